	.target	sm_90a

	.elftype	@"ET_EXEC"


//--------------------- .note.nv.tkinfo           --------------------------
	.section	.note.nv.tkinfo,"",@"SHT_NOTE"
	.sectionflags	@"SHF_NOTE_NV_TKINFO"
	.tkinfo
        /*0018*/ 	.word	0x00000002
        /*0030*/ 	.string	""
        /*0030*/ 	.string	"ptxas"
        /*0030*/ 	.string	"Cuda compilation tools, release 13.0, V13.0.88"
        /*0030*/ 	.string	"Build cuda_13.0.r13.0/compiler.36424714_0"
        /*0030*/ 	.string	"-arch sm_90a -m 64 "



//--------------------- .note.nv.cuinfo           --------------------------
	.section	.note.nv.cuinfo,"",@"SHT_NOTE"
	.sectionflags	@"SHF_NOTE_NV_CUINFO"
        /*0018*/ 	.short	0x0002
        /*001a*/ 	.short	0x005a
        /*001c*/ 	.short	0x0082
	.zero		2


//--------------------- .nv.info                  --------------------------
	.section	.nv.info,"",@"SHT_CUDA_INFO"
	.align	4


	//----- nvinfo : EIATTR_REGCOUNT
	.align		4
        /*0000*/ 	.byte	0x04, 0x2f
        /*0002*/ 	.short	(.L_23 - .L_22)
	.align		4
.L_22:
        /*0004*/ 	.word	index@(_ZN7cutlass13device_kernelIN5flash11enable_sm90INS1_16FlashAttnFwdSm90INS1_25CollectiveMainloopFwdSm90ILi2EN4cute5tupleIJNS5_1CILi1EEES8_S8_EEENS6_IJNS7_ILi128EEENS7_ILi80EEENS7_ILi256EEEEEELi256ENS_6half_tEfNS_4arch4Sm90ELb1ELb0ELb0ELb1ELb0ELb1ELb0ELb1ELb1ELb1ELb0ELb0EEENS1_21CollectiveEpilogueFwdINS6_IJSA_SC_SB_EEES9_SE_SG_Li256ELb1ELb1ELb0ELb0EEENS1_36VarlenDynamicPersistentTileSchedulerILi128ELi80ELi256ELi128ELb0ELb1ELb1ELb1ELb1ELb1EEEEEEEEEvNT_6ParamsE)
        /*0008*/ 	.word	0x000000a8


	//----- nvinfo : EIATTR_FRAME_SIZE
	.align		4
.L_23:
        /*000c*/ 	.byte	0x04, 0x11
        /*000e*/ 	.short	(.L_25 - .L_24)
	.align		4
.L_24:
        /*0010*/ 	.word	index@(_ZN7cutlass13device_kernelIN5flash11enable_sm90INS1_16FlashAttnFwdSm90INS1_25CollectiveMainloopFwdSm90ILi2EN4cute5tupleIJNS5_1CILi1EEES8_S8_EEENS6_IJNS7_ILi128EEENS7_ILi80EEENS7_ILi256EEEEEELi256ENS_6half_tEfNS_4arch4Sm90ELb1ELb0ELb0ELb1ELb0ELb1ELb0ELb1ELb1ELb1ELb0ELb0EEENS1_21CollectiveEpilogueFwdINS6_IJSA_SC_SB_EEES9_SE_SG_Li256ELb1ELb1ELb0ELb0EEENS1_36VarlenDynamicPersistentTileSchedulerILi128ELi80ELi256ELi128ELb0ELb1ELb1ELb1ELb1ELb1EEEEEEEEEvNT_6ParamsE)
        /*0014*/ 	.word	0x00000090


	//----- nvinfo : EIATTR_REGCOUNT
	.align		4
.L_25:
        /*0018*/ 	.byte	0x04, 0x2f
        /*001a*/ 	.short	(.L_27 - .L_26)
	.align		4
.L_26:
        /*001c*/ 	.word	index@(_ZN7cutlass13device_kernelIN5flash11enable_sm90INS1_16FlashAttnFwdSm90INS1_25CollectiveMainloopFwdSm90ILi2EN4cute5tupleIJNS5_1CILi1EEES8_S8_EEENS6_IJNS7_ILi128EEENS7_ILi80EEENS7_ILi256EEEEEELi256ENS_6half_tEfNS_4arch4Sm90ELb1ELb0ELb0ELb1ELb0ELb0ELb0ELb1ELb1ELb1ELb0ELb0EEENS1_21CollectiveEpilogueFwdINS6_IJSA_SC_SB_EEES9_SE_SG_Li256ELb1ELb1ELb0ELb0EEENS1_36VarlenDynamicPersistentTileSchedulerILi128ELi80ELi256ELi128ELb0ELb1ELb1ELb1ELb1ELb1EEEEEEEEEvNT_6ParamsE)
        /*0020*/ 	.word	0x000000a8


	//----- nvinfo : EIATTR_FRAME_SIZE
	.align		4
.L_27:
        /*0024*/ 	.byte	0x04, 0x11
        /*0026*/ 	.short	(.L_29 - .L_28)
	.align		4
.L_28:
        /*0028*/ 	.word	index@(_ZN7cutlass13device_kernelIN5flash11enable_sm90INS1_16FlashAttnFwdSm90INS1_25CollectiveMainloopFwdSm90ILi2EN4cute5tupleIJNS5_1CILi1EEES8_S8_EEENS6_IJNS7_ILi128EEENS7_ILi80EEENS7_ILi256EEEEEELi256ENS_6half_tEfNS_4arch4Sm90ELb1ELb0ELb0ELb1ELb0ELb0ELb0ELb1ELb1ELb1ELb0ELb0EEENS1_21CollectiveEpilogueFwdINS6_IJSA_SC_SB_EEES9_SE_SG_Li256ELb1ELb1ELb0ELb0EEENS1_36VarlenDynamicPersistentTileSchedulerILi128ELi80ELi256ELi128ELb0ELb1ELb1ELb1ELb1ELb1EEEEEEEEEvNT_6ParamsE)
        /*002c*/ 	.word	0x00000058


	//----- nvinfo : EIATTR_REGCOUNT
	.align		4
.L_29:
        /*0030*/ 	.byte	0x04, 0x2f
        /*0032*/ 	.short	(.L_31 - .L_30)
	.align		4
.L_30:
        /*0034*/ 	.word	index@(_ZN7cutlass13device_kernelIN5flash11enable_sm90INS1_16FlashAttnFwdSm90INS1_25CollectiveMainloopFwdSm90ILi2EN4cute5tupleIJNS5_1CILi1EEES8_S8_EEENS6_IJNS7_ILi128EEENS7_ILi80EEENS7_ILi256EEEEEELi256ENS_6half_tEfNS_4arch4Sm90ELb1ELb0ELb0ELb0ELb0ELb0ELb0ELb1ELb1ELb1ELb0ELb0EEENS1_21CollectiveEpilogueFwdINS6_IJSA_SC_SB_EEES9_SE_SG_Li256ELb0ELb1ELb0ELb0EEENS1_30DynamicPersistentTileSchedulerILi256ELi128ELb0ELb1ELb1EEEEEEEEEvNT_6ParamsE)
        /*0038*/ 	.word	0x000000a8


	//----- nvinfo : EIATTR_FRAME_SIZE
	.align		4
.L_31:
        /*003c*/ 	.byte	0x04, 0x11
        /*003e*/ 	.short	(.L_33 - .L_32)
	.align		4
.L_32:
        /*0040*/ 	.word	index@(_ZN7cutlass13device_kernelIN5flash11enable_sm90INS1_16FlashAttnFwdSm90INS1_25CollectiveMainloopFwdSm90ILi2EN4cute5tupleIJNS5_1CILi1EEES8_S8_EEENS6_IJNS7_ILi128EEENS7_ILi80EEENS7_ILi256EEEEEELi256ENS_6half_tEfNS_4arch4Sm90ELb1ELb0ELb0ELb0ELb0ELb0ELb0ELb1ELb1ELb1ELb0ELb0EEENS1_21CollectiveEpilogueFwdINS6_IJSA_SC_SB_EEES9_SE_SG_Li256ELb0ELb1ELb0ELb0EEENS1_30DynamicPersistentTileSchedulerILi256ELi128ELb0ELb1ELb1EEEEEEEEEvNT_6ParamsE)
        /*0044*/ 	.word	0x00000028


	//----- nvinfo : EIATTR_REGCOUNT
	.align		4
.L_33:
        /*0048*/ 	.byte	0x04, 0x2f
        /*004a*/ 	.short	(.L_35 - .L_34)
	.align		4
.L_34:
        /*004c*/ 	.word	index@(_ZN7cutlass13device_kernelIN5flash11enable_sm90INS1_16FlashAttnFwdSm90INS1_25CollectiveMainloopFwdSm90ILi2EN4cute5tupleIJNS5_1CILi1EEES8_S8_EEENS6_IJNS7_ILi128EEENS7_ILi64EEENS7_ILi256EEEEEELi256ENS_6half_tEfNS_4arch4Sm90ELb0ELb1ELb0ELb1ELb0ELb1ELb0ELb1ELb1ELb1ELb0ELb0EEENS1_21CollectiveEpilogueFwdINS6_IJSA_SC_SB_EEES9_SE_SG_Li256ELb1ELb1ELb0ELb0EEENS1_36VarlenDynamicPersistentTileSchedulerILi128ELi64ELi256ELi128ELb0ELb1ELb1ELb1ELb0ELb1EEEEEEEEEvNT_6ParamsE)
        /*0050*/ 	.word	0x000000a8


	//----- nvinfo : EIATTR_FRAME_SIZE
	.align		4
.L_35:
        /*0054*/ 	.byte	0x04, 0x11
        /*0056*/ 	.short	(.L_37 - .L_36)
	.align		4
.L_36:
        /*0058*/ 	.word	index@(_ZN7cutlass13device_kernelIN5flash11enable_sm90INS1_16FlashAttnFwdSm90INS1_25CollectiveMainloopFwdSm90ILi2EN4cute5tupleIJNS5_1CILi1EEES8_S8_EEENS6_IJNS7_ILi128EEENS7_ILi64EEENS7_ILi256EEEEEELi256ENS_6half_tEfNS_4arch4Sm90ELb0ELb1ELb0ELb1ELb0ELb1ELb0ELb1ELb1ELb1ELb0ELb0EEENS1_21CollectiveEpilogueFwdINS6_IJSA_SC_SB_EEES9_SE_SG_Li256ELb1ELb1ELb0ELb0EEENS1_36VarlenDynamicPersistentTileSchedulerILi128ELi64ELi256ELi128ELb0ELb1ELb1ELb1ELb0ELb1EEEEEEEEEvNT_6ParamsE)
        /*005c*/ 	.word	0x00000098


	//----- nvinfo : EIATTR_REGCOUNT
	.align		4
.L_37:
        /*0060*/ 	.byte	0x04, 0x2f
        /*0062*/ 	.short	(.L_39 - .L_38)
	.align		4
.L_38:
        /*0064*/ 	.word	index@(_ZN7cutlass13device_kernelIN5flash11enable_sm90INS1_16FlashAttnFwdSm90INS1_25CollectiveMainloopFwdSm90ILi2EN4cute5tupleIJNS5_1CILi1EEES8_S8_EEENS6_IJNS7_ILi128EEENS7_ILi64EEENS7_ILi256EEEEEELi256ENS_6half_tEfNS_4arch4Sm90ELb0ELb1ELb0ELb1ELb0ELb0ELb0ELb1ELb1ELb1ELb0ELb0EEENS1_21CollectiveEpilogueFwdINS6_IJSA_SC_SB_EEES9_SE_SG_Li256ELb1ELb1ELb0ELb0EEENS1_36VarlenDynamicPersistentTileSchedulerILi128ELi64ELi256ELi128ELb0ELb1ELb1ELb1ELb0ELb1EEEEEEEEEvNT_6ParamsE)
        /*0068*/ 	.word	0x000000a8


	//----- nvinfo : EIATTR_FRAME_SIZE
	.align		4
.L_39:
        /*006c*/ 	.byte	0x04, 0x11
        /*006e*/ 	.short	(.L_41 - .L_40)
	.align		4
.L_40:
        /*0070*/ 	.word	index@(_ZN7cutlass13device_kernelIN5flash11enable_sm90INS1_16FlashAttnFwdSm90INS1_25CollectiveMainloopFwdSm90ILi2EN4cute5tupleIJNS5_1CILi1EEES8_S8_EEENS6_IJNS7_ILi128EEENS7_ILi64EEENS7_ILi256EEEEEELi256ENS_6half_tEfNS_4arch4Sm90ELb0ELb1ELb0ELb1ELb0ELb0ELb0ELb1ELb1ELb1ELb0ELb0EEENS1_21CollectiveEpilogueFwdINS6_IJSA_SC_SB_EEES9_SE_SG_Li256ELb1ELb1ELb0ELb0EEENS1_36VarlenDynamicPersistentTileSchedulerILi128ELi64ELi256ELi128ELb0ELb1ELb1ELb1ELb0ELb1EEEEEEEEEvNT_6ParamsE)
        /*0074*/ 	.word	0x00000050


	//----- nvinfo : EIATTR_REGCOUNT
	.align		4
.L_41:
        /*0078*/ 	.byte	0x04, 0x2f
        /*007a*/ 	.short	(.L_43 - .L_42)
	.align		4
.L_42:
        /*007c*/ 	.word	index@(_ZN7cutlass13device_kernelIN5flash11enable_sm90INS1_16FlashAttnFwdSm90INS1_25CollectiveMainloopFwdSm90ILi2EN4cute5tupleIJNS5_1CILi1EEES8_S8_EEENS6_IJNS7_ILi128EEENS7_ILi64EEENS7_ILi256EEEEEELi256ENS_6half_tEfNS_4arch4Sm90ELb0ELb1ELb0ELb0ELb0ELb0ELb0ELb1ELb1ELb1ELb0ELb0EEENS1_21CollectiveEpilogueFwdINS6_IJSA_SC_SB_EEES9_SE_SG_Li256ELb0ELb1ELb0ELb0EEENS1_30DynamicPersistentTileSchedulerILi256ELi128ELb0ELb1ELb1EEEEEEEEEvNT_6ParamsE)
        /*0080*/ 	.word	0x000000a8


	//----- nvinfo : EIATTR_FRAME_SIZE
	.align		4
.L_43:
        /*0084*/ 	.byte	0x04, 0x11
        /*0086*/ 	.short	(.L_45 - .L_44)
	.align		4
.L_44:
        /*0088*/ 	.word	index@(_ZN7cutlass13device_kernelIN5flash11enable_sm90INS1_16FlashAttnFwdSm90INS1_25CollectiveMainloopFwdSm90ILi2EN4cute5tupleIJNS5_1CILi1EEES8_S8_EEENS6_IJNS7_ILi128EEENS7_ILi64EEENS7_ILi256EEEEEELi256ENS_6half_tEfNS_4arch4Sm90ELb0ELb1ELb0ELb0ELb0ELb0ELb0ELb1ELb1ELb1ELb0ELb0EEENS1_21CollectiveEpilogueFwdINS6_IJSA_SC_SB_EEES9_SE_SG_Li256ELb0ELb1ELb0ELb0EEENS1_30DynamicPersistentTileSchedulerILi256ELi128ELb0ELb1ELb1EEEEEEEEEvNT_6ParamsE)
        /*008c*/ 	.word	0x00000020


	//----- nvinfo : EIATTR_REGCOUNT
	.align		4
.L_45:
        /*0090*/ 	.byte	0x04, 0x2f
        /*0092*/ 	.short	(.L_47 - .L_46)
	.align		4
.L_46:
        /*0094*/ 	.word	index@(_ZN7cutlass13device_kernelIN5flash11enable_sm90INS1_16FlashAttnFwdSm90INS1_25CollectiveMainloopFwdSm90ILi2EN4cute5tupleIJNS5_1CILi1EEES8_S8_EEENS6_IJNS7_ILi128EEENS7_ILi80EEENS7_ILi256EEEEEELi256ENS_6half_tEfNS_4arch4Sm90ELb0ELb0ELb0ELb1ELb0ELb1ELb0ELb1ELb1ELb1ELb0ELb0EEENS1_21CollectiveEpilogueFwdINS6_IJSA_SC_SB_EEES9_SE_SG_Li256ELb1ELb1ELb0ELb0EEENS1_36VarlenDynamicPersistentTileSchedulerILi128ELi80ELi256ELi128ELb0ELb1ELb1ELb0ELb1ELb1EEEEEEEEEvNT_6ParamsE)
        /*0098*/ 	.word	0x000000a8


	//----- nvinfo : EIATTR_FRAME_SIZE
	.align		4
.L_47:
        /*009c*/ 	.byte	0x04, 0x11
        /*009e*/ 	.short	(.L_49 - .L_48)
	.align		4
.L_48:
        /*00a0*/ 	.word	index@(_ZN7cutlass13device_kernelIN5flash11enable_sm90INS1_16FlashAttnFwdSm90INS1_25CollectiveMainloopFwdSm90ILi2EN4cute5tupleIJNS5_1CILi1EEES8_S8_EEENS6_IJNS7_ILi128EEENS7_ILi80EEENS7_ILi256EEEEEELi256ENS_6half_tEfNS_4arch4Sm90ELb0ELb0ELb0ELb1ELb0ELb1ELb0ELb1ELb1ELb1ELb0ELb0EEENS1_21CollectiveEpilogueFwdINS6_IJSA_SC_SB_EEES9_SE_SG_Li256ELb1ELb1ELb0ELb0EEENS1_36VarlenDynamicPersistentTileSchedulerILi128ELi80ELi256ELi128ELb0ELb1ELb1ELb0ELb1ELb1EEEEEEEEEvNT_6ParamsE)
        /*00a4*/ 	.word	0x00000090


	//----- nvinfo : EIATTR_REGCOUNT
	.align		4
.L_49:
        /*00a8*/ 	.byte	0x04, 0x2f
        /*00aa*/ 	.short	(.L_51 - .L_50)
	.align		4
.L_50:
        /*00ac*/ 	.word	index@(_ZN7cutlass13device_kernelIN5flash11enable_sm90INS1_16FlashAttnFwdSm90INS1_25CollectiveMainloopFwdSm90ILi2EN4cute5tupleIJNS5_1CILi1EEES8_S8_EEENS6_IJNS7_ILi128EEENS7_ILi80EEENS7_ILi256EEEEEELi256ENS_6half_tEfNS_4arch4Sm90ELb0ELb0ELb0ELb1ELb0ELb0ELb0ELb1ELb1ELb1ELb0ELb0EEENS1_21CollectiveEpilogueFwdINS6_IJSA_SC_SB_EEES9_SE_SG_Li256ELb1ELb1ELb0ELb0EEENS1_36VarlenDynamicPersistentTileSchedulerILi128ELi80ELi256ELi128ELb0ELb1ELb1ELb0ELb1ELb1EEEEEEEEEvNT_6ParamsE)
        /*00b0*/ 	.word	0x000000a8


	//----- nvinfo : EIATTR_FRAME_SIZE
	.align		4
.L_51:
        /*00b4*/ 	.byte	0x04, 0x11
        /*00b6*/ 	.short	(.L_53 - .L_52)
	.align		4
.L_52:
        /*00b8*/ 	.word	index@(_ZN7cutlass13device_kernelIN5flash11enable_sm90INS1_16FlashAttnFwdSm90INS1_25CollectiveMainloopFwdSm90ILi2EN4cute5tupleIJNS5_1CILi1EEES8_S8_EEENS6_IJNS7_ILi128EEENS7_ILi80EEENS7_ILi256EEEEEELi256ENS_6half_tEfNS_4arch4Sm90ELb0ELb0ELb0ELb1ELb0ELb0ELb0ELb1ELb1ELb1ELb0ELb0EEENS1_21CollectiveEpilogueFwdINS6_IJSA_SC_SB_EEES9_SE_SG_Li256ELb1ELb1ELb0ELb0EEENS1_36VarlenDynamicPersistentTileSchedulerILi128ELi80ELi256ELi128ELb0ELb1ELb1ELb0ELb1ELb1EEEEEEEEEvNT_6ParamsE)
        /*00bc*/ 	.word	0x00000060


	//----- nvinfo : EIATTR_REGCOUNT
	.align		4
.L_53:
        /*00c0*/ 	.byte	0x04, 0x2f
        /*00c2*/ 	.short	(.L_55 - .L_54)
	.align		4
.L_54:
        /*00c4*/ 	.word	index@(_ZN7cutlass13device_kernelIN5flash11enable_sm90INS1_16FlashAttnFwdSm90INS1_25CollectiveMainloopFwdSm90ILi2EN4cute5tupleIJNS5_1CILi2EEENS7_ILi1EEES9_EEENS6_IJNS7_ILi128EEENS7_ILi80EEENS7_ILi256EEEEEELi256ENS_6half_tEfNS_4arch4Sm90ELb0ELb0ELb0ELb0ELb0ELb0ELb0ELb1ELb1ELb1ELb0ELb0EEENS1_21CollectiveEpilogueFwdINS6_IJSB_SD_SC_EEESA_SF_SH_Li256ELb0ELb1ELb0ELb0EEENS1_29StaticPersistentTileSchedulerILb0EEEEEEEEEvNT_6ParamsE)
        /*00c8*/ 	.word	0x000000a8


	//----- nvinfo : EIATTR_FRAME_SIZE
	.align		4
.L_55:
        /*00cc*/ 	.byte	0x04, 0x11
        /*00ce*/ 	.short	(.L_57 - .L_56)
	.align		4
.L_56:
        /*00d0*/ 	.word	index@(_ZN7cutlass13device_kernelIN5flash11enable_sm90INS1_16FlashAttnFwdSm90INS1_25CollectiveMainloopFwdSm90ILi2EN4cute5tupleIJNS5_1CILi2EEENS7_ILi1EEES9_EEENS6_IJNS7_ILi128EEENS7_ILi80EEENS7_ILi256EEEEEELi256ENS_6half_tEfNS_4arch4Sm90ELb0ELb0ELb0ELb0ELb0ELb0ELb0ELb1ELb1ELb1ELb0ELb0EEENS1_21CollectiveEpilogueFwdINS6_IJSB_SD_SC_EEESA_SF_SH_Li256ELb0ELb1ELb0ELb0EEENS1_29StaticPersistentTileSchedulerILb0EEEEEEEEEvNT_6ParamsE)
        /*00d4*/ 	.word	0x00000038


	//----- nvinfo : EIATTR_REGCOUNT
	.align		4
.L_57:
        /*00d8*/ 	.byte	0x04, 0x2f
        /*00da*/ 	.short	(.L_59 - .L_58)
	.align		4
.L_58:
        /*00dc*/ 	.word	index@(_ZN7cutlass13device_kernelIN5flash11enable_sm90INS1_16FlashAttnFwdSm90INS1_25CollectiveMainloopFwdSm90ILi2EN4cute5tupleIJNS5_1CILi1EEES8_S8_EEENS6_IJNS7_ILi128EEENS7_ILi80EEENS7_ILi256EEEEEELi256ENS_6half_tEfNS_4arch4Sm90ELb0ELb0ELb0ELb0ELb0ELb0ELb0ELb1ELb1ELb1ELb0ELb0EEENS1_21CollectiveEpilogueFwdINS6_IJSA_SC_SB_EEES9_SE_SG_Li256ELb0ELb1ELb0ELb0EEENS1_29StaticPersistentTileSchedulerILb0EEEEEEEEEvNT_6ParamsE)
        /*00e0*/ 	.word	0x000000a8


	//----- nvinfo : EIATTR_FRAME_SIZE
	.align		4
.L_59:
        /*00e4*/ 	.byte	0x04, 0x11
        /*00e6*/ 	.short	(.L_61 - .L_60)
	.align		4
.L_60:
        /*00e8*/ 	.word	index@(_ZN7cutlass13device_kernelIN5flash11enable_sm90INS1_16FlashAttnFwdSm90INS1_25CollectiveMainloopFwdSm90ILi2EN4cute5tupleIJNS5_1CILi1EEES8_S8_EEENS6_IJNS7_ILi128EEENS7_ILi80EEENS7_ILi256EEEEEELi256ENS_6half_tEfNS_4arch4Sm90ELb0ELb0ELb0ELb0ELb0ELb0ELb0ELb1ELb1ELb1ELb0ELb0EEENS1_21CollectiveEpilogueFwdINS6_IJSA_SC_SB_EEES9_SE_SG_Li256ELb0ELb1ELb0ELb0EEENS1_29StaticPersistentTileSchedulerILb0EEEEEEEEEvNT_6ParamsE)
        /*00ec*/ 	.word	0x00000038


	//----- nvinfo : EIATTR_MIN_STACK_SIZE
	.align		4
.L_61:
        /*00f0*/ 	.byte	0x04, 0x12
        /*00f2*/ 	.short	(.L_63 - .L_62)
	.align		4
.L_62:
        /*00f4*/ 	.word	index@(_ZN7cutlass13device_kernelIN5flash11enable_sm90INS1_16FlashAttnFwdSm90INS1_25CollectiveMainloopFwdSm90ILi2EN4cute5tupleIJNS5_1CILi1EEES8_S8_EEENS6_IJNS7_ILi128EEENS7_ILi80EEENS7_ILi256EEEEEELi256ENS_6half_tEfNS_4arch4Sm90ELb0ELb0ELb0ELb0ELb0ELb0ELb0ELb1ELb1ELb1ELb0ELb0EEENS1_21CollectiveEpilogueFwdINS6_IJSA_SC_SB_EEES9_SE_SG_Li256ELb0ELb1ELb0ELb0EEENS1_29StaticPersistentTileSchedulerILb0EEEEEEEEEvNT_6ParamsE)
        /*00f8*/ 	.word	0x00000038


	//----- nvinfo : EIATTR_MIN_STACK_SIZE
	.align		4
.L_63:
        /*00fc*/ 	.byte	0x04, 0x12
        /*00fe*/ 	.short	(.L_65 - .L_64)
	.align		4
.L_64:
        /*0100*/ 	.word	index@(_ZN7cutlass13device_kernelIN5flash11enable_sm90INS1_16FlashAttnFwdSm90INS1_25CollectiveMainloopFwdSm90ILi2EN4cute5tupleIJNS5_1CILi2EEENS7_ILi1EEES9_EEENS6_IJNS7_ILi128EEENS7_ILi80EEENS7_ILi256EEEEEELi256ENS_6half_tEfNS_4arch4Sm90ELb0ELb0ELb0ELb0ELb0ELb0ELb0ELb1ELb1ELb1ELb0ELb0EEENS1_21CollectiveEpilogueFwdINS6_IJSB_SD_SC_EEESA_SF_SH_Li256ELb0ELb1ELb0ELb0EEENS1_29StaticPersistentTileSchedulerILb0EEEEEEEEEvNT_6ParamsE)
        /*0104*/ 	.word	0x00000038


	//----- nvinfo : EIATTR_MIN_STACK_SIZE
	.align		4
.L_65:
        /*0108*/ 	.byte	0x04, 0x12
        /*010a*/ 	.short	(.L_67 - .L_66)
	.align		4
.L_66:
        /*010c*/ 	.word	index@(_ZN7cutlass13device_kernelIN5flash11enable_sm90INS1_16FlashAttnFwdSm90INS1_25CollectiveMainloopFwdSm90ILi2EN4cute5tupleIJNS5_1CILi1EEES8_S8_EEENS6_IJNS7_ILi128EEENS7_ILi80EEENS7_ILi256EEEEEELi256ENS_6half_tEfNS_4arch4Sm90ELb0ELb0ELb0ELb1ELb0ELb0ELb0ELb1ELb1ELb1ELb0ELb0EEENS1_21CollectiveEpilogueFwdINS6_IJSA_SC_SB_EEES9_SE_SG_Li256ELb1ELb1ELb0ELb0EEENS1_36VarlenDynamicPersistentTileSchedulerILi128ELi80ELi256ELi128ELb0ELb1ELb1ELb0ELb1ELb1EEEEEEEEEvNT_6ParamsE)
        /*0110*/ 	.word	0x00000060


	//----- nvinfo : EIATTR_MIN_STACK_SIZE
	.align		4
.L_67:
        /*0114*/ 	.byte	0x04, 0x12
        /*0116*/ 	.short	(.L_69 - .L_68)
	.align		4
.L_68:
        /*0118*/ 	.word	index@(_ZN7cutlass13device_kernelIN5flash11enable_sm90INS1_16FlashAttnFwdSm90INS1_25CollectiveMainloopFwdSm90ILi2EN4cute5tupleIJNS5_1CILi1EEES8_S8_EEENS6_IJNS7_ILi128EEENS7_ILi80EEENS7_ILi256EEEEEELi256ENS_6half_tEfNS_4arch4Sm90ELb0ELb0ELb0ELb1ELb0ELb1ELb0ELb1ELb1ELb1ELb0ELb0EEENS1_21CollectiveEpilogueFwdINS6_IJSA_SC_SB_EEES9_SE_SG_Li256ELb1ELb1ELb0ELb0EEENS1_36VarlenDynamicPersistentTileSchedulerILi128ELi80ELi256ELi128ELb0ELb1ELb1ELb0ELb1ELb1EEEEEEEEEvNT_6ParamsE)
        /*011c*/ 	.word	0x00000090


	//----- nvinfo : EIATTR_MIN_STACK_SIZE
	.align		4
.L_69:
        /*0120*/ 	.byte	0x04, 0x12
        /*0122*/ 	.short	(.L_71 - .L_70)
	.align		4
.L_70:
        /*0124*/ 	.word	index@(_ZN7cutlass13device_kernelIN5flash11enable_sm90INS1_16FlashAttnFwdSm90INS1_25CollectiveMainloopFwdSm90ILi2EN4cute5tupleIJNS5_1CILi1EEES8_S8_EEENS6_IJNS7_ILi128EEENS7_ILi64EEENS7_ILi256EEEEEELi256ENS_6half_tEfNS_4arch4Sm90ELb0ELb1ELb0ELb0ELb0ELb0ELb0ELb1ELb1ELb1ELb0ELb0EEENS1_21CollectiveEpilogueFwdINS6_IJSA_SC_SB_EEES9_SE_SG_Li256ELb0ELb1ELb0ELb0EEENS1_30DynamicPersistentTileSchedulerILi256ELi128ELb0ELb1ELb1EEEEEEEEEvNT_6ParamsE)
        /*0128*/ 	.word	0x00000020


	//----- nvinfo : EIATTR_MIN_STACK_SIZE
	.align		4
.L_71:
        /*012c*/ 	.byte	0x04, 0x12
        /*012e*/ 	.short	(.L_73 - .L_72)
	.align		4
.L_72:
        /*0130*/ 	.word	index@(_ZN7cutlass13device_kernelIN5flash11enable_sm90INS1_16FlashAttnFwdSm90INS1_25CollectiveMainloopFwdSm90ILi2EN4cute5tupleIJNS5_1CILi1EEES8_S8_EEENS6_IJNS7_ILi128EEENS7_ILi64EEENS7_ILi256EEEEEELi256ENS_6half_tEfNS_4arch4Sm90ELb0ELb1ELb0ELb1ELb0ELb0ELb0ELb1ELb1ELb1ELb0ELb0EEENS1_21CollectiveEpilogueFwdINS6_IJSA_SC_SB_EEES9_SE_SG_Li256ELb1ELb1ELb0ELb0EEENS1_36VarlenDynamicPersistentTileSchedulerILi128ELi64ELi256ELi128ELb0ELb1ELb1ELb1ELb0ELb1EEEEEEEEEvNT_6ParamsE)
        /*0134*/ 	.word	0x00000050


	//----- nvinfo : EIATTR_MIN_STACK_SIZE
	.align		4
.L_73:
        /*0138*/ 	.byte	0x04, 0x12
        /*013a*/ 	.short	(.L_75 - .L_74)
	.align		4
.L_74:
        /*013c*/ 	.word	index@(_ZN7cutlass13device_kernelIN5flash11enable_sm90INS1_16FlashAttnFwdSm90INS1_25CollectiveMainloopFwdSm90ILi2EN4cute5tupleIJNS5_1CILi1EEES8_S8_EEENS6_IJNS7_ILi128EEENS7_ILi64EEENS7_ILi256EEEEEELi256ENS_6half_tEfNS_4arch4Sm90ELb0ELb1ELb0ELb1ELb0ELb1ELb0ELb1ELb1ELb1ELb0ELb0EEENS1_21CollectiveEpilogueFwdINS6_IJSA_SC_SB_EEES9_SE_SG_Li256ELb1ELb1ELb0ELb0EEENS1_36VarlenDynamicPersistentTileSchedulerILi128ELi64ELi256ELi128ELb0ELb1ELb1ELb1ELb0ELb1EEEEEEEEEvNT_6ParamsE)
        /*0140*/ 	.word	0x00000098


	//----- nvinfo : EIATTR_MIN_STACK_SIZE
	.align		4
.L_75:
        /*0144*/ 	.byte	0x04, 0x12
        /*0146*/ 	.short	(.L_77 - .L_76)
	.align		4
.L_76:
        /*0148*/ 	.word	index@(_ZN7cutlass13device_kernelIN5flash11enable_sm90INS1_16FlashAttnFwdSm90INS1_25CollectiveMainloopFwdSm90ILi2EN4cute5tupleIJNS5_1CILi1EEES8_S8_EEENS6_IJNS7_ILi128EEENS7_ILi80EEENS7_ILi256EEEEEELi256ENS_6half_tEfNS_4arch4Sm90ELb1ELb0ELb0ELb0ELb0ELb0ELb0ELb1ELb1ELb1ELb0ELb0EEENS1_21CollectiveEpilogueFwdINS6_IJSA_SC_SB_EEES9_SE_SG_Li256ELb0ELb1ELb0ELb0EEENS1_30DynamicPersistentTileSchedulerILi256ELi128ELb0ELb1ELb1EEEEEEEEEvNT_6ParamsE)
        /*014c*/ 	.word	0x00000028


	//----- nvinfo : EIATTR_MIN_STACK_SIZE
	.align		4
.L_77:
        /*0150*/ 	.byte	0x04, 0x12
        /*0152*/ 	.short	(.L_79 - .L_78)
	.align		4
.L_78:
        /*0154*/ 	.word	index@(_ZN7cutlass13device_kernelIN5flash11enable_sm90INS1_16FlashAttnFwdSm90INS1_25CollectiveMainloopFwdSm90ILi2EN4cute5tupleIJNS5_1CILi1EEES8_S8_EEENS6_IJNS7_ILi128EEENS7_ILi80EEENS7_ILi256EEEEEELi256ENS_6half_tEfNS_4arch4Sm90ELb1ELb0ELb0ELb1ELb0ELb0ELb0ELb1ELb1ELb1ELb0ELb0EEENS1_21CollectiveEpilogueFwdINS6_IJSA_SC_SB_EEES9_SE_SG_Li256ELb1ELb1ELb0ELb0EEENS1_36VarlenDynamicPersistentTileSchedulerILi128ELi80ELi256ELi128ELb0ELb1ELb1ELb1ELb1ELb1EEEEEEEEEvNT_6ParamsE)
        /*0158*/ 	.word	0x00000058


	//----- nvinfo : EIATTR_MIN_STACK_SIZE
	.align		4
.L_79:
        /*015c*/ 	.byte	0x04, 0x12
        /*015e*/ 	.short	(.L_81 - .L_80)
	.align		4
.L_80:
        /*0160*/ 	.word	index@(_ZN7cutlass13device_kernelIN5flash11enable_sm90INS1_16FlashAttnFwdSm90INS1_25CollectiveMainloopFwdSm90ILi2EN4cute5tupleIJNS5_1CILi1EEES8_S8_EEENS6_IJNS7_ILi128EEENS7_ILi80EEENS7_ILi256EEEEEELi256ENS_6half_tEfNS_4arch4Sm90ELb1ELb0ELb0ELb1ELb0ELb1ELb0ELb1ELb1ELb1ELb0ELb0EEENS1_21CollectiveEpilogueFwdINS6_IJSA_SC_SB_EEES9_SE_SG_Li256ELb1ELb1ELb0ELb0EEENS1_36VarlenDynamicPersistentTileSchedulerILi128ELi80ELi256ELi128ELb0ELb1ELb1ELb1ELb1ELb1EEEEEEEEEvNT_6ParamsE)
        /*0164*/ 	.word	0x00000090
.L_81:


//--------------------- .nv.compat                --------------------------
	.section	.nv.compat,"",@"SHT_CUDA_COMPAT_INFO"
	.align	4
        /*0000*/ 	.byte	0x02, 0x09, 0x01, 0x00, 0x02, 0x02, 0x04, 0x00, 0x02, 0x05, 0x05, 0x00, 0x03, 0x07, 0x01, 0x01
        /*0010*/ 	.byte	0x02, 0x03, 0x01, 0x00, 0x02, 0x06, 0x01, 0x00, 0x04, 0x0b, 0x08, 0x00, 0x00, 0x00, 0x00, 0x00
        /*0020*/ 	.byte	0x00, 0x00, 0x00, 0x00


//--------------------- .nv.info._ZN7cutlass13device_kernelIN5flash11enable_sm90INS1_16FlashAttnFwdSm90INS1_25CollectiveMainloopFwdSm90ILi2EN4cute5tupleIJNS5_1CILi1EEES8_S8_EEENS6_IJNS7_ILi128EEENS7_ILi80EEENS7_ILi256EEEEEELi256ENS_6half_tEfNS_4arch4Sm90ELb0ELb0ELb0ELb0ELb0ELb0ELb0ELb1ELb1ELb1ELb0ELb0EEENS1_21CollectiveEpilogueFwdINS6_IJSA_SC_SB_EEES9_SE_SG_Li256ELb0ELb1ELb0ELb0EEENS1_29StaticPersistentTileSchedulerILb0EEEEEEEEEvNT_6ParamsE --------------------------
	.section	.nv.info._ZN7cutlass13device_kernelIN5flash11enable_sm90INS1_16FlashAttnFwdSm90INS1_25CollectiveMainloopFwdSm90ILi2EN4cute5tupleIJNS5_1CILi1EEES8_S8_EEENS6_IJNS7_ILi128EEENS7_ILi80EEENS7_ILi256EEEEEELi256ENS_6half_tEfNS_4arch4Sm90ELb0ELb0ELb0ELb0ELb0ELb0ELb0ELb1ELb1ELb1ELb0ELb0EEENS1_21CollectiveEpilogueFwdINS6_IJSA_SC_SB_EEES9_SE_SG_Li256ELb0ELb1ELb0ELb0EEENS1_29StaticPersistentTileSchedulerILb0EEEEEEEEEvNT_6ParamsE,"",@"SHT_CUDA_INFO"
	.sectionflags	@""
	.align	4


	//----- nvinfo : EIATTR_CUDA_API_VERSION
	.align		4
        /*0000*/ 	.byte	0x04, 0x37
        /*0002*/ 	.short	(.L_83 - .L_82)
.L_82:
        /*0004*/ 	.word	0x00000082


	//----- nvinfo : EIATTR_KPARAM_INFO
	.align		4
.L_83:
        /*0008*/ 	.byte	0x04, 0x17
        /*000a*/ 	.short	(.L_85 - .L_84)
.L_84:
        /*000c*/ 	.word	0x00000000
        /*0010*/ 	.short	0x0000
        /*0012*/ 	.short	0x0070
        /*0014*/ 	.byte	0x00, 0xf0, 0x01, 0x28


	//----- nvinfo : EIATTR_SPARSE_MMA_MASK
	.align		4
.L_85:
        /*0018*/ 	.byte	0x03, 0x50
        /*001a*/ 	.short	0x0000


	//----- nvinfo : EIATTR_MAXREG_COUNT
	.align		4
        /*001c*/ 	.byte	0x03, 0x1b
        /*001e*/ 	.short	0x00a8


	//----- nvinfo : EIATTR_NUM_BARRIERS
	.align		4
        /*0020*/ 	.byte	0x02, 0x4c
        /*0022*/ 	.byte	0x09
	.zero		1


	//----- nvinfo : EIATTR_EXTERNS
	.align		4
        /*0024*/ 	.byte	0x04, 0x0f
        /*0026*/ 	.short	(.L_87 - .L_86)


	//   ....[0]....
	.align		4
.L_86:
        /*0028*/ 	.word	index@(__assertfail)


	//----- nvinfo : EIATTR_ANNOTATIONS
	.align		4
.L_87:
        /*002c*/ 	.byte	0x04, 0x55
        /*002e*/ 	.short	(.L_89 - .L_88)


	//   ....[0]....
.L_88:
        /*0030*/ 	.word	0x00000001
        /*0034*/ 	.byte	0x50, 0x09, 0x00, 0x00, 0x01, 0x00, 0x00, 0x00, 0x10, 0x0a, 0x00, 0x00, 0x01, 0x00, 0x00, 0x00
        /* <DEDUP_REMOVED lines=30> */
        /*0224*/ 	.byte	0x20, 0x0b, 0x01, 0x00


	//----- nvinfo : EIATTR_MERCURY_ISA_VERSION
	.align		4
.L_89:
        /*0228*/ 	.byte	0x03, 0x5f
        /*022a*/ 	.short	0x0101


	//----- nvinfo : EIATTR_INT_WARP_WIDE_INSTR_OFFSETS
	.align		4
        /*022c*/ 	.byte	0x04, 0x31
        /*022e*/ 	.short	(.L_91 - .L_90)


	//   ....[0]....
.L_90:
        /*0230*/ 	.word	0x00000130


	//   ....[1]....
        /*0234*/ 	.word	0x00000170


	//   ....[2]....
        /*0238*/ 	.word	0x000001e0


	//----- nvinfo : EIATTR_COOP_GROUP_MASK_REGIDS
	.align		4
.L_91:
        /*023c*/ 	.byte	0x04, 0x29
        /*023e*/ 	.short	(.L_93 - .L_92)


	//   ....[0]....
.L_92:
        /*0240*/ 	.word	0xffffffff


	//   ....[1]....
        /*0244*/ 	.word	0xffffffff


	//   ....[2]....
        /*0248*/ 	.word	0xffffffff


	//   ....[3]....
        /*024c*/ 	.word	0xffffffff


	//   ....[4]....
        /*0250*/ 	.word	0xffffffff


	//   ....[5]....
        /*0254*/ 	.word	0xffffffff


	//   ....[6]....
        /*0258*/ 	.word	0xffffffff


	//   ....[7]....
        /*025c*/ 	.word	0xffffffff


	//   ....[8]....
        /*0260*/ 	.word	0xffffffff


	//   ....[9]....
        /*0264*/ 	.word	0xffffffff


	//   ....[10]....
        /*0268*/ 	.word	0xffffffff


	//   ....[11]....
        /*026c*/ 	.word	0xffffffff


	//   ....[12]....
        /*0270*/ 	.word	0xffffffff


	//   ....[13]....
        /*0274*/ 	.word	0xffffffff


	//   ....[14]....
        /*0278*/ 	.word	0xffffffff


	//   ....[15]....
        /*027c*/ 	.word	0xffffffff


	//   ....[16]....
        /*0280*/ 	.word	0xffffffff


	//   ....[17]....
        /*0284*/ 	.word	0xffffffff


	//   ....[18]....
        /*0288*/ 	.word	0xffffffff


	//   ....[19]....
        /*028c*/ 	.word	0xffffffff


	//   ....[20]....
        /*0290*/ 	.word	0xffffffff


	//   ....[21]....
        /*0294*/ 	.word	0xffffffff


	//   ....[22]....
        /*0298*/ 	.word	0xffffffff


	//   ....[23]....
        /*029c*/ 	.word	0xffffffff


	//   ....[24]....
        /*02a0*/ 	.word	0xffffffff


	//   ....[25]....
        /*02a4*/ 	.word	0xffffffff


	//   ....[26]....
        /*02a8*/ 	.word	0xffffffff


	//   ....[27]....
        /*02ac*/ 	.word	0xffffffff


	//   ....[28]....
        /*02b0*/ 	.word	0xffffffff


	//   ....[29]....
        /*02b4*/ 	.word	0xffffffff


	//   ....[30]....
        /*02b8*/ 	.word	0xffffffff


	//   ....[31]....
        /*02bc*/ 	.word	0xffffffff


	//   ....[32]....
        /*02c0*/ 	.word	0xffffffff


	//   ....[33]....
        /*02c4*/ 	.word	0xffffffff


	//   ....[34]....
        /*02c8*/ 	.word	0xffffffff


	//   ....[35]....
        /*02cc*/ 	.word	0xffffffff


	//   ....[36]....
        /*02d0*/ 	.word	0xffffffff


	//   ....[37]....
        /*02d4*/ 	.word	0xffffffff


	//   ....[38]....
        /*02d8*/ 	.word	0xffffffff


	//   ....[39]....
        /*02dc*/ 	.word	0xffffffff


	//   ....[40]....
        /*02e0*/ 	.word	0xffffffff


	//   ....[41]....
        /*02e4*/ 	.word	0xffffffff


	//   ....[42]....
        /*02e8*/ 	.word	0xffffffff


	//   ....[43]....
        /*02ec*/ 	.word	0xffffffff


	//   ....[44]....
        /*02f0*/ 	.word	0xffffffff


	//   ....[45]....
        /*02f4*/ 	.word	0xffffffff


	//   ....[46]....
        /*02f8*/ 	.word	0xffffffff


	//   ....[47]....
        /*02fc*/ 	.word	0xffffffff


	//   ....[48]....
        /*0300*/ 	.word	0xffffffff


	//   ....[49]....
        /*0304*/ 	.word	0xffffffff


	//   ....[50]....
        /*0308*/ 	.word	0x0500000f


	//   ....[51]....
        /*030c*/ 	.word	0x0500000f


	//   ....[52]....
        /*0310*/ 	.word	0x0500000f


	//   ....[53]....
        /*0314*/ 	.word	0x0500000f


	//   ....[54]....
        /*0318*/ 	.word	0x0500000f


	//   ....[55]....
        /*031c*/ 	.word	0x0500000f


	//   ....[56]....
        /*0320*/ 	.word	0x0500000f


	//   ....[57]....
        /*0324*/ 	.word	0x0500000f


	//   ....[58]....
        /*0328*/ 	.word	0x0500000f


	//   ....[59]....
        /*032c*/ 	.word	0x0500000f


	//   ....[60]....
        /*0330*/ 	.word	0x0500000f


	//   ....[61]....
        /*0334*/ 	.word	0x0500000f


	//   ....[62]....
        /*0338*/ 	.word	0x0500000f


	//   ....[63]....
        /*033c*/ 	.word	0x0500000f


	//   ....[64]....
        /*0340*/ 	.word	0x0500000f


	//   ....[65]....
        /*0344*/ 	.word	0x0500000f


	//   ....[66]....
        /*0348*/ 	.word	0x0500000f


	//   ....[67]....
        /*034c*/ 	.word	0x0500000f


	//----- nvinfo : EIATTR_COOP_GROUP_INSTR_OFFSETS
	.align		4
.L_93:
        /*0350*/ 	.byte	0x04, 0x28
        /*0352*/ 	.short	(.L_95 - .L_94)


	//   ....[0]....
.L_94:
        /*0354*/ 	.word	0x00000060


	//   ....[1]....
        /*0358*/ 	.word	0x00000140


	//   ....[2]....
        /*035c*/ 	.word	0x00000190


	//   ....[3]....
        /*0360*/ 	.word	0x000003c0


	//   ....[4]....
        /*0364*/ 	.word	0x00000520


	//   ....[5]....
        /*0368*/ 	.word	0x00000640


	//   ....[6]....
        /*036c*/ 	.word	0x000007a0


	//   ....[7]....
        /*0370*/ 	.word	0x00000e00


	//   ....[8]....
        /*0374*/ 	.word	0x00003e50


	//   ....[9]....
        /*0378*/ 	.word	0x00003e80


	//   ....[10]....
        /*037c*/ 	.word	0x000042c0


	//   ....[11]....
        /*0380*/ 	.word	0x00004330


	//   ....[12]....
        /*0384*/ 	.word	0x00007d30


	//   ....[13]....
        /*0388*/ 	.word	0x00007e40


	//   ....[14]....
        /*038c*/ 	.word	0x000082b0


	//   ....[15]....
        /*0390*/ 	.word	0x000082d0


	//   ....[16]....
        /*0394*/ 	.word	0x000093b0


	//   ....[17]....
        /*0398*/ 	.word	0x000093f0


	//   ....[18]....
        /*039c*/ 	.word	0x000094e0


	//   ....[19]....
        /*03a0*/ 	.word	0x000094f0


	//   ....[20]....
        /*03a4*/ 	.word	0x0000b260


	//   ....[21]....
        /*03a8*/ 	.word	0x0000b2c0


	//   ....[22]....
        /*03ac*/ 	.word	0x0000b3d0


	//   ....[23]....
        /*03b0*/ 	.word	0x0000b3e0


	//   ....[24]....
        /*03b4*/ 	.word	0x0000b830


	//   ....[25]....
        /*03b8*/ 	.word	0x0000b870


	//   ....[26]....
        /*03bc*/ 	.word	0x0000b9b0


	//   ....[27]....
        /*03c0*/ 	.word	0x0000b9d0


	//   ....[28]....
        /*03c4*/ 	.word	0x0000bb10


	//   ....[29]....
        /*03c8*/ 	.word	0x0000bb30


	//   ....[30]....
        /*03cc*/ 	.word	0x0000bc90


	//   ....[31]....
        /*03d0*/ 	.word	0x0000bcc0


	//   ....[32]....
        /*03d4*/ 	.word	0x0000c790


	//   ....[33]....
        /*03d8*/ 	.word	0x0000d2a0


	//   ....[34]....
        /*03dc*/ 	.word	0x0000d2d0


	//   ....[35]....
        /*03e0*/ 	.word	0x0000d390


	//   ....[36]....
        /*03e4*/ 	.word	0x0000d3a0


	//   ....[37]....
        /*03e8*/ 	.word	0x0000d440


	//   ....[38]....
        /*03ec*/ 	.word	0x0000d450


	//   ....[39]....
        /*03f0*/ 	.word	0x0000d4f0


	//   ....[40]....
        /*03f4*/ 	.word	0x0000d500


	//   ....[41]....
        /*03f8*/ 	.word	0x0000d5a0


	//   ....[42]....
        /*03fc*/ 	.word	0x0000d5b0


	//   ....[43]....
        /*0400*/ 	.word	0x0000d650


	//   ....[44]....
        /*0404*/ 	.word	0x0000d660


	//   ....[45]....
        /*0408*/ 	.word	0x0000d700


	//   ....[46]....
        /*040c*/ 	.word	0x0000d710


	//   ....[47]....
        /*0410*/ 	.word	0x0000d750


	//   ....[48]....
        /*0414*/ 	.word	0x0000d7a0


	//   ....[49]....
        /*0418*/ 	.word	0x00010a30


	//   ....[50]....
        /*041c*/ 	.word	0x00010f50


	//   ....[51]....
        /*0420*/ 	.word	0x000110c0


	//   ....[52]....
        /*0424*/ 	.word	0x00011120


	//   ....[53]....
        /*0428*/ 	.word	0x00011290


	//   ....[54]....
        /*042c*/ 	.word	0x000112e0


	//   ....[55]....
        /*0430*/ 	.word	0x00011410


	//   ....[56]....
        /*0434*/ 	.word	0x00011460


	//   ....[57]....
        /*0438*/ 	.word	0x00011590


	//   ....[58]....
        /*043c*/ 	.word	0x000115e0


	//   ....[59]....
        /*0440*/ 	.word	0x00011710


	//   ....[60]....
        /*0444*/ 	.word	0x00011760


	//   ....[61]....
        /*0448*/ 	.word	0x00011890


	//   ....[62]....
        /*044c*/ 	.word	0x000118e0


	//   ....[63]....
        /*0450*/ 	.word	0x00011a10


	//   ....[64]....
        /*0454*/ 	.word	0x00011a60


	//   ....[65]....
        /*0458*/ 	.word	0x00011b70


	//   ....[66]....
        /*045c*/ 	.word	0x00011bc0


	//   ....[67]....
        /*0460*/ 	.word	0x00011f60


	//----- nvinfo : EIATTR_REG_RECONFIG
	.align		4
.L_95:
        /*0464*/ 	.byte	0x01, 0x54
	.zero		2


	//----- nvinfo : EIATTR_SYSCALL_OFFSETS
	.align		4
        /*0468*/ 	.byte	0x04, 0x46
        /*046a*/ 	.short	(.L_97 - .L_96)


	//   ....[0]....
.L_96:
        /*046c*/ 	.word	0x000011c0


	//   ....[1]....
        /*0470*/ 	.word	0x0000c3e0


	//   ....[2]....
        /*0474*/ 	.word	0x0000c520


	//   ....[3]....
        /*0478*/ 	.word	0x0000c610


	//   ....[4]....
        /*047c*/ 	.word	0x0000ce20


	//----- nvinfo : EIATTR_MBARRIER_INSTR_OFFSETS
	.align		4
.L_97:
        /*0480*/ 	.byte	0x04, 0x39
        /*0482*/ 	.short	(.L_99 - .L_98)


	//   ....[0]....
.L_98:
        /*0484*/ 	.word	0x00000270
        /*0488*/ 	.word	0x000000ff
        /*048c*/ 	.word	0x00038800
        /*0490*/ 	.short	0x0100
        /*0492*/ 	.byte	0x08
	.zero		1


	//   ....[1]....
        /*0494*/ 	.word	0x00000280
        /*0498*/ 	.word	0x000000ff
        /*049c*/ 	.word	0x00038820
        /*04a0*/ 	.short	0x0100
        /*04a2*/ 	.byte	0x08
	.zero		1


	//   ....[2]....
        /*04a4*/ 	.word	0x00000370
        /*04a8*/ 	.word	0x000000ff
        /*04ac*/ 	.word	0x00038830
        /*04b0*/ 	.short	0x0100
        /*04b2*/ 	.byte	0x08
	.zero		1


	//   ....[3]....
        /*04b4*/ 	.word	0x00000380
        /*04b8*/ 	.word	0x000000ff
        /*04bc*/ 	.word	0x00038840
        /*04c0*/ 	.short	0x0100
        /*04c2*/ 	.byte	0x08
	.zero		1


	//   ....[4]....
        /*04c4*/ 	.word	0x00000390
        /*04c8*/ 	.word	0x000000ff
        /*04cc*/ 	.word	0x00038838
        /*04d0*/ 	.short	0x0100
        /*04d2*/ 	.byte	0x08
	.zero		1


	//   ....[5]....
        /*04d4*/ 	.word	0x000003a0
        /*04d8*/ 	.word	0x000000ff
        /*04dc*/ 	.word	0x00038848
        /*04e0*/ 	.short	0x0100
        /*04e2*/ 	.byte	0x08
	.zero		1


	//   ....[6]....
        /*04e4*/ 	.word	0x000004d0
        /*04e8*/ 	.word	0x000000ff
        /*04ec*/ 	.word	0x00038850
        /*04f0*/ 	.short	0x0100
        /*04f2*/ 	.byte	0x08
	.zero		1


	//   ....[7]....
        /*04f4*/ 	.word	0x000004e0
        /*04f8*/ 	.word	0x000000ff
        /*04fc*/ 	.word	0x00038860
        /*0500*/ 	.short	0x0100
        /*0502*/ 	.byte	0x08
	.zero		1


	//   ....[8]....
        /*0504*/ 	.word	0x000004f0
        /*0508*/ 	.word	0x000000ff
        /*050c*/ 	.word	0x00038858
        /*0510*/ 	.short	0x0100
        /*0512*/ 	.byte	0x08
	.zero		1


	//   ....[9]....
        /*0514*/ 	.word	0x00000500
        /*0518*/ 	.word	0x000000ff
        /*051c*/ 	.word	0x00038868
        /*0520*/ 	.short	0x0100
        /*0522*/ 	.byte	0x08
	.zero		1


	//   ....[10]....
        /*0524*/ 	.word	0x000005f0
        /*0528*/ 	.word	0x000000ff
        /*052c*/ 	.word	0x00038870
        /*0530*/ 	.short	0x0100
        /*0532*/ 	.byte	0x06
	.zero		1


	//   ....[11]....
        /*0534*/ 	.word	0x00000600
        /*0538*/ 	.word	0x000000ff
        /*053c*/ 	.word	0x00038880
        /*0540*/ 	.short	0x0100
        /*0542*/ 	.byte	0x06
	.zero		1


	//   ....[12]....
        /*0544*/ 	.word	0x00000610
        /*0548*/ 	.word	0x000000ff
        /*054c*/ 	.word	0x00038878
        /*0550*/ 	.short	0x0100
        /*0552*/ 	.byte	0x06
	.zero		1


	//   ....[13]....
        /*0554*/ 	.word	0x00000620
        /*0558*/ 	.word	0x000000ff
        /*055c*/ 	.word	0x00038888
        /*0560*/ 	.short	0x0100
        /*0562*/ 	.byte	0x06
	.zero		1


	//   ....[14]....
        /*0564*/ 	.word	0x00000750
        /*0568*/ 	.word	0x000000ff
        /*056c*/ 	.word	0x00038890
        /*0570*/ 	.short	0x0100
        /*0572*/ 	.byte	0x08
	.zero		1


	//   ....[15]....
        /*0574*/ 	.word	0x00000760
        /*0578*/ 	.word	0x000000ff
        /*057c*/ 	.word	0x000388a0
        /*0580*/ 	.short	0x0100
        /*0582*/ 	.byte	0x08
	.zero		1


	//   ....[16]....
        /*0584*/ 	.word	0x00000770
        /*0588*/ 	.word	0x000000ff
        /*058c*/ 	.word	0x00038898
        /*0590*/ 	.short	0x0100
        /*0592*/ 	.byte	0x08
	.zero		1


	//   ....[17]....
        /*0594*/ 	.word	0x00000780
        /*0598*/ 	.word	0x000000ff
        /*059c*/ 	.word	0x000388a8
        /*05a0*/ 	.short	0x0100
        /*05a2*/ 	.byte	0x08
	.zero		1


	//   ....[18]....
        /*05a4*/ 	.word	0x000008b0
        /*05a8*/ 	.word	0x000000ff
        /*05ac*/ 	.word	0x000388b0
        /*05b0*/ 	.short	0x0100
        /*05b2*/ 	.byte	0x08
	.zero		1


	//   ....[19]....
        /*05b4*/ 	.word	0x000008c0
        /*05b8*/ 	.word	0x000000ff
        /*05bc*/ 	.word	0x000388c0
        /*05c0*/ 	.short	0x0100
        /*05c2*/ 	.byte	0x08
	.zero		1


	//   ....[20]....
        /*05c4*/ 	.word	0x000008d0
        /*05c8*/ 	.word	0x000000ff
        /*05cc*/ 	.word	0x000388b8
        /*05d0*/ 	.short	0x0100
        /*05d2*/ 	.byte	0x08
	.zero		1


	//   ....[21]....
        /*05d4*/ 	.word	0x000008e0
        /*05d8*/ 	.word	0x000000ff
        /*05dc*/ 	.word	0x000388c8
        /*05e0*/ 	.short	0x0100
        /*05e2*/ 	.byte	0x08
	.zero		1


	//   ....[22]....
        /*05e4*/ 	.word	0x00001240
        /*05e8*/ 	.word	0x000000ff
        /*05ec*/ 	.word	0x00038800
        /*05f0*/ 	.short	0x010a
        /*05f2*/ 	.byte	0x24
	.zero		1


	//   ....[23]....
        /*05f4*/ 	.word	0x000012d0
        /*05f8*/ 	.word	0x00000000
        /*05fc*/ 	.word	0x00038830
        /*0600*/ 	.short	0x010a
        /*0602*/ 	.byte	0x3f
	.zero		1


	//   ....[24]....
        /*0604*/ 	.word	0x00001350
        /*0608*/ 	.word	0x00000000
        /*060c*/ 	.word	0x00038830
        /*0610*/ 	.short	0x010a
        /*0612*/ 	.byte	0x3f
	.zero		1


	//   ....[25]....
        /*0614*/ 	.word	0x00003da0
        /*0618*/ 	.word	0x00000000
        /*061c*/ 	.word	0x00000000
        /*0620*/ 	.short	0x0101
        /*0622*/ 	.byte	0x3f
	.zero		1


	//   ....[26]....
        /*0624*/ 	.word	0x00005190
        /*0628*/ 	.word	0x000000ff
        /*062c*/ 	.word	0x00038830
        /*0630*/ 	.short	0x010a
        /*0632*/ 	.byte	0x06
	.zero		1


	//   ....[27]....
        /*0634*/ 	.word	0x000051e0
        /*0638*/ 	.word	0x000000ff
        /*063c*/ 	.word	0x00038830
        /*0640*/ 	.short	0x010a
        /*0642*/ 	.byte	0x04
	.zero		1


	//   ....[28]....
        /*0644*/ 	.word	0x00007a90
        /*0648*/ 	.word	0x000000ff
        /*064c*/ 	.word	0x00038850
        /*0650*/ 	.short	0x010a
        /*0652*/ 	.byte	0x04
	.zero		1


	//   ....[29]....
        /*0654*/ 	.word	0x00007ad0
        /*0658*/ 	.word	0x000000ff
        /*065c*/ 	.word	0x00038850
        /*0660*/ 	.short	0x010a
        /*0662*/ 	.byte	0x04
	.zero		1


	//   ....[30]....
        /*0664*/ 	.word	0x00008620
        /*0668*/ 	.word	0x0000009d
        /*066c*/ 	.word	0x00000000
        /*0670*/ 	.short	0x0101
        /*0672*/ 	.byte	0x3f
	.zero		1


	//   ....[31]....
        /*0674*/ 	.word	0x00008680
        /*0678*/ 	.word	0x000000ab
        /*067c*/ 	.word	0x00000000
        /*0680*/ 	.short	0x0101
        /*0682*/ 	.byte	0x3f
	.zero		1


	//   ....[32]....
        /*0684*/ 	.word	0x00009320
        /*0688*/ 	.word	0x000000ff
        /*068c*/ 	.word	0x00038850
        /*0690*/ 	.short	0x010a
        /*0692*/ 	.byte	0x0c
	.zero		1


	//   ....[33]....
        /*0694*/ 	.word	0x00009360
        /*0698*/ 	.word	0x000000ff
        /*069c*/ 	.word	0x00038850
        /*06a0*/ 	.short	0x010a
        /*06a2*/ 	.byte	0x0c
	.zero		1


	//   ....[34]....
        /*06a4*/ 	.word	0x0000a4b0
        /*06a8*/ 	.word	0x0000009b
        /*06ac*/ 	.word	0x00000000
        /*06b0*/ 	.short	0x0101
        /*06b2*/ 	.byte	0x3f
	.zero		1


	//   ....[35]....
        /*06b4*/ 	.word	0x0000b750
        /*06b8*/ 	.word	0x000000ff
        /*06bc*/ 	.word	0x00000000
        /*06c0*/ 	.short	0x0101
        /*06c2*/ 	.byte	0x04
	.zero		1


	//   ....[36]....
        /*06c4*/ 	.word	0x0000c9d0
        /*06c8*/ 	.word	0x00000000
        /*06cc*/ 	.word	0x00038840
        /*06d0*/ 	.short	0x010a
        /*06d2*/ 	.byte	0x3f
	.zero		1


	//   ....[37]....
        /*06d4*/ 	.word	0x0000d8b0
        /*06d8*/ 	.word	0x000000ff
        /*06dc*/ 	.word	0x00038800
        /*06e0*/ 	.short	0x0107
        /*06e2*/ 	.byte	0x24
	.zero		1


	//   ....[38]....
        /*06e4*/ 	.word	0x0000d920
        /*06e8*/ 	.word	0x000000ff
        /*06ec*/ 	.word	0x00038800
        /*06f0*/ 	.short	0x0101
        /*06f2*/ 	.byte	0x24
	.zero		1


	//   ....[39]....
        /*06f4*/ 	.word	0x0000d950
        /*06f8*/ 	.word	0x000000ff
        /*06fc*/ 	.word	0x00038820
        /*0700*/ 	.short	0x010a
        /*0702*/ 	.byte	0x24
	.zero		1


	//   ....[40]....
        /*0704*/ 	.word	0x0000dc90
        /*0708*/ 	.word	0x00000003
        /*070c*/ 	.word	0x00038840
        /*0710*/ 	.short	0x010a
        /*0712*/ 	.byte	0x3f
	.zero		1


	//   ....[41]....
        /*0714*/ 	.word	0x0000e220
        /*0718*/ 	.word	0x00000003
        /*071c*/ 	.word	0x00000060
        /*0720*/ 	.short	0x010a
        /*0722*/ 	.byte	0x3f
	.zero		1


	//   ....[42]....
        /*0724*/ 	.word	0x0000ea70
        /*0728*/ 	.word	0x00000003
        /*072c*/ 	.word	0x00038840
        /*0730*/ 	.short	0x010a
        /*0732*/ 	.byte	0x3f
	.zero		1


	//   ....[43]....
        /*0734*/ 	.word	0x0000f000
        /*0738*/ 	.word	0x00000005
        /*073c*/ 	.word	0x00000060
        /*0740*/ 	.short	0x010a
        /*0742*/ 	.byte	0x3f
	.zero		1


	//   ....[44]....
        /*0744*/ 	.word	0x0000f790
        /*0748*/ 	.word	0x00000002
        /*074c*/ 	.word	0x00038840
        /*0750*/ 	.short	0x010a
        /*0752*/ 	.byte	0x3f
	.zero		1


	//   ....[45]....
        /*0754*/ 	.word	0x0000fd20
        /*0758*/ 	.word	0x00000005
        /*075c*/ 	.word	0x00000060
        /*0760*/ 	.short	0x010a
        /*0762*/ 	.byte	0x3f
	.zero		1


	//   ....[46]....
        /*0764*/ 	.word	0x00010350
        /*0768*/ 	.word	0x00000002
        /*076c*/ 	.word	0x00038860
        /*0770*/ 	.short	0x010a
        /*0772*/ 	.byte	0x3f
	.zero		1


	//   ....[47]....
        /*0774*/ 	.word	0x000109b0
        /*0778*/ 	.word	0x00000000
        /*077c*/ 	.word	0x00038820
        /*0780*/ 	.short	0x010a
        /*0782*/ 	.byte	0x3f
	.zero		1


	//   ....[48]....
        /*0784*/ 	.word	0x00010ba0
        /*0788*/ 	.word	0x00000006
        /*078c*/ 	.word	0x00000000
        /*0790*/ 	.short	0x010a
        /*0792*/ 	.byte	0x3f
	.zero		1


	//   ....[49]....
        /*0794*/ 	.word	0x00010bf0
        /*0798*/ 	.word	0x00000003
        /*079c*/ 	.word	0x00000000
        /*07a0*/ 	.short	0x010a
        /*07a2*/ 	.byte	0x3f
	.zero		1


	//   ....[50]....
        /*07a4*/ 	.word	0x00010c50
        /*07a8*/ 	.word	0x00000012
        /*07ac*/ 	.word	0x00000000
        /*07b0*/ 	.short	0x010a
        /*07b2*/ 	.byte	0x3f
	.zero		1


	//   ....[51]....
        /*07b4*/ 	.word	0x00010c80
        /*07b8*/ 	.word	0x00000003
        /*07bc*/ 	.word	0x00000000
        /*07c0*/ 	.short	0x010a
        /*07c2*/ 	.byte	0x3f
	.zero		1


	//   ....[52]....
        /*07c4*/ 	.word	0x00010cf0
        /*07c8*/ 	.word	0x00000003
        /*07cc*/ 	.word	0x00038800
        /*07d0*/ 	.short	0x010a
        /*07d2*/ 	.byte	0x3f
	.zero		1


	//   ....[53]....
        /*07d4*/ 	.word	0x00010d40
        /*07d8*/ 	.word	0x00000000
        /*07dc*/ 	.word	0x00038830
        /*07e0*/ 	.short	0x010a
        /*07e2*/ 	.byte	0x3f
	.zero		1


	//   ....[54]....
        /*07e4*/ 	.word	0x00010db0
        /*07e8*/ 	.word	0x00000004
        /*07ec*/ 	.word	0x00038830
        /*07f0*/ 	.short	0x010a
        /*07f2*/ 	.byte	0x3f
	.zero		1


	//   ....[55]....
        /*07f4*/ 	.word	0x00010e10
        /*07f8*/ 	.word	0x00000003
        /*07fc*/ 	.word	0x00038850
        /*0800*/ 	.short	0x010a
        /*0802*/ 	.byte	0x3f
	.zero		1


	//   ....[56]....
        /*0804*/ 	.word	0x00010e70
        /*0808*/ 	.word	0x00000007
        /*080c*/ 	.word	0x00038850
        /*0810*/ 	.short	0x010a
        /*0812*/ 	.byte	0x3f
	.zero		1


	//   ....[57]....
        /*0814*/ 	.word	0x00011010
        /*0818*/ 	.word	0x00000000
        /*081c*/ 	.word	0x00038840
        /*0820*/ 	.short	0x010a
        /*0822*/ 	.byte	0x3f
	.zero		1


	//   ....[58]....
        /*0824*/ 	.word	0x00011c00
        /*0828*/ 	.word	0x0000000c
        /*082c*/ 	.word	0x00038820
        /*0830*/ 	.short	0x010a
        /*0832*/ 	.byte	0x3f
	.zero		1


	//   ....[59]....
        /*0834*/ 	.word	0x00011c50
        /*0838*/ 	.word	0x00000003
        /*083c*/ 	.word	0x00038840
        /*0840*/ 	.short	0x010a
        /*0842*/ 	.byte	0x3f
	.zero		1


	//   ....[60]....
        /*0844*/ 	.word	0x00011ca0
        /*0848*/ 	.word	0x00000003
        /*084c*/ 	.word	0x00000060
        /*0850*/ 	.short	0x010a
        /*0852*/ 	.byte	0x3f
	.zero		1


	//   ....[61]....
        /*0854*/ 	.word	0x00011cf0
        /*0858*/ 	.word	0x00000003
        /*085c*/ 	.word	0x00038840
        /*0860*/ 	.short	0x010a
        /*0862*/ 	.byte	0x3f
	.zero		1


	//   ....[62]....
        /*0864*/ 	.word	0x00011d40
        /*0868*/ 	.word	0x00000005
        /*086c*/ 	.word	0x00000060
        /*0870*/ 	.short	0x010a
        /*0872*/ 	.byte	0x3f
	.zero		1


	//   ....[63]....
        /*0874*/ 	.word	0x00011d90
        /*0878*/ 	.word	0x00000002
        /*087c*/ 	.word	0x00038840
        /*0880*/ 	.short	0x010a
        /*0882*/ 	.byte	0x3f
	.zero		1


	//   ....[64]....
        /*0884*/ 	.word	0x00011de0
        /*0888*/ 	.word	0x00000005
        /*088c*/ 	.word	0x00000060
        /*0890*/ 	.short	0x010a
        /*0892*/ 	.byte	0x3f
	.zero		1


	//   ....[65]....
        /*0894*/ 	.word	0x00011e30
        /*0898*/ 	.word	0x00000002
        /*089c*/ 	.word	0x00038860
        /*08a0*/ 	.short	0x010a
        /*08a2*/ 	.byte	0x3f
	.zero		1


	//   ....[66]....
        /*08a4*/ 	.word	0x00011e80
        /*08a8*/ 	.word	0x00000000
        /*08ac*/ 	.word	0x00038820
        /*08b0*/ 	.short	0x010a
        /*08b2*/ 	.byte	0x3f
	.zero		1


	//   ....[67]....
        /*08b4*/ 	.word	0x00012020
        /*08b8*/ 	.word	0x00000006
        /*08bc*/ 	.word	0x00000000
        /*08c0*/ 	.short	0x010a
        /*08c2*/ 	.byte	0x3f
	.zero		1


	//   ....[68]....
        /*08c4*/ 	.word	0x00012070
        /*08c8*/ 	.word	0x00000003
        /*08cc*/ 	.word	0x00000000
        /*08d0*/ 	.short	0x010a
        /*08d2*/ 	.byte	0x3f
	.zero		1


	//   ....[69]....
        /*08d4*/ 	.word	0x000120c0
        /*08d8*/ 	.word	0x00000012
        /*08dc*/ 	.word	0x00000000
        /*08e0*/ 	.short	0x010a
        /*08e2*/ 	.byte	0x3f
	.zero		1


	//----- nvinfo : EIATTR_NUM_MBARRIERS
	.align		4
.L_99:
        /*08e4*/ 	.byte	0x03, 0x38
        /*08e6*/ 	.short	0x0016


	//----- nvinfo : EIATTR_EXIT_INSTR_OFFSETS
	.align		4
        /*08e8*/ 	.byte	0x04, 0x1c
        /*08ea*/ 	.short	(.L_101 - .L_100)


	//   ....[0]....
.L_100:
        /*08ec*/ 	.word	0x00000a00


	//   ....[1]....
        /*08f0*/ 	.word	0x0000be60


	//   ....[2]....
        /*08f4*/ 	.word	0x00010cd0


	//----- nvinfo : EIATTR_MAX_THREADS
	.align		4
.L_101:
        /*08f8*/ 	.byte	0x04, 0x05
        /*08fa*/ 	.short	(.L_103 - .L_102)
.L_102:
        /*08fc*/ 	.word	0x00000180
        /*0900*/ 	.word	0x00000001
        /*0904*/ 	.word	0x00000001


	//----- nvinfo : EIATTR_CRS_STACK_SIZE
	.align		4
.L_103:
        /*0908*/ 	.byte	0x04, 0x1e
        /*090a*/ 	.short	(.L_105 - .L_104)
.L_104:
        /*090c*/ 	.word	0x00000000


	//----- nvinfo : EIATTR_CBANK_PARAM_SIZE
	.align		4
.L_105:
        /*0910*/ 	.byte	0x03, 0x19
        /*0912*/ 	.short	0x0a70


	//----- nvinfo : EIATTR_PARAM_CBANK
	.align		4
        /*0914*/ 	.byte	0x04, 0x0a
        /*0916*/ 	.short	(.L_107 - .L_106)
	.align		4
.L_106:
        /*0918*/ 	.word	index@(.nv.constant0._ZN7cutlass13device_kernelIN5flash11enable_sm90INS1_16FlashAttnFwdSm90INS1_25CollectiveMainloopFwdSm90ILi2EN4cute5tupleIJNS5_1CILi1EEES8_S8_EEENS6_IJNS7_ILi128EEENS7_ILi80EEENS7_ILi256EEEEEELi256ENS_6half_tEfNS_4arch4Sm90ELb0ELb0ELb0ELb0ELb0ELb0ELb0ELb1ELb1ELb1ELb0ELb0EEENS1_21CollectiveEpilogueFwdINS6_IJSA_SC_SB_EEES9_SE_SG_Li256ELb0ELb1ELb0ELb0EEENS1_29StaticPersistentTileSchedulerILb0EEEEEEEEEvNT_6ParamsE)
        /*091c*/ 	.short	0x0210
        /*091e*/ 	.short	0x0a70


	//----- nvinfo : EIATTR_SW_WAR
	.align		4
.L_107:
        /*0920*/ 	.byte	0x04, 0x36
        /*0922*/ 	.short	(.L_109 - .L_108)
.L_108:
        /*0924*/ 	.word	0x00000008
.L_109:


//--------------------- .nv.info._ZN7cutlass13device_kernelIN5flash11enable_sm90INS1_16FlashAttnFwdSm90INS1_25CollectiveMainloopFwdSm90ILi2EN4cute5tupleIJNS5_1CILi2EEENS7_ILi1EEES9_EEENS6_IJNS7_ILi128EEENS7_ILi80EEENS7_ILi256EEEEEELi256ENS_6half_tEfNS_4arch4Sm90ELb0ELb0ELb0ELb0ELb0ELb0ELb0ELb1ELb1ELb1ELb0ELb0EEENS1_21CollectiveEpilogueFwdINS6_IJSB_SD_SC_EEESA_SF_SH_Li256ELb0ELb1ELb0ELb0EEENS1_29StaticPersistentTileSchedulerILb0EEEEEEEEEvNT_6ParamsE --------------------------
	.section	.nv.info._ZN7cutlass13device_kernelIN5flash11enable_sm90INS1_16FlashAttnFwdSm90INS1_25CollectiveMainloopFwdSm90ILi2EN4cute5tupleIJNS5_1CILi2EEENS7_ILi1EEES9_EEENS6_IJNS7_ILi128EEENS7_ILi80EEENS7_ILi256EEEEEELi256ENS_6half_tEfNS_4arch4Sm90ELb0ELb0ELb0ELb0ELb0ELb0ELb0ELb1ELb1ELb1ELb0ELb0EEENS1_21CollectiveEpilogueFwdINS6_IJSB_SD_SC_EEESA_SF_SH_Li256ELb0ELb1ELb0ELb0EEENS1_29StaticPersistentTileSchedulerILb0EEEEEEEEEvNT_6ParamsE,"",@"SHT_CUDA_INFO"
	.sectionflags	@""
	.align	4


	//----- nvinfo : EIATTR_CUDA_API_VERSION
	.align		4
        /*0000*/ 	.byte	0x04, 0x37
        /*0002*/ 	.short	(.L_111 - .L_110)
.L_110:
        /*0004*/ 	.word	0x00000082


	//----- nvinfo : EIATTR_KPARAM_INFO
	.align		4
.L_111:
        /*0008*/ 	.byte	0x04, 0x17
        /*000a*/ 	.short	(.L_113 - .L_112)
.L_112:
        /*000c*/ 	.word	0x00000000
        /*0010*/ 	.short	0x0000
        /*0012*/ 	.short	0x0070
        /*0014*/ 	.byte	0x00, 0xf0, 0x01, 0x28


	//----- nvinfo : EIATTR_SPARSE_MMA_MASK
	.align		4
.L_113:
        /*0018*/ 	.byte	0x03, 0x50
        /*001a*/ 	.short	0x0000


	//----- nvinfo : EIATTR_MAXREG_COUNT
	.align		4
        /*001c*/ 	.byte	0x03, 0x1b
        /*001e*/ 	.short	0x00a8


	//----- nvinfo : EIATTR_NUM_BARRIERS
	.align		4
        /*0020*/ 	.byte	0x02, 0x4c
        /*0022*/ 	.byte	0x09
	.zero		1


	//----- nvinfo : EIATTR_EXTERNS
	.align		4
        /*0024*/ 	.byte	0x04, 0x0f
        /*0026*/ 	.short	(.L_115 - .L_114)


	//   ....[0]....
	.align		4
.L_114:
        /*0028*/ 	.word	index@(__assertfail)


	//----- nvinfo : EIATTR_ANNOTATIONS
	.align		4
.L_115:
        /*002c*/ 	.byte	0x04, 0x55
        /*002e*/ 	.short	(.L_117 - .L_116)


	//   ....[0]....
.L_116:
        /* <DEDUP_REMOVED lines=32> */


	//----- nvinfo : EIATTR_MERCURY_ISA_VERSION
	.align		4
.L_117:
        /*0218*/ 	.byte	0x03, 0x5f
        /*021a*/ 	.short	0x0101


	//----- nvinfo : EIATTR_INT_WARP_WIDE_INSTR_OFFSETS
	.align		4
        /*021c*/ 	.byte	0x04, 0x31
        /*021e*/ 	.short	(.L_119 - .L_118)


	//   ....[0]....
.L_118:
        /*0220*/ 	.word	0x00000130


	//   ....[1]....
        /*0224*/ 	.word	0x00000170


	//   ....[2]....
        /*0228*/ 	.word	0x000001e0


	//----- nvinfo : EIATTR_COOP_GROUP_MASK_REGIDS
	.align		4
.L_119:
        /*022c*/ 	.byte	0x04, 0x29
        /*022e*/ 	.short	(.L_121 - .L_120)


	//   ....[0]....
.L_120:
        /*0230*/ 	.word	0xffffffff


	//   ....[1]....
        /*0234*/ 	.word	0xffffffff


	//   ....[2]....
        /*0238*/ 	.word	0xffffffff


	//   ....[3]....
        /*023c*/ 	.word	0xffffffff


	//   ....[4]....
        /*0240*/ 	.word	0xffffffff


	//   ....[5]....
        /*0244*/ 	.word	0xffffffff


	//   ....[6]....
        /*0248*/ 	.word	0xffffffff


	//   ....[7]....
        /*024c*/ 	.word	0xffffffff


	//   ....[8]....
        /*0250*/ 	.word	0xffffffff


	//   ....[9]....
        /*0254*/ 	.word	0xffffffff


	//   ....[10]....
        /*0258*/ 	.word	0xffffffff


	//   ....[11]....
        /*025c*/ 	.word	0xffffffff


	//   ....[12]....
        /*0260*/ 	.word	0xffffffff


	//   ....[13]....
        /*0264*/ 	.word	0xffffffff


	//   ....[14]....
        /*0268*/ 	.word	0xffffffff


	//   ....[15]....
        /*026c*/ 	.word	0xffffffff


	//   ....[16]....
        /*0270*/ 	.word	0xffffffff


	//   ....[17]....
        /*0274*/ 	.word	0xffffffff


	//   ....[18]....
        /*0278*/ 	.word	0xffffffff


	//   ....[19]....
        /*027c*/ 	.word	0xffffffff


	//   ....[20]....
        /*0280*/ 	.word	0xffffffff


	//   ....[21]....
        /*0284*/ 	.word	0xffffffff


	//   ....[22]....
        /*0288*/ 	.word	0xffffffff


	//   ....[23]....
        /*028c*/ 	.word	0xffffffff


	//   ....[24]....
        /*0290*/ 	.word	0xffffffff


	//   ....[25]....
        /*0294*/ 	.word	0xffffffff


	//   ....[26]....
        /*0298*/ 	.word	0xffffffff


	//   ....[27]....
        /*029c*/ 	.word	0xffffffff


	//   ....[28]....
        /*02a0*/ 	.word	0xffffffff


	//   ....[29]....
        /*02a4*/ 	.word	0xffffffff


	//   ....[30]....
        /*02a8*/ 	.word	0xffffffff


	//   ....[31]....
        /*02ac*/ 	.word	0xffffffff


	//   ....[32]....
        /*02b0*/ 	.word	0xffffffff


	//   ....[33]....
        /*02b4*/ 	.word	0xffffffff


	//   ....[34]....
        /*02b8*/ 	.word	0xffffffff


	//   ....[35]....
        /*02bc*/ 	.word	0xffffffff


	//   ....[36]....
        /*02c0*/ 	.word	0xffffffff


	//   ....[37]....
        /*02c4*/ 	.word	0xffffffff


	//   ....[38]....
        /*02c8*/ 	.word	0xffffffff


	//   ....[39]....
        /*02cc*/ 	.word	0xffffffff


	//   ....[40]....
        /*02d0*/ 	.word	0xffffffff


	//   ....[41]....
        /*02d4*/ 	.word	0xffffffff


	//   ....[42]....
        /*02d8*/ 	.word	0xffffffff


	//   ....[43]....
        /*02dc*/ 	.word	0xffffffff


	//   ....[44]....
        /*02e0*/ 	.word	0xffffffff


	//   ....[45]....
        /*02e4*/ 	.word	0xffffffff


	//   ....[46]....
        /*02e8*/ 	.word	0xffffffff


	//   ....[47]....
        /*02ec*/ 	.word	0xffffffff


	//   ....[48]....
        /*02f0*/ 	.word	0xffffffff


	//   ....[49]....
        /*02f4*/ 	.word	0xffffffff


	//   ....[50]....
        /*02f8*/ 	.word	0xffffffff


	//   ....[51]....
        /*02fc*/ 	.word	0x0500000f


	//   ....[52]....
        /*0300*/ 	.word	0x0500000f


	//   ....[53]....
        /*0304*/ 	.word	0x0500000f


	//   ....[54]....
        /*0308*/ 	.word	0x0500000f


	//   ....[55]....
        /*030c*/ 	.word	0x0500000f


	//   ....[56]....
        /*0310*/ 	.word	0x0500000f


	//   ....[57]....
        /*0314*/ 	.word	0x0500000f


	//   ....[58]....
        /*0318*/ 	.word	0x0500000f


	//   ....[59]....
        /*031c*/ 	.word	0x0500000f


	//   ....[60]....
        /*0320*/ 	.word	0x0500000f


	//   ....[61]....
        /*0324*/ 	.word	0x0500000f


	//   ....[62]....
        /*0328*/ 	.word	0x0500000f


	//   ....[63]....
        /*032c*/ 	.word	0x0500000f


	//   ....[64]....
        /*0330*/ 	.word	0x0500000f


	//   ....[65]....
        /*0334*/ 	.word	0x0500000f


	//   ....[66]....
        /*0338*/ 	.word	0x0500000f


	//   ....[67]....
        /*033c*/ 	.word	0x0500000f


	//   ....[68]....
        /*0340*/ 	.word	0x0500000f


	//----- nvinfo : EIATTR_COOP_GROUP_INSTR_OFFSETS
	.align		4
.L_121:
        /*0344*/ 	.byte	0x04, 0x28
        /*0346*/ 	.short	(.L_123 - .L_122)


	//   ....[0]....
.L_122:
        /*0348*/ 	.word	0x00000060


	//   ....[1]....
        /*034c*/ 	.word	0x00000140


	//   ....[2]....
        /*0350*/ 	.word	0x00000190


	//   ....[3]....
        /*0354*/ 	.word	0x000003d0


	//   ....[4]....
        /*0358*/ 	.word	0x00000600


	//   ....[5]....
        /*035c*/ 	.word	0x00000830


	//   ....[6]....
        /*0360*/ 	.word	0x00000ac0


	//   ....[7]....
        /*0364*/ 	.word	0x00000dd0


	//   ....[8]....
        /*0368*/ 	.word	0x00001310


	//   ....[9]....
        /*036c*/ 	.word	0x00004390


	//   ....[10]....
        /*0370*/ 	.word	0x000043e0


	//   ....[11]....
        /*0374*/ 	.word	0x000047f0


	//   ....[12]....
        /*0378*/ 	.word	0x00004860


	//   ....[13]....
        /*037c*/ 	.word	0x00008040


	//   ....[14]....
        /*0380*/ 	.word	0x00008060


	//   ....[15]....
        /*0384*/ 	.word	0x00008090


	//   ....[16]....
        /*0388*/ 	.word	0x000080a0


	//   ....[17]....
        /*038c*/ 	.word	0x00009490


	//   ....[18]....
        /*0390*/ 	.word	0x000094c0


	//   ....[19]....
        /*0394*/ 	.word	0x00009580


	//   ....[20]....
        /*0398*/ 	.word	0x00009590


	//   ....[21]....
        /*039c*/ 	.word	0x0000b130


	//   ....[22]....
        /*03a0*/ 	.word	0x0000b160


	//   ....[23]....
        /*03a4*/ 	.word	0x0000b280


	//   ....[24]....
        /*03a8*/ 	.word	0x0000b2b0


	//   ....[25]....
        /*03ac*/ 	.word	0x0000b980


	//   ....[26]....
        /*03b0*/ 	.word	0x0000b9b0


	//   ....[27]....
        /*03b4*/ 	.word	0x0000bb10


	//   ....[28]....
        /*03b8*/ 	.word	0x0000bb30


	//   ....[29]....
        /*03bc*/ 	.word	0x0000bc70


	//   ....[30]....
        /*03c0*/ 	.word	0x0000bc90


	//   ....[31]....
        /*03c4*/ 	.word	0x0000bdf0


	//   ....[32]....
        /*03c8*/ 	.word	0x0000be20


	//   ....[33]....
        /*03cc*/ 	.word	0x0000c9d0


	//   ....[34]....
        /*03d0*/ 	.word	0x0000d560


	//   ....[35]....
        /*03d4*/ 	.word	0x0000d5a0


	//   ....[36]....
        /*03d8*/ 	.word	0x0000d6a0


	//   ....[37]....
        /*03dc*/ 	.word	0x0000d6b0


	//   ....[38]....
        /*03e0*/ 	.word	0x0000d760


	//   ....[39]....
        /*03e4*/ 	.word	0x0000d770


	//   ....[40]....
        /*03e8*/ 	.word	0x0000d830


	//   ....[41]....
        /*03ec*/ 	.word	0x0000d840


	//   ....[42]....
        /*03f0*/ 	.word	0x0000d900


	//   ....[43]....
        /*03f4*/ 	.word	0x0000d910


	//   ....[44]....
        /*03f8*/ 	.word	0x0000d9d0


	//   ....[45]....
        /*03fc*/ 	.word	0x0000d9e0


	//   ....[46]....
        /*0400*/ 	.word	0x0000daa0


	//   ....[47]....
        /*0404*/ 	.word	0x0000dab0


	//   ....[48]....
        /*0408*/ 	.word	0x0000db20


	//   ....[49]....
        /*040c*/ 	.word	0x0000db70


	//   ....[50]....
        /*0410*/ 	.word	0x000112d0


	//   ....[51]....
        /*0414*/ 	.word	0x000117f0


	//   ....[52]....
        /*0418*/ 	.word	0x00011970


	//   ....[53]....
        /*041c*/ 	.word	0x000119d0


	//   ....[54]....
        /*0420*/ 	.word	0x00011b80


	//   ....[55]....
        /*0424*/ 	.word	0x00011bd0


	//   ....[56]....
        /*0428*/ 	.word	0x00011d20


	//   ....[57]....
        /*042c*/ 	.word	0x00011d70


	//   ....[58]....
        /*0430*/ 	.word	0x00011ec0


	//   ....[59]....
        /*0434*/ 	.word	0x00011f10


	//   ....[60]....
        /*0438*/ 	.word	0x00012060


	//   ....[61]....
        /*043c*/ 	.word	0x000120b0


	//   ....[62]....
        /*0440*/ 	.word	0x00012200


	//   ....[63]....
        /*0444*/ 	.word	0x00012250


	//   ....[64]....
        /*0448*/ 	.word	0x00012390


	//   ....[65]....
        /*044c*/ 	.word	0x000123e0


	//   ....[66]....
        /*0450*/ 	.word	0x00012510


	//   ....[67]....
        /*0454*/ 	.word	0x00012560


	//   ....[68]....
        /*0458*/ 	.word	0x00012910


	//----- nvinfo : EIATTR_REG_RECONFIG
	.align		4
.L_123:
        /*045c*/ 	.byte	0x01, 0x54
	.zero		2


	//----- nvinfo : EIATTR_SYSCALL_OFFSETS
	.align		4
        /*0460*/ 	.byte	0x04, 0x46
        /*0462*/ 	.short	(.L_125 - .L_124)


	//   ....[0]....
.L_124:
        /*0464*/ 	.word	0x000016d0


	//   ....[1]....
        /*0468*/ 	.word	0x0000c5f0


	//   ....[2]....
        /*046c*/ 	.word	0x0000c730


	//   ....[3]....
        /*0470*/ 	.word	0x0000c820


	//   ....[4]....
        /*0474*/ 	.word	0x0000d100


	//----- nvinfo : EIATTR_MBARRIER_INSTR_OFFSETS
	.align		4
.L_125:
        /*0478*/ 	.byte	0x04, 0x39
        /*047a*/ 	.short	(.L_127 - .L_126)


	//   ....[0]....
.L_126:
        /*047c*/ 	.word	0x00000270
        /*0480*/ 	.word	0x000000ff
        /*0484*/ 	.word	0x00038800
        /*0488*/ 	.short	0x0100
        /*048a*/ 	.byte	0x08
	.zero		1


	//   ....[1]....
        /*048c*/ 	.word	0x00000280
        /*0490*/ 	.word	0x000000ff
        /*0494*/ 	.word	0x00038820
        /*0498*/ 	.short	0x0100
        /*049a*/ 	.byte	0x08
	.zero		1


	//   ....[2]....
        /*049c*/ 	.word	0x00000370
        /*04a0*/ 	.word	0x000000ff
        /*04a4*/ 	.word	0x00038830
        /*04a8*/ 	.short	0x0100
        /*04aa*/ 	.byte	0x08
	.zero		1


	//   ....[3]....
        /*04ac*/ 	.word	0x00000380
        /*04b0*/ 	.word	0x000000ff
        /*04b4*/ 	.word	0x00038840
        /*04b8*/ 	.short	0x0100
        /*04ba*/ 	.byte	0x08
	.zero		1


	//   ....[4]....
        /*04bc*/ 	.word	0x00000390
        /*04c0*/ 	.word	0x000000ff
        /*04c4*/ 	.word	0x00038838
        /*04c8*/ 	.short	0x0100
        /*04ca*/ 	.byte	0x08
	.zero		1


	//   ....[5]....
        /*04cc*/ 	.word	0x000003a0
        /*04d0*/ 	.word	0x000000ff
        /*04d4*/ 	.word	0x00038848
        /*04d8*/ 	.short	0x0100
        /*04da*/ 	.byte	0x08
	.zero		1


	//   ....[6]....
        /*04dc*/ 	.word	0x000005b0
        /*04e0*/ 	.word	0x000000ff
        /*04e4*/ 	.word	0x00038850
        /*04e8*/ 	.short	0x0100
        /*04ea*/ 	.byte	0x08
	.zero		1


	//   ....[7]....
        /*04ec*/ 	.word	0x000005c0
        /*04f0*/ 	.word	0x000000ff
        /*04f4*/ 	.word	0x00038860
        /*04f8*/ 	.short	0x0100
        /*04fa*/ 	.byte	0x08
	.zero		1


	//   ....[8]....
        /*04fc*/ 	.word	0x000005d0
        /*0500*/ 	.word	0x000000ff
        /*0504*/ 	.word	0x00038858
        /*0508*/ 	.short	0x0100
        /*050a*/ 	.byte	0x08
	.zero		1


	//   ....[9]....
        /*050c*/ 	.word	0x000005e0
        /*0510*/ 	.word	0x000000ff
        /*0514*/ 	.word	0x00038868
        /*0518*/ 	.short	0x0100
        /*051a*/ 	.byte	0x08
	.zero		1


	//   ....[10]....
        /*051c*/ 	.word	0x000007e0
        /*0520*/ 	.word	0x000000ff
        /*0524*/ 	.word	0x00038870
        /*0528*/ 	.short	0x0100
        /*052a*/ 	.byte	0x08
	.zero		1


	//   ....[11]....
        /*052c*/ 	.word	0x000007f0
        /*0530*/ 	.word	0x000000ff
        /*0534*/ 	.word	0x00038880
        /*0538*/ 	.short	0x0100
        /*053a*/ 	.byte	0x08
	.zero		1


	//   ....[12]....
        /*053c*/ 	.word	0x00000800
        /*0540*/ 	.word	0x000000ff
        /*0544*/ 	.word	0x00038878
        /*0548*/ 	.short	0x0100
        /*054a*/ 	.byte	0x08
	.zero		1


	//   ....[13]....
        /*054c*/ 	.word	0x00000810
        /*0550*/ 	.word	0x000000ff
        /*0554*/ 	.word	0x00038888
        /*0558*/ 	.short	0x0100
        /*055a*/ 	.byte	0x08
	.zero		1


	//   ....[14]....
        /*055c*/ 	.word	0x00000a70
        /*0560*/ 	.word	0x000000ff
        /*0564*/ 	.word	0x00038890
        /*0568*/ 	.short	0x0100
        /*056a*/ 	.byte	0x08
	.zero		1


	//   ....[15]....
        /*056c*/ 	.word	0x00000a80
        /*0570*/ 	.word	0x000000ff
        /*0574*/ 	.word	0x000388a0
        /*0578*/ 	.short	0x0100
        /*057a*/ 	.byte	0x08
	.zero		1


	//   ....[16]....
        /*057c*/ 	.word	0x00000a90
        /*0580*/ 	.word	0x000000ff
        /*0584*/ 	.word	0x00038898
        /*0588*/ 	.short	0x0100
        /*058a*/ 	.byte	0x08
	.zero		1


	//   ....[17]....
        /*058c*/ 	.word	0x00000aa0
        /*0590*/ 	.word	0x000000ff
        /*0594*/ 	.word	0x000388a8
        /*0598*/ 	.short	0x0100
        /*059a*/ 	.byte	0x08
	.zero		1


	//   ....[18]....
        /*059c*/ 	.word	0x00000d30
        /*05a0*/ 	.word	0x000000ff
        /*05a4*/ 	.word	0x000388b0
        /*05a8*/ 	.short	0x0100
        /*05aa*/ 	.byte	0x08
	.zero		1


	//   ....[19]....
        /*05ac*/ 	.word	0x00000d40
        /*05b0*/ 	.word	0x000000ff
        /*05b4*/ 	.word	0x000388c0
        /*05b8*/ 	.short	0x0100
        /*05ba*/ 	.byte	0x08
	.zero		1


	//   ....[20]....
        /*05bc*/ 	.word	0x00000d50
        /*05c0*/ 	.word	0x000000ff
        /*05c4*/ 	.word	0x000388b8
        /*05c8*/ 	.short	0x0100
        /*05ca*/ 	.byte	0x08
	.zero		1


	//   ....[21]....
        /*05cc*/ 	.word	0x00000d60
        /*05d0*/ 	.word	0x000000ff
        /*05d4*/ 	.word	0x000388c8
        /*05d8*/ 	.short	0x0100
        /*05da*/ 	.byte	0x08
	.zero		1


	//   ....[22]....
        /*05dc*/ 	.word	0x00001750
        /*05e0*/ 	.word	0x000000ff
        /*05e4*/ 	.word	0x00038800
        /*05e8*/ 	.short	0x010a
        /*05ea*/ 	.byte	0x24
	.zero		1


	//   ....[23]....
        /*05ec*/ 	.word	0x000017e0
        /*05f0*/ 	.word	0x00000000
        /*05f4*/ 	.word	0x00038830
        /*05f8*/ 	.short	0x010a
        /*05fa*/ 	.byte	0x3f
	.zero		1


	//   ....[24]....
        /*05fc*/ 	.word	0x00001820
        /*0600*/ 	.word	0x00000000
        /*0604*/ 	.word	0x00038830
        /*0608*/ 	.short	0x010a
        /*060a*/ 	.byte	0x3f
	.zero		1


	//   ....[25]....
        /*060c*/ 	.word	0x00004ab0
        /*0610*/ 	.word	0x00000000
        /*0614*/ 	.word	0x00000000
        /*0618*/ 	.short	0x0101
        /*061a*/ 	.byte	0x3f
	.zero		1


	//   ....[26]....
        /*061c*/ 	.word	0x00005200
        /*0620*/ 	.word	0x000000ff
        /*0624*/ 	.word	0x00038830
        /*0628*/ 	.short	0x010a
        /*062a*/ 	.byte	0x06
	.zero		1


	//   ....[27]....
        /*062c*/ 	.word	0x00005250
        /*0630*/ 	.word	0x000000ff
        /*0634*/ 	.word	0x00038830
        /*0638*/ 	.short	0x010a
        /*063a*/ 	.byte	0x04
	.zero		1


	//   ....[28]....
        /*063c*/ 	.word	0x00007af0
        /*0640*/ 	.word	0x000000ff
        /*0644*/ 	.word	0x00038850
        /*0648*/ 	.short	0x010a
        /*064a*/ 	.byte	0x04
	.zero		1


	//   ....[29]....
        /*064c*/ 	.word	0x00007b30
        /*0650*/ 	.word	0x000000ff
        /*0654*/ 	.word	0x00038850
        /*0658*/ 	.short	0x010a
        /*065a*/ 	.byte	0x04
	.zero		1


	//   ....[30]....
        /*065c*/ 	.word	0x00008780
        /*0660*/ 	.word	0x0000000e
        /*0664*/ 	.word	0x00000000
        /*0668*/ 	.short	0x0101
        /*066a*/ 	.byte	0x3f
	.zero		1


	//   ....[31]....
        /*066c*/ 	.word	0x00008a50
        /*0670*/ 	.word	0x0000009b
        /*0674*/ 	.word	0x00000000
        /*0678*/ 	.short	0x0101
        /*067a*/ 	.byte	0x3f
	.zero		1


	//   ....[32]....
        /*067c*/ 	.word	0x00009400
        /*0680*/ 	.word	0x000000ff
        /*0684*/ 	.word	0x00038850
        /*0688*/ 	.short	0x010a
        /*068a*/ 	.byte	0x09
	.zero		1


	//   ....[33]....
        /*068c*/ 	.word	0x00009440
        /*0690*/ 	.word	0x000000ff
        /*0694*/ 	.word	0x00038850
        /*0698*/ 	.short	0x010a
        /*069a*/ 	.byte	0x09
	.zero		1


	//   ....[34]....
        /*069c*/ 	.word	0x00009e00
        /*06a0*/ 	.word	0x00000007
        /*06a4*/ 	.word	0x00000000
        /*06a8*/ 	.short	0x0101
        /*06aa*/ 	.byte	0x3f
	.zero		1


	//   ....[35]....
        /*06ac*/ 	.word	0x0000b950
        /*06b0*/ 	.word	0x000000ff
        /*06b4*/ 	.word	0x00000000
        /*06b8*/ 	.short	0x0101
        /*06ba*/ 	.byte	0x05
	.zero		1


	//   ....[36]....
        /*06bc*/ 	.word	0x0000b9c0
        /*06c0*/ 	.word	0x000000ff
        /*06c4*/ 	.word	0x00000000
        /*06c8*/ 	.short	0x0101
        /*06ca*/ 	.byte	0x04
	.zero		1


	//   ....[37]....
        /*06cc*/ 	.word	0x0000cbf0
        /*06d0*/ 	.word	0x00000002
        /*06d4*/ 	.word	0x00038840
        /*06d8*/ 	.short	0x010a
        /*06da*/ 	.byte	0x3f
	.zero		1


	//   ....[38]....
        /*06dc*/ 	.word	0x0000dc90
        /*06e0*/ 	.word	0x000000ff
        /*06e4*/ 	.word	0x00038800
        /*06e8*/ 	.short	0x0107
        /*06ea*/ 	.byte	0x24
	.zero		1


	//   ....[39]....
        /*06ec*/ 	.word	0x0000dd00
        /*06f0*/ 	.word	0x000000ff
        /*06f4*/ 	.word	0x00038800
        /*06f8*/ 	.short	0x0101
        /*06fa*/ 	.byte	0x24
	.zero		1


	//   ....[40]....
        /*06fc*/ 	.word	0x0000dd20
        /*0700*/ 	.word	0x000000ff
        /*0704*/ 	.word	0x00038820
        /*0708*/ 	.short	0x010a
        /*070a*/ 	.byte	0x24
	.zero		1


	//   ....[41]....
        /*070c*/ 	.word	0x0000e040
        /*0710*/ 	.word	0x00000003
        /*0714*/ 	.word	0x00038840
        /*0718*/ 	.short	0x010a
        /*071a*/ 	.byte	0x3f
	.zero		1


	//   ....[42]....
        /*071c*/ 	.word	0x0000e6a0
        /*0720*/ 	.word	0x00000002
        /*0724*/ 	.word	0x00038860
        /*0728*/ 	.short	0x010a
        /*072a*/ 	.byte	0x3f
	.zero		1


	//   ....[43]....
        /*072c*/ 	.word	0x0000ef70
        /*0730*/ 	.word	0x00000003
        /*0734*/ 	.word	0x00038840
        /*0738*/ 	.short	0x010a
        /*073a*/ 	.byte	0x3f
	.zero		1


	//   ....[44]....
        /*073c*/ 	.word	0x0000f5d0
        /*0740*/ 	.word	0x00000002
        /*0744*/ 	.word	0x00038860
        /*0748*/ 	.short	0x010a
        /*074a*/ 	.byte	0x3f
	.zero		1


	//   ....[45]....
        /*074c*/ 	.word	0x0000fe00
        /*0750*/ 	.word	0x00000003
        /*0754*/ 	.word	0x00038840
        /*0758*/ 	.short	0x010a
        /*075a*/ 	.byte	0x3f
	.zero		1


	//   ....[46]....
        /*075c*/ 	.word	0x00010450
        /*0760*/ 	.word	0x00000002
        /*0764*/ 	.word	0x00038860
        /*0768*/ 	.short	0x010a
        /*076a*/ 	.byte	0x3f
	.zero		1


	//   ....[47]....
        /*076c*/ 	.word	0x00010af0
        /*0770*/ 	.word	0x00000000
        /*0774*/ 	.word	0x00038860
        /*0778*/ 	.short	0x010a
        /*077a*/ 	.byte	0x3f
	.zero		1


	//   ....[48]....
        /*077c*/ 	.word	0x00011250
        /*0780*/ 	.word	0x00000000
        /*0784*/ 	.word	0x00038820
        /*0788*/ 	.short	0x010a
        /*078a*/ 	.byte	0x3f
	.zero		1


	//   ....[49]....
        /*078c*/ 	.word	0x00011460
        /*0790*/ 	.word	0x00000006
        /*0794*/ 	.word	0x00000000
        /*0798*/ 	.short	0x010a
        /*079a*/ 	.byte	0x3f
	.zero		1


	//   ....[50]....
        /*079c*/ 	.word	0x00011490
        /*07a0*/ 	.word	0x00000007
        /*07a4*/ 	.word	0x00000000
        /*07a8*/ 	.short	0x010a
        /*07aa*/ 	.byte	0x3f
	.zero		1


	//   ....[51]....
        /*07ac*/ 	.word	0x000114f0
        /*07b0*/ 	.word	0x00000004
        /*07b4*/ 	.word	0x00000000
        /*07b8*/ 	.short	0x010a
        /*07ba*/ 	.byte	0x3f
	.zero		1


	//   ....[52]....
        /*07bc*/ 	.word	0x00011520
        /*07c0*/ 	.word	0x00000003
        /*07c4*/ 	.word	0x00000000
        /*07c8*/ 	.short	0x010a
        /*07ca*/ 	.byte	0x3f
	.zero		1


	//   ....[53]....
        /*07cc*/ 	.word	0x00011590
        /*07d0*/ 	.word	0x00000003
        /*07d4*/ 	.word	0x00038800
        /*07d8*/ 	.short	0x010a
        /*07da*/ 	.byte	0x3f
	.zero		1


	//   ....[54]....
        /*07dc*/ 	.word	0x000115e0
        /*07e0*/ 	.word	0x00000000
        /*07e4*/ 	.word	0x00038830
        /*07e8*/ 	.short	0x010a
        /*07ea*/ 	.byte	0x3f
	.zero		1


	//   ....[55]....
        /*07ec*/ 	.word	0x00011650
        /*07f0*/ 	.word	0x00000098
        /*07f4*/ 	.word	0x00038830
        /*07f8*/ 	.short	0x010a
        /*07fa*/ 	.byte	0x3f
	.zero		1


	//   ....[56]....
        /*07fc*/ 	.word	0x000116b0
        /*0800*/ 	.word	0x00000003
        /*0804*/ 	.word	0x00038850
        /*0808*/ 	.short	0x010a
        /*080a*/ 	.byte	0x3f
	.zero		1


	//   ....[57]....
        /*080c*/ 	.word	0x00011710
        /*0810*/ 	.word	0x00000007
        /*0814*/ 	.word	0x00038850
        /*0818*/ 	.short	0x010a
        /*081a*/ 	.byte	0x3f
	.zero		1


	//   ....[58]....
        /*081c*/ 	.word	0x000118b0
        /*0820*/ 	.word	0x00000002
        /*0824*/ 	.word	0x00038840
        /*0828*/ 	.short	0x010a
        /*082a*/ 	.byte	0x3f
	.zero		1


	//   ....[59]....
        /*082c*/ 	.word	0x000125b0
        /*0830*/ 	.word	0x00000002
        /*0834*/ 	.word	0x00038820
        /*0838*/ 	.short	0x010a
        /*083a*/ 	.byte	0x3f
	.zero		1


	//   ....[60]....
        /*083c*/ 	.word	0x00012600
        /*0840*/ 	.word	0x00000003
        /*0844*/ 	.word	0x00038840
        /*0848*/ 	.short	0x010a
        /*084a*/ 	.byte	0x3f
	.zero		1


	//   ....[61]....
        /*084c*/ 	.word	0x00012650
        /*0850*/ 	.word	0x00000002
        /*0854*/ 	.word	0x00038860
        /*0858*/ 	.short	0x010a
        /*085a*/ 	.byte	0x3f
	.zero		1


	//   ....[62]....
        /*085c*/ 	.word	0x000126a0
        /*0860*/ 	.word	0x00000003
        /*0864*/ 	.word	0x00038840
        /*0868*/ 	.short	0x010a
        /*086a*/ 	.byte	0x3f
	.zero		1


	//   ....[63]....
        /*086c*/ 	.word	0x000126f0
        /*0870*/ 	.word	0x00000002
        /*0874*/ 	.word	0x00038860
        /*0878*/ 	.short	0x010a
        /*087a*/ 	.byte	0x3f
	.zero		1


	//   ....[64]....
        /*087c*/ 	.word	0x00012740
        /*0880*/ 	.word	0x00000003
        /*0884*/ 	.word	0x00038840
        /*0888*/ 	.short	0x010a
        /*088a*/ 	.byte	0x3f
	.zero		1


	//   ....[65]....
        /*088c*/ 	.word	0x00012790
        /*0890*/ 	.word	0x00000002
        /*0894*/ 	.word	0x00038860
        /*0898*/ 	.short	0x010a
        /*089a*/ 	.byte	0x3f
	.zero		1


	//   ....[66]....
        /*089c*/ 	.word	0x000127e0
        /*08a0*/ 	.word	0x00000000
        /*08a4*/ 	.word	0x00038860
        /*08a8*/ 	.short	0x010a
        /*08aa*/ 	.byte	0x3f
	.zero		1


	//   ....[67]....
        /*08ac*/ 	.word	0x00012830
        /*08b0*/ 	.word	0x00000000
        /*08b4*/ 	.word	0x00038820
        /*08b8*/ 	.short	0x010a
        /*08ba*/ 	.byte	0x3f
	.zero		1


	//   ....[68]....
        /*08bc*/ 	.word	0x000129d0
        /*08c0*/ 	.word	0x00000006
        /*08c4*/ 	.word	0x00000000
        /*08c8*/ 	.short	0x010a
        /*08ca*/ 	.byte	0x3f
	.zero		1


	//   ....[69]....
        /*08cc*/ 	.word	0x00012a20
        /*08d0*/ 	.word	0x00000007
        /*08d4*/ 	.word	0x00000000
        /*08d8*/ 	.short	0x010a
        /*08da*/ 	.byte	0x3f
	.zero		1


	//   ....[70]....
        /*08dc*/ 	.word	0x00012a70
        /*08e0*/ 	.word	0x00000004
        /*08e4*/ 	.word	0x00000000
        /*08e8*/ 	.short	0x010a
        /*08ea*/ 	.byte	0x3f
	.zero		1


	//----- nvinfo : EIATTR_NUM_MBARRIERS
	.align		4
.L_127:
        /*08ec*/ 	.byte	0x03, 0x38
        /*08ee*/ 	.short	0x0016


	//----- nvinfo : EIATTR_EXIT_INSTR_OFFSETS
	.align		4
        /*08f0*/ 	.byte	0x04, 0x1c
        /*08f2*/ 	.short	(.L_129 - .L_128)


	//   ....[0]....
.L_128:
        /*08f4*/ 	.word	0x00000f10


	//   ....[1]....
        /*08f8*/ 	.word	0x0000bfc0


	//   ....[2]....
        /*08fc*/ 	.word	0x00011570


	//----- nvinfo : EIATTR_MAX_THREADS
	.align		4
.L_129:
        /*0900*/ 	.byte	0x04, 0x05
        /*0902*/ 	.short	(.L_131 - .L_130)
.L_130:
        /*0904*/ 	.word	0x00000180
        /*0908*/ 	.word	0x00000001
        /*090c*/ 	.word	0x00000001


	//----- nvinfo : EIATTR_CRS_STACK_SIZE
	.align		4
.L_131:
        /*0910*/ 	.byte	0x04, 0x1e
        /*0912*/ 	.short	(.L_133 - .L_132)
.L_132:
        /*0914*/ 	.word	0x00000000


	//----- nvinfo : EIATTR_CBANK_PARAM_SIZE
	.align		4
.L_133:
        /*0918*/ 	.byte	0x03, 0x19
        /*091a*/ 	.short	0x0a70


	//----- nvinfo : EIATTR_PARAM_CBANK
	.align		4
        /*091c*/ 	.byte	0x04, 0x0a
        /*091e*/ 	.short	(.L_135 - .L_134)
	.align		4
.L_134:
        /*0920*/ 	.word	index@(.nv.constant0._ZN7cutlass13device_kernelIN5flash11enable_sm90INS1_16FlashAttnFwdSm90INS1_25CollectiveMainloopFwdSm90ILi2EN4cute5tupleIJNS5_1CILi2EEENS7_ILi1EEES9_EEENS6_IJNS7_ILi128EEENS7_ILi80EEENS7_ILi256EEEEEELi256ENS_6half_tEfNS_4arch4Sm90ELb0ELb0ELb0ELb0ELb0ELb0ELb0ELb1ELb1ELb1ELb0ELb0EEENS1_21CollectiveEpilogueFwdINS6_IJSB_SD_SC_EEESA_SF_SH_Li256ELb0ELb1ELb0ELb0EEENS1_29StaticPersistentTileSchedulerILb0EEEEEEEEEvNT_6ParamsE)
        /*0924*/ 	.short	0x0210
        /*0926*/ 	.short	0x0a70


	//----- nvinfo : EIATTR_SW_WAR
	.align		4
.L_135:
        /*0928*/ 	.byte	0x04, 0x36
        /*092a*/ 	.short	(.L_137 - .L_136)
.L_136:
        /*092c*/ 	.word	0x00000008
.L_137:


//--------------------- .nv.info._ZN7cutlass13device_kernelIN5flash11enable_sm90INS1_16FlashAttnFwdSm90INS1_25CollectiveMainloopFwdSm90ILi2EN4cute5tupleIJNS5_1CILi1EEES8_S8_EEENS6_IJNS7_ILi128EEENS7_ILi80EEENS7_ILi256EEEEEELi256ENS_6half_tEfNS_4arch4Sm90ELb0ELb0ELb0ELb1ELb0ELb0ELb0ELb1ELb1ELb1ELb0ELb0EEENS1_21CollectiveEpilogueFwdINS6_IJSA_SC_SB_EEES9_SE_SG_Li256ELb1ELb1ELb0ELb0EEENS1_36VarlenDynamicPersistentTileSchedulerILi128ELi80ELi256ELi128ELb0ELb1ELb1ELb0ELb1ELb1EEEEEEEEEvNT_6ParamsE --------------------------
	.section	.nv.info._ZN7cutlass13device_kernelIN5flash11enable_sm90INS1_16FlashAttnFwdSm90INS1_25CollectiveMainloopFwdSm90ILi2EN4cute5tupleIJNS5_1CILi1EEES8_S8_EEENS6_IJNS7_ILi128EEENS7_ILi80EEENS7_ILi256EEEEEELi256ENS_6half_tEfNS_4arch4Sm90ELb0ELb0ELb0ELb1ELb0ELb0ELb0ELb1ELb1ELb1ELb0ELb0EEENS1_21CollectiveEpilogueFwdINS6_IJSA_SC_SB_EEES9_SE_SG_Li256ELb1ELb1ELb0ELb0EEENS1_36VarlenDynamicPersistentTileSchedulerILi128ELi80ELi256ELi128ELb0ELb1ELb1ELb0ELb1ELb1EEEEEEEEEvNT_6ParamsE,"",@"SHT_CUDA_INFO"
	.sectionflags	@""
	.align	4


	//----- nvinfo : EIATTR_CUDA_API_VERSION
	.align		4
        /*0000*/ 	.byte	0x04, 0x37
        /*0002*/ 	.short	(.L_139 - .L_138)
.L_138:
        /*0004*/ 	.word	0x00000082


	//----- nvinfo : EIATTR_KPARAM_INFO
	.align		4
.L_139:
        /*0008*/ 	.byte	0x04, 0x17
        /*000a*/ 	.short	(.L_141 - .L_140)
.L_140:
        /*000c*/ 	.word	0x00000000
        /*0010*/ 	.short	0x0000
        /*0012*/ 	.short	0x0070
        /*0014*/ 	.byte	0x00, 0xf0, 0x01, 0x2a


	//----- nvinfo : EIATTR_SPARSE_MMA_MASK
	.align		4
.L_141:
        /*0018*/ 	.byte	0x03, 0x50
        /*001a*/ 	.short	0x0000


	//----- nvinfo : EIATTR_MAXREG_COUNT
	.align		4
        /*001c*/ 	.byte	0x03, 0x1b
        /*001e*/ 	.short	0x00a8


	//----- nvinfo : EIATTR_NUM_BARRIERS
	.align		4
        /*0020*/ 	.byte	0x02, 0x4c
        /*0022*/ 	.byte	0x09
	.zero		1


	//----- nvinfo : EIATTR_EXTERNS
	.align		4
        /*0024*/ 	.byte	0x04, 0x0f
        /*0026*/ 	.short	(.L_143 - .L_142)


	//   ....[0]....
	.align		4
.L_142:
        /*0028*/ 	.word	index@(__assertfail)


	//----- nvinfo : EIATTR_ANNOTATIONS
	.align		4
.L_143:
        /*002c*/ 	.byte	0x04, 0x55
        /*002e*/ 	.short	(.L_145 - .L_144)


	//   ....[0]....
.L_144:
        /* <DEDUP_REMOVED lines=80> */
        /*0524*/ 	.byte	0xf0, 0x47, 0x01, 0x00, 0x01, 0x00, 0x00, 0x00, 0x10, 0x54, 0x01, 0x00


	//----- nvinfo : EIATTR_MERCURY_ISA_VERSION
	.align		4
.L_145:
        /*0530*/ 	.byte	0x03, 0x5f
        /*0532*/ 	.short	0x0101


	//----- nvinfo : EIATTR_UNUSED_LOAD_BYTE_OFFSET
	.align		4
        /*0534*/ 	.byte	0x04, 0x44
        /*0536*/ 	.short	(.L_147 - .L_146)


	//   ....[0]....
.L_146:
        /*0538*/ 	.word	0x00000a10
        /*053c*/ 	.word	0x0000fff0


	//   ....[1]....
        /*0540*/ 	.word	0x0000a6e0
        /*0544*/ 	.word	0x0000fff0


	//----- nvinfo : EIATTR_INT_WARP_WIDE_INSTR_OFFSETS
	.align		4
.L_147:
        /*0548*/ 	.byte	0x04, 0x31
        /*054a*/ 	.short	(.L_149 - .L_148)


	//   ....[0]....
.L_148:
        /*054c*/ 	.word	0x00000130


	//   ....[1]....
        /*0550*/ 	.word	0x00000170


	//   ....[2]....
        /*0554*/ 	.word	0x000001e0


	//   ....[3]....
        /*0558*/ 	.word	0x000081d0


	//   ....[4]....
        /*055c*/ 	.word	0x0000e790


	//   ....[5]....
        /*0560*/ 	.word	0x0000e830


	//   ....[6]....
        /*0564*/ 	.word	0x00012ed0


	//   ....[7]....
        /*0568*/ 	.word	0x00012f40


	//----- nvinfo : EIATTR_COOP_GROUP_MASK_REGIDS
	.align		4
.L_149:
        /*056c*/ 	.byte	0x04, 0x29
        /*056e*/ 	.short	(.L_151 - .L_150)


	//   ....[0]....
.L_150:
        /*0570*/ 	.word	0xffffffff


	//   ....[1]....
        /*0574*/ 	.word	0xffffffff


	//   ....[2]....
        /*0578*/ 	.word	0xffffffff


	//   ....[3]....
        /*057c*/ 	.word	0xffffffff


	//   ....[4]....
        /*0580*/ 	.word	0xffffffff


	//   ....[5]....
        /*0584*/ 	.word	0xffffffff


	//   ....[6]....
        /*0588*/ 	.word	0xffffffff


	//   ....[7]....
        /*058c*/ 	.word	0xffffffff


	//   ....[8]....
        /*0590*/ 	.word	0xffffffff


	//   ....[9]....
        /*0594*/ 	.word	0xffffffff


	//   ....[10]....
        /*0598*/ 	.word	0xffffffff


	//   ....[11]....
        /*059c*/ 	.word	0xffffffff


	//   ....[12]....
        /*05a0*/ 	.word	0xffffffff


	//   ....[13]....
        /*05a4*/ 	.word	0xffffffff


	//   ....[14]....
        /*05a8*/ 	.word	0xffffffff


	//   ....[15]....
        /*05ac*/ 	.word	0xffffffff


	//   ....[16]....
        /*05b0*/ 	.word	0xffffffff


	//   ....[17]....
        /*05b4*/ 	.word	0xffffffff


	//   ....[18]....
        /*05b8*/ 	.word	0xffffffff


	//   ....[19]....
        /*05bc*/ 	.word	0xffffffff


	//   ....[20]....
        /*05c0*/ 	.word	0xffffffff


	//   ....[21]....
        /*05c4*/ 	.word	0xffffffff


	//   ....[22]....
        /*05c8*/ 	.word	0xffffffff


	//   ....[23]....
        /*05cc*/ 	.word	0xffffffff


	//   ....[24]....
        /*05d0*/ 	.word	0xffffffff


	//   ....[25]....
        /*05d4*/ 	.word	0xffffffff


	//   ....[26]....
        /*05d8*/ 	.word	0xffffffff


	//   ....[27]....
        /*05dc*/ 	.word	0xffffffff


	//   ....[28]....
        /*05e0*/ 	.word	0xffffffff


	//   ....[29]....
        /*05e4*/ 	.word	0xffffffff


	//   ....[30]....
        /*05e8*/ 	.word	0xffffffff


	//   ....[31]....
        /*05ec*/ 	.word	0xffffffff


	//   ....[32]....
        /*05f0*/ 	.word	0xffffffff


	//   ....[33]....
        /*05f4*/ 	.word	0xffffffff


	//   ....[34]....
        /*05f8*/ 	.word	0xffffffff


	//   ....[35]....
        /*05fc*/ 	.word	0xffffffff


	//   ....[36]....
        /*0600*/ 	.word	0xffffffff


	//   ....[37]....
        /*0604*/ 	.word	0xffffffff


	//   ....[38]....
        /*0608*/ 	.word	0xffffffff


	//   ....[39]....
        /*060c*/ 	.word	0xffffffff


	//   ....[40]....
        /*0610*/ 	.word	0xffffffff


	//   ....[41]....
        /*0614*/ 	.word	0xffffffff


	//   ....[42]....
        /*0618*/ 	.word	0xffffffff


	//   ....[43]....
        /*061c*/ 	.word	0xffffffff


	//   ....[44]....
        /*0620*/ 	.word	0xffffffff


	//   ....[45]....
        /*0624*/ 	.word	0xffffffff


	//   ....[46]....
        /*0628*/ 	.word	0xffffffff


	//   ....[47]....
        /*062c*/ 	.word	0xffffffff


	//   ....[48]....
        /*0630*/ 	.word	0xffffffff


	//   ....[49]....
        /*0634*/ 	.word	0xffffffff


	//   ....[50]....
        /*0638*/ 	.word	0xffffffff


	//   ....[51]....
        /*063c*/ 	.word	0xffffffff


	//   ....[52]....
        /*0640*/ 	.word	0xffffffff


	//   ....[53]....
        /*0644*/ 	.word	0xffffffff


	//   ....[54]....
        /*0648*/ 	.word	0xffffffff


	//   ....[55]....
        /*064c*/ 	.word	0xffffffff


	//   ....[56]....
        /*0650*/ 	.word	0xffffffff


	//   ....[57]....
        /*0654*/ 	.word	0xffffffff


	//   ....[58]....
        /*0658*/ 	.word	0xffffffff


	//   ....[59]....
        /*065c*/ 	.word	0xffffffff


	//   ....[60]....
        /*0660*/ 	.word	0xffffffff


	//   ....[61]....
        /*0664*/ 	.word	0xffffffff


	//   ....[62]....
        /*0668*/ 	.word	0xffffffff


	//   ....[63]....
        /*066c*/ 	.word	0xffffffff


	//   ....[64]....
        /*0670*/ 	.word	0xffffffff


	//   ....[65]....
        /*0674*/ 	.word	0xffffffff


	//   ....[66]....
        /*0678*/ 	.word	0xffffffff


	//   ....[67]....
        /*067c*/ 	.word	0xffffffff


	//   ....[68]....
        /*0680*/ 	.word	0xffffffff


	//   ....[69]....
        /*0684*/ 	.word	0xffffffff


	//   ....[70]....
        /*0688*/ 	.word	0xffffffff


	//   ....[71]....
        /*068c*/ 	.word	0xffffffff


	//   ....[72]....
        /*0690*/ 	.word	0xffffffff


	//   ....[73]....
        /*0694*/ 	.word	0xffffffff


	//   ....[74]....
        /*0698*/ 	.word	0xffffffff


	//   ....[75]....
        /*069c*/ 	.word	0xffffffff


	//   ....[76]....
        /*06a0*/ 	.word	0xffffffff


	//   ....[77]....
        /*06a4*/ 	.word	0xffffffff


	//   ....[78]....
        /*06a8*/ 	.word	0xffffffff


	//   ....[79]....
        /*06ac*/ 	.word	0xffffffff


	//   ....[80]....
        /*06b0*/ 	.word	0xffffffff


	//   ....[81]....
        /*06b4*/ 	.word	0xffffffff


	//   ....[82]....
        /*06b8*/ 	.word	0xffffffff


	//   ....[83]....
        /*06bc*/ 	.word	0xffffffff


	//   ....[84]....
        /*06c0*/ 	.word	0xffffffff


	//   ....[85]....
        /*06c4*/ 	.word	0xffffffff


	//   ....[86]....
        /*06c8*/ 	.word	0xffffffff


	//   ....[87]....
        /*06cc*/ 	.word	0xffffffff


	//   ....[88]....
        /*06d0*/ 	.word	0xffffffff


	//   ....[89]....
        /*06d4*/ 	.word	0xffffffff


	//   ....[90]....
        /*06d8*/ 	.word	0xffffffff


	//   ....[91]....
        /*06dc*/ 	.word	0x0500000f


	//   ....[92]....
        /*06e0*/ 	.word	0x0500000f


	//   ....[93]....
        /*06e4*/ 	.word	0x0500000f


	//   ....[94]....
        /*06e8*/ 	.word	0x0500000f


	//   ....[95]....
        /*06ec*/ 	.word	0x0500000f


	//   ....[96]....
        /*06f0*/ 	.word	0x0500000f


	//   ....[97]....
        /*06f4*/ 	.word	0x0500000f


	//   ....[98]....
        /*06f8*/ 	.word	0x0500000f


	//   ....[99]....
        /*06fc*/ 	.word	0x0500000f


	//   ....[100]....
        /*0700*/ 	.word	0x0500000f


	//   ....[101]....
        /*0704*/ 	.word	0x0500000f


	//   ....[102]....
        /*0708*/ 	.word	0x0500000f


	//   ....[103]....
        /*070c*/ 	.word	0x0500000f


	//   ....[104]....
        /*0710*/ 	.word	0x0500000f


	//   ....[105]....
        /*0714*/ 	.word	0x0500000f


	//   ....[106]....
        /*0718*/ 	.word	0x0500000f


	//   ....[107]....
        /*071c*/ 	.word	0x0500000f


	//   ....[108]....
        /*0720*/ 	.word	0x0500000f


	//   ....[109]....
        /*0724*/ 	.word	0x0500000f


	//   ....[110]....
        /*0728*/ 	.word	0x0500000f


	//   ....[111]....
        /*072c*/ 	.word	0x0500000f


	//   ....[112]....
        /*0730*/ 	.word	0x0500000f


	//   ....[113]....
        /*0734*/ 	.word	0x0500000f


	//   ....[114]....
        /*0738*/ 	.word	0x0500000f


	//   ....[115]....
        /*073c*/ 	.word	0x0500000f


	//   ....[116]....
        /*0740*/ 	.word	0x0500000f


	//   ....[117]....
        /*0744*/ 	.word	0x0500000f


	//   ....[118]....
        /*0748*/ 	.word	0x0500000f


	//   ....[119]....
        /*074c*/ 	.word	0x0500000f


	//   ....[120]....
        /*0750*/ 	.word	0x0500000f


	//   ....[121]....
        /*0754*/ 	.word	0x0500000f


	//   ....[122]....
        /*0758*/ 	.word	0x0500000f


	//   ....[123]....
        /*075c*/ 	.word	0x0500000f


	//   ....[124]....
        /*0760*/ 	.word	0x0500000f


	//   ....[125]....
        /*0764*/ 	.word	0x0500000f


	//----- nvinfo : EIATTR_COOP_GROUP_INSTR_OFFSETS
	.align		4
.L_151:
        /*0768*/ 	.byte	0x04, 0x28
        /*076a*/ 	.short	(.L_153 - .L_152)


	//   ....[0]....
.L_152:
        /*076c*/ 	.word	0x00000060


	//   ....[1]....
        /*0770*/ 	.word	0x00000140


	//   ....[2]....
        /*0774*/ 	.word	0x00000190


	//   ....[3]....
        /*0778*/ 	.word	0x000003c0


	//   ....[4]....
        /*077c*/ 	.word	0x00000520


	//   ....[5]....
        /*0780*/ 	.word	0x00000640


	//   ....[6]....
        /*0784*/ 	.word	0x000007a0


	//   ....[7]....
        /*0788*/ 	.word	0x000016b0


	//   ....[8]....
        /*078c*/ 	.word	0x00004550


	//   ....[9]....
        /*0790*/ 	.word	0x00004590


	//   ....[10]....
        /*0794*/ 	.word	0x00004930


	//   ....[11]....
        /*0798*/ 	.word	0x000049b0


	//   ....[12]....
        /*079c*/ 	.word	0x00008430


	//   ....[13]....
        /*07a0*/ 	.word	0x00008550


	//   ....[14]....
        /*07a4*/ 	.word	0x000089e0


	//   ....[15]....
        /*07a8*/ 	.word	0x00008a00


	//   ....[16]....
        /*07ac*/ 	.word	0x000099f0


	//   ....[17]....
        /*07b0*/ 	.word	0x00009ab0


	//   ....[18]....
        /*07b4*/ 	.word	0x00009b80


	//   ....[19]....
        /*07b8*/ 	.word	0x00009d60


	//   ....[20]....
        /*07bc*/ 	.word	0x0000b8e0


	//   ....[21]....
        /*07c0*/ 	.word	0x0000b910


	//   ....[22]....
        /*07c4*/ 	.word	0x0000b9c0


	//   ....[23]....
        /*07c8*/ 	.word	0x0000ba00


	//   ....[24]....
        /*07cc*/ 	.word	0x0000c180


	//   ....[25]....
        /*07d0*/ 	.word	0x0000c1c0


	//   ....[26]....
        /*07d4*/ 	.word	0x0000c330


	//   ....[27]....
        /*07d8*/ 	.word	0x0000c350


	//   ....[28]....
        /*07dc*/ 	.word	0x0000c4a0


	//   ....[29]....
        /*07e0*/ 	.word	0x0000c4c0


	//   ....[30]....
        /*07e4*/ 	.word	0x0000c620


	//   ....[31]....
        /*07e8*/ 	.word	0x0000c640


	//   ....[32]....
        /*07ec*/ 	.word	0x0000d060


	//   ....[33]....
        /*07f0*/ 	.word	0x0000d090


	//   ....[34]....
        /*07f4*/ 	.word	0x0000d1f0


	//   ....[35]....
        /*07f8*/ 	.word	0x0000d210


	//   ....[36]....
        /*07fc*/ 	.word	0x0000d360


	//   ....[37]....
        /*0800*/ 	.word	0x0000d380


	//   ....[38]....
        /*0804*/ 	.word	0x0000d4e0


	//   ....[39]....
        /*0808*/ 	.word	0x0000d500


	//   ....[40]....
        /*080c*/ 	.word	0x0000d6c0


	//   ....[41]....
        /*0810*/ 	.word	0x0000d8b0


	//   ....[42]....
        /*0814*/ 	.word	0x0000d8e0


	//   ....[43]....
        /*0818*/ 	.word	0x0000d910


	//   ....[44]....
        /*081c*/ 	.word	0x0000d940


	//   ....[45]....
        /*0820*/ 	.word	0x0000d970


	//   ....[46]....
        /*0824*/ 	.word	0x0000d9a0


	//   ....[47]....
        /*0828*/ 	.word	0x0000db20


	//   ....[48]....
        /*082c*/ 	.word	0x0000db50


	//   ....[49]....
        /*0830*/ 	.word	0x0000db80


	//   ....[50]....
        /*0834*/ 	.word	0x0000dbb0


	//   ....[51]....
        /*0838*/ 	.word	0x0000dbe0


	//   ....[52]....
        /*083c*/ 	.word	0x0000dc10


	//   ....[53]....
        /*0840*/ 	.word	0x0000dcb0


	//   ....[54]....
        /*0844*/ 	.word	0x0000dce0


	//   ....[55]....
        /*0848*/ 	.word	0x0000dd70


	//   ....[56]....
        /*084c*/ 	.word	0x0000edc0


	//   ....[57]....
        /*0850*/ 	.word	0x0000fac0


	//   ....[58]....
        /*0854*/ 	.word	0x0000faf0


	//   ....[59]....
        /*0858*/ 	.word	0x0000fb10


	//   ....[60]....
        /*085c*/ 	.word	0x0000fbc0


	//   ....[61]....
        /*0860*/ 	.word	0x0000fbd0


	//   ....[62]....
        /*0864*/ 	.word	0x0000fc80


	//   ....[63]....
        /*0868*/ 	.word	0x0000fc90


	//   ....[64]....
        /*086c*/ 	.word	0x0000fd40


	//   ....[65]....
        /*0870*/ 	.word	0x0000fd50


	//   ....[66]....
        /*0874*/ 	.word	0x0000fe00


	//   ....[67]....
        /*0878*/ 	.word	0x0000fe10


	//   ....[68]....
        /*087c*/ 	.word	0x0000fec0


	//   ....[69]....
        /*0880*/ 	.word	0x0000fed0


	//   ....[70]....
        /*0884*/ 	.word	0x0000ff80


	//   ....[71]....
        /*0888*/ 	.word	0x0000ff90


	//   ....[72]....
        /*088c*/ 	.word	0x0000ffe0


	//   ....[73]....
        /*0890*/ 	.word	0x00013810


	//   ....[74]....
        /*0894*/ 	.word	0x00013840


	//   ....[75]....
        /*0898*/ 	.word	0x00013880


	//   ....[76]....
        /*089c*/ 	.word	0x000138b0


	//   ....[77]....
        /*08a0*/ 	.word	0x000138e0


	//   ....[78]....
        /*08a4*/ 	.word	0x00013910


	//   ....[79]....
        /*08a8*/ 	.word	0x00013940


	//   ....[80]....
        /*08ac*/ 	.word	0x00013970


	//   ....[81]....
        /*08b0*/ 	.word	0x00013b00


	//   ....[82]....
        /*08b4*/ 	.word	0x00013b30


	//   ....[83]....
        /*08b8*/ 	.word	0x00013b60


	//   ....[84]....
        /*08bc*/ 	.word	0x00013b90


	//   ....[85]....
        /*08c0*/ 	.word	0x00013bc0


	//   ....[86]....
        /*08c4*/ 	.word	0x00013bf0


	//   ....[87]....
        /*08c8*/ 	.word	0x00013cb0


	//   ....[88]....
        /*08cc*/ 	.word	0x00013cd0


	//   ....[89]....
        /*08d0*/ 	.word	0x00013d40


	//   ....[90]....
        /*08d4*/ 	.word	0x000141d0


	//   ....[91]....
        /*08d8*/ 	.word	0x000146e0


	//   ....[92]....
        /*08dc*/ 	.word	0x000148b0


	//   ....[93]....
        /*08e0*/ 	.word	0x00014900


	//   ....[94]....
        /*08e4*/ 	.word	0x00014a40


	//   ....[95]....
        /*08e8*/ 	.word	0x00014a90


	//   ....[96]....
        /*08ec*/ 	.word	0x00014bd0


	//   ....[97]....
        /*08f0*/ 	.word	0x00014c20


	//   ....[98]....
        /*08f4*/ 	.word	0x00014d60


	//   ....[99]....
        /*08f8*/ 	.word	0x00014db0


	//   ....[100]....
        /*08fc*/ 	.word	0x00014ef0


	//   ....[101]....
        /*0900*/ 	.word	0x00014f40


	//   ....[102]....
        /*0904*/ 	.word	0x00015080


	//   ....[103]....
        /*0908*/ 	.word	0x000150d0


	//   ....[104]....
        /*090c*/ 	.word	0x000151f0


	//   ....[105]....
        /*0910*/ 	.word	0x00015260


	//   ....[106]....
        /*0914*/ 	.word	0x00015380


	//   ....[107]....
        /*0918*/ 	.word	0x000153d0


	//   ....[108]....
        /*091c*/ 	.word	0x00015700


	//   ....[109]....
        /*0920*/ 	.word	0x000157a0


	//   ....[110]....
        /*0924*/ 	.word	0x000158d0


	//   ....[111]....
        /*0928*/ 	.word	0x00015950


	//   ....[112]....
        /*092c*/ 	.word	0x000159d0


	//   ....[113]....
        /*0930*/ 	.word	0x00015a50


	//   ....[114]....
        /*0934*/ 	.word	0x00015ad0


	//   ....[115]....
        /*0938*/ 	.word	0x00015b60


	//   ....[116]....
        /*093c*/ 	.word	0x00015c00


	//   ....[117]....
        /*0940*/ 	.word	0x00015cb0


	//   ....[118]....
        /*0944*/ 	.word	0x00015d30


	//   ....[119]....
        /*0948*/ 	.word	0x00015db0


	//   ....[120]....
        /*094c*/ 	.word	0x00015e30


	//   ....[121]....
        /*0950*/ 	.word	0x00015ec0


	//   ....[122]....
        /*0954*/ 	.word	0x00015f40


	//   ....[123]....
        /*0958*/ 	.word	0x00015fe0


	//   ....[124]....
        /*095c*/ 	.word	0x00016070


	//   ....[125]....
        /*0960*/ 	.word	0x000161a0


	//----- nvinfo : EIATTR_REG_RECONFIG
	.align		4
.L_153:
        /*0964*/ 	.byte	0x01, 0x54
	.zero		2


	//----- nvinfo : EIATTR_SYSCALL_OFFSETS
	.align		4
        /*0968*/ 	.byte	0x04, 0x46
        /*096a*/ 	.short	(.L_155 - .L_154)


	//   ....[0]....
.L_154:
        /*096c*/ 	.word	0x00001890


	//   ....[1]....
        /*0970*/ 	.word	0x0000e9a0


	//   ....[2]....
        /*0974*/ 	.word	0x0000eb00


	//   ....[3]....
        /*0978*/ 	.word	0x0000ec00


	//   ....[4]....
        /*097c*/ 	.word	0x0000f640


	//----- nvinfo : EIATTR_MBARRIER_INSTR_OFFSETS
	.align		4
.L_155:
        /*0980*/ 	.byte	0x04, 0x39
        /*0982*/ 	.short	(.L_157 - .L_156)


	//   ....[0]....
.L_156:
        /*0984*/ 	.word	0x00000270
        /*0988*/ 	.word	0x000000ff
        /*098c*/ 	.word	0x00038800
        /*0990*/ 	.short	0x0100
        /*0992*/ 	.byte	0x08
	.zero		1


	//   ....[1]....
        /*0994*/ 	.word	0x00000280
        /*0998*/ 	.word	0x000000ff
        /*099c*/ 	.word	0x00038820
        /*09a0*/ 	.short	0x0100
        /*09a2*/ 	.byte	0x08
	.zero		1


	//   ....[2]....
        /*09a4*/ 	.word	0x00000370
        /*09a8*/ 	.word	0x000000ff
        /*09ac*/ 	.word	0x00038830
        /*09b0*/ 	.short	0x0100
        /*09b2*/ 	.byte	0x08
	.zero		1


	//   ....[3]....
        /*09b4*/ 	.word	0x00000380
        /*09b8*/ 	.word	0x000000ff
        /*09bc*/ 	.word	0x00038840
        /*09c0*/ 	.short	0x0100
        /*09c2*/ 	.byte	0x08
	.zero		1


	//   ....[4]....
        /*09c4*/ 	.word	0x00000390
        /*09c8*/ 	.word	0x000000ff
        /*09cc*/ 	.word	0x00038838
        /*09d0*/ 	.short	0x0100
        /*09d2*/ 	.byte	0x08
	.zero		1


	//   ....[5]....
        /*09d4*/ 	.word	0x000003a0
        /*09d8*/ 	.word	0x000000ff
        /*09dc*/ 	.word	0x00038848
        /*09e0*/ 	.short	0x0100
        /*09e2*/ 	.byte	0x08
	.zero		1


	//   ....[6]....
        /*09e4*/ 	.word	0x000004d0
        /*09e8*/ 	.word	0x000000ff
        /*09ec*/ 	.word	0x00038850
        /*09f0*/ 	.short	0x0100
        /*09f2*/ 	.byte	0x08
	.zero		1


	//   ....[7]....
        /*09f4*/ 	.word	0x000004e0
        /*09f8*/ 	.word	0x000000ff
        /*09fc*/ 	.word	0x00038860
        /*0a00*/ 	.short	0x0100
        /*0a02*/ 	.byte	0x08
	.zero		1


	//   ....[8]....
        /*0a04*/ 	.word	0x000004f0
        /*0a08*/ 	.word	0x000000ff
        /*0a0c*/ 	.word	0x00038858
        /*0a10*/ 	.short	0x0100
        /*0a12*/ 	.byte	0x08
	.zero		1


	//   ....[9]....
        /*0a14*/ 	.word	0x00000500
        /*0a18*/ 	.word	0x000000ff
        /*0a1c*/ 	.word	0x00038868
        /*0a20*/ 	.short	0x0100
        /*0a22*/ 	.byte	0x08
	.zero		1


	//   ....[10]....
        /*0a24*/ 	.word	0x000005f0
        /*0a28*/ 	.word	0x000000ff
        /*0a2c*/ 	.word	0x00038870
        /*0a30*/ 	.short	0x0100
        /*0a32*/ 	.byte	0x06
	.zero		1


	//   ....[11]....
        /*0a34*/ 	.word	0x00000600
        /*0a38*/ 	.word	0x000000ff
        /*0a3c*/ 	.word	0x00038880
        /*0a40*/ 	.short	0x0100
        /*0a42*/ 	.byte	0x06
	.zero		1


	//   ....[12]....
        /*0a44*/ 	.word	0x00000610
        /*0a48*/ 	.word	0x000000ff
        /*0a4c*/ 	.word	0x00038878
        /*0a50*/ 	.short	0x0100
        /*0a52*/ 	.byte	0x06
	.zero		1


	//   ....[13]....
        /*0a54*/ 	.word	0x00000620
        /*0a58*/ 	.word	0x000000ff
        /*0a5c*/ 	.word	0x00038888
        /*0a60*/ 	.short	0x0100
        /*0a62*/ 	.byte	0x06
	.zero		1


	//   ....[14]....
        /*0a64*/ 	.word	0x00000750
        /*0a68*/ 	.word	0x000000ff
        /*0a6c*/ 	.word	0x00038890
        /*0a70*/ 	.short	0x0100
        /*0a72*/ 	.byte	0x08
	.zero		1


	//   ....[15]....
        /*0a74*/ 	.word	0x00000760
        /*0a78*/ 	.word	0x000000ff
        /*0a7c*/ 	.word	0x000388a0
        /*0a80*/ 	.short	0x0100
        /*0a82*/ 	.byte	0x08
	.zero		1


	//   ....[16]....
        /*0a84*/ 	.word	0x00000770
        /*0a88*/ 	.word	0x000000ff
        /*0a8c*/ 	.word	0x00038898
        /*0a90*/ 	.short	0x0100
        /*0a92*/ 	.byte	0x08
	.zero		1


	//   ....[17]....
        /*0a94*/ 	.word	0x00000780
        /*0a98*/ 	.word	0x000000ff
        /*0a9c*/ 	.word	0x000388a8
        /*0aa0*/ 	.short	0x0100
        /*0aa2*/ 	.byte	0x08
	.zero		1


	//   ....[18]....
        /*0aa4*/ 	.word	0x000008b0
        /*0aa8*/ 	.word	0x000000ff
        /*0aac*/ 	.word	0x000388b0
        /*0ab0*/ 	.short	0x0100
        /*0ab2*/ 	.byte	0x08
	.zero		1


	//   ....[19]....
        /*0ab4*/ 	.word	0x000008c0
        /*0ab8*/ 	.word	0x000000ff
        /*0abc*/ 	.word	0x000388c0
        /*0ac0*/ 	.short	0x0100
        /*0ac2*/ 	.byte	0x08
	.zero		1


	//   ....[20]....
        /*0ac4*/ 	.word	0x000008d0
        /*0ac8*/ 	.word	0x000000ff
        /*0acc*/ 	.word	0x000388b8
        /*0ad0*/ 	.short	0x0100
        /*0ad2*/ 	.byte	0x08
	.zero		1


	//   ....[21]....
        /*0ad4*/ 	.word	0x000008e0
        /*0ad8*/ 	.word	0x000000ff
        /*0adc*/ 	.word	0x000388c8
        /*0ae0*/ 	.short	0x0100
        /*0ae2*/ 	.byte	0x08
	.zero		1


	//   ....[22]....
        /*0ae4*/ 	.word	0x00001960
        /*0ae8*/ 	.word	0x00000005
        /*0aec*/ 	.word	0x00038800
        /*0af0*/ 	.short	0x010a
        /*0af2*/ 	.byte	0x3f
	.zero		1


	//   ....[23]....
        /*0af4*/ 	.word	0x000019d0
        /*0af8*/ 	.word	0x00000000
        /*0afc*/ 	.word	0x00038830
        /*0b00*/ 	.short	0x010a
        /*0b02*/ 	.byte	0x3f
	.zero		1


	//   ....[24]....
        /*0b04*/ 	.word	0x00001a40
        /*0b08*/ 	.word	0x00000000
        /*0b0c*/ 	.word	0x00038830
        /*0b10*/ 	.short	0x010a
        /*0b12*/ 	.byte	0x3f
	.zero		1


	//   ....[25]....
        /*0b14*/ 	.word	0x000044a0
        /*0b18*/ 	.word	0x00000000
        /*0b1c*/ 	.word	0x00000000
        /*0b20*/ 	.short	0x0101
        /*0b22*/ 	.byte	0x3f
	.zero		1


	//   ....[26]....
        /*0b24*/ 	.word	0x00005840
        /*0b28*/ 	.word	0x000000ff
        /*0b2c*/ 	.word	0x00038830
        /*0b30*/ 	.short	0x010a
        /*0b32*/ 	.byte	0x3d
	.zero		1


	//   ....[27]....
        /*0b34*/ 	.word	0x00005880
        /*0b38*/ 	.word	0x000000ff
        /*0b3c*/ 	.word	0x00038830
        /*0b40*/ 	.short	0x010a
        /*0b42*/ 	.byte	0x3d
	.zero		1


	//   ....[28]....
        /*0b44*/ 	.word	0x00008120
        /*0b48*/ 	.word	0x000000ff
        /*0b4c*/ 	.word	0x00038850
        /*0b50*/ 	.short	0x010a
        /*0b52*/ 	.byte	0x04
	.zero		1


	//   ....[29]....
        /*0b54*/ 	.word	0x00008160
        /*0b58*/ 	.word	0x000000ff
        /*0b5c*/ 	.word	0x00038850
        /*0b60*/ 	.short	0x010a
        /*0b62*/ 	.byte	0x04
	.zero		1


	//   ....[30]....
        /*0b64*/ 	.word	0x00008f20
        /*0b68*/ 	.word	0x000000ff
        /*0b6c*/ 	.word	0x00000000
        /*0b70*/ 	.short	0x0101
        /*0b72*/ 	.byte	0x3d
	.zero		1


	//   ....[31]....
        /*0b74*/ 	.word	0x00008f90
        /*0b78*/ 	.word	0x000000ff
        /*0b7c*/ 	.word	0x00000000
        /*0b80*/ 	.short	0x0101
        /*0b82*/ 	.byte	0x04
	.zero		1


	//   ....[32]....
        /*0b84*/ 	.word	0x00009950
        /*0b88*/ 	.word	0x0000000b
        /*0b8c*/ 	.word	0x00038850
        /*0b90*/ 	.short	0x010a
        /*0b92*/ 	.byte	0x3f
	.zero		1


	//   ....[33]....
        /*0b94*/ 	.word	0x00009990
        /*0b98*/ 	.word	0x0000000b
        /*0b9c*/ 	.word	0x00038850
        /*0ba0*/ 	.short	0x010a
        /*0ba2*/ 	.byte	0x3f
	.zero		1


	//   ....[34]....
        /*0ba4*/ 	.word	0x00009e80
        /*0ba8*/ 	.word	0x0000000b
        /*0bac*/ 	.word	0x00000000
        /*0bb0*/ 	.short	0x0101
        /*0bb2*/ 	.byte	0x3f
	.zero		1


	//   ....[35]....
        /*0bb4*/ 	.word	0x0000c1d0
        /*0bb8*/ 	.word	0x000000ab
        /*0bbc*/ 	.word	0x00000000
        /*0bc0*/ 	.short	0x0101
        /*0bc2*/ 	.byte	0x3f
	.zero		1


	//   ....[36]....
        /*0bc4*/ 	.word	0x0000f050
        /*0bc8*/ 	.word	0x00000000
        /*0bcc*/ 	.word	0x00038840
        /*0bd0*/ 	.short	0x010a
        /*0bd2*/ 	.byte	0x3f
	.zero		1


	//   ....[37]....
        /*0bd4*/ 	.word	0x00010140
        /*0bd8*/ 	.word	0x00000009
        /*0bdc*/ 	.word	0x00038800
        /*0be0*/ 	.short	0x0107
        /*0be2*/ 	.byte	0x3f
	.zero		1


	//   ....[38]....
        /*0be4*/ 	.word	0x00010250
        /*0be8*/ 	.word	0x00000002
        /*0bec*/ 	.word	0x00038800
        /*0bf0*/ 	.short	0x0101
        /*0bf2*/ 	.byte	0x3f
	.zero		1


	//   ....[39]....
        /*0bf4*/ 	.word	0x00010270
        /*0bf8*/ 	.word	0x00000002
        /*0bfc*/ 	.word	0x00038820
        /*0c00*/ 	.short	0x010a
        /*0c02*/ 	.byte	0x3f
	.zero		1


	//   ....[40]....
        /*0c04*/ 	.word	0x00010600
        /*0c08*/ 	.word	0x00000003
        /*0c0c*/ 	.word	0x00038840
        /*0c10*/ 	.short	0x010a
        /*0c12*/ 	.byte	0x3f
	.zero		1


	//   ....[41]....
        /*0c14*/ 	.word	0x00010bc0
        /*0c18*/ 	.word	0x00000003
        /*0c1c*/ 	.word	0x00000060
        /*0c20*/ 	.short	0x010a
        /*0c22*/ 	.byte	0x3f
	.zero		1


	//   ....[42]....
        /*0c24*/ 	.word	0x000114e0
        /*0c28*/ 	.word	0x00000003
        /*0c2c*/ 	.word	0x00038840
        /*0c30*/ 	.short	0x010a
        /*0c32*/ 	.byte	0x3f
	.zero		1


	//   ....[43]....
        /*0c34*/ 	.word	0x00011aa0
        /*0c38*/ 	.word	0x00000002
        /*0c3c*/ 	.word	0x00000060
        /*0c40*/ 	.short	0x010a
        /*0c42*/ 	.byte	0x3f
	.zero		1


	//   ....[44]....
        /*0c44*/ 	.word	0x000122d0
        /*0c48*/ 	.word	0x00000002
        /*0c4c*/ 	.word	0x00038840
        /*0c50*/ 	.short	0x010a
        /*0c52*/ 	.byte	0x3f
	.zero		1


	//   ....[45]....
        /*0c54*/ 	.word	0x00012890
        /*0c58*/ 	.word	0x00000002
        /*0c5c*/ 	.word	0x00000060
        /*0c60*/ 	.short	0x010a
        /*0c62*/ 	.byte	0x3f
	.zero		1


	//   ....[46]....
        /*0c64*/ 	.word	0x00013050
        /*0c68*/ 	.word	0x00000002
        /*0c6c*/ 	.word	0x00038860
        /*0c70*/ 	.short	0x010a
        /*0c72*/ 	.byte	0x3f
	.zero		1


	//   ....[47]....
        /*0c74*/ 	.word	0x00014150
        /*0c78*/ 	.word	0x00000000
        /*0c7c*/ 	.word	0x00038820
        /*0c80*/ 	.short	0x010a
        /*0c82*/ 	.byte	0x3f
	.zero		1


	//   ....[48]....
        /*0c84*/ 	.word	0x00014330
        /*0c88*/ 	.word	0x00000006
        /*0c8c*/ 	.word	0x00000000
        /*0c90*/ 	.short	0x010a
        /*0c92*/ 	.byte	0x3f
	.zero		1


	//   ....[49]....
        /*0c94*/ 	.word	0x000143a0
        /*0c98*/ 	.word	0x00000007
        /*0c9c*/ 	.word	0x00000000
        /*0ca0*/ 	.short	0x010a
        /*0ca2*/ 	.byte	0x3f
	.zero		1


	//   ....[50]....
        /*0ca4*/ 	.word	0x00014410
        /*0ca8*/ 	.word	0x00000004
        /*0cac*/ 	.word	0x00000000
        /*0cb0*/ 	.short	0x010a
        /*0cb2*/ 	.byte	0x3f
	.zero		1


	//   ....[51]....
        /*0cb4*/ 	.word	0x00014440
        /*0cb8*/ 	.word	0x00000003
        /*0cbc*/ 	.word	0x00000000
        /*0cc0*/ 	.short	0x010a
        /*0cc2*/ 	.byte	0x3f
	.zero		1


	//   ....[52]....
        /*0cc4*/ 	.word	0x000144a0
        /*0cc8*/ 	.word	0x00000005
        /*0ccc*/ 	.word	0x00038800
        /*0cd0*/ 	.short	0x010a
        /*0cd2*/ 	.byte	0x3f
	.zero		1


	//   ....[53]....
        /*0cd4*/ 	.word	0x000144f0
        /*0cd8*/ 	.word	0x00000000
        /*0cdc*/ 	.word	0x00038830
        /*0ce0*/ 	.short	0x010a
        /*0ce2*/ 	.byte	0x3f
	.zero		1


	//   ....[54]....
        /*0ce4*/ 	.word	0x00014550
        /*0ce8*/ 	.word	0x00000004
        /*0cec*/ 	.word	0x00038830
        /*0cf0*/ 	.short	0x010a
        /*0cf2*/ 	.byte	0x3f
	.zero		1


	//   ....[55]....
        /*0cf4*/ 	.word	0x000145b0
        /*0cf8*/ 	.word	0x00000003
        /*0cfc*/ 	.word	0x00038850
        /*0d00*/ 	.short	0x010a
        /*0d02*/ 	.byte	0x3f
	.zero		1


	//   ....[56]....
        /*0d04*/ 	.word	0x00014600
        /*0d08*/ 	.word	0x0000000b
        /*0d0c*/ 	.word	0x00038850
        /*0d10*/ 	.short	0x010a
        /*0d12*/ 	.byte	0x3f
	.zero		1


	//   ....[57]....
        /*0d14*/ 	.word	0x000147a0
        /*0d18*/ 	.word	0x00000000
        /*0d1c*/ 	.word	0x00038840
        /*0d20*/ 	.short	0x010a
        /*0d22*/ 	.byte	0x3f
	.zero		1


	//   ....[58]....
        /*0d24*/ 	.word	0x00015420
        /*0d28*/ 	.word	0x00000002
        /*0d2c*/ 	.word	0x00038820
        /*0d30*/ 	.short	0x010a
        /*0d32*/ 	.byte	0x3f
	.zero		1


	//   ....[59]....
        /*0d34*/ 	.word	0x00015470
        /*0d38*/ 	.word	0x00000003
        /*0d3c*/ 	.word	0x00038840
        /*0d40*/ 	.short	0x010a
        /*0d42*/ 	.byte	0x3f
	.zero		1


	//   ....[60]....
        /*0d44*/ 	.word	0x000154c0
        /*0d48*/ 	.word	0x00000003
        /*0d4c*/ 	.word	0x00000060
        /*0d50*/ 	.short	0x010a
        /*0d52*/ 	.byte	0x3f
	.zero		1


	//   ....[61]....
        /*0d54*/ 	.word	0x00015510
        /*0d58*/ 	.word	0x00000003
        /*0d5c*/ 	.word	0x00038840
        /*0d60*/ 	.short	0x010a
        /*0d62*/ 	.byte	0x3f
	.zero		1


	//   ....[62]....
        /*0d64*/ 	.word	0x00015560
        /*0d68*/ 	.word	0x00000002
        /*0d6c*/ 	.word	0x00000060
        /*0d70*/ 	.short	0x010a
        /*0d72*/ 	.byte	0x3f
	.zero		1


	//   ....[63]....
        /*0d74*/ 	.word	0x000155b0
        /*0d78*/ 	.word	0x00000002
        /*0d7c*/ 	.word	0x00038840
        /*0d80*/ 	.short	0x010a
        /*0d82*/ 	.byte	0x3f
	.zero		1


	//   ....[64]....
        /*0d84*/ 	.word	0x00015600
        /*0d88*/ 	.word	0x00000002
        /*0d8c*/ 	.word	0x00000060
        /*0d90*/ 	.short	0x010a
        /*0d92*/ 	.byte	0x3f
	.zero		1


	//   ....[65]....
        /*0d94*/ 	.word	0x00015650
        /*0d98*/ 	.word	0x00000002
        /*0d9c*/ 	.word	0x00038860
        /*0da0*/ 	.short	0x010a
        /*0da2*/ 	.byte	0x3f
	.zero		1


	//   ....[66]....
        /*0da4*/ 	.word	0x000160c0
        /*0da8*/ 	.word	0x00000000
        /*0dac*/ 	.word	0x00038820
        /*0db0*/ 	.short	0x010a
        /*0db2*/ 	.byte	0x3f
	.zero		1


	//   ....[67]....
        /*0db4*/ 	.word	0x00016260
        /*0db8*/ 	.word	0x00000006
        /*0dbc*/ 	.word	0x00000000
        /*0dc0*/ 	.short	0x010a
        /*0dc2*/ 	.byte	0x3f
	.zero		1


	//   ....[68]....
        /*0dc4*/ 	.word	0x000162b0
        /*0dc8*/ 	.word	0x00000007
        /*0dcc*/ 	.word	0x00000000
        /*0dd0*/ 	.short	0x010a
        /*0dd2*/ 	.byte	0x3f
	.zero		1


	//   ....[69]....
        /*0dd4*/ 	.word	0x00016300
        /*0dd8*/ 	.word	0x00000004
        /*0ddc*/ 	.word	0x00000000
        /*0de0*/ 	.short	0x010a
        /*0de2*/ 	.byte	0x3f
	.zero		1


	//----- nvinfo : EIATTR_NUM_MBARRIERS
	.align		4
.L_157:
        /*0de4*/ 	.byte	0x03, 0x38
        /*0de6*/ 	.short	0x0016


	//----- nvinfo : EIATTR_EXIT_INSTR_OFFSETS
	.align		4
        /*0de8*/ 	.byte	0x04, 0x1c
        /*0dea*/ 	.short	(.L_159 - .L_158)


	//   ....[0]....
.L_158:
        /*0dec*/ 	.word	0x00000a50


	//   ....[1]....
        /*0df0*/ 	.word	0x0000d680


	//   ....[2]....
        /*0df4*/ 	.word	0x00014490


	//----- nvinfo : EIATTR_MAX_THREADS
	.align		4
.L_159:
        /*0df8*/ 	.byte	0x04, 0x05
        /*0dfa*/ 	.short	(.L_161 - .L_160)
.L_160:
        /*0dfc*/ 	.word	0x00000180
        /*0e00*/ 	.word	0x00000001
        /*0e04*/ 	.word	0x00000001


	//----- nvinfo : EIATTR_CRS_STACK_SIZE
	.align		4
.L_161:
        /*0e08*/ 	.byte	0x04, 0x1e
        /*0e0a*/ 	.short	(.L_163 - .L_162)
.L_162:
        /*0e0c*/ 	.word	0x00000000


	//----- nvinfo : EIATTR_CBANK_PARAM_SIZE
	.align		4
.L_163:
        /*0e10*/ 	.byte	0x03, 0x19
        /*0e12*/ 	.short	0x0af0


	//----- nvinfo : EIATTR_PARAM_CBANK
	.align		4
        /*0e14*/ 	.byte	0x04, 0x0a
        /*0e16*/ 	.short	(.L_165 - .L_164)
	.align		4
.L_164:
        /*0e18*/ 	.word	index@(.nv.constant0._ZN7cutlass13device_kernelIN5flash11enable_sm90INS1_16FlashAttnFwdSm90INS1_25CollectiveMainloopFwdSm90ILi2EN4cute5tupleIJNS5_1CILi1EEES8_S8_EEENS6_IJNS7_ILi128EEENS7_ILi80EEENS7_ILi256EEEEEELi256ENS_6half_tEfNS_4arch4Sm90ELb0ELb0ELb0ELb1ELb0ELb0ELb0ELb1ELb1ELb1ELb0ELb0EEENS1_21CollectiveEpilogueFwdINS6_IJSA_SC_SB_EEES9_SE_SG_Li256ELb1ELb1ELb0ELb0EEENS1_36VarlenDynamicPersistentTileSchedulerILi128ELi80ELi256ELi128ELb0ELb1ELb1ELb0ELb1ELb1EEEEEEEEEvNT_6ParamsE)
        /*0e1c*/ 	.short	0x0210
        /*0e1e*/ 	.short	0x0af0


	//----- nvinfo : EIATTR_SW_WAR
	.align		4
.L_165:
        /*0e20*/ 	.byte	0x04, 0x36
        /*0e22*/ 	.short	(.L_167 - .L_166)
.L_166:
        /*0e24*/ 	.word	0x00000008
.L_167:


//--------------------- .nv.info._ZN7cutlass13device_kernelIN5flash11enable_sm90INS1_16FlashAttnFwdSm90INS1_25CollectiveMainloopFwdSm90ILi2EN4cute5tupleIJNS5_1CILi1EEES8_S8_EEENS6_IJNS7_ILi128EEENS7_ILi80EEENS7_ILi256EEEEEELi256ENS_6half_tEfNS_4arch4Sm90ELb0ELb0ELb0ELb1ELb0ELb1ELb0ELb1ELb1ELb1ELb0ELb0EEENS1_21CollectiveEpilogueFwdINS6_IJSA_SC_SB_EEES9_SE_SG_Li256ELb1ELb1ELb0ELb0EEENS1_36VarlenDynamicPersistentTileSchedulerILi128ELi80ELi256ELi128ELb0ELb1ELb1ELb0ELb1ELb1EEEEEEEEEvNT_6ParamsE --------------------------
	.section	.nv.info._ZN7cutlass13device_kernelIN5flash11enable_sm90INS1_16FlashAttnFwdSm90INS1_25CollectiveMainloopFwdSm90ILi2EN4cute5tupleIJNS5_1CILi1EEES8_S8_EEENS6_IJNS7_ILi128EEENS7_ILi80EEENS7_ILi256EEEEEELi256ENS_6half_tEfNS_4arch4Sm90ELb0ELb0ELb0ELb1ELb0ELb1ELb0ELb1ELb1ELb1ELb0ELb0EEENS1_21CollectiveEpilogueFwdINS6_IJSA_SC_SB_EEES9_SE_SG_Li256ELb1ELb1ELb0ELb0EEENS1_36VarlenDynamicPersistentTileSchedulerILi128ELi80ELi256ELi128ELb0ELb1ELb1ELb0ELb1ELb1EEEEEEEEEvNT_6ParamsE,"",@"SHT_CUDA_INFO"
	.sectionflags	@""
	.align	4


	//----- nvinfo : EIATTR_CUDA_API_VERSION
	.align		4
        /*0000*/ 	.byte	0x04, 0x37
        /*0002*/ 	.short	(.L_169 - .L_168)
.L_168:
        /*0004*/ 	.word	0x00000082


	//----- nvinfo : EIATTR_KPARAM_INFO
	.align		4
.L_169:
        /*0008*/ 	.byte	0x04, 0x17
        /*000a*/ 	.short	(.L_171 - .L_170)
.L_170:
        /*000c*/ 	.word	0x00000000
        /*0010*/ 	.short	0x0000
        /*0012*/ 	.short	0x0070
        /*0014*/ 	.byte	0x00, 0xf0, 0x01, 0x2a


	//----- nvinfo : EIATTR_SPARSE_MMA_MASK
	.align		4
.L_171:
        /*0018*/ 	.byte	0x03, 0x50
        /*001a*/ 	.short	0x0000


	//----- nvinfo : EIATTR_MAXREG_COUNT
	.align		4
        /*001c*/ 	.byte	0x03, 0x1b
        /*001e*/ 	.short	0x00a8


	//----- nvinfo : EIATTR_NUM_BARRIERS
	.align		4
        /*0020*/ 	.byte	0x02, 0x4c
        /*0022*/ 	.byte	0x10
	.zero		1


	//----- nvinfo : EIATTR_EXTERNS
	.align		4
        /*0024*/ 	.byte	0x04, 0x0f
        /*0026*/ 	.short	(.L_173 - .L_172)


	//   ....[0]....
	.align		4
.L_172:
        /*0028*/ 	.word	index@(__assertfail)


	//----- nvinfo : EIATTR_ANNOTATIONS
	.align		4
.L_173:
        /*002c*/ 	.byte	0x04, 0x55
        /*002e*/ 	.short	(.L_175 - .L_174)


	//   ....[0]....
.L_174:
        /* <DEDUP_REMOVED lines=122> */


	//----- nvinfo : EIATTR_MERCURY_ISA_VERSION
	.align		4
.L_175:
        /*07b8*/ 	.byte	0x03, 0x5f
        /*07ba*/ 	.short	0x0101


	//----- nvinfo : EIATTR_UNUSED_LOAD_BYTE_OFFSET
	.align		4
        /*07bc*/ 	.byte	0x04, 0x44
        /*07be*/ 	.short	(.L_177 - .L_176)


	//   ....[0]....
.L_176:
        /*07c0*/ 	.word	0x00000a70
        /*07c4*/ 	.word	0x0000fff0


	//   ....[1]....
        /*07c8*/ 	.word	0x0001c6c0
        /*07cc*/ 	.word	0x0000fff0


	//----- nvinfo : EIATTR_INT_WARP_WIDE_INSTR_OFFSETS
	.align		4
.L_177:
        /*07d0*/ 	.byte	0x04, 0x31
        /*07d2*/ 	.short	(.L_179 - .L_178)


	//   ....[0]....
.L_178:
        /*07d4*/ 	.word	0x00000180


	//   ....[1]....
        /*07d8*/ 	.word	0x000001c0


	//   ....[2]....
        /*07dc*/ 	.word	0x00000280


	//   ....[3]....
        /*07e0*/ 	.word	0x00022160


	//   ....[4]....
        /*07e4*/ 	.word	0x000221d0


	//   ....[5]....
        /*07e8*/ 	.word	0x00026900


	//   ....[6]....
        /*07ec*/ 	.word	0x00026970


	//----- nvinfo : EIATTR_COOP_GROUP_MASK_REGIDS
	.align		4
.L_179:
        /*07f0*/ 	.byte	0x04, 0x29
        /*07f2*/ 	.short	(.L_181 - .L_180)


	//   ....[0]....
.L_180:
        /*07f4*/ 	.word	0xffffffff


	//   ....[1]....
        /*07f8*/ 	.word	0xffffffff


	//   ....[2]....
        /*07fc*/ 	.word	0xffffffff


	//   ....[3]....
        /*0800*/ 	.word	0xffffffff


	//   ....[4]....
        /*0804*/ 	.word	0xffffffff


	//   ....[5]....
        /*0808*/ 	.word	0xffffffff


	//   ....[6]....
        /*080c*/ 	.word	0xffffffff


	//   ....[7]....
        /*0810*/ 	.word	0xffffffff


	//   ....[8]....
        /*0814*/ 	.word	0xffffffff


	//   ....[9]....
        /*0818*/ 	.word	0xffffffff


	//   ....[10]....
        /*081c*/ 	.word	0xffffffff


	//   ....[11]....
        /*0820*/ 	.word	0xffffffff


	//   ....[12]....
        /*0824*/ 	.word	0xffffffff


	//   ....[13]....
        /*0828*/ 	.word	0xffffffff


	//   ....[14]....
        /*082c*/ 	.word	0xffffffff


	//   ....[15]....
        /*0830*/ 	.word	0xffffffff


	//   ....[16]....
        /*0834*/ 	.word	0xffffffff


	//   ....[17]....
        /*0838*/ 	.word	0xffffffff


	//   ....[18]....
        /*083c*/ 	.word	0xffffffff


	//   ....[19]....
        /*0840*/ 	.word	0xffffffff


	//   ....[20]....
        /*0844*/ 	.word	0xffffffff


	//   ....[21]....
        /*0848*/ 	.word	0xffffffff


	//   ....[22]....
        /*084c*/ 	.word	0xffffffff


	//   ....[23]....
        /*0850*/ 	.word	0xffffffff


	//   ....[24]....
        /*0854*/ 	.word	0xffffffff


	//   ....[25]....
        /*0858*/ 	.word	0xffffffff


	//   ....[26]....
        /*085c*/ 	.word	0xffffffff


	//   ....[27]....
        /*0860*/ 	.word	0xffffffff


	//   ....[28]....
        /*0864*/ 	.word	0xffffffff


	//   ....[29]....
        /*0868*/ 	.word	0xffffffff


	//   ....[30]....
        /*086c*/ 	.word	0xffffffff


	//   ....[31]....
        /*0870*/ 	.word	0xffffffff


	//   ....[32]....
        /*0874*/ 	.word	0xffffffff


	//   ....[33]....
        /*0878*/ 	.word	0xffffffff


	//   ....[34]....
        /*087c*/ 	.word	0xffffffff


	//   ....[35]....
        /*0880*/ 	.word	0xffffffff


	//   ....[36]....
        /*0884*/ 	.word	0xffffffff


	//   ....[37]....
        /*0888*/ 	.word	0xffffffff


	//   ....[38]....
        /*088c*/ 	.word	0xffffffff


	//   ....[39]....
        /*0890*/ 	.word	0xffffffff


	//   ....[40]....
        /*0894*/ 	.word	0xffffffff


	//   ....[41]....
        /*0898*/ 	.word	0xffffffff


	//   ....[42]....
        /*089c*/ 	.word	0xffffffff


	//   ....[43]....
        /*08a0*/ 	.word	0xffffffff


	//   ....[44]....
        /*08a4*/ 	.word	0xffffffff


	//   ....[45]....
        /*08a8*/ 	.word	0xffffffff


	//   ....[46]....
        /*08ac*/ 	.word	0xffffffff


	//   ....[47]....
        /*08b0*/ 	.word	0xffffffff


	//   ....[48]....
        /*08b4*/ 	.word	0xffffffff


	//   ....[49]....
        /*08b8*/ 	.word	0xffffffff


	//   ....[50]....
        /*08bc*/ 	.word	0xffffffff


	//   ....[51]....
        /*08c0*/ 	.word	0xffffffff


	//   ....[52]....
        /*08c4*/ 	.word	0xffffffff


	//   ....[53]....
        /*08c8*/ 	.word	0xffffffff


	//   ....[54]....
        /*08cc*/ 	.word	0xffffffff


	//   ....[55]....
        /*08d0*/ 	.word	0xffffffff


	//   ....[56]....
        /*08d4*/ 	.word	0xffffffff


	//   ....[57]....
        /*08d8*/ 	.word	0xffffffff


	//   ....[58]....
        /*08dc*/ 	.word	0xffffffff


	//   ....[59]....
        /*08e0*/ 	.word	0xffffffff


	//   ....[60]....
        /*08e4*/ 	.word	0xffffffff


	//   ....[61]....
        /*08e8*/ 	.word	0xffffffff


	//   ....[62]....
        /*08ec*/ 	.word	0xffffffff


	//   ....[63]....
        /*08f0*/ 	.word	0xffffffff


	//   ....[64]....
        /*08f4*/ 	.word	0xffffffff


	//   ....[65]....
        /*08f8*/ 	.word	0xffffffff


	//   ....[66]....
        /*08fc*/ 	.word	0xffffffff


	//   ....[67]....
        /*0900*/ 	.word	0xffffffff


	//   ....[68]....
        /*0904*/ 	.word	0xffffffff


	//   ....[69]....
        /*0908*/ 	.word	0xffffffff


	//   ....[70]....
        /*090c*/ 	.word	0xffffffff


	//   ....[71]....
        /*0910*/ 	.word	0xffffffff


	//   ....[72]....
        /*0914*/ 	.word	0xffffffff


	//   ....[73]....
        /*0918*/ 	.word	0xffffffff


	//   ....[74]....
        /*091c*/ 	.word	0xffffffff


	//   ....[75]....
        /*0920*/ 	.word	0xffffffff


	//   ....[76]....
        /*0924*/ 	.word	0xffffffff


	//   ....[77]....
        /*0928*/ 	.word	0xffffffff


	//   ....[78]....
        /*092c*/ 	.word	0xffffffff


	//   ....[79]....
        /*0930*/ 	.word	0xffffffff


	//   ....[80]....
        /*0934*/ 	.word	0xffffffff


	//   ....[81]....
        /*0938*/ 	.word	0xffffffff


	//   ....[82]....
        /*093c*/ 	.word	0xffffffff


	//   ....[83]....
        /*0940*/ 	.word	0xffffffff


	//   ....[84]....
        /*0944*/ 	.word	0xffffffff


	//   ....[85]....
        /*0948*/ 	.word	0xffffffff


	//   ....[86]....
        /*094c*/ 	.word	0xffffffff


	//   ....[87]....
        /*0950*/ 	.word	0xffffffff


	//   ....[88]....
        /*0954*/ 	.word	0xffffffff


	//   ....[89]....
        /*0958*/ 	.word	0xffffffff


	//   ....[90]....
        /*095c*/ 	.word	0xffffffff


	//   ....[91]....
        /*0960*/ 	.word	0xffffffff


	//   ....[92]....
        /*0964*/ 	.word	0xffffffff


	//   ....[93]....
        /*0968*/ 	.word	0xffffffff


	//   ....[94]....
        /*096c*/ 	.word	0xffffffff


	//   ....[95]....
        /*0970*/ 	.word	0xffffffff


	//   ....[96]....
        /*0974*/ 	.word	0xffffffff


	//   ....[97]....
        /*0978*/ 	.word	0xffffffff


	//   ....[98]....
        /*097c*/ 	.word	0xffffffff


	//   ....[99]....
        /*0980*/ 	.word	0xffffffff


	//   ....[100]....
        /*0984*/ 	.word	0x0500000f


	//   ....[101]....
        /*0988*/ 	.word	0x0500000f


	//   ....[102]....
        /*098c*/ 	.word	0x0500000f


	//   ....[103]....
        /*0990*/ 	.word	0x0500000f


	//   ....[104]....
        /*0994*/ 	.word	0x0500000f


	//   ....[105]....
        /*0998*/ 	.word	0x0500000f


	//   ....[106]....
        /*099c*/ 	.word	0x0500000f


	//   ....[107]....
        /*09a0*/ 	.word	0x0500000f


	//   ....[108]....
        /*09a4*/ 	.word	0x0500000f


	//   ....[109]....
        /*09a8*/ 	.word	0x0500000f


	//   ....[110]....
        /*09ac*/ 	.word	0x0500000f


	//   ....[111]....
        /*09b0*/ 	.word	0x0500000f


	//   ....[112]....
        /*09b4*/ 	.word	0x0500000f


	//   ....[113]....
        /*09b8*/ 	.word	0x0500000f


	//   ....[114]....
        /*09bc*/ 	.word	0x0500000f


	//   ....[115]....
        /*09c0*/ 	.word	0x0500000f


	//   ....[116]....
        /*09c4*/ 	.word	0x0500000f


	//   ....[117]....
        /*09c8*/ 	.word	0x0500000f


	//   ....[118]....
        /*09cc*/ 	.word	0x0500000f


	//   ....[119]....
        /*09d0*/ 	.word	0x0500000f


	//   ....[120]....
        /*09d4*/ 	.word	0x0500000f


	//   ....[121]....
        /*09d8*/ 	.word	0x0500000f


	//   ....[122]....
        /*09dc*/ 	.word	0x0500000f


	//   ....[123]....
        /*09e0*/ 	.word	0x0500000f


	//   ....[124]....
        /*09e4*/ 	.word	0x0500000f


	//   ....[125]....
        /*09e8*/ 	.word	0x0500000f


	//   ....[126]....
        /*09ec*/ 	.word	0x0500000f


	//   ....[127]....
        /*09f0*/ 	.word	0x0500000f


	//   ....[128]....
        /*09f4*/ 	.word	0x0500000f


	//   ....[129]....
        /*09f8*/ 	.word	0x0500000f


	//   ....[130]....
        /*09fc*/ 	.word	0x0500000f


	//   ....[131]....
        /*0a00*/ 	.word	0x0500000f


	//   ....[132]....
        /*0a04*/ 	.word	0x0500000f


	//   ....[133]....
        /*0a08*/ 	.word	0x0500000f


	//   ....[134]....
        /*0a0c*/ 	.word	0x0500000f


	//   ....[135]....
        /*0a10*/ 	.word	0x0500000f


	//   ....[136]....
        /*0a14*/ 	.word	0x0500000f


	//   ....[137]....
        /*0a18*/ 	.word	0x0500000f


	//   ....[138]....
        /*0a1c*/ 	.word	0x0500000f


	//   ....[139]....
        /*0a20*/ 	.word	0x0500000f


	//   ....[140]....
        /*0a24*/ 	.word	0x0500000f


	//   ....[141]....
        /*0a28*/ 	.word	0x0500000f


	//   ....[142]....
        /*0a2c*/ 	.word	0x0500000f


	//   ....[143]....
        /*0a30*/ 	.word	0x0500000f


	//----- nvinfo : EIATTR_COOP_GROUP_INSTR_OFFSETS
	.align		4
.L_181:
        /*0a34*/ 	.byte	0x04, 0x28
        /*0a36*/ 	.short	(.L_183 - .L_182)


	//   ....[0]....
.L_182:
        /*0a38*/ 	.word	0x00000060


	//   ....[1]....
        /*0a3c*/ 	.word	0x00000190


	//   ....[2]....
        /*0a40*/ 	.word	0x00000290


	//   ....[3]....
        /*0a44*/ 	.word	0x00000400


	//   ....[4]....
        /*0a48*/ 	.word	0x00000560


	//   ....[5]....
        /*0a4c*/ 	.word	0x00000680


	//   ....[6]....
        /*0a50*/ 	.word	0x000007e0


	//   ....[7]....
        /*0a54*/ 	.word	0x0000adc0


	//   ....[8]....
        /*0a58*/ 	.word	0x0000b330


	//   ....[9]....
        /*0a5c*/ 	.word	0x0000b340


	//   ....[10]....
        /*0a60*/ 	.word	0x0000b350


	//   ....[11]....
        /*0a64*/ 	.word	0x0000b360


	//   ....[12]....
        /*0a68*/ 	.word	0x0000e5f0


	//   ....[13]....
        /*0a6c*/ 	.word	0x0000e600


	//   ....[14]....
        /*0a70*/ 	.word	0x0000e610


	//   ....[15]....
        /*0a74*/ 	.word	0x0000e620


	//   ....[16]....
        /*0a78*/ 	.word	0x00015120


	//   ....[17]....
        /*0a7c*/ 	.word	0x00015140


	//   ....[18]....
        /*0a80*/ 	.word	0x00015350


	//   ....[19]....
        /*0a84*/ 	.word	0x00015370


	//   ....[20]....
        /*0a88*/ 	.word	0x0001a4a0


	//   ....[21]....
        /*0a8c*/ 	.word	0x0001a4c0


	//   ....[22]....
        /*0a90*/ 	.word	0x0001a620


	//   ....[23]....
        /*0a94*/ 	.word	0x0001a640


	//   ....[24]....
        /*0a98*/ 	.word	0x0001bc20


	//   ....[25]....
        /*0a9c*/ 	.word	0x0001bca0


	//   ....[26]....
        /*0aa0*/ 	.word	0x0001bcc0


	//   ....[27]....
        /*0aa4*/ 	.word	0x0001bcd0


	//   ....[28]....
        /*0aa8*/ 	.word	0x0001d900


	//   ....[29]....
        /*0aac*/ 	.word	0x0001d940


	//   ....[30]....
        /*0ab0*/ 	.word	0x0001d9f0


	//   ....[31]....
        /*0ab4*/ 	.word	0x0001da20


	//   ....[32]....
        /*0ab8*/ 	.word	0x0001e110


	//   ....[33]....
        /*0abc*/ 	.word	0x0001e150


	//   ....[34]....
        /*0ac0*/ 	.word	0x0001e2b0


	//   ....[35]....
        /*0ac4*/ 	.word	0x0001e2d0


	//   ....[36]....
        /*0ac8*/ 	.word	0x0001e420


	//   ....[37]....
        /*0acc*/ 	.word	0x0001e440


	//   ....[38]....
        /*0ad0*/ 	.word	0x0001e5a0


	//   ....[39]....
        /*0ad4*/ 	.word	0x0001e5c0


	//   ....[40]....
        /*0ad8*/ 	.word	0x0001ef10


	//   ....[41]....
        /*0adc*/ 	.word	0x0001ef30


	//   ....[42]....
        /*0ae0*/ 	.word	0x0001f090


	//   ....[43]....
        /*0ae4*/ 	.word	0x0001f0b0


	//   ....[44]....
        /*0ae8*/ 	.word	0x0001f200


	//   ....[45]....
        /*0aec*/ 	.word	0x0001f220


	//   ....[46]....
        /*0af0*/ 	.word	0x0001f380


	//   ....[47]....
        /*0af4*/ 	.word	0x0001f3a0


	//   ....[48]....
        /*0af8*/ 	.word	0x0001f580


	//   ....[49]....
        /*0afc*/ 	.word	0x0001f760


	//   ....[50]....
        /*0b00*/ 	.word	0x0001f790


	//   ....[51]....
        /*0b04*/ 	.word	0x0001f7c0


	//   ....[52]....
        /*0b08*/ 	.word	0x0001f7f0


	//   ....[53]....
        /*0b0c*/ 	.word	0x0001f820


	//   ....[54]....
        /*0b10*/ 	.word	0x0001f850


	//   ....[55]....
        /*0b14*/ 	.word	0x0001f9d0


	//   ....[56]....
        /*0b18*/ 	.word	0x0001fa00


	//   ....[57]....
        /*0b1c*/ 	.word	0x0001fa30


	//   ....[58]....
        /*0b20*/ 	.word	0x0001fa60


	//   ....[59]....
        /*0b24*/ 	.word	0x0001fa90


	//   ....[60]....
        /*0b28*/ 	.word	0x0001fac0


	//   ....[61]....
        /*0b2c*/ 	.word	0x0001fb50


	//   ....[62]....
        /*0b30*/ 	.word	0x0001fb80


	//   ....[63]....
        /*0b34*/ 	.word	0x0001fc10


	//   ....[64]....
        /*0b38*/ 	.word	0x000207f0


	//   ....[65]....
        /*0b3c*/ 	.word	0x00022790


	//   ....[66]....
        /*0b40*/ 	.word	0x00023500


	//   ....[67]....
        /*0b44*/ 	.word	0x00023510


	//   ....[68]....
        /*0b48*/ 	.word	0x000235e0


	//   ....[69]....
        /*0b4c*/ 	.word	0x000235f0


	//   ....[70]....
        /*0b50*/ 	.word	0x000236a0


	//   ....[71]....
        /*0b54*/ 	.word	0x000236b0


	//   ....[72]....
        /*0b58*/ 	.word	0x00023760


	//   ....[73]....
        /*0b5c*/ 	.word	0x00023770


	//   ....[74]....
        /*0b60*/ 	.word	0x00023820


	//   ....[75]....
        /*0b64*/ 	.word	0x00023830


	//   ....[76]....
        /*0b68*/ 	.word	0x000238e0


	//   ....[77]....
        /*0b6c*/ 	.word	0x000238f0


	//   ....[78]....
        /*0b70*/ 	.word	0x000239a0


	//   ....[79]....
        /*0b74*/ 	.word	0x000239b0


	//   ....[80]....
        /*0b78*/ 	.word	0x00023a00


	//   ....[81]....
        /*0b7c*/ 	.word	0x00023a50


	//   ....[82]....
        /*0b80*/ 	.word	0x00027240


	//   ....[83]....
        /*0b84*/ 	.word	0x00027270


	//   ....[84]....
        /*0b88*/ 	.word	0x000272b0


	//   ....[85]....
        /*0b8c*/ 	.word	0x000272e0


	//   ....[86]....
        /*0b90*/ 	.word	0x00027310


	//   ....[87]....
        /*0b94*/ 	.word	0x00027340


	//   ....[88]....
        /*0b98*/ 	.word	0x00027370


	//   ....[89]....
        /*0b9c*/ 	.word	0x000273a0


	//   ....[90]....
        /*0ba0*/ 	.word	0x00027530


	//   ....[91]....
        /*0ba4*/ 	.word	0x00027560


	//   ....[92]....
        /*0ba8*/ 	.word	0x00027590


	//   ....[93]....
        /*0bac*/ 	.word	0x000275c0


	//   ....[94]....
        /*0bb0*/ 	.word	0x000275f0


	//   ....[95]....
        /*0bb4*/ 	.word	0x00027620


	//   ....[96]....
        /*0bb8*/ 	.word	0x000276e0


	//   ....[97]....
        /*0bbc*/ 	.word	0x00027700


	//   ....[98]....
        /*0bc0*/ 	.word	0x00027770


	//   ....[99]....
        /*0bc4*/ 	.word	0x00027c00


	//   ....[100]....
        /*0bc8*/ 	.word	0x00028040


	//   ....[101]....
        /*0bcc*/ 	.word	0x000280d0


	//   ....[102]....
        /*0bd0*/ 	.word	0x00028120


	//   ....[103]....
        /*0bd4*/ 	.word	0x00028170


	//   ....[104]....
        /*0bd8*/ 	.word	0x00028250


	//   ....[105]....
        /*0bdc*/ 	.word	0x000282e0


	//   ....[106]....
        /*0be0*/ 	.word	0x00028330


	//   ....[107]....
        /*0be4*/ 	.word	0x00028380


	//   ....[108]....
        /*0be8*/ 	.word	0x000285e0


	//   ....[109]....
        /*0bec*/ 	.word	0x000288d0


	//   ....[110]....
        /*0bf0*/ 	.word	0x00028a40


	//   ....[111]....
        /*0bf4*/ 	.word	0x00028a90


	//   ....[112]....
        /*0bf8*/ 	.word	0x00028c40


	//   ....[113]....
        /*0bfc*/ 	.word	0x00028c90


	//   ....[114]....
        /*0c00*/ 	.word	0x00028dd0


	//   ....[115]....
        /*0c04*/ 	.word	0x00028e20


	//   ....[116]....
        /*0c08*/ 	.word	0x00028f60


	//   ....[117]....
        /*0c0c*/ 	.word	0x00028fb0


	//   ....[118]....
        /*0c10*/ 	.word	0x000290f0


	//   ....[119]....
        /*0c14*/ 	.word	0x00029140


	//   ....[120]....
        /*0c18*/ 	.word	0x00029280


	//   ....[121]....
        /*0c1c*/ 	.word	0x000292d0


	//   ....[122]....
        /*0c20*/ 	.word	0x000293f0


	//   ....[123]....
        /*0c24*/ 	.word	0x00029460


	//   ....[124]....
        /*0c28*/ 	.word	0x00029580


	//   ....[125]....
        /*0c2c*/ 	.word	0x000295d0


	//   ....[126]....
        /*0c30*/ 	.word	0x00029900


	//   ....[127]....
        /*0c34*/ 	.word	0x000299a0


	//   ....[128]....
        /*0c38*/ 	.word	0x00029ad0


	//   ....[129]....
        /*0c3c*/ 	.word	0x00029b50


	//   ....[130]....
        /*0c40*/ 	.word	0x00029bd0


	//   ....[131]....
        /*0c44*/ 	.word	0x00029c50


	//   ....[132]....
        /*0c48*/ 	.word	0x00029cd0


	//   ....[133]....
        /*0c4c*/ 	.word	0x00029d60


	//   ....[134]....
        /*0c50*/ 	.word	0x00029e00


	//   ....[135]....
        /*0c54*/ 	.word	0x00029eb0


	//   ....[136]....
        /*0c58*/ 	.word	0x00029f30


	//   ....[137]....
        /*0c5c*/ 	.word	0x00029fb0


	//   ....[138]....
        /*0c60*/ 	.word	0x0002a030


	//   ....[139]....
        /*0c64*/ 	.word	0x0002a0c0


	//   ....[140]....
        /*0c68*/ 	.word	0x0002a140


	//   ....[141]....
        /*0c6c*/ 	.word	0x0002a1e0


	//   ....[142]....
        /*0c70*/ 	.word	0x0002a270


	//   ....[143]....
        /*0c74*/ 	.word	0x0002a3a0


	//----- nvinfo : EIATTR_REG_RECONFIG
	.align		4
.L_183:
        /*0c78*/ 	.byte	0x01, 0x54
	.zero		2


	//----- nvinfo : EIATTR_SYSCALL_OFFSETS
	.align		4
        /*0c7c*/ 	.byte	0x04, 0x46
        /*0c7e*/ 	.short	(.L_185 - .L_184)


	//   ....[0]....
.L_184:
        /*0c80*/ 	.word	0x00001b00


	//   ....[1]....
        /*0c84*/ 	.word	0x00001c50


	//   ....[2]....
        /*0c88*/ 	.word	0x0000af40


	//   ....[3]....
        /*0c8c*/ 	.word	0x0000b2a0


	//   ....[4]....
        /*0c90*/ 	.word	0x00022370


	//   ....[5]....
        /*0c94*/ 	.word	0x000224d0


	//   ....[6]....
        /*0c98*/ 	.word	0x000225d0


	//   ....[7]....
        /*0c9c*/ 	.word	0x00023050


	//----- nvinfo : EIATTR_MBARRIER_INSTR_OFFSETS
	.align		4
.L_185:
        /*0ca0*/ 	.byte	0x04, 0x39
        /*0ca2*/ 	.short	(.L_187 - .L_186)


	//   ....[0]....
.L_186:
        /*0ca4*/ 	.word	0x000002b0
        /*0ca8*/ 	.word	0x000000ff
        /*0cac*/ 	.word	0x00038800
        /*0cb0*/ 	.short	0x0100
        /*0cb2*/ 	.byte	0x08
	.zero		1


	//   ....[1]....
        /*0cb4*/ 	.word	0x000002c0
        /*0cb8*/ 	.word	0x000000ff
        /*0cbc*/ 	.word	0x00038820
        /*0cc0*/ 	.short	0x0100
        /*0cc2*/ 	.byte	0x08
	.zero		1


	//   ....[2]....
        /*0cc4*/ 	.word	0x000003b0
        /*0cc8*/ 	.word	0x000000ff
        /*0ccc*/ 	.word	0x00038830
        /*0cd0*/ 	.short	0x0100
        /*0cd2*/ 	.byte	0x08
	.zero		1


	//   ....[3]....
        /*0cd4*/ 	.word	0x000003c0
        /*0cd8*/ 	.word	0x000000ff
        /*0cdc*/ 	.word	0x00038840
        /*0ce0*/ 	.short	0x0100
        /*0ce2*/ 	.byte	0x08
	.zero		1


	//   ....[4]....
        /*0ce4*/ 	.word	0x000003d0
        /*0ce8*/ 	.word	0x000000ff
        /*0cec*/ 	.word	0x00038838
        /*0cf0*/ 	.short	0x0100
        /*0cf2*/ 	.byte	0x08
	.zero		1


	//   ....[5]....
        /*0cf4*/ 	.word	0x000003e0
        /*0cf8*/ 	.word	0x000000ff
        /*0cfc*/ 	.word	0x00038848
        /*0d00*/ 	.short	0x0100
        /*0d02*/ 	.byte	0x08
	.zero		1


	//   ....[6]....
        /*0d04*/ 	.word	0x00000510
        /*0d08*/ 	.word	0x000000ff
        /*0d0c*/ 	.word	0x00038850
        /*0d10*/ 	.short	0x0100
        /*0d12*/ 	.byte	0x08
	.zero		1


	//   ....[7]....
        /*0d14*/ 	.word	0x00000520
        /*0d18*/ 	.word	0x000000ff
        /*0d1c*/ 	.word	0x00038860
        /*0d20*/ 	.short	0x0100
        /*0d22*/ 	.byte	0x08
	.zero		1


	//   ....[8]....
        /*0d24*/ 	.word	0x00000530
        /*0d28*/ 	.word	0x000000ff
        /*0d2c*/ 	.word	0x00038858
        /*0d30*/ 	.short	0x0100
        /*0d32*/ 	.byte	0x08
	.zero		1


	//   ....[9]....
        /*0d34*/ 	.word	0x00000540
        /*0d38*/ 	.word	0x000000ff
        /*0d3c*/ 	.word	0x00038868
        /*0d40*/ 	.short	0x0100
        /*0d42*/ 	.byte	0x08
	.zero		1


	//   ....[10]....
        /*0d44*/ 	.word	0x00000630
        /*0d48*/ 	.word	0x000000ff
        /*0d4c*/ 	.word	0x00038870
        /*0d50*/ 	.short	0x0100
        /*0d52*/ 	.byte	0x06
	.zero		1


	//   ....[11]....
        /*0d54*/ 	.word	0x00000640
        /*0d58*/ 	.word	0x000000ff
        /*0d5c*/ 	.word	0x00038880
        /*0d60*/ 	.short	0x0100
        /*0d62*/ 	.byte	0x06
	.zero		1


	//   ....[12]....
        /*0d64*/ 	.word	0x00000650
        /*0d68*/ 	.word	0x000000ff
        /*0d6c*/ 	.word	0x00038878
        /*0d70*/ 	.short	0x0100
        /*0d72*/ 	.byte	0x06
	.zero		1


	//   ....[13]....
        /*0d74*/ 	.word	0x00000660
        /*0d78*/ 	.word	0x000000ff
        /*0d7c*/ 	.word	0x00038888
        /*0d80*/ 	.short	0x0100
        /*0d82*/ 	.byte	0x06
	.zero		1


	//   ....[14]....
        /*0d84*/ 	.word	0x00000790
        /*0d88*/ 	.word	0x000000ff
        /*0d8c*/ 	.word	0x00038890
        /*0d90*/ 	.short	0x0100
        /*0d92*/ 	.byte	0x08
	.zero		1


	//   ....[15]....
        /*0d94*/ 	.word	0x000007a0
        /*0d98*/ 	.word	0x000000ff
        /*0d9c*/ 	.word	0x000388a0
        /*0da0*/ 	.short	0x0100
        /*0da2*/ 	.byte	0x08
	.zero		1


	//   ....[16]....
        /*0da4*/ 	.word	0x000007b0
        /*0da8*/ 	.word	0x000000ff
        /*0dac*/ 	.word	0x00038898
        /*0db0*/ 	.short	0x0100
        /*0db2*/ 	.byte	0x08
	.zero		1


	//   ....[17]....
        /*0db4*/ 	.word	0x000007c0
        /*0db8*/ 	.word	0x000000ff
        /*0dbc*/ 	.word	0x000388a8
        /*0dc0*/ 	.short	0x0100
        /*0dc2*/ 	.byte	0x08
	.zero		1


	//   ....[18]....
        /*0dc4*/ 	.word	0x000008f0
        /*0dc8*/ 	.word	0x000000ff
        /*0dcc*/ 	.word	0x000388b0
        /*0dd0*/ 	.short	0x0100
        /*0dd2*/ 	.byte	0x08
	.zero		1


	//   ....[19]....
        /*0dd4*/ 	.word	0x00000900
        /*0dd8*/ 	.word	0x000000ff
        /*0ddc*/ 	.word	0x000388c0
        /*0de0*/ 	.short	0x0100
        /*0de2*/ 	.byte	0x08
	.zero		1


	//   ....[20]....
        /*0de4*/ 	.word	0x00000910
        /*0de8*/ 	.word	0x000000ff
        /*0dec*/ 	.word	0x000388b8
        /*0df0*/ 	.short	0x0100
        /*0df2*/ 	.byte	0x08
	.zero		1


	//   ....[21]....
        /*0df4*/ 	.word	0x00000920
        /*0df8*/ 	.word	0x000000ff
        /*0dfc*/ 	.word	0x000388c8
        /*0e00*/ 	.short	0x0100
        /*0e02*/ 	.byte	0x08
	.zero		1


	//   ....[22]....
        /*0e04*/ 	.word	0x000037b0
        /*0e08*/ 	.word	0x00000000
        /*0e0c*/ 	.word	0x00038890
        /*0e10*/ 	.short	0x010a
        /*0e12*/ 	.byte	0x3f
	.zero		1


	//   ....[23]....
        /*0e14*/ 	.word	0x00006b60
        /*0e18*/ 	.word	0x00000000
        /*0e1c*/ 	.word	0x00038890
        /*0e20*/ 	.short	0x010a
        /*0e22*/ 	.byte	0x3f
	.zero		1


	//   ....[24]....
        /*0e24*/ 	.word	0x00009d40
        /*0e28*/ 	.word	0x00000000
        /*0e2c*/ 	.word	0x00038890
        /*0e30*/ 	.short	0x010a
        /*0e32*/ 	.byte	0x3f
	.zero		1


	//   ....[25]....
        /*0e34*/ 	.word	0x0000a1a0
        /*0e38*/ 	.word	0x00000024
        /*0e3c*/ 	.word	0x00000000
        /*0e40*/ 	.short	0x0101
        /*0e42*/ 	.byte	0x3f
	.zero		1


	//   ....[26]....
        /*0e44*/ 	.word	0x0000a1e0
        /*0e48*/ 	.word	0x00000000
        /*0e4c*/ 	.word	0x000388b0
        /*0e50*/ 	.short	0x010a
        /*0e52*/ 	.byte	0x3f
	.zero		1


	//   ....[27]....
        /*0e54*/ 	.word	0x0000a830
        /*0e58*/ 	.word	0x00000000
        /*0e5c*/ 	.word	0x00000000
        /*0e60*/ 	.short	0x0101
        /*0e62*/ 	.byte	0x3f
	.zero		1


	//   ....[28]....
        /*0e64*/ 	.word	0x0000afc0
        /*0e68*/ 	.word	0x00000012
        /*0e6c*/ 	.word	0x00038800
        /*0e70*/ 	.short	0x010a
        /*0e72*/ 	.byte	0x3f
	.zero		1


	//   ....[29]....
        /*0e74*/ 	.word	0x0000b010
        /*0e78*/ 	.word	0x00000012
        /*0e7c*/ 	.word	0x00038800
        /*0e80*/ 	.short	0x010a
        /*0e82*/ 	.byte	0x3f
	.zero		1


	//   ....[30]....
        /*0e84*/ 	.word	0x0000b880
        /*0e88*/ 	.word	0x00000012
        /*0e8c*/ 	.word	0x00038800
        /*0e90*/ 	.short	0x010a
        /*0e92*/ 	.byte	0x3f
	.zero		1


	//   ....[31]....
        /*0e94*/ 	.word	0x0000ea20
        /*0e98*/ 	.word	0x00000012
        /*0e9c*/ 	.word	0x00038800
        /*0ea0*/ 	.short	0x010a
        /*0ea2*/ 	.byte	0x3f
	.zero		1


	//   ....[32]....
        /*0ea4*/ 	.word	0x00011c90
        /*0ea8*/ 	.word	0x00000000
        /*0eac*/ 	.word	0x00038830
        /*0eb0*/ 	.short	0x010a
        /*0eb2*/ 	.byte	0x3f
	.zero		1


	//   ....[33]....
        /*0eb4*/ 	.word	0x00011d10
        /*0eb8*/ 	.word	0x00000000
        /*0ebc*/ 	.word	0x00038830
        /*0ec0*/ 	.short	0x010a
        /*0ec2*/ 	.byte	0x3f
	.zero		1


	//   ....[34]....
        /*0ec4*/ 	.word	0x000159a0
        /*0ec8*/ 	.word	0x00000000
        /*0ecc*/ 	.word	0x00000000
        /*0ed0*/ 	.short	0x0101
        /*0ed2*/ 	.byte	0x3f
	.zero		1


	//   ....[35]....
        /*0ed4*/ 	.word	0x00016990
        /*0ed8*/ 	.word	0x0000000b
        /*0edc*/ 	.word	0x00038830
        /*0ee0*/ 	.short	0x010a
        /*0ee2*/ 	.byte	0x3f
	.zero		1


	//   ....[36]....
        /*0ee4*/ 	.word	0x00016a10
        /*0ee8*/ 	.word	0x0000000b
        /*0eec*/ 	.word	0x00038830
        /*0ef0*/ 	.short	0x010a
        /*0ef2*/ 	.byte	0x3f
	.zero		1


	//   ....[37]....
        /*0ef4*/ 	.word	0x0001a0a0
        /*0ef8*/ 	.word	0x00000009
        /*0efc*/ 	.word	0x00038850
        /*0f00*/ 	.short	0x010a
        /*0f02*/ 	.byte	0x3f
	.zero		1


	//   ....[38]....
        /*0f04*/ 	.word	0x0001a0f0
        /*0f08*/ 	.word	0x00000009
        /*0f0c*/ 	.word	0x00038850
        /*0f10*/ 	.short	0x010a
        /*0f12*/ 	.byte	0x3f
	.zero		1


	//   ....[39]....
        /*0f14*/ 	.word	0x0001ab60
        /*0f18*/ 	.word	0x000000a4
        /*0f1c*/ 	.word	0x00000000
        /*0f20*/ 	.short	0x0101
        /*0f22*/ 	.byte	0x3f
	.zero		1


	//   ....[40]....
        /*0f24*/ 	.word	0x0001ab80
        /*0f28*/ 	.word	0x00000009
        /*0f2c*/ 	.word	0x00000000
        /*0f30*/ 	.short	0x0101
        /*0f32*/ 	.byte	0x3f
	.zero		1


	//   ....[41]....
        /*0f34*/ 	.word	0x0001b920
        /*0f38*/ 	.word	0x00000000
        /*0f3c*/ 	.word	0x00038850
        /*0f40*/ 	.short	0x010a
        /*0f42*/ 	.byte	0x3f
	.zero		1


	//   ....[42]....
        /*0f44*/ 	.word	0x0001b9c0
        /*0f48*/ 	.word	0x00000000
        /*0f4c*/ 	.word	0x00038850
        /*0f50*/ 	.short	0x010a
        /*0f52*/ 	.byte	0x3f
	.zero		1


	//   ....[43]....
        /*0f54*/ 	.word	0x0001be50
        /*0f58*/ 	.word	0x0000000c
        /*0f5c*/ 	.word	0x00000000
        /*0f60*/ 	.short	0x0101
        /*0f62*/ 	.byte	0x3f
	.zero		1


	//   ....[44]....
        /*0f64*/ 	.word	0x0001e140
        /*0f68*/ 	.word	0x00000000
        /*0f6c*/ 	.word	0x00000000
        /*0f70*/ 	.short	0x0101
        /*0f72*/ 	.byte	0x3f
	.zero		1


	//   ....[45]....
        /*0f74*/ 	.word	0x000208e0
        /*0f78*/ 	.word	0x00000004
        /*0f7c*/ 	.word	0x00038820
        /*0f80*/ 	.short	0x010a
        /*0f82*/ 	.byte	0x3f
	.zero		1


	//   ....[46]....
        /*0f84*/ 	.word	0x000209c0
        /*0f88*/ 	.word	0x00000006
        /*0f8c*/ 	.word	0x000388a0
        /*0f90*/ 	.short	0x010a
        /*0f92*/ 	.byte	0x3f
	.zero		1


	//   ....[47]....
        /*0f94*/ 	.word	0x00020f10
        /*0f98*/ 	.word	0x00000006
        /*0f9c*/ 	.word	0x000388c0
        /*0fa0*/ 	.short	0x010a
        /*0fa2*/ 	.byte	0x3f
	.zero		1


	//   ....[48]....
        /*0fa4*/ 	.word	0x000215a0
        /*0fa8*/ 	.word	0x00000006
        /*0fac*/ 	.word	0x000388a0
        /*0fb0*/ 	.short	0x010a
        /*0fb2*/ 	.byte	0x3f
	.zero		1


	//   ....[49]....
        /*0fb4*/ 	.word	0x00021ae0
        /*0fb8*/ 	.word	0x00000006
        /*0fbc*/ 	.word	0x000388c0
        /*0fc0*/ 	.short	0x010a
        /*0fc2*/ 	.byte	0x3f
	.zero		1


	//   ....[50]....
        /*0fc4*/ 	.word	0x00022a40
        /*0fc8*/ 	.word	0x00000000
        /*0fcc*/ 	.word	0x00038840
        /*0fd0*/ 	.short	0x010a
        /*0fd2*/ 	.byte	0x3f
	.zero		1


	//   ....[51]....
        /*0fd4*/ 	.word	0x00023b70
        /*0fd8*/ 	.word	0x00000009
        /*0fdc*/ 	.word	0x00038800
        /*0fe0*/ 	.short	0x0107
        /*0fe2*/ 	.byte	0x3f
	.zero		1


	//   ....[52]....
        /*0fe4*/ 	.word	0x00023c80
        /*0fe8*/ 	.word	0x00000002
        /*0fec*/ 	.word	0x00038800
        /*0ff0*/ 	.short	0x0101
        /*0ff2*/ 	.byte	0x3f
	.zero		1


	//   ....[53]....
        /*0ff4*/ 	.word	0x00023ca0
        /*0ff8*/ 	.word	0x00000002
        /*0ffc*/ 	.word	0x00038820
        /*1000*/ 	.short	0x010a
        /*1002*/ 	.byte	0x3f
	.zero		1


	//   ....[54]....
        /*1004*/ 	.word	0x00024030
        /*1008*/ 	.word	0x00000003
        /*100c*/ 	.word	0x00038840
        /*1010*/ 	.short	0x010a
        /*1012*/ 	.byte	0x3f
	.zero		1


	//   ....[55]....
        /*1014*/ 	.word	0x000245f0
        /*1018*/ 	.word	0x00000003
        /*101c*/ 	.word	0x00000060
        /*1020*/ 	.short	0x010a
        /*1022*/ 	.byte	0x3f
	.zero		1


	//   ....[56]....
        /*1024*/ 	.word	0x00024f10
        /*1028*/ 	.word	0x00000003
        /*102c*/ 	.word	0x00038840
        /*1030*/ 	.short	0x010a
        /*1032*/ 	.byte	0x3f
	.zero		1


	//   ....[57]....
        /*1034*/ 	.word	0x000254d0
        /*1038*/ 	.word	0x00000002
        /*103c*/ 	.word	0x00000060
        /*1040*/ 	.short	0x010a
        /*1042*/ 	.byte	0x3f
	.zero		1


	//   ....[58]....
        /*1044*/ 	.word	0x00025d00
        /*1048*/ 	.word	0x00000002
        /*104c*/ 	.word	0x00038840
        /*1050*/ 	.short	0x010a
        /*1052*/ 	.byte	0x3f
	.zero		1


	//   ....[59]....
        /*1054*/ 	.word	0x000262c0
        /*1058*/ 	.word	0x00000002
        /*105c*/ 	.word	0x00000060
        /*1060*/ 	.short	0x010a
        /*1062*/ 	.byte	0x3f
	.zero		1


	//   ....[60]....
        /*1064*/ 	.word	0x00026a80
        /*1068*/ 	.word	0x00000002
        /*106c*/ 	.word	0x00038860
        /*1070*/ 	.short	0x010a
        /*1072*/ 	.byte	0x3f
	.zero		1


	//   ....[61]....
        /*1074*/ 	.word	0x00027b80
        /*1078*/ 	.word	0x00000000
        /*107c*/ 	.word	0x00038820
        /*1080*/ 	.short	0x010a
        /*1082*/ 	.byte	0x3f
	.zero		1


	//   ....[62]....
        /*1084*/ 	.word	0x00027d30
        /*1088*/ 	.word	0x00000006
        /*108c*/ 	.word	0x00000000
        /*1090*/ 	.short	0x010a
        /*1092*/ 	.byte	0x3f
	.zero		1


	//   ....[63]....
        /*1094*/ 	.word	0x00027da0
        /*1098*/ 	.word	0x00000007
        /*109c*/ 	.word	0x00000000
        /*10a0*/ 	.short	0x010a
        /*10a2*/ 	.byte	0x3f
	.zero		1


	//   ....[64]....
        /*10a4*/ 	.word	0x00027e10
        /*10a8*/ 	.word	0x00000004
        /*10ac*/ 	.word	0x00000000
        /*10b0*/ 	.short	0x010a
        /*10b2*/ 	.byte	0x3f
	.zero		1


	//   ....[65]....
        /*10b4*/ 	.word	0x00027e40
        /*10b8*/ 	.word	0x00000003
        /*10bc*/ 	.word	0x00000000
        /*10c0*/ 	.short	0x010a
        /*10c2*/ 	.byte	0x3f
	.zero		1


	//   ....[66]....
        /*10c4*/ 	.word	0x00027ea0
        /*10c8*/ 	.word	0x00000000
        /*10cc*/ 	.word	0x00038890
        /*10d0*/ 	.short	0x010a
        /*10d2*/ 	.byte	0x3f
	.zero		1


	//   ....[67]....
        /*10d4*/ 	.word	0x00027ef0
        /*10d8*/ 	.word	0x00000000
        /*10dc*/ 	.word	0x00038890
        /*10e0*/ 	.short	0x010a
        /*10e2*/ 	.byte	0x3f
	.zero		1


	//   ....[68]....
        /*10e4*/ 	.word	0x00027f40
        /*10e8*/ 	.word	0x00000000
        /*10ec*/ 	.word	0x00038890
        /*10f0*/ 	.short	0x010a
        /*10f2*/ 	.byte	0x3f
	.zero		1


	//   ....[69]....
        /*10f4*/ 	.word	0x00027f90
        /*10f8*/ 	.word	0x00000000
        /*10fc*/ 	.word	0x000388b0
        /*1100*/ 	.short	0x010a
        /*1102*/ 	.byte	0x3f
	.zero		1


	//   ....[70]....
        /*1104*/ 	.word	0x000281a0
        /*1108*/ 	.word	0x00000012
        /*110c*/ 	.word	0x00038800
        /*1110*/ 	.short	0x010a
        /*1112*/ 	.byte	0x3f
	.zero		1


	//   ....[71]....
        /*1114*/ 	.word	0x000283c0
        /*1118*/ 	.word	0x00000012
        /*111c*/ 	.word	0x00038800
        /*1120*/ 	.short	0x010a
        /*1122*/ 	.byte	0x3f
	.zero		1


	//   ....[72]....
        /*1124*/ 	.word	0x00028410
        /*1128*/ 	.word	0x00000000
        /*112c*/ 	.word	0x00038830
        /*1130*/ 	.short	0x010a
        /*1132*/ 	.byte	0x3f
	.zero		1


	//   ....[73]....
        /*1134*/ 	.word	0x00028460
        /*1138*/ 	.word	0x0000000b
        /*113c*/ 	.word	0x00038830
        /*1140*/ 	.short	0x010a
        /*1142*/ 	.byte	0x3f
	.zero		1


	//   ....[74]....
        /*1144*/ 	.word	0x000284b0
        /*1148*/ 	.word	0x00000009
        /*114c*/ 	.word	0x00038850
        /*1150*/ 	.short	0x010a
        /*1152*/ 	.byte	0x3f
	.zero		1


	//   ....[75]....
        /*1154*/ 	.word	0x00028500
        /*1158*/ 	.word	0x00000000
        /*115c*/ 	.word	0x00038850
        /*1160*/ 	.short	0x010a
        /*1162*/ 	.byte	0x3f
	.zero		1


	//   ....[76]....
        /*1164*/ 	.word	0x000286b0
        /*1168*/ 	.word	0x00000003
        /*116c*/ 	.word	0x00038820
        /*1170*/ 	.short	0x010a
        /*1172*/ 	.byte	0x3f
	.zero		1


	//   ....[77]....
        /*1174*/ 	.word	0x00028700
        /*1178*/ 	.word	0x00000006
        /*117c*/ 	.word	0x000388a0
        /*1180*/ 	.short	0x010a
        /*1182*/ 	.byte	0x3f
	.zero		1


	//   ....[78]....
        /*1184*/ 	.word	0x00028750
        /*1188*/ 	.word	0x00000006
        /*118c*/ 	.word	0x000388c0
        /*1190*/ 	.short	0x010a
        /*1192*/ 	.byte	0x3f
	.zero		1


	//   ....[79]....
        /*1194*/ 	.word	0x000287a0
        /*1198*/ 	.word	0x00000006
        /*119c*/ 	.word	0x000388a0
        /*11a0*/ 	.short	0x010a
        /*11a2*/ 	.byte	0x3f
	.zero		1


	//   ....[80]....
        /*11a4*/ 	.word	0x000287f0
        /*11a8*/ 	.word	0x00000006
        /*11ac*/ 	.word	0x000388c0
        /*11b0*/ 	.short	0x010a
        /*11b2*/ 	.byte	0x3f
	.zero		1


	//   ....[81]....
        /*11b4*/ 	.word	0x00028990
        /*11b8*/ 	.word	0x00000000
        /*11bc*/ 	.word	0x00038840
        /*11c0*/ 	.short	0x010a
        /*11c2*/ 	.byte	0x3f
	.zero		1


	//   ....[82]....
        /*11c4*/ 	.word	0x00029620
        /*11c8*/ 	.word	0x00000002
        /*11cc*/ 	.word	0x00038820
        /*11d0*/ 	.short	0x010a
        /*11d2*/ 	.byte	0x3f
	.zero		1


	//   ....[83]....
        /*11d4*/ 	.word	0x00029670
        /*11d8*/ 	.word	0x00000003
        /*11dc*/ 	.word	0x00038840
        /*11e0*/ 	.short	0x010a
        /*11e2*/ 	.byte	0x3f
	.zero		1


	//   ....[84]....
        /*11e4*/ 	.word	0x000296c0
        /*11e8*/ 	.word	0x00000003
        /*11ec*/ 	.word	0x00000060
        /*11f0*/ 	.short	0x010a
        /*11f2*/ 	.byte	0x3f
	.zero		1


	//   ....[85]....
        /*11f4*/ 	.word	0x00029710
        /*11f8*/ 	.word	0x00000003
        /*11fc*/ 	.word	0x00038840
        /*1200*/ 	.short	0x010a
        /*1202*/ 	.byte	0x3f
	.zero		1


	//   ....[86]....
        /*1204*/ 	.word	0x00029760
        /*1208*/ 	.word	0x00000002
        /*120c*/ 	.word	0x00000060
        /*1210*/ 	.short	0x010a
        /*1212*/ 	.byte	0x3f
	.zero		1


	//   ....[87]....
        /*1214*/ 	.word	0x000297b0
        /*1218*/ 	.word	0x00000002
        /*121c*/ 	.word	0x00038840
        /*1220*/ 	.short	0x010a
        /*1222*/ 	.byte	0x3f
	.zero		1


	//   ....[88]....
        /*1224*/ 	.word	0x00029800
        /*1228*/ 	.word	0x00000002
        /*122c*/ 	.word	0x00000060
        /*1230*/ 	.short	0x010a
        /*1232*/ 	.byte	0x3f
	.zero		1


	//   ....[89]....
        /*1234*/ 	.word	0x00029850
        /*1238*/ 	.word	0x00000002
        /*123c*/ 	.word	0x00038860
        /*1240*/ 	.short	0x010a
        /*1242*/ 	.byte	0x3f
	.zero		1


	//   ....[90]....
        /*1244*/ 	.word	0x0002a2c0
        /*1248*/ 	.word	0x00000000
        /*124c*/ 	.word	0x00038820
        /*1250*/ 	.short	0x010a
        /*1252*/ 	.byte	0x3f
	.zero		1


	//   ....[91]....
        /*1254*/ 	.word	0x0002a460
        /*1258*/ 	.word	0x00000006
        /*125c*/ 	.word	0x00000000
        /*1260*/ 	.short	0x010a
        /*1262*/ 	.byte	0x3f
	.zero		1


	//   ....[92]....
        /*1264*/ 	.word	0x0002a4b0
        /*1268*/ 	.word	0x00000007
        /*126c*/ 	.word	0x00000000
        /*1270*/ 	.short	0x010a
        /*1272*/ 	.byte	0x3f
	.zero		1


	//   ....[93]....
        /*1274*/ 	.word	0x0002a500
        /*1278*/ 	.word	0x00000004
        /*127c*/ 	.word	0x00000000
        /*1280*/ 	.short	0x010a
        /*1282*/ 	.byte	0x3f
	.zero		1


	//----- nvinfo : EIATTR_NUM_MBARRIERS
	.align		4
.L_187:
        /*1284*/ 	.byte	0x03, 0x38
        /*1286*/ 	.short	0x0016


	//----- nvinfo : EIATTR_EXIT_INSTR_OFFSETS
	.align		4
        /*1288*/ 	.byte	0x04, 0x1c
        /*128a*/ 	.short	(.L_189 - .L_188)


	//   ....[0]....
.L_188:
        /*128c*/ 	.word	0x00027e90


	//----- nvinfo : EIATTR_MAX_THREADS
	.align		4
.L_189:
        /*1290*/ 	.byte	0x04, 0x05
        /*1292*/ 	.short	(.L_191 - .L_190)
.L_190:
        /*1294*/ 	.word	0x00000180
        /*1298*/ 	.word	0x00000001
        /*129c*/ 	.word	0x00000001


	//----- nvinfo : EIATTR_CRS_STACK_SIZE
	.align		4
.L_191:
        /*12a0*/ 	.byte	0x04, 0x1e
        /*12a2*/ 	.short	(.L_193 - .L_192)
.L_192:
        /*12a4*/ 	.word	0x00000000


	//----- nvinfo : EIATTR_CBANK_PARAM_SIZE
	.align		4
.L_193:
        /*12a8*/ 	.byte	0x03, 0x19
        /*12aa*/ 	.short	0x0af0


	//----- nvinfo : EIATTR_PARAM_CBANK
	.align		4
        /*12ac*/ 	.byte	0x04, 0x0a
        /*12ae*/ 	.short	(.L_195 - .L_194)
	.align		4
.L_194:
        /*12b0*/ 	.word	index@(.nv.constant0._ZN7cutlass13device_kernelIN5flash11enable_sm90INS1_16FlashAttnFwdSm90INS1_25CollectiveMainloopFwdSm90ILi2EN4cute5tupleIJNS5_1CILi1EEES8_S8_EEENS6_IJNS7_ILi128EEENS7_ILi80EEENS7_ILi256EEEEEELi256ENS_6half_tEfNS_4arch4Sm90ELb0ELb0ELb0ELb1ELb0ELb1ELb0ELb1ELb1ELb1ELb0ELb0EEENS1_21CollectiveEpilogueFwdINS6_IJSA_SC_SB_EEES9_SE_SG_Li256ELb1ELb1ELb0ELb0EEENS1_36VarlenDynamicPersistentTileSchedulerILi128ELi80ELi256ELi128ELb0ELb1ELb1ELb0ELb1ELb1EEEEEEEEEvNT_6ParamsE)
        /*12b4*/ 	.short	0x0210
        /*12b6*/ 	.short	0x0af0


	//----- nvinfo : EIATTR_SW_WAR
	.align		4
.L_195:
        /*12b8*/ 	.byte	0x04, 0x36
        /*12ba*/ 	.short	(.L_197 - .L_196)
.L_196:
        /*12bc*/ 	.word	0x00000008
.L_197:


//--------------------- .nv.info._ZN7cutlass13device_kernelIN5flash11enable_sm90INS1_16FlashAttnFwdSm90INS1_25CollectiveMainloopFwdSm90ILi2EN4cute5tupleIJNS5_1CILi1EEES8_S8_EEENS6_IJNS7_ILi128EEENS7_ILi64EEENS7_ILi256EEEEEELi256ENS_6half_tEfNS_4arch4Sm90ELb0ELb1ELb0ELb0ELb0ELb0ELb0ELb1ELb1ELb1ELb0ELb0EEENS1_21CollectiveEpilogueFwdINS6_IJSA_SC_SB_EEES9_SE_SG_Li256ELb0ELb1ELb0ELb0EEENS1_30DynamicPersistentTileSchedulerILi256ELi128ELb0ELb1ELb1EEEEEEEEEvNT_6ParamsE --------------------------
	.section	.nv.info._ZN7cutlass13device_kernelIN5flash11enable_sm90INS1_16FlashAttnFwdSm90INS1_25CollectiveMainloopFwdSm90ILi2EN4cute5tupleIJNS5_1CILi1EEES8_S8_EEENS6_IJNS7_ILi128EEENS7_ILi64EEENS7_ILi256EEEEEELi256ENS_6half_tEfNS_4arch4Sm90ELb0ELb1ELb0ELb0ELb0ELb0ELb0ELb1ELb1ELb1ELb0ELb0EEENS1_21CollectiveEpilogueFwdINS6_IJSA_SC_SB_EEES9_SE_SG_Li256ELb0ELb1ELb0ELb0EEENS1_30DynamicPersistentTileSchedulerILi256ELi128ELb0ELb1ELb1EEEEEEEEEvNT_6ParamsE,"",@"SHT_CUDA_INFO"
	.sectionflags	@""
	.align	4


	//----- nvinfo : EIATTR_CUDA_API_VERSION
	.align		4
        /*0000*/ 	.byte	0x04, 0x37
        /*0002*/ 	.short	(.L_199 - .L_198)
.L_198:
        /*0004*/ 	.word	0x00000082


	//----- nvinfo : EIATTR_KPARAM_INFO
	.align		4
.L_199:
        /*0008*/ 	.byte	0x04, 0x17
        /*000a*/ 	.short	(.L_201 - .L_200)
.L_200:
        /*000c*/ 	.word	0x00000000
        /*0010*/ 	.short	0x0000
        /*0012*/ 	.short	0x0070
        /*0014*/ 	.byte	0x00, 0xf0, 0x01, 0x2a


	//----- nvinfo : EIATTR_SPARSE_MMA_MASK
	.align		4
.L_201:
        /*0018*/ 	.byte	0x03, 0x50
        /*001a*/ 	.short	0x0000


	//----- nvinfo : EIATTR_MAXREG_COUNT
	.align		4
        /*001c*/ 	.byte	0x03, 0x1b
        /*001e*/ 	.short	0x00a8


	//----- nvinfo : EIATTR_NUM_BARRIERS
	.align		4
        /*0020*/ 	.byte	0x02, 0x4c
        /*0022*/ 	.byte	0x09
	.zero		1


	//----- nvinfo : EIATTR_EXTERNS
	.align		4
        /*0024*/ 	.byte	0x04, 0x0f
        /*0026*/ 	.short	(.L_203 - .L_202)


	//   ....[0]....
	.align		4
.L_202:
        /*0028*/ 	.word	index@(__assertfail)


	//----- nvinfo : EIATTR_ANNOTATIONS
	.align		4
.L_203:
        /*002c*/ 	.byte	0x04, 0x55
        /*002e*/ 	.short	(.L_205 - .L_204)


	//   ....[0]....
.L_204:
        /* <DEDUP_REMOVED lines=26> */


	//----- nvinfo : EIATTR_MERCURY_ISA_VERSION
	.align		4
.L_205:
        /*01b8*/ 	.byte	0x03, 0x5f
        /*01ba*/ 	.short	0x0101


	//----- nvinfo : EIATTR_INT_WARP_WIDE_INSTR_OFFSETS
	.align		4
        /*01bc*/ 	.byte	0x04, 0x31
        /*01be*/ 	.short	(.L_207 - .L_206)


	//   ....[0]....
.L_206:
        /*01c0*/ 	.word	0x00000130


	//   ....[1]....
        /*01c4*/ 	.word	0x00000170


	//   ....[2]....
        /*01c8*/ 	.word	0x000001e0


	//   ....[3]....
        /*01cc*/ 	.word	0x0000fe00


	//   ....[4]....
        /*01d0*/ 	.word	0x0000fea0


	//   ....[5]....
        /*01d4*/ 	.word	0x00014100


	//   ....[6]....
        /*01d8*/ 	.word	0x000141a0


	//----- nvinfo : EIATTR_COOP_GROUP_MASK_REGIDS
	.align		4
.L_207:
        /*01dc*/ 	.byte	0x04, 0x29
        /*01de*/ 	.short	(.L_209 - .L_208)


	//   ....[0]....
.L_208:
        /*01e0*/ 	.word	0xffffffff


	//   ....[1]....
        /*01e4*/ 	.word	0xffffffff


	//   ....[2]....
        /*01e8*/ 	.word	0xffffffff


	//   ....[3]....
        /*01ec*/ 	.word	0xffffffff


	//   ....[4]....
        /*01f0*/ 	.word	0xffffffff


	//   ....[5]....
        /*01f4*/ 	.word	0xffffffff


	//   ....[6]....
        /*01f8*/ 	.word	0xffffffff


	//   ....[7]....
        /*01fc*/ 	.word	0xffffffff


	//   ....[8]....
        /*0200*/ 	.word	0xffffffff


	//   ....[9]....
        /*0204*/ 	.word	0xffffffff


	//   ....[10]....
        /*0208*/ 	.word	0xffffffff


	//   ....[11]....
        /*020c*/ 	.word	0xffffffff


	//   ....[12]....
        /*0210*/ 	.word	0xffffffff


	//   ....[13]....
        /*0214*/ 	.word	0xffffffff


	//   ....[14]....
        /*0218*/ 	.word	0xffffffff


	//   ....[15]....
        /*021c*/ 	.word	0xffffffff


	//   ....[16]....
        /*0220*/ 	.word	0xffffffff


	//   ....[17]....
        /*0224*/ 	.word	0xffffffff


	//   ....[18]....
        /*0228*/ 	.word	0xffffffff


	//   ....[19]....
        /*022c*/ 	.word	0xffffffff


	//   ....[20]....
        /*0230*/ 	.word	0xffffffff


	//   ....[21]....
        /*0234*/ 	.word	0xffffffff


	//   ....[22]....
        /*0238*/ 	.word	0xffffffff


	//   ....[23]....
        /*023c*/ 	.word	0xffffffff


	//   ....[24]....
        /*0240*/ 	.word	0xffffffff


	//   ....[25]....
        /*0244*/ 	.word	0xffffffff


	//   ....[26]....
        /*0248*/ 	.word	0xffffffff


	//   ....[27]....
        /*024c*/ 	.word	0xffffffff


	//   ....[28]....
        /*0250*/ 	.word	0xffffffff


	//   ....[29]....
        /*0254*/ 	.word	0xffffffff


	//   ....[30]....
        /*0258*/ 	.word	0xffffffff


	//   ....[31]....
        /*025c*/ 	.word	0xffffffff


	//   ....[32]....
        /*0260*/ 	.word	0xffffffff


	//   ....[33]....
        /*0264*/ 	.word	0xffffffff


	//   ....[34]....
        /*0268*/ 	.word	0xffffffff


	//   ....[35]....
        /*026c*/ 	.word	0xffffffff


	//   ....[36]....
        /*0270*/ 	.word	0xffffffff


	//   ....[37]....
        /*0274*/ 	.word	0xffffffff


	//   ....[38]....
        /*0278*/ 	.word	0xffffffff


	//   ....[39]....
        /*027c*/ 	.word	0xffffffff


	//   ....[40]....
        /*0280*/ 	.word	0xffffffff


	//   ....[41]....
        /*0284*/ 	.word	0xffffffff


	//   ....[42]....
        /*0288*/ 	.word	0xffffffff


	//   ....[43]....
        /*028c*/ 	.word	0xffffffff


	//   ....[44]....
        /*0290*/ 	.word	0xffffffff


	//   ....[45]....
        /*0294*/ 	.word	0xffffffff


	//   ....[46]....
        /*0298*/ 	.word	0xffffffff


	//   ....[47]....
        /*029c*/ 	.word	0xffffffff


	//   ....[48]....
        /*02a0*/ 	.word	0xffffffff


	//   ....[49]....
        /*02a4*/ 	.word	0xffffffff


	//   ....[50]....
        /*02a8*/ 	.word	0xffffffff


	//   ....[51]....
        /*02ac*/ 	.word	0xffffffff


	//   ....[52]....
        /*02b0*/ 	.word	0xffffffff


	//   ....[53]....
        /*02b4*/ 	.word	0xffffffff


	//   ....[54]....
        /*02b8*/ 	.word	0xffffffff


	//   ....[55]....
        /*02bc*/ 	.word	0xffffffff


	//   ....[56]....
        /*02c0*/ 	.word	0xffffffff


	//   ....[57]....
        /*02c4*/ 	.word	0xffffffff


	//   ....[58]....
        /*02c8*/ 	.word	0xffffffff


	//   ....[59]....
        /*02cc*/ 	.word	0xffffffff


	//   ....[60]....
        /*02d0*/ 	.word	0xffffffff


	//   ....[61]....
        /*02d4*/ 	.word	0xffffffff


	//   ....[62]....
        /*02d8*/ 	.word	0xffffffff


	//   ....[63]....
        /*02dc*/ 	.word	0xffffffff


	//   ....[64]....
        /*02e0*/ 	.word	0xffffffff


	//   ....[65]....
        /*02e4*/ 	.word	0xffffffff


	//   ....[66]....
        /*02e8*/ 	.word	0xffffffff


	//   ....[67]....
        /*02ec*/ 	.word	0xffffffff


	//   ....[68]....
        /*02f0*/ 	.word	0xffffffff


	//   ....[69]....
        /*02f4*/ 	.word	0xffffffff


	//   ....[70]....
        /*02f8*/ 	.word	0xffffffff


	//   ....[71]....
        /*02fc*/ 	.word	0xffffffff


	//   ....[72]....
        /*0300*/ 	.word	0xffffffff


	//   ....[73]....
        /*0304*/ 	.word	0xffffffff


	//   ....[74]....
        /*0308*/ 	.word	0x0500000f


	//   ....[75]....
        /*030c*/ 	.word	0x0500000f


	//   ....[76]....
        /*0310*/ 	.word	0x0500000f


	//   ....[77]....
        /*0314*/ 	.word	0x0500000f


	//   ....[78]....
        /*0318*/ 	.word	0x0500000f


	//   ....[79]....
        /*031c*/ 	.word	0x0500000f


	//   ....[80]....
        /*0320*/ 	.word	0x0500000f


	//   ....[81]....
        /*0324*/ 	.word	0x0500000f


	//   ....[82]....
        /*0328*/ 	.word	0x0500000f


	//   ....[83]....
        /*032c*/ 	.word	0x0500000f


	//   ....[84]....
        /*0330*/ 	.word	0x0500000f


	//   ....[85]....
        /*0334*/ 	.word	0x0500000f


	//   ....[86]....
        /*0338*/ 	.word	0x0500000f


	//   ....[87]....
        /*033c*/ 	.word	0x0500000f


	//   ....[88]....
        /*0340*/ 	.word	0x0500000f


	//   ....[89]....
        /*0344*/ 	.word	0x0500000f


	//   ....[90]....
        /*0348*/ 	.word	0x0500000f


	//   ....[91]....
        /*034c*/ 	.word	0x0500000f


	//   ....[92]....
        /*0350*/ 	.word	0x0500000f


	//----- nvinfo : EIATTR_COOP_GROUP_INSTR_OFFSETS
	.align		4
.L_209:
        /*0354*/ 	.byte	0x04, 0x28
        /*0356*/ 	.short	(.L_211 - .L_210)


	//   ....[0]....
.L_210:
        /*0358*/ 	.word	0x00000060


	//   ....[1]....
        /*035c*/ 	.word	0x00000140


	//   ....[2]....
        /*0360*/ 	.word	0x00000190


	//   ....[3]....
        /*0364*/ 	.word	0x000003c0


	//   ....[4]....
        /*0368*/ 	.word	0x00000520


	//   ....[5]....
        /*036c*/ 	.word	0x00000640


	//   ....[6]....
        /*0370*/ 	.word	0x000007a0


	//   ....[7]....
        /*0374*/ 	.word	0x00001a40


	//   ....[8]....
        /*0378*/ 	.word	0x00002590


	//   ....[9]....
        /*037c*/ 	.word	0x00002a70


	//   ....[10]....
        /*0380*/ 	.word	0x000033b0


	//   ....[11]....
        /*0384*/ 	.word	0x00003540


	//   ....[12]....
        /*0388*/ 	.word	0x00003800


	//   ....[13]....
        /*038c*/ 	.word	0x000038a0


	//   ....[14]....
        /*0390*/ 	.word	0x000056e0


	//   ....[15]....
        /*0394*/ 	.word	0x00005910


	//   ....[16]....
        /*0398*/ 	.word	0x00006010


	//   ....[17]....
        /*039c*/ 	.word	0x00006110


	//   ....[18]....
        /*03a0*/ 	.word	0x000064c0


	//   ....[19]....
        /*03a4*/ 	.word	0x00006510


	//   ....[20]....
        /*03a8*/ 	.word	0x00008070


	//   ....[21]....
        /*03ac*/ 	.word	0x000081a0


	//   ....[22]....
        /*03b0*/ 	.word	0x000083d0


	//   ....[23]....
        /*03b4*/ 	.word	0x00008430


	//   ....[24]....
        /*03b8*/ 	.word	0x00009de0


	//   ....[25]....
        /*03bc*/ 	.word	0x0000a020


	//   ....[26]....
        /*03c0*/ 	.word	0x0000a710


	//   ....[27]....
        /*03c4*/ 	.word	0x0000a810


	//   ....[28]....
        /*03c8*/ 	.word	0x0000abc0


	//   ....[29]....
        /*03cc*/ 	.word	0x0000ac20


	//   ....[30]....
        /*03d0*/ 	.word	0x0000bc00


	//   ....[31]....
        /*03d4*/ 	.word	0x0000bc40


	//   ....[32]....
        /*03d8*/ 	.word	0x0000bd80


	//   ....[33]....
        /*03dc*/ 	.word	0x0000bda0


	//   ....[34]....
        /*03e0*/ 	.word	0x0000d780


	//   ....[35]....
        /*03e4*/ 	.word	0x0000d810


	//   ....[36]....
        /*03e8*/ 	.word	0x0000d840


	//   ....[37]....
        /*03ec*/ 	.word	0x0000d870


	//   ....[38]....
        /*03f0*/ 	.word	0x0000e050


	//   ....[39]....
        /*03f4*/ 	.word	0x0000e090


	//   ....[40]....
        /*03f8*/ 	.word	0x0000e1e0


	//   ....[41]....
        /*03fc*/ 	.word	0x0000e200


	//   ....[42]....
        /*0400*/ 	.word	0x0000e350


	//   ....[43]....
        /*0404*/ 	.word	0x0000e370


	//   ....[44]....
        /*0408*/ 	.word	0x0000e4d0


	//   ....[45]....
        /*040c*/ 	.word	0x0000e4f0


	//   ....[46]....
        /*0410*/ 	.word	0x0000eca0


	//   ....[47]....
        /*0414*/ 	.word	0x0000ecc0


	//   ....[48]....
        /*0418*/ 	.word	0x0000ee10


	//   ....[49]....
        /*041c*/ 	.word	0x0000ee30


	//   ....[50]....
        /*0420*/ 	.word	0x0000ef80


	//   ....[51]....
        /*0424*/ 	.word	0x0000efa0


	//   ....[52]....
        /*0428*/ 	.word	0x0000f100


	//   ....[53]....
        /*042c*/ 	.word	0x0000f120


	//   ....[54]....
        /*0430*/ 	.word	0x0000f330


	//   ....[55]....
        /*0434*/ 	.word	0x00010420


	//   ....[56]....
        /*0438*/ 	.word	0x00010f30


	//   ....[57]....
        /*043c*/ 	.word	0x00010f70


	//   ....[58]....
        /*0440*/ 	.word	0x00010f90


	//   ....[59]....
        /*0444*/ 	.word	0x00011050


	//   ....[60]....
        /*0448*/ 	.word	0x00011070


	//   ....[61]....
        /*044c*/ 	.word	0x00011120


	//   ....[62]....
        /*0450*/ 	.word	0x00011140


	//   ....[63]....
        /*0454*/ 	.word	0x000111f0


	//   ....[64]....
        /*0458*/ 	.word	0x00011210


	//   ....[65]....
        /*045c*/ 	.word	0x000112c0


	//   ....[66]....
        /*0460*/ 	.word	0x000112e0


	//   ....[67]....
        /*0464*/ 	.word	0x00011390


	//   ....[68]....
        /*0468*/ 	.word	0x000113b0


	//   ....[69]....
        /*046c*/ 	.word	0x00011460


	//   ....[70]....
        /*0470*/ 	.word	0x00011480


	//   ....[71]....
        /*0474*/ 	.word	0x00011520


	//   ....[72]....
        /*0478*/ 	.word	0x000148d0


	//   ....[73]....
        /*047c*/ 	.word	0x00014ac0


	//   ....[74]....
        /*0480*/ 	.word	0x00015110


	//   ....[75]....
        /*0484*/ 	.word	0x00015270


	//   ....[76]....
        /*0488*/ 	.word	0x000152c0


	//   ....[77]....
        /*048c*/ 	.word	0x00015440


	//   ....[78]....
        /*0490*/ 	.word	0x00015490


	//   ....[79]....
        /*0494*/ 	.word	0x000155c0


	//   ....[80]....
        /*0498*/ 	.word	0x00015630


	//   ....[81]....
        /*049c*/ 	.word	0x00015760


	//   ....[82]....
        /*04a0*/ 	.word	0x000157d0


	//   ....[83]....
        /*04a4*/ 	.word	0x00015900


	//   ....[84]....
        /*04a8*/ 	.word	0x00015970


	//   ....[85]....
        /*04ac*/ 	.word	0x00015aa0


	//   ....[86]....
        /*04b0*/ 	.word	0x00015b10


	//   ....[87]....
        /*04b4*/ 	.word	0x00015c40


	//   ....[88]....
        /*04b8*/ 	.word	0x00015cb0


	//   ....[89]....
        /*04bc*/ 	.word	0x00015de0


	//   ....[90]....
        /*04c0*/ 	.word	0x00015e30


	//   ....[91]....
        /*04c4*/ 	.word	0x00016150


	//   ....[92]....
        /*04c8*/ 	.word	0x00016270


	//----- nvinfo : EIATTR_REG_RECONFIG
	.align		4
.L_211:
        /*04cc*/ 	.byte	0x01, 0x54
	.zero		2


	//----- nvinfo : EIATTR_SYSCALL_OFFSETS
	.align		4
        /*04d0*/ 	.byte	0x04, 0x46
        /*04d2*/ 	.short	(.L_213 - .L_212)


	//   ....[0]....
.L_212:
        /*04d4*/ 	.word	0x00001c20


	//   ....[1]....
        /*04d8*/ 	.word	0x00010010


	//   ....[2]....
        /*04dc*/ 	.word	0x00010160


	//   ....[3]....
        /*04e0*/ 	.word	0x00010250


	//   ....[4]....
        /*04e4*/ 	.word	0x00010b00


	//----- nvinfo : EIATTR_MBARRIER_INSTR_OFFSETS
	.align		4
.L_213:
        /*04e8*/ 	.byte	0x04, 0x39
        /*04ea*/ 	.short	(.L_215 - .L_214)


	//   ....[0]....
.L_214:
        /*04ec*/ 	.word	0x00000270
        /*04f0*/ 	.word	0x000000ff
        /*04f4*/ 	.word	0x00030800
        /*04f8*/ 	.short	0x0100
        /*04fa*/ 	.byte	0x08
	.zero		1


	//   ....[1]....
        /*04fc*/ 	.word	0x00000280
        /*0500*/ 	.word	0x000000ff
        /*0504*/ 	.word	0x00030820
        /*0508*/ 	.short	0x0100
        /*050a*/ 	.byte	0x08
	.zero		1


	//   ....[2]....
        /*050c*/ 	.word	0x00000370
        /*0510*/ 	.word	0x000000ff
        /*0514*/ 	.word	0x00030830
        /*0518*/ 	.short	0x0100
        /*051a*/ 	.byte	0x08
	.zero		1


	//   ....[3]....
        /*051c*/ 	.word	0x00000380
        /*0520*/ 	.word	0x000000ff
        /*0524*/ 	.word	0x00030840
        /*0528*/ 	.short	0x0100
        /*052a*/ 	.byte	0x08
	.zero		1


	//   ....[4]....
        /*052c*/ 	.word	0x00000390
        /*0530*/ 	.word	0x000000ff
        /*0534*/ 	.word	0x00030838
        /*0538*/ 	.short	0x0100
        /*053a*/ 	.byte	0x08
	.zero		1


	//   ....[5]....
        /*053c*/ 	.word	0x000003a0
        /*0540*/ 	.word	0x000000ff
        /*0544*/ 	.word	0x00030848
        /*0548*/ 	.short	0x0100
        /*054a*/ 	.byte	0x08
	.zero		1


	//   ....[6]....
        /*054c*/ 	.word	0x000004d0
        /*0550*/ 	.word	0x000000ff
        /*0554*/ 	.word	0x00030850
        /*0558*/ 	.short	0x0100
        /*055a*/ 	.byte	0x08
	.zero		1


	//   ....[7]....
        /*055c*/ 	.word	0x000004e0
        /*0560*/ 	.word	0x000000ff
        /*0564*/ 	.word	0x00030860
        /*0568*/ 	.short	0x0100
        /*056a*/ 	.byte	0x08
	.zero		1


	//   ....[8]....
        /*056c*/ 	.word	0x000004f0
        /*0570*/ 	.word	0x000000ff
        /*0574*/ 	.word	0x00030858
        /*0578*/ 	.short	0x0100
        /*057a*/ 	.byte	0x08
	.zero		1


	//   ....[9]....
        /*057c*/ 	.word	0x00000500
        /*0580*/ 	.word	0x000000ff
        /*0584*/ 	.word	0x00030868
        /*0588*/ 	.short	0x0100
        /*058a*/ 	.byte	0x08
	.zero		1


	//   ....[10]....
        /*058c*/ 	.word	0x000005f0
        /*0590*/ 	.word	0x000000ff
        /*0594*/ 	.word	0x00030870
        /*0598*/ 	.short	0x0100
        /*059a*/ 	.byte	0x06
	.zero		1


	//   ....[11]....
        /*059c*/ 	.word	0x00000600
        /*05a0*/ 	.word	0x000000ff
        /*05a4*/ 	.word	0x00030880
        /*05a8*/ 	.short	0x0100
        /*05aa*/ 	.byte	0x06
	.zero		1


	//   ....[12]....
        /*05ac*/ 	.word	0x00000610
        /*05b0*/ 	.word	0x000000ff
        /*05b4*/ 	.word	0x00030878
        /*05b8*/ 	.short	0x0100
        /*05ba*/ 	.byte	0x06
	.zero		1


	//   ....[13]....
        /*05bc*/ 	.word	0x00000620
        /*05c0*/ 	.word	0x000000ff
        /*05c4*/ 	.word	0x00030888
        /*05c8*/ 	.short	0x0100
        /*05ca*/ 	.byte	0x06
	.zero		1


	//   ....[14]....
        /*05cc*/ 	.word	0x00000750
        /*05d0*/ 	.word	0x000000ff
        /*05d4*/ 	.word	0x00030890
        /*05d8*/ 	.short	0x0100
        /*05da*/ 	.byte	0x08
	.zero		1


	//   ....[15]....
        /*05dc*/ 	.word	0x00000760
        /*05e0*/ 	.word	0x000000ff
        /*05e4*/ 	.word	0x000308a0
        /*05e8*/ 	.short	0x0100
        /*05ea*/ 	.byte	0x08
	.zero		1


	//   ....[16]....
        /*05ec*/ 	.word	0x00000770
        /*05f0*/ 	.word	0x000000ff
        /*05f4*/ 	.word	0x00030898
        /*05f8*/ 	.short	0x0100
        /*05fa*/ 	.byte	0x08
	.zero		1


	//   ....[17]....
        /*05fc*/ 	.word	0x00000780
        /*0600*/ 	.word	0x000000ff
        /*0604*/ 	.word	0x000308a8
        /*0608*/ 	.short	0x0100
        /*060a*/ 	.byte	0x08
	.zero		1


	//   ....[18]....
        /*060c*/ 	.word	0x000008b0
        /*0610*/ 	.word	0x000000ff
        /*0614*/ 	.word	0x000308b0
        /*0618*/ 	.short	0x0100
        /*061a*/ 	.byte	0x08
	.zero		1


	//   ....[19]....
        /*061c*/ 	.word	0x000008c0
        /*0620*/ 	.word	0x000000ff
        /*0624*/ 	.word	0x000308c0
        /*0628*/ 	.short	0x0100
        /*062a*/ 	.byte	0x08
	.zero		1


	//   ....[20]....
        /*062c*/ 	.word	0x000008d0
        /*0630*/ 	.word	0x000000ff
        /*0634*/ 	.word	0x000308b8
        /*0638*/ 	.short	0x0100
        /*063a*/ 	.byte	0x08
	.zero		1


	//   ....[21]....
        /*063c*/ 	.word	0x000008e0
        /*0640*/ 	.word	0x000000ff
        /*0644*/ 	.word	0x000308c8
        /*0648*/ 	.short	0x0100
        /*064a*/ 	.byte	0x08
	.zero		1


	//   ....[22]....
        /*064c*/ 	.word	0x00001cc0
        /*0650*/ 	.word	0x000000ff
        /*0654*/ 	.word	0x00030800
        /*0658*/ 	.short	0x010a
        /*065a*/ 	.byte	0x25
	.zero		1


	//   ....[23]....
        /*065c*/ 	.word	0x00001d40
        /*0660*/ 	.word	0x00000003
        /*0664*/ 	.word	0x00030830
        /*0668*/ 	.short	0x010a
        /*066a*/ 	.byte	0x3f
	.zero		1


	//   ....[24]....
        /*066c*/ 	.word	0x00001da0
        /*0670*/ 	.word	0x00000003
        /*0674*/ 	.word	0x00030830
        /*0678*/ 	.short	0x010a
        /*067a*/ 	.byte	0x3f
	.zero		1


	//   ....[25]....
        /*067c*/ 	.word	0x00002830
        /*0680*/ 	.word	0x00000000
        /*0684*/ 	.word	0x00000000
        /*0688*/ 	.short	0x0101
        /*068a*/ 	.byte	0x3f
	.zero		1


	//   ....[26]....
        /*068c*/ 	.word	0x00004520
        /*0690*/ 	.word	0x000000ff
        /*0694*/ 	.word	0x00030830
        /*0698*/ 	.short	0x010a
        /*069a*/ 	.byte	0x06
	.zero		1


	//   ....[27]....
        /*069c*/ 	.word	0x00004560
        /*06a0*/ 	.word	0x000000ff
        /*06a4*/ 	.word	0x00030830
        /*06a8*/ 	.short	0x010a
        /*06aa*/ 	.byte	0x06
	.zero		1


	//   ....[28]....
        /*06ac*/ 	.word	0x000053a0
        /*06b0*/ 	.word	0x000000ff
        /*06b4*/ 	.word	0x00030850
        /*06b8*/ 	.short	0x010a
        /*06ba*/ 	.byte	0x0a
	.zero		1


	//   ....[29]....
        /*06bc*/ 	.word	0x000053e0
        /*06c0*/ 	.word	0x000000ff
        /*06c4*/ 	.word	0x00030850
        /*06c8*/ 	.short	0x010a
        /*06ca*/ 	.byte	0x0a
	.zero		1


	//   ....[30]....
        /*06cc*/ 	.word	0x00005710
        /*06d0*/ 	.word	0x00000000
        /*06d4*/ 	.word	0x00000000
        /*06d8*/ 	.short	0x0101
        /*06da*/ 	.byte	0x3f
	.zero		1


	//   ....[31]....
        /*06dc*/ 	.word	0x000067e0
        /*06e0*/ 	.word	0x0000009b
        /*06e4*/ 	.word	0x00000000
        /*06e8*/ 	.short	0x0101
        /*06ea*/ 	.byte	0x3f
	.zero		1


	//   ....[32]....
        /*06ec*/ 	.word	0x00006f90
        /*06f0*/ 	.word	0x000000ff
        /*06f4*/ 	.word	0x00030830
        /*06f8*/ 	.short	0x010a
        /*06fa*/ 	.byte	0x05
	.zero		1


	//   ....[33]....
        /*06fc*/ 	.word	0x00006fd0
        /*0700*/ 	.word	0x000000ff
        /*0704*/ 	.word	0x00030830
        /*0708*/ 	.short	0x010a
        /*070a*/ 	.byte	0x05
	.zero		1


	//   ....[34]....
        /*070c*/ 	.word	0x00007e10
        /*0710*/ 	.word	0x000000ff
        /*0714*/ 	.word	0x00030850
        /*0718*/ 	.short	0x010a
        /*071a*/ 	.byte	0x0e
	.zero		1


	//   ....[35]....
        /*071c*/ 	.word	0x00007e50
        /*0720*/ 	.word	0x000000ff
        /*0724*/ 	.word	0x00030850
        /*0728*/ 	.short	0x010a
        /*072a*/ 	.byte	0x0e
	.zero		1


	//   ....[36]....
        /*072c*/ 	.word	0x00008740
        /*0730*/ 	.word	0x0000009f
        /*0734*/ 	.word	0x00000000
        /*0738*/ 	.short	0x0101
        /*073a*/ 	.byte	0x3f
	.zero		1


	//   ....[37]....
        /*073c*/ 	.word	0x000087f0
        /*0740*/ 	.word	0x000000a3
        /*0744*/ 	.word	0x00000000
        /*0748*/ 	.short	0x0101
        /*074a*/ 	.byte	0x3f
	.zero		1


	//   ....[38]....
        /*074c*/ 	.word	0x00008c70
        /*0750*/ 	.word	0x000000ff
        /*0754*/ 	.word	0x00030830
        /*0758*/ 	.short	0x010a
        /*075a*/ 	.byte	0x05
	.zero		1


	//   ....[39]....
        /*075c*/ 	.word	0x00008cb0
        /*0760*/ 	.word	0x000000ff
        /*0764*/ 	.word	0x00030830
        /*0768*/ 	.short	0x010a
        /*076a*/ 	.byte	0x05
	.zero		1


	//   ....[40]....
        /*076c*/ 	.word	0x00009af0
        /*0770*/ 	.word	0x000000ff
        /*0774*/ 	.word	0x00030850
        /*0778*/ 	.short	0x010a
        /*077a*/ 	.byte	0x0e
	.zero		1


	//   ....[41]....
        /*077c*/ 	.word	0x00009b30
        /*0780*/ 	.word	0x000000ff
        /*0784*/ 	.word	0x00030850
        /*0788*/ 	.short	0x010a
        /*078a*/ 	.byte	0x0e
	.zero		1


	//   ....[42]....
        /*078c*/ 	.word	0x00009e30
        /*0790*/ 	.word	0x00000000
        /*0794*/ 	.word	0x00000000
        /*0798*/ 	.short	0x0101
        /*079a*/ 	.byte	0x3f
	.zero		1


	//   ....[43]....
        /*079c*/ 	.word	0x0000af40
        /*07a0*/ 	.word	0x0000009b
        /*07a4*/ 	.word	0x00000000
        /*07a8*/ 	.short	0x0101
        /*07aa*/ 	.byte	0x3f
	.zero		1


	//   ....[44]....
        /*07ac*/ 	.word	0x0000bb70
        /*07b0*/ 	.word	0x000000ff
        /*07b4*/ 	.word	0x00030850
        /*07b8*/ 	.short	0x010a
        /*07ba*/ 	.byte	0x07
	.zero		1


	//   ....[45]....
        /*07bc*/ 	.word	0x0000bbb0
        /*07c0*/ 	.word	0x000000ff
        /*07c4*/ 	.word	0x00030850
        /*07c8*/ 	.short	0x010a
        /*07ca*/ 	.byte	0x07
	.zero		1


	//   ....[46]....
        /*07cc*/ 	.word	0x0000c010
        /*07d0*/ 	.word	0x00000009
        /*07d4*/ 	.word	0x00000000
        /*07d8*/ 	.short	0x0101
        /*07da*/ 	.byte	0x3f
	.zero		1


	//   ....[47]....
        /*07dc*/ 	.word	0x0000e080
        /*07e0*/ 	.word	0x000000c6
        /*07e4*/ 	.word	0x00000000
        /*07e8*/ 	.short	0x0101
        /*07ea*/ 	.byte	0x3f
	.zero		1


	//   ....[48]....
        /*07ec*/ 	.word	0x00010660
        /*07f0*/ 	.word	0x00000000
        /*07f4*/ 	.word	0x00030840
        /*07f8*/ 	.short	0x010a
        /*07fa*/ 	.byte	0x3f
	.zero		1


	//   ....[49]....
        /*07fc*/ 	.word	0x00011620
        /*0800*/ 	.word	0x00000011
        /*0804*/ 	.word	0x00030800
        /*0808*/ 	.short	0x0107
        /*080a*/ 	.byte	0x3f
	.zero		1


	//   ....[50]....
        /*080c*/ 	.word	0x00011730
        /*0810*/ 	.word	0x00000011
        /*0814*/ 	.word	0x00030800
        /*0818*/ 	.short	0x0101
        /*081a*/ 	.byte	0x3f
	.zero		1


	//   ....[51]....
        /*081c*/ 	.word	0x00011750
        /*0820*/ 	.word	0x00000011
        /*0824*/ 	.word	0x00030820
        /*0828*/ 	.short	0x010a
        /*082a*/ 	.byte	0x3f
	.zero		1


	//   ....[52]....
        /*082c*/ 	.word	0x00011a90
        /*0830*/ 	.word	0x00000003
        /*0834*/ 	.word	0x00030840
        /*0838*/ 	.short	0x010a
        /*083a*/ 	.byte	0x3f
	.zero		1


	//   ....[53]....
        /*083c*/ 	.word	0x00012020
        /*0840*/ 	.word	0x00000003
        /*0844*/ 	.word	0x00000060
        /*0848*/ 	.short	0x010a
        /*084a*/ 	.byte	0x3f
	.zero		1


	//   ....[54]....
        /*084c*/ 	.word	0x00012870
        /*0850*/ 	.word	0x00000003
        /*0854*/ 	.word	0x00030840
        /*0858*/ 	.short	0x010a
        /*085a*/ 	.byte	0x3f
	.zero		1


	//   ....[55]....
        /*085c*/ 	.word	0x00012e00
        /*0860*/ 	.word	0x00000009
        /*0864*/ 	.word	0x00000060
        /*0868*/ 	.short	0x010a
        /*086a*/ 	.byte	0x3f
	.zero		1


	//   ....[56]....
        /*086c*/ 	.word	0x00013590
        /*0870*/ 	.word	0x00000002
        /*0874*/ 	.word	0x00030840
        /*0878*/ 	.short	0x010a
        /*087a*/ 	.byte	0x3f
	.zero		1


	//   ....[57]....
        /*087c*/ 	.word	0x00013b20
        /*0880*/ 	.word	0x00000002
        /*0884*/ 	.word	0x00000060
        /*0888*/ 	.short	0x010a
        /*088a*/ 	.byte	0x3f
	.zero		1


	//   ....[58]....
        /*088c*/ 	.word	0x00014260
        /*0890*/ 	.word	0x00000000
        /*0894*/ 	.word	0x00030860
        /*0898*/ 	.short	0x010a
        /*089a*/ 	.byte	0x3f
	.zero		1


	//   ....[59]....
        /*089c*/ 	.word	0x00014a40
        /*08a0*/ 	.word	0x00000000
        /*08a4*/ 	.word	0x00030820
        /*08a8*/ 	.short	0x010a
        /*08aa*/ 	.byte	0x3f
	.zero		1


	//   ....[60]....
        /*08ac*/ 	.word	0x00014c30
        /*08b0*/ 	.word	0x00000006
        /*08b4*/ 	.word	0x00000000
        /*08b8*/ 	.short	0x010a
        /*08ba*/ 	.byte	0x3f
	.zero		1


	//   ....[61]....
        /*08bc*/ 	.word	0x00014c80
        /*08c0*/ 	.word	0x00000003
        /*08c4*/ 	.word	0x00000000
        /*08c8*/ 	.short	0x010a
        /*08ca*/ 	.byte	0x3f
	.zero		1


	//   ....[62]....
        /*08cc*/ 	.word	0x00014ce0
        /*08d0*/ 	.word	0x00000012
        /*08d4*/ 	.word	0x00000000
        /*08d8*/ 	.short	0x010a
        /*08da*/ 	.byte	0x3f
	.zero		1


	//   ....[63]....
        /*08dc*/ 	.word	0x00014d10
        /*08e0*/ 	.word	0x00000003
        /*08e4*/ 	.word	0x00000000
        /*08e8*/ 	.short	0x010a
        /*08ea*/ 	.byte	0x3f
	.zero		1


	//   ....[64]....
        /*08ec*/ 	.word	0x00014d80
        /*08f0*/ 	.word	0x00000003
        /*08f4*/ 	.word	0x00030800
        /*08f8*/ 	.short	0x010a
        /*08fa*/ 	.byte	0x3f
	.zero		1


	//   ....[65]....
        /*08fc*/ 	.word	0x00014dd0
        /*0900*/ 	.word	0x00000003
        /*0904*/ 	.word	0x00030830
        /*0908*/ 	.short	0x010a
        /*090a*/ 	.byte	0x3f
	.zero		1


	//   ....[66]....
        /*090c*/ 	.word	0x00014e30
        /*0910*/ 	.word	0x00000015
        /*0914*/ 	.word	0x00030830
        /*0918*/ 	.short	0x010a
        /*091a*/ 	.byte	0x3f
	.zero		1


	//   ....[67]....
        /*091c*/ 	.word	0x00014e90
        /*0920*/ 	.word	0x00000015
        /*0924*/ 	.word	0x00030850
        /*0928*/ 	.short	0x010a
        /*092a*/ 	.byte	0x3f
	.zero		1


	//   ....[68]....
        /*092c*/ 	.word	0x00014ef0
        /*0930*/ 	.word	0x00000004
        /*0934*/ 	.word	0x00030830
        /*0938*/ 	.short	0x010a
        /*093a*/ 	.byte	0x3f
	.zero		1


	//   ....[69]....
        /*093c*/ 	.word	0x00014f50
        /*0940*/ 	.word	0x00000003
        /*0944*/ 	.word	0x00030850
        /*0948*/ 	.short	0x010a
        /*094a*/ 	.byte	0x3f
	.zero		1


	//   ....[70]....
        /*094c*/ 	.word	0x00014fb0
        /*0950*/ 	.word	0x00000004
        /*0954*/ 	.word	0x00030830
        /*0958*/ 	.short	0x010a
        /*095a*/ 	.byte	0x3f
	.zero		1


	//   ....[71]....
        /*095c*/ 	.word	0x00015010
        /*0960*/ 	.word	0x00000003
        /*0964*/ 	.word	0x00030850
        /*0968*/ 	.short	0x010a
        /*096a*/ 	.byte	0x3f
	.zero		1


	//   ....[72]....
        /*096c*/ 	.word	0x00015070
        /*0970*/ 	.word	0x00000007
        /*0974*/ 	.word	0x00030850
        /*0978*/ 	.short	0x010a
        /*097a*/ 	.byte	0x3f
	.zero		1


	//   ....[73]....
        /*097c*/ 	.word	0x000151c0
        /*0980*/ 	.word	0x00000000
        /*0984*/ 	.word	0x00030840
        /*0988*/ 	.short	0x010a
        /*098a*/ 	.byte	0x3f
	.zero		1


	//   ....[74]....
        /*098c*/ 	.word	0x00015e70
        /*0990*/ 	.word	0x00000011
        /*0994*/ 	.word	0x00030820
        /*0998*/ 	.short	0x010a
        /*099a*/ 	.byte	0x3f
	.zero		1


	//   ....[75]....
        /*099c*/ 	.word	0x00015ec0
        /*09a0*/ 	.word	0x00000003
        /*09a4*/ 	.word	0x00030840
        /*09a8*/ 	.short	0x010a
        /*09aa*/ 	.byte	0x3f
	.zero		1


	//   ....[76]....
        /*09ac*/ 	.word	0x00015f10
        /*09b0*/ 	.word	0x00000003
        /*09b4*/ 	.word	0x00000060
        /*09b8*/ 	.short	0x010a
        /*09ba*/ 	.byte	0x3f
	.zero		1


	//   ....[77]....
        /*09bc*/ 	.word	0x00015f60
        /*09c0*/ 	.word	0x00000003
        /*09c4*/ 	.word	0x00030840
        /*09c8*/ 	.short	0x010a
        /*09ca*/ 	.byte	0x3f
	.zero		1


	//   ....[78]....
        /*09cc*/ 	.word	0x00015fb0
        /*09d0*/ 	.word	0x00000009
        /*09d4*/ 	.word	0x00000060
        /*09d8*/ 	.short	0x010a
        /*09da*/ 	.byte	0x3f
	.zero		1


	//   ....[79]....
        /*09dc*/ 	.word	0x00016000
        /*09e0*/ 	.word	0x00000002
        /*09e4*/ 	.word	0x00030840
        /*09e8*/ 	.short	0x010a
        /*09ea*/ 	.byte	0x3f
	.zero		1


	//   ....[80]....
        /*09ec*/ 	.word	0x00016050
        /*09f0*/ 	.word	0x00000002
        /*09f4*/ 	.word	0x00000060
        /*09f8*/ 	.short	0x010a
        /*09fa*/ 	.byte	0x3f
	.zero		1


	//   ....[81]....
        /*09fc*/ 	.word	0x000160a0
        /*0a00*/ 	.word	0x00000000
        /*0a04*/ 	.word	0x00030860
        /*0a08*/ 	.short	0x010a
        /*0a0a*/ 	.byte	0x3f
	.zero		1


	//   ....[82]....
        /*0a0c*/ 	.word	0x00016190
        /*0a10*/ 	.word	0x00000000
        /*0a14*/ 	.word	0x00030820
        /*0a18*/ 	.short	0x010a
        /*0a1a*/ 	.byte	0x3f
	.zero		1


	//   ....[83]....
        /*0a1c*/ 	.word	0x00016330
        /*0a20*/ 	.word	0x00000006
        /*0a24*/ 	.word	0x00000000
        /*0a28*/ 	.short	0x010a
        /*0a2a*/ 	.byte	0x3f
	.zero		1


	//   ....[84]....
        /*0a2c*/ 	.word	0x00016380
        /*0a30*/ 	.word	0x00000003
        /*0a34*/ 	.word	0x00000000
        /*0a38*/ 	.short	0x010a
        /*0a3a*/ 	.byte	0x3f
	.zero		1


	//   ....[85]....
        /*0a3c*/ 	.word	0x000163d0
        /*0a40*/ 	.word	0x00000012
        /*0a44*/ 	.word	0x00000000
        /*0a48*/ 	.short	0x010a
        /*0a4a*/ 	.byte	0x3f
	.zero		1


	//----- nvinfo : EIATTR_NUM_MBARRIERS
	.align		4
.L_215:
        /*0a4c*/ 	.byte	0x03, 0x38
        /*0a4e*/ 	.short	0x0016


	//----- nvinfo : EIATTR_EXIT_INSTR_OFFSETS
	.align		4
        /*0a50*/ 	.byte	0x04, 0x1c
        /*0a52*/ 	.short	(.L_217 - .L_216)


	//   ....[0]....
.L_216:
        /*0a54*/ 	.word	0x00000a10


	//   ....[1]....
        /*0a58*/ 	.word	0x0000f2b0


	//   ....[2]....
        /*0a5c*/ 	.word	0x00014d60


	//----- nvinfo : EIATTR_MAX_THREADS
	.align		4
.L_217:
        /*0a60*/ 	.byte	0x04, 0x05
        /*0a62*/ 	.short	(.L_219 - .L_218)
.L_218:
        /*0a64*/ 	.word	0x00000180
        /*0a68*/ 	.word	0x00000001
        /*0a6c*/ 	.word	0x00000001


	//----- nvinfo : EIATTR_CRS_STACK_SIZE
	.align		4
.L_219:
        /*0a70*/ 	.byte	0x04, 0x1e
        /*0a72*/ 	.short	(.L_221 - .L_220)
.L_220:
        /*0a74*/ 	.word	0x00000000


	//----- nvinfo : EIATTR_CBANK_PARAM_SIZE
	.align		4
.L_221:
        /*0a78*/ 	.byte	0x03, 0x19
        /*0a7a*/ 	.short	0x0af0


	//----- nvinfo : EIATTR_PARAM_CBANK
	.align		4
        /*0a7c*/ 	.byte	0x04, 0x0a
        /*0a7e*/ 	.short	(.L_223 - .L_222)
	.align		4
.L_222:
        /*0a80*/ 	.word	index@(.nv.constant0._ZN7cutlass13device_kernelIN5flash11enable_sm90INS1_16FlashAttnFwdSm90INS1_25CollectiveMainloopFwdSm90ILi2EN4cute5tupleIJNS5_1CILi1EEES8_S8_EEENS6_IJNS7_ILi128EEENS7_ILi64EEENS7_ILi256EEEEEELi256ENS_6half_tEfNS_4arch4Sm90ELb0ELb1ELb0ELb0ELb0ELb0ELb0ELb1ELb1ELb1ELb0ELb0EEENS1_21CollectiveEpilogueFwdINS6_IJSA_SC_SB_EEES9_SE_SG_Li256ELb0ELb1ELb0ELb0EEENS1_30DynamicPersistentTileSchedulerILi256ELi128ELb0ELb1ELb1EEEEEEEEEvNT_6ParamsE)
        /*0a84*/ 	.short	0x0210
        /*0a86*/ 	.short	0x0af0


	//----- nvinfo : EIATTR_SW_WAR
	.align		4
.L_223:
        /*0a88*/ 	.byte	0x04, 0x36
        /*0a8a*/ 	.short	(.L_225 - .L_224)
.L_224:
        /*0a8c*/ 	.word	0x00000008
.L_225:


//--------------------- .nv.info._ZN7cutlass13device_kernelIN5flash11enable_sm90INS1_16FlashAttnFwdSm90INS1_25CollectiveMainloopFwdSm90ILi2EN4cute5tupleIJNS5_1CILi1EEES8_S8_EEENS6_IJNS7_ILi128EEENS7_ILi64EEENS7_ILi256EEEEEELi256ENS_6half_tEfNS_4arch4Sm90ELb0ELb1ELb0ELb1ELb0ELb0ELb0ELb1ELb1ELb1ELb0ELb0EEENS1_21CollectiveEpilogueFwdINS6_IJSA_SC_SB_EEES9_SE_SG_Li256ELb1ELb1ELb0ELb0EEENS1_36VarlenDynamicPersistentTileSchedulerILi128ELi64ELi256ELi128ELb0ELb1ELb1ELb1ELb0ELb1EEEEEEEEEvNT_6ParamsE --------------------------
	.section	.nv.info._ZN7cutlass13device_kernelIN5flash11enable_sm90INS1_16FlashAttnFwdSm90INS1_25CollectiveMainloopFwdSm90ILi2EN4cute5tupleIJNS5_1CILi1EEES8_S8_EEENS6_IJNS7_ILi128EEENS7_ILi64EEENS7_ILi256EEEEEELi256ENS_6half_tEfNS_4arch4Sm90ELb0ELb1ELb0ELb1ELb0ELb0ELb0ELb1ELb1ELb1ELb0ELb0EEENS1_21CollectiveEpilogueFwdINS6_IJSA_SC_SB_EEES9_SE_SG_Li256ELb1ELb1ELb0ELb0EEENS1_36VarlenDynamicPersistentTileSchedulerILi128ELi64ELi256ELi128ELb0ELb1ELb1ELb1ELb0ELb1EEEEEEEEEvNT_6ParamsE,"",@"SHT_CUDA_INFO"
	.sectionflags	@""
	.align	4


	//----- nvinfo : EIATTR_CUDA_API_VERSION
	.align		4
        /*0000*/ 	.byte	0x04, 0x37
        /*0002*/ 	.short	(.L_227 - .L_226)
.L_226:
        /*0004*/ 	.word	0x00000082


	//----- nvinfo : EIATTR_KPARAM_INFO
	.align		4
.L_227:
        /*0008*/ 	.byte	0x04, 0x17
        /*000a*/ 	.short	(.L_229 - .L_228)
.L_228:
        /*000c*/ 	.word	0x00000000
        /*0010*/ 	.short	0x0000
        /*0012*/ 	.short	0x0070
        /*0014*/ 	.byte	0x00, 0xf0, 0x01, 0x2a


	//----- nvinfo : EIATTR_SPARSE_MMA_MASK
	.align		4
.L_229:
        /*0018*/ 	.byte	0x03, 0x50
        /*001a*/ 	.short	0x0000


	//----- nvinfo : EIATTR_MAXREG_COUNT
	.align		4
        /*001c*/ 	.byte	0x03, 0x1b
        /*001e*/ 	.short	0x00a8


	//----- nvinfo : EIATTR_NUM_BARRIERS
	.align		4
        /*0020*/ 	.byte	0x02, 0x4c
        /*0022*/ 	.byte	0x09
	.zero		1


	//----- nvinfo : EIATTR_EXTERNS
	.align		4
        /*0024*/ 	.byte	0x04, 0x0f
        /*0026*/ 	.short	(.L_231 - .L_230)


	//   ....[0]....
	.align		4
.L_230:
        /*0028*/ 	.word	index@(__assertfail)


	//----- nvinfo : EIATTR_ANNOTATIONS
	.align		4
.L_231:
        /*002c*/ 	.byte	0x04, 0x55
        /*002e*/ 	.short	(.L_233 - .L_232)


	//   ....[0]....
.L_232:
        /* <DEDUP_REMOVED lines=64> */


	//----- nvinfo : EIATTR_MERCURY_ISA_VERSION
	.align		4
.L_233:
        /*0418*/ 	.byte	0x03, 0x5f
        /*041a*/ 	.short	0x0101


	//----- nvinfo : EIATTR_UNUSED_LOAD_BYTE_OFFSET
	.align		4
        /*041c*/ 	.byte	0x04, 0x44
        /*041e*/ 	.short	(.L_235 - .L_234)


	//   ....[0]....
.L_234:
        /*0420*/ 	.word	0x00000a10
        /*0424*/ 	.word	0x0000fff0


	//   ....[1]....
        /*0428*/ 	.word	0x0000ca50
        /*042c*/ 	.word	0x0000fff0


	//----- nvinfo : EIATTR_INT_WARP_WIDE_INSTR_OFFSETS
	.align		4
.L_235:
        /*0430*/ 	.byte	0x04, 0x31
        /*0432*/ 	.short	(.L_237 - .L_236)


	//   ....[0]....
.L_236:
        /*0434*/ 	.word	0x00000130


	//   ....[1]....
        /*0438*/ 	.word	0x00000170


	//   ....[2]....
        /*043c*/ 	.word	0x000001e0


	//   ....[3]....
        /*0440*/ 	.word	0x00011010


	//   ....[4]....
        /*0444*/ 	.word	0x000110b0


	//   ....[5]....
        /*0448*/ 	.word	0x000156b0


	//   ....[6]....
        /*044c*/ 	.word	0x00015720


	//----- nvinfo : EIATTR_COOP_GROUP_MASK_REGIDS
	.align		4
.L_237:
        /*0450*/ 	.byte	0x04, 0x29
        /*0452*/ 	.short	(.L_239 - .L_238)


	//   ....[0]....
.L_238:
        /*0454*/ 	.word	0xffffffff


	//   ....[1]....
        /*0458*/ 	.word	0xffffffff


	//   ....[2]....
        /*045c*/ 	.word	0xffffffff


	//   ....[3]....
        /*0460*/ 	.word	0xffffffff


	//   ....[4]....
        /*0464*/ 	.word	0xffffffff


	//   ....[5]....
        /*0468*/ 	.word	0xffffffff


	//   ....[6]....
        /*046c*/ 	.word	0xffffffff


	//   ....[7]....
        /*0470*/ 	.word	0xffffffff


	//   ....[8]....
        /*0474*/ 	.word	0xffffffff


	//   ....[9]....
        /*0478*/ 	.word	0xffffffff


	//   ....[10]....
        /*047c*/ 	.word	0xffffffff


	//   ....[11]....
        /*0480*/ 	.word	0xffffffff


	//   ....[12]....
        /*0484*/ 	.word	0xffffffff


	//   ....[13]....
        /*0488*/ 	.word	0xffffffff


	//   ....[14]....
        /*048c*/ 	.word	0xffffffff


	//   ....[15]....
        /*0490*/ 	.word	0xffffffff


	//   ....[16]....
        /*0494*/ 	.word	0xffffffff


	//   ....[17]....
        /*0498*/ 	.word	0xffffffff


	//   ....[18]....
        /*049c*/ 	.word	0xffffffff


	//   ....[19]....
        /*04a0*/ 	.word	0xffffffff


	//   ....[20]....
        /*04a4*/ 	.word	0xffffffff


	//   ....[21]....
        /*04a8*/ 	.word	0xffffffff


	//   ....[22]....
        /*04ac*/ 	.word	0xffffffff


	//   ....[23]....
        /*04b0*/ 	.word	0xffffffff


	//   ....[24]....
        /*04b4*/ 	.word	0xffffffff


	//   ....[25]....
        /*04b8*/ 	.word	0xffffffff


	//   ....[26]....
        /*04bc*/ 	.word	0xffffffff


	//   ....[27]....
        /*04c0*/ 	.word	0xffffffff


	//   ....[28]....
        /*04c4*/ 	.word	0xffffffff


	//   ....[29]....
        /*04c8*/ 	.word	0xffffffff


	//   ....[30]....
        /*04cc*/ 	.word	0xffffffff


	//   ....[31]....
        /*04d0*/ 	.word	0xffffffff


	//   ....[32]....
        /*04d4*/ 	.word	0xffffffff


	//   ....[33]....
        /*04d8*/ 	.word	0xffffffff


	//   ....[34]....
        /*04dc*/ 	.word	0xffffffff


	//   ....[35]....
        /*04e0*/ 	.word	0xffffffff


	//   ....[36]....
        /*04e4*/ 	.word	0xffffffff


	//   ....[37]....
        /*04e8*/ 	.word	0xffffffff


	//   ....[38]....
        /*04ec*/ 	.word	0xffffffff


	//   ....[39]....
        /*04f0*/ 	.word	0xffffffff


	//   ....[40]....
        /*04f4*/ 	.word	0xffffffff


	//   ....[41]....
        /*04f8*/ 	.word	0xffffffff


	//   ....[42]....
        /*04fc*/ 	.word	0xffffffff


	//   ....[43]....
        /*0500*/ 	.word	0xffffffff


	//   ....[44]....
        /*0504*/ 	.word	0xffffffff


	//   ....[45]....
        /*0508*/ 	.word	0xffffffff


	//   ....[46]....
        /*050c*/ 	.word	0xffffffff


	//   ....[47]....
        /*0510*/ 	.word	0xffffffff


	//   ....[48]....
        /*0514*/ 	.word	0xffffffff


	//   ....[49]....
        /*0518*/ 	.word	0xffffffff


	//   ....[50]....
        /*051c*/ 	.word	0xffffffff


	//   ....[51]....
        /*0520*/ 	.word	0xffffffff


	//   ....[52]....
        /*0524*/ 	.word	0xffffffff


	//   ....[53]....
        /*0528*/ 	.word	0xffffffff


	//   ....[54]....
        /*052c*/ 	.word	0xffffffff


	//   ....[55]....
        /*0530*/ 	.word	0xffffffff


	//   ....[56]....
        /*0534*/ 	.word	0xffffffff


	//   ....[57]....
        /*0538*/ 	.word	0xffffffff


	//   ....[58]....
        /*053c*/ 	.word	0xffffffff


	//   ....[59]....
        /*0540*/ 	.word	0xffffffff


	//   ....[60]....
        /*0544*/ 	.word	0xffffffff


	//   ....[61]....
        /*0548*/ 	.word	0xffffffff


	//   ....[62]....
        /*054c*/ 	.word	0xffffffff


	//   ....[63]....
        /*0550*/ 	.word	0xffffffff


	//   ....[64]....
        /*0554*/ 	.word	0xffffffff


	//   ....[65]....
        /*0558*/ 	.word	0xffffffff


	//   ....[66]....
        /*055c*/ 	.word	0xffffffff


	//   ....[67]....
        /*0560*/ 	.word	0xffffffff


	//   ....[68]....
        /*0564*/ 	.word	0xffffffff


	//   ....[69]....
        /*0568*/ 	.word	0xffffffff


	//   ....[70]....
        /*056c*/ 	.word	0xffffffff


	//   ....[71]....
        /*0570*/ 	.word	0xffffffff


	//   ....[72]....
        /*0574*/ 	.word	0xffffffff


	//   ....[73]....
        /*0578*/ 	.word	0xffffffff


	//   ....[74]....
        /*057c*/ 	.word	0xffffffff


	//   ....[75]....
        /*0580*/ 	.word	0xffffffff


	//   ....[76]....
        /*0584*/ 	.word	0xffffffff


	//   ....[77]....
        /*0588*/ 	.word	0xffffffff


	//   ....[78]....
        /*058c*/ 	.word	0xffffffff


	//   ....[79]....
        /*0590*/ 	.word	0xffffffff


	//   ....[80]....
        /*0594*/ 	.word	0xffffffff


	//   ....[81]....
        /*0598*/ 	.word	0xffffffff


	//   ....[82]....
        /*059c*/ 	.word	0xffffffff


	//   ....[83]....
        /*05a0*/ 	.word	0xffffffff


	//   ....[84]....
        /*05a4*/ 	.word	0xffffffff


	//   ....[85]....
        /*05a8*/ 	.word	0xffffffff


	//   ....[86]....
        /*05ac*/ 	.word	0xffffffff


	//   ....[87]....
        /*05b0*/ 	.word	0xffffffff


	//   ....[88]....
        /*05b4*/ 	.word	0xffffffff


	//   ....[89]....
        /*05b8*/ 	.word	0xffffffff


	//   ....[90]....
        /*05bc*/ 	.word	0xffffffff


	//   ....[91]....
        /*05c0*/ 	.word	0xffffffff


	//   ....[92]....
        /*05c4*/ 	.word	0xffffffff


	//   ....[93]....
        /*05c8*/ 	.word	0xffffffff


	//   ....[94]....
        /*05cc*/ 	.word	0xffffffff


	//   ....[95]....
        /*05d0*/ 	.word	0xffffffff


	//   ....[96]....
        /*05d4*/ 	.word	0xffffffff


	//   ....[97]....
        /*05d8*/ 	.word	0xffffffff


	//   ....[98]....
        /*05dc*/ 	.word	0xffffffff


	//   ....[99]....
        /*05e0*/ 	.word	0xffffffff


	//   ....[100]....
        /*05e4*/ 	.word	0xffffffff


	//   ....[101]....
        /*05e8*/ 	.word	0xffffffff


	//   ....[102]....
        /*05ec*/ 	.word	0xffffffff


	//   ....[103]....
        /*05f0*/ 	.word	0xffffffff


	//   ....[104]....
        /*05f4*/ 	.word	0xffffffff


	//   ....[105]....
        /*05f8*/ 	.word	0x0500000f


	//   ....[106]....
        /*05fc*/ 	.word	0x0500000f


	//   ....[107]....
        /*0600*/ 	.word	0x0500000f


	//   ....[108]....
        /*0604*/ 	.word	0x0500000f


	//   ....[109]....
        /*0608*/ 	.word	0x0500000f


	//   ....[110]....
        /*060c*/ 	.word	0x0500000f


	//   ....[111]....
        /*0610*/ 	.word	0x0500000f


	//   ....[112]....
        /*0614*/ 	.word	0x0500000f


	//   ....[113]....
        /*0618*/ 	.word	0x0500000f


	//   ....[114]....
        /*061c*/ 	.word	0x0500000f


	//   ....[115]....
        /*0620*/ 	.word	0x0500000f


	//   ....[116]....
        /*0624*/ 	.word	0x0500000f


	//   ....[117]....
        /*0628*/ 	.word	0x0500000f


	//   ....[118]....
        /*062c*/ 	.word	0x0500000f


	//   ....[119]....
        /*0630*/ 	.word	0x0500000f


	//   ....[120]....
        /*0634*/ 	.word	0x0500000f


	//   ....[121]....
        /*0638*/ 	.word	0x0500000f


	//   ....[122]....
        /*063c*/ 	.word	0x0500000f


	//   ....[123]....
        /*0640*/ 	.word	0x0500000f


	//   ....[124]....
        /*0644*/ 	.word	0x0500000f


	//   ....[125]....
        /*0648*/ 	.word	0x0500000f


	//   ....[126]....
        /*064c*/ 	.word	0x0500000f


	//   ....[127]....
        /*0650*/ 	.word	0x0500000f


	//   ....[128]....
        /*0654*/ 	.word	0x0500000f


	//   ....[129]....
        /*0658*/ 	.word	0x0500000f


	//   ....[130]....
        /*065c*/ 	.word	0x0500000f


	//   ....[131]....
        /*0660*/ 	.word	0x0500000f


	//   ....[132]....
        /*0664*/ 	.word	0x0500000f


	//   ....[133]....
        /*0668*/ 	.word	0x0500000f


	//   ....[134]....
        /*066c*/ 	.word	0x0500000f


	//   ....[135]....
        /*0670*/ 	.word	0x0500000f


	//   ....[136]....
        /*0674*/ 	.word	0x0500000f


	//   ....[137]....
        /*0678*/ 	.word	0x0500000f


	//   ....[138]....
        /*067c*/ 	.word	0x0500000f


	//   ....[139]....
        /*0680*/ 	.word	0x0500000f


	//----- nvinfo : EIATTR_COOP_GROUP_INSTR_OFFSETS
	.align		4
.L_239:
        /*0684*/ 	.byte	0x04, 0x28
        /*0686*/ 	.short	(.L_241 - .L_240)


	//   ....[0]....
.L_240:
        /*0688*/ 	.word	0x00000060


	//   ....[1]....
        /*068c*/ 	.word	0x00000140


	//   ....[2]....
        /*0690*/ 	.word	0x00000190


	//   ....[3]....
        /*0694*/ 	.word	0x000003c0


	//   ....[4]....
        /*0698*/ 	.word	0x00000520


	//   ....[5]....
        /*069c*/ 	.word	0x00000640


	//   ....[6]....
        /*06a0*/ 	.word	0x000007a0


	//   ....[7]....
        /*06a4*/ 	.word	0x00001c10


	//   ....[8]....
        /*06a8*/ 	.word	0x00002720


	//   ....[9]....
        /*06ac*/ 	.word	0x00002bc0


	//   ....[10]....
        /*06b0*/ 	.word	0x000036d0


	//   ....[11]....
        /*06b4*/ 	.word	0x00003780


	//   ....[12]....
        /*06b8*/ 	.word	0x000039c0


	//   ....[13]....
        /*06bc*/ 	.word	0x00003a60


	//   ....[14]....
        /*06c0*/ 	.word	0x00005860


	//   ....[15]....
        /*06c4*/ 	.word	0x00005ab0


	//   ....[16]....
        /*06c8*/ 	.word	0x000061b0


	//   ....[17]....
        /*06cc*/ 	.word	0x000062b0


	//   ....[18]....
        /*06d0*/ 	.word	0x00006640


	//   ....[19]....
        /*06d4*/ 	.word	0x000066b0


	//   ....[20]....
        /*06d8*/ 	.word	0x00008250


	//   ....[21]....
        /*06dc*/ 	.word	0x00008380


	//   ....[22]....
        /*06e0*/ 	.word	0x000085b0


	//   ....[23]....
        /*06e4*/ 	.word	0x00008610


	//   ....[24]....
        /*06e8*/ 	.word	0x0000a000


	//   ....[25]....
        /*06ec*/ 	.word	0x0000a2b0


	//   ....[26]....
        /*06f0*/ 	.word	0x0000a8f0


	//   ....[27]....
        /*06f4*/ 	.word	0x0000a9f0


	//   ....[28]....
        /*06f8*/ 	.word	0x0000adb0


	//   ....[29]....
        /*06fc*/ 	.word	0x0000ae10


	//   ....[30]....
        /*0700*/ 	.word	0x0000bde0


	//   ....[31]....
        /*0704*/ 	.word	0x0000be20


	//   ....[32]....
        /*0708*/ 	.word	0x0000bf60


	//   ....[33]....
        /*070c*/ 	.word	0x0000bf80


	//   ....[34]....
        /*0710*/ 	.word	0x0000db80


	//   ....[35]....
        /*0714*/ 	.word	0x0000dbc0


	//   ....[36]....
        /*0718*/ 	.word	0x0000dc00


	//   ....[37]....
        /*071c*/ 	.word	0x0000dc40


	//   ....[38]....
        /*0720*/ 	.word	0x0000e490


	//   ....[39]....
        /*0724*/ 	.word	0x0000e4c0


	//   ....[40]....
        /*0728*/ 	.word	0x0000e620


	//   ....[41]....
        /*072c*/ 	.word	0x0000e640


	//   ....[42]....
        /*0730*/ 	.word	0x0000e790


	//   ....[43]....
        /*0734*/ 	.word	0x0000e7b0


	//   ....[44]....
        /*0738*/ 	.word	0x0000e910


	//   ....[45]....
        /*073c*/ 	.word	0x0000e930


	//   ....[46]....
        /*0740*/ 	.word	0x0000f320


	//   ....[47]....
        /*0744*/ 	.word	0x0000f340


	//   ....[48]....
        /*0748*/ 	.word	0x0000f490


	//   ....[49]....
        /*074c*/ 	.word	0x0000f4b0


	//   ....[50]....
        /*0750*/ 	.word	0x0000f600


	//   ....[51]....
        /*0754*/ 	.word	0x0000f620


	//   ....[52]....
        /*0758*/ 	.word	0x0000f780


	//   ....[53]....
        /*075c*/ 	.word	0x0000f7a0


	//   ....[54]....
        /*0760*/ 	.word	0x0000f990


	//   ....[55]....
        /*0764*/ 	.word	0x0000fb80


	//   ....[56]....
        /*0768*/ 	.word	0x0000fbb0


	//   ....[57]....
        /*076c*/ 	.word	0x0000fbe0


	//   ....[58]....
        /*0770*/ 	.word	0x0000fc10


	//   ....[59]....
        /*0774*/ 	.word	0x0000fc40


	//   ....[60]....
        /*0778*/ 	.word	0x0000fc70


	//   ....[61]....
        /*077c*/ 	.word	0x0000fdf0


	//   ....[62]....
        /*0780*/ 	.word	0x0000fe20


	//   ....[63]....
        /*0784*/ 	.word	0x0000fe50


	//   ....[64]....
        /*0788*/ 	.word	0x0000fe80


	//   ....[65]....
        /*078c*/ 	.word	0x0000feb0


	//   ....[66]....
        /*0790*/ 	.word	0x0000fee0


	//   ....[67]....
        /*0794*/ 	.word	0x0000ff90


	//   ....[68]....
        /*0798*/ 	.word	0x0000fff0


	//   ....[69]....
        /*079c*/ 	.word	0x00010080


	//   ....[70]....
        /*07a0*/ 	.word	0x000115f0


	//   ....[71]....
        /*07a4*/ 	.word	0x000122c0


	//   ....[72]....
        /*07a8*/ 	.word	0x000122e0


	//   ....[73]....
        /*07ac*/ 	.word	0x000123d0


	//   ....[74]....
        /*07b0*/ 	.word	0x000123e0


	//   ....[75]....
        /*07b4*/ 	.word	0x000124a0


	//   ....[76]....
        /*07b8*/ 	.word	0x000124b0


	//   ....[77]....
        /*07bc*/ 	.word	0x00012570


	//   ....[78]....
        /*07c0*/ 	.word	0x00012580


	//   ....[79]....
        /*07c4*/ 	.word	0x00012640


	//   ....[80]....
        /*07c8*/ 	.word	0x00012650


	//   ....[81]....
        /*07cc*/ 	.word	0x00012710


	//   ....[82]....
        /*07d0*/ 	.word	0x00012720


	//   ....[83]....
        /*07d4*/ 	.word	0x000127d0


	//   ....[84]....
        /*07d8*/ 	.word	0x000127e0


	//   ....[85]....
        /*07dc*/ 	.word	0x00012810


	//   ....[86]....
        /*07e0*/ 	.word	0x00012830


	//   ....[87]....
        /*07e4*/ 	.word	0x00015fb0


	//   ....[88]....
        /*07e8*/ 	.word	0x00016010


	//   ....[89]....
        /*07ec*/ 	.word	0x00016040


	//   ....[90]....
        /*07f0*/ 	.word	0x00016050


	//   ....[91]....
        /*07f4*/ 	.word	0x00016080


	//   ....[92]....
        /*07f8*/ 	.word	0x000160b0


	//   ....[93]....
        /*07fc*/ 	.word	0x000160e0


	//   ....[94]....
        /*0800*/ 	.word	0x00016110


	//   ....[95]....
        /*0804*/ 	.word	0x000162a0


	//   ....[96]....
        /*0808*/ 	.word	0x000162d0


	//   ....[97]....
        /*080c*/ 	.word	0x00016300


	//   ....[98]....
        /*0810*/ 	.word	0x00016330


	//   ....[99]....
        /*0814*/ 	.word	0x00016360


	//   ....[100]....
        /*0818*/ 	.word	0x00016390


	//   ....[101]....
        /*081c*/ 	.word	0x00016450


	//   ....[102]....
        /*0820*/ 	.word	0x00016470


	//   ....[103]....
        /*0824*/ 	.word	0x000164e0


	//   ....[104]....
        /*0828*/ 	.word	0x00016bc0


	//   ....[105]....
        /*082c*/ 	.word	0x00017270


	//   ....[106]....
        /*0830*/ 	.word	0x00017450


	//   ....[107]....
        /*0834*/ 	.word	0x000174a0


	//   ....[108]....
        /*0838*/ 	.word	0x000175f0


	//   ....[109]....
        /*083c*/ 	.word	0x00017640


	//   ....[110]....
        /*0840*/ 	.word	0x00017790


	//   ....[111]....
        /*0844*/ 	.word	0x000177e0


	//   ....[112]....
        /*0848*/ 	.word	0x00017930


	//   ....[113]....
        /*084c*/ 	.word	0x00017980


	//   ....[114]....
        /*0850*/ 	.word	0x00017ad0


	//   ....[115]....
        /*0854*/ 	.word	0x00017b20


	//   ....[116]....
        /*0858*/ 	.word	0x00017c60


	//   ....[117]....
        /*085c*/ 	.word	0x00017cb0


	//   ....[118]....
        /*0860*/ 	.word	0x00017df0


	//   ....[119]....
        /*0864*/ 	.word	0x00017e40


	//   ....[120]....
        /*0868*/ 	.word	0x00017f70


	//   ....[121]....
        /*086c*/ 	.word	0x00017fc0


	//   ....[122]....
        /*0870*/ 	.word	0x000182f0


	//   ....[123]....
        /*0874*/ 	.word	0x00018390


	//   ....[124]....
        /*0878*/ 	.word	0x000184c0


	//   ....[125]....
        /*087c*/ 	.word	0x00018540


	//   ....[126]....
        /*0880*/ 	.word	0x000185c0


	//   ....[127]....
        /*0884*/ 	.word	0x00018640


	//   ....[128]....
        /*0888*/ 	.word	0x000186c0


	//   ....[129]....
        /*088c*/ 	.word	0x00018750


	//   ....[130]....
        /*0890*/ 	.word	0x000187f0


	//   ....[131]....
        /*0894*/ 	.word	0x00018890


	//   ....[132]....
        /*0898*/ 	.word	0x00018910


	//   ....[133]....
        /*089c*/ 	.word	0x00018990


	//   ....[134]....
        /*08a0*/ 	.word	0x00018a10


	//   ....[135]....
        /*08a4*/ 	.word	0x00018aa0


	//   ....[136]....
        /*08a8*/ 	.word	0x00018b20


	//   ....[137]....
        /*08ac*/ 	.word	0x00018bc0


	//   ....[138]....
        /*08b0*/ 	.word	0x00018c50


	//   ....[139]....
        /*08b4*/ 	.word	0x00018d80


	//----- nvinfo : EIATTR_REG_RECONFIG
	.align		4
.L_241:
        /*08b8*/ 	.byte	0x01, 0x54
	.zero		2


	//----- nvinfo : EIATTR_SYSCALL_OFFSETS
	.align		4
        /*08bc*/ 	.byte	0x04, 0x46
        /*08be*/ 	.short	(.L_243 - .L_242)


	//   ....[0]....
.L_242:
        /*08c0*/ 	.word	0x00001df0


	//   ....[1]....
        /*08c4*/ 	.word	0x00011220


	//   ....[2]....
        /*08c8*/ 	.word	0x00011370


	//   ....[3]....
        /*08cc*/ 	.word	0x00011460


	//   ....[4]....
        /*08d0*/ 	.word	0x00011de0


	//----- nvinfo : EIATTR_MBARRIER_INSTR_OFFSETS
	.align		4
.L_243:
        /*08d4*/ 	.byte	0x04, 0x39
        /*08d6*/ 	.short	(.L_245 - .L_244)


	//   ....[0]....
.L_244:
        /*08d8*/ 	.word	0x00000270
        /*08dc*/ 	.word	0x000000ff
        /*08e0*/ 	.word	0x00030800
        /*08e4*/ 	.short	0x0100
        /*08e6*/ 	.byte	0x08
	.zero		1


	//   ....[1]....
        /*08e8*/ 	.word	0x00000280
        /*08ec*/ 	.word	0x000000ff
        /*08f0*/ 	.word	0x00030820
        /*08f4*/ 	.short	0x0100
        /*08f6*/ 	.byte	0x08
	.zero		1


	//   ....[2]....
        /*08f8*/ 	.word	0x00000370
        /*08fc*/ 	.word	0x000000ff
        /*0900*/ 	.word	0x00030830
        /*0904*/ 	.short	0x0100
        /*0906*/ 	.byte	0x08
	.zero		1


	//   ....[3]....
        /*0908*/ 	.word	0x00000380
        /*090c*/ 	.word	0x000000ff
        /*0910*/ 	.word	0x00030840
        /*0914*/ 	.short	0x0100
        /*0916*/ 	.byte	0x08
	.zero		1


	//   ....[4]....
        /*0918*/ 	.word	0x00000390
        /*091c*/ 	.word	0x000000ff
        /*0920*/ 	.word	0x00030838
        /*0924*/ 	.short	0x0100
        /*0926*/ 	.byte	0x08
	.zero		1


	//   ....[5]....
        /*0928*/ 	.word	0x000003a0
        /*092c*/ 	.word	0x000000ff
        /*0930*/ 	.word	0x00030848
        /*0934*/ 	.short	0x0100
        /*0936*/ 	.byte	0x08
	.zero		1


	//   ....[6]....
        /*0938*/ 	.word	0x000004d0
        /*093c*/ 	.word	0x000000ff
        /*0940*/ 	.word	0x00030850
        /*0944*/ 	.short	0x0100
        /*0946*/ 	.byte	0x08
	.zero		1


	//   ....[7]....
        /*0948*/ 	.word	0x000004e0
        /*094c*/ 	.word	0x000000ff
        /*0950*/ 	.word	0x00030860
        /*0954*/ 	.short	0x0100
        /*0956*/ 	.byte	0x08
	.zero		1


	//   ....[8]....
        /*0958*/ 	.word	0x000004f0
        /*095c*/ 	.word	0x000000ff
        /*0960*/ 	.word	0x00030858
        /*0964*/ 	.short	0x0100
        /*0966*/ 	.byte	0x08
	.zero		1


	//   ....[9]....
        /*0968*/ 	.word	0x00000500
        /*096c*/ 	.word	0x000000ff
        /*0970*/ 	.word	0x00030868
        /*0974*/ 	.short	0x0100
        /*0976*/ 	.byte	0x08
	.zero		1


	//   ....[10]....
        /*0978*/ 	.word	0x000005f0
        /*097c*/ 	.word	0x000000ff
        /*0980*/ 	.word	0x00030870
        /*0984*/ 	.short	0x0100
        /*0986*/ 	.byte	0x06
	.zero		1


	//   ....[11]....
        /*0988*/ 	.word	0x00000600
        /*098c*/ 	.word	0x000000ff
        /*0990*/ 	.word	0x00030880
        /*0994*/ 	.short	0x0100
        /*0996*/ 	.byte	0x06
	.zero		1


	//   ....[12]....
        /*0998*/ 	.word	0x00000610
        /*099c*/ 	.word	0x000000ff
        /*09a0*/ 	.word	0x00030878
        /*09a4*/ 	.short	0x0100
        /*09a6*/ 	.byte	0x06
	.zero		1


	//   ....[13]....
        /*09a8*/ 	.word	0x00000620
        /*09ac*/ 	.word	0x000000ff
        /*09b0*/ 	.word	0x00030888
        /*09b4*/ 	.short	0x0100
        /*09b6*/ 	.byte	0x06
	.zero		1


	//   ....[14]....
        /*09b8*/ 	.word	0x00000750
        /*09bc*/ 	.word	0x000000ff
        /*09c0*/ 	.word	0x00030890
        /*09c4*/ 	.short	0x0100
        /*09c6*/ 	.byte	0x08
	.zero		1


	//   ....[15]....
        /*09c8*/ 	.word	0x00000760
        /*09cc*/ 	.word	0x000000ff
        /*09d0*/ 	.word	0x000308a0
        /*09d4*/ 	.short	0x0100
        /*09d6*/ 	.byte	0x08
	.zero		1


	//   ....[16]....
        /*09d8*/ 	.word	0x00000770
        /*09dc*/ 	.word	0x000000ff
        /*09e0*/ 	.word	0x00030898
        /*09e4*/ 	.short	0x0100
        /*09e6*/ 	.byte	0x08
	.zero		1


	//   ....[17]....
        /*09e8*/ 	.word	0x00000780
        /*09ec*/ 	.word	0x000000ff
        /*09f0*/ 	.word	0x000308a8
        /*09f4*/ 	.short	0x0100
        /*09f6*/ 	.byte	0x08
	.zero		1


	//   ....[18]....
        /*09f8*/ 	.word	0x000008b0
        /*09fc*/ 	.word	0x000000ff
        /*0a00*/ 	.word	0x000308b0
        /*0a04*/ 	.short	0x0100
        /*0a06*/ 	.byte	0x08
	.zero		1


	//   ....[19]....
        /*0a08*/ 	.word	0x000008c0
        /*0a0c*/ 	.word	0x000000ff
        /*0a10*/ 	.word	0x000308c0
        /*0a14*/ 	.short	0x0100
        /*0a16*/ 	.byte	0x08
	.zero		1


	//   ....[20]....
        /*0a18*/ 	.word	0x000008d0
        /*0a1c*/ 	.word	0x000000ff
        /*0a20*/ 	.word	0x000308b8
        /*0a24*/ 	.short	0x0100
        /*0a26*/ 	.byte	0x08
	.zero		1


	//   ....[21]....
        /*0a28*/ 	.word	0x000008e0
        /*0a2c*/ 	.word	0x000000ff
        /*0a30*/ 	.word	0x000308c8
        /*0a34*/ 	.short	0x0100
        /*0a36*/ 	.byte	0x08
	.zero		1


	//   ....[22]....
        /*0a38*/ 	.word	0x00001e90
        /*0a3c*/ 	.word	0x000000ff
        /*0a40*/ 	.word	0x00030800
        /*0a44*/ 	.short	0x010a
        /*0a46*/ 	.byte	0x25
	.zero		1


	//   ....[23]....
        /*0a48*/ 	.word	0x00001f10
        /*0a4c*/ 	.word	0x00000005
        /*0a50*/ 	.word	0x00030830
        /*0a54*/ 	.short	0x010a
        /*0a56*/ 	.byte	0x3f
	.zero		1


	//   ....[24]....
        /*0a58*/ 	.word	0x00001f70
        /*0a5c*/ 	.word	0x00000005
        /*0a60*/ 	.word	0x00030830
        /*0a64*/ 	.short	0x010a
        /*0a66*/ 	.byte	0x3f
	.zero		1


	//   ....[25]....
        /*0a68*/ 	.word	0x000029f0
        /*0a6c*/ 	.word	0x00000000
        /*0a70*/ 	.word	0x00000000
        /*0a74*/ 	.short	0x0101
        /*0a76*/ 	.byte	0x3f
	.zero		1


	//   ....[26]....
        /*0a78*/ 	.word	0x000046e0
        /*0a7c*/ 	.word	0x000000ff
        /*0a80*/ 	.word	0x00030830
        /*0a84*/ 	.short	0x010a
        /*0a86*/ 	.byte	0x06
	.zero		1


	//   ....[27]....
        /*0a88*/ 	.word	0x00004720
        /*0a8c*/ 	.word	0x000000ff
        /*0a90*/ 	.word	0x00030830
        /*0a94*/ 	.short	0x010a
        /*0a96*/ 	.byte	0x06
	.zero		1


	//   ....[28]....
        /*0a98*/ 	.word	0x00005570
        /*0a9c*/ 	.word	0x000000ff
        /*0aa0*/ 	.word	0x00030850
        /*0aa4*/ 	.short	0x010a
        /*0aa6*/ 	.byte	0x0a
	.zero		1


	//   ....[29]....
        /*0aa8*/ 	.word	0x000055b0
        /*0aac*/ 	.word	0x000000ff
        /*0ab0*/ 	.word	0x00030850
        /*0ab4*/ 	.short	0x010a
        /*0ab6*/ 	.byte	0x0a
	.zero		1


	//   ....[30]....
        /*0ab8*/ 	.word	0x000058b0
        /*0abc*/ 	.word	0x00000000
        /*0ac0*/ 	.word	0x00000000
        /*0ac4*/ 	.short	0x0101
        /*0ac6*/ 	.byte	0x3f
	.zero		1


	//   ....[31]....
        /*0ac8*/ 	.word	0x00006970
        /*0acc*/ 	.word	0x0000009b
        /*0ad0*/ 	.word	0x00000000
        /*0ad4*/ 	.short	0x0101
        /*0ad6*/ 	.byte	0x3f
	.zero		1


	//   ....[32]....
        /*0ad8*/ 	.word	0x00007160
        /*0adc*/ 	.word	0x000000ff
        /*0ae0*/ 	.word	0x00030830
        /*0ae4*/ 	.short	0x010a
        /*0ae6*/ 	.byte	0x05
	.zero		1


	//   ....[33]....
        /*0ae8*/ 	.word	0x000071a0
        /*0aec*/ 	.word	0x000000ff
        /*0af0*/ 	.word	0x00030830
        /*0af4*/ 	.short	0x010a
        /*0af6*/ 	.byte	0x05
	.zero		1


	//   ....[34]....
        /*0af8*/ 	.word	0x00007ff0
        /*0afc*/ 	.word	0x000000ff
        /*0b00*/ 	.word	0x00030850
        /*0b04*/ 	.short	0x010a
        /*0b06*/ 	.byte	0x0e
	.zero		1


	//   ....[35]....
        /*0b08*/ 	.word	0x00008030
        /*0b0c*/ 	.word	0x000000ff
        /*0b10*/ 	.word	0x00030850
        /*0b14*/ 	.short	0x010a
        /*0b16*/ 	.byte	0x0e
	.zero		1


	//   ....[36]....
        /*0b18*/ 	.word	0x00008920
        /*0b1c*/ 	.word	0x0000009f
        /*0b20*/ 	.word	0x00000000
        /*0b24*/ 	.short	0x0101
        /*0b26*/ 	.byte	0x3f
	.zero		1


	//   ....[37]....
        /*0b28*/ 	.word	0x000089d0
        /*0b2c*/ 	.word	0x000000a3
        /*0b30*/ 	.word	0x00000000
        /*0b34*/ 	.short	0x0101
        /*0b36*/ 	.byte	0x3f
	.zero		1


	//   ....[38]....
        /*0b38*/ 	.word	0x00008e50
        /*0b3c*/ 	.word	0x000000ff
        /*0b40*/ 	.word	0x00030830
        /*0b44*/ 	.short	0x010a
        /*0b46*/ 	.byte	0x05
	.zero		1


	//   ....[39]....
        /*0b48*/ 	.word	0x00008e90
        /*0b4c*/ 	.word	0x000000ff
        /*0b50*/ 	.word	0x00030830
        /*0b54*/ 	.short	0x010a
        /*0b56*/ 	.byte	0x05
	.zero		1


	//   ....[40]....
        /*0b58*/ 	.word	0x00009ce0
        /*0b5c*/ 	.word	0x000000ff
        /*0b60*/ 	.word	0x00030850
        /*0b64*/ 	.short	0x010a
        /*0b66*/ 	.byte	0x0e
	.zero		1


	//   ....[41]....
        /*0b68*/ 	.word	0x00009d20
        /*0b6c*/ 	.word	0x000000ff
        /*0b70*/ 	.word	0x00030850
        /*0b74*/ 	.short	0x010a
        /*0b76*/ 	.byte	0x0e
	.zero		1


	//   ....[42]....
        /*0b78*/ 	.word	0x00009fa0
        /*0b7c*/ 	.word	0x00000000
        /*0b80*/ 	.word	0x00000000
        /*0b84*/ 	.short	0x0101
        /*0b86*/ 	.byte	0x3f
	.zero		1


	//   ....[43]....
        /*0b88*/ 	.word	0x0000b140
        /*0b8c*/ 	.word	0x0000009f
        /*0b90*/ 	.word	0x00000000
        /*0b94*/ 	.short	0x0101
        /*0b96*/ 	.byte	0x3f
	.zero		1


	//   ....[44]....
        /*0b98*/ 	.word	0x0000bd50
        /*0b9c*/ 	.word	0x000000ff
        /*0ba0*/ 	.word	0x00030850
        /*0ba4*/ 	.short	0x010a
        /*0ba6*/ 	.byte	0x07
	.zero		1


	//   ....[45]....
        /*0ba8*/ 	.word	0x0000bd90
        /*0bac*/ 	.word	0x000000ff
        /*0bb0*/ 	.word	0x00030850
        /*0bb4*/ 	.short	0x010a
        /*0bb6*/ 	.byte	0x07
	.zero		1


	//   ....[46]....
        /*0bb8*/ 	.word	0x0000c1f0
        /*0bbc*/ 	.word	0x00000009
        /*0bc0*/ 	.word	0x00000000
        /*0bc4*/ 	.short	0x0101
        /*0bc6*/ 	.byte	0x3f
	.zero		1


	//   ....[47]....
        /*0bc8*/ 	.word	0x0000e4d0
        /*0bcc*/ 	.word	0x00000017
        /*0bd0*/ 	.word	0x00000000
        /*0bd4*/ 	.short	0x0101
        /*0bd6*/ 	.byte	0x3f
	.zero		1


	//   ....[48]....
        /*0bd8*/ 	.word	0x00011890
        /*0bdc*/ 	.word	0x00000000
        /*0be0*/ 	.word	0x00030840
        /*0be4*/ 	.short	0x010a
        /*0be6*/ 	.byte	0x3f
	.zero		1


	//   ....[49]....
        /*0be8*/ 	.word	0x000129b0
        /*0bec*/ 	.word	0x00000008
        /*0bf0*/ 	.word	0x00030800
        /*0bf4*/ 	.short	0x0107
        /*0bf6*/ 	.byte	0x3f
	.zero		1


	//   ....[50]....
        /*0bf8*/ 	.word	0x00012ac0
        /*0bfc*/ 	.word	0x00000002
        /*0c00*/ 	.word	0x00030800
        /*0c04*/ 	.short	0x0101
        /*0c06*/ 	.byte	0x3f
	.zero		1


	//   ....[51]....
        /*0c08*/ 	.word	0x00012ae0
        /*0c0c*/ 	.word	0x00000002
        /*0c10*/ 	.word	0x00030820
        /*0c14*/ 	.short	0x010a
        /*0c16*/ 	.byte	0x3f
	.zero		1


	//   ....[52]....
        /*0c18*/ 	.word	0x00012e70
        /*0c1c*/ 	.word	0x00000003
        /*0c20*/ 	.word	0x00030840
        /*0c24*/ 	.short	0x010a
        /*0c26*/ 	.byte	0x3f
	.zero		1


	//   ....[53]....
        /*0c28*/ 	.word	0x00013430
        /*0c2c*/ 	.word	0x00000003
        /*0c30*/ 	.word	0x00000060
        /*0c34*/ 	.short	0x010a
        /*0c36*/ 	.byte	0x3f
	.zero		1


	//   ....[54]....
        /*0c38*/ 	.word	0x00013d20
        /*0c3c*/ 	.word	0x00000003
        /*0c40*/ 	.word	0x00030840
        /*0c44*/ 	.short	0x010a
        /*0c46*/ 	.byte	0x3f
	.zero		1


	//   ....[55]....
        /*0c48*/ 	.word	0x000142e0
        /*0c4c*/ 	.word	0x00000002
        /*0c50*/ 	.word	0x00000060
        /*0c54*/ 	.short	0x010a
        /*0c56*/ 	.byte	0x3f
	.zero		1


	//   ....[56]....
        /*0c58*/ 	.word	0x00014ae0
        /*0c5c*/ 	.word	0x00000002
        /*0c60*/ 	.word	0x00030840
        /*0c64*/ 	.short	0x010a
        /*0c66*/ 	.byte	0x3f
	.zero		1


	//   ....[57]....
        /*0c68*/ 	.word	0x000150a0
        /*0c6c*/ 	.word	0x00000002
        /*0c70*/ 	.word	0x00000060
        /*0c74*/ 	.short	0x010a
        /*0c76*/ 	.byte	0x3f
	.zero		1


	//   ....[58]....
        /*0c78*/ 	.word	0x00015830
        /*0c7c*/ 	.word	0x00000000
        /*0c80*/ 	.word	0x00030860
        /*0c84*/ 	.short	0x010a
        /*0c86*/ 	.byte	0x3f
	.zero		1


	//   ....[59]....
        /*0c88*/ 	.word	0x00016b40
        /*0c8c*/ 	.word	0x00000000
        /*0c90*/ 	.word	0x00030820
        /*0c94*/ 	.short	0x010a
        /*0c96*/ 	.byte	0x3f
	.zero		1


	//   ....[60]....
        /*0c98*/ 	.word	0x00016d20
        /*0c9c*/ 	.word	0x00000006
        /*0ca0*/ 	.word	0x00000000
        /*0ca4*/ 	.short	0x010a
        /*0ca6*/ 	.byte	0x3f
	.zero		1


	//   ....[61]....
        /*0ca8*/ 	.word	0x00016d90
        /*0cac*/ 	.word	0x00000007
        /*0cb0*/ 	.word	0x00000000
        /*0cb4*/ 	.short	0x010a
        /*0cb6*/ 	.byte	0x3f
	.zero		1


	//   ....[62]....
        /*0cb8*/ 	.word	0x00016e00
        /*0cbc*/ 	.word	0x00000004
        /*0cc0*/ 	.word	0x00000000
        /*0cc4*/ 	.short	0x010a
        /*0cc6*/ 	.byte	0x3f
	.zero		1


	//   ....[63]....
        /*0cc8*/ 	.word	0x00016e30
        /*0ccc*/ 	.word	0x00000003
        /*0cd0*/ 	.word	0x00000000
        /*0cd4*/ 	.short	0x010a
        /*0cd6*/ 	.byte	0x3f
	.zero		1


	//   ....[64]....
        /*0cd8*/ 	.word	0x00016ea0
        /*0cdc*/ 	.word	0x00000003
        /*0ce0*/ 	.word	0x00030800
        /*0ce4*/ 	.short	0x010a
        /*0ce6*/ 	.byte	0x3f
	.zero		1


	//   ....[65]....
        /*0ce8*/ 	.word	0x00016ef0
        /*0cec*/ 	.word	0x00000005
        /*0cf0*/ 	.word	0x00030830
        /*0cf4*/ 	.short	0x010a
        /*0cf6*/ 	.byte	0x3f
	.zero		1


	//   ....[66]....
        /*0cf8*/ 	.word	0x00016f50
        /*0cfc*/ 	.word	0x00000098
        /*0d00*/ 	.word	0x00030830
        /*0d04*/ 	.short	0x010a
        /*0d06*/ 	.byte	0x3f
	.zero		1


	//   ....[67]....
        /*0d08*/ 	.word	0x00016fb0
        /*0d0c*/ 	.word	0x00000015
        /*0d10*/ 	.word	0x00030850
        /*0d14*/ 	.short	0x010a
        /*0d16*/ 	.byte	0x3f
	.zero		1


	//   ....[68]....
        /*0d18*/ 	.word	0x00017010
        /*0d1c*/ 	.word	0x00000004
        /*0d20*/ 	.word	0x00030830
        /*0d24*/ 	.short	0x010a
        /*0d26*/ 	.byte	0x3f
	.zero		1


	//   ....[69]....
        /*0d28*/ 	.word	0x00017070
        /*0d2c*/ 	.word	0x00000003
        /*0d30*/ 	.word	0x00030850
        /*0d34*/ 	.short	0x010a
        /*0d36*/ 	.byte	0x3f
	.zero		1


	//   ....[70]....
        /*0d38*/ 	.word	0x000170d0
        /*0d3c*/ 	.word	0x00000004
        /*0d40*/ 	.word	0x00030830
        /*0d44*/ 	.short	0x010a
        /*0d46*/ 	.byte	0x3f
	.zero		1


	//   ....[71]....
        /*0d48*/ 	.word	0x00017130
        /*0d4c*/ 	.word	0x00000003
        /*0d50*/ 	.word	0x00030850
        /*0d54*/ 	.short	0x010a
        /*0d56*/ 	.byte	0x3f
	.zero		1


	//   ....[72]....
        /*0d58*/ 	.word	0x00017190
        /*0d5c*/ 	.word	0x00000007
        /*0d60*/ 	.word	0x00030850
        /*0d64*/ 	.short	0x010a
        /*0d66*/ 	.byte	0x3f
	.zero		1


	//   ....[73]....
        /*0d68*/ 	.word	0x00017330
        /*0d6c*/ 	.word	0x00000000
        /*0d70*/ 	.word	0x00030840
        /*0d74*/ 	.short	0x010a
        /*0d76*/ 	.byte	0x3f
	.zero		1


	//   ....[74]....
        /*0d78*/ 	.word	0x00018010
        /*0d7c*/ 	.word	0x00000002
        /*0d80*/ 	.word	0x00030820
        /*0d84*/ 	.short	0x010a
        /*0d86*/ 	.byte	0x3f
	.zero		1


	//   ....[75]....
        /*0d88*/ 	.word	0x00018060
        /*0d8c*/ 	.word	0x00000003
        /*0d90*/ 	.word	0x00030840
        /*0d94*/ 	.short	0x010a
        /*0d96*/ 	.byte	0x3f
	.zero		1


	//   ....[76]....
        /*0d98*/ 	.word	0x000180b0
        /*0d9c*/ 	.word	0x00000003
        /*0da0*/ 	.word	0x00000060
        /*0da4*/ 	.short	0x010a
        /*0da6*/ 	.byte	0x3f
	.zero		1


	//   ....[77]....
        /*0da8*/ 	.word	0x00018100
        /*0dac*/ 	.word	0x00000003
        /*0db0*/ 	.word	0x00030840
        /*0db4*/ 	.short	0x010a
        /*0db6*/ 	.byte	0x3f
	.zero		1


	//   ....[78]....
        /*0db8*/ 	.word	0x00018150
        /*0dbc*/ 	.word	0x00000002
        /*0dc0*/ 	.word	0x00000060
        /*0dc4*/ 	.short	0x010a
        /*0dc6*/ 	.byte	0x3f
	.zero		1


	//   ....[79]....
        /*0dc8*/ 	.word	0x000181a0
        /*0dcc*/ 	.word	0x00000002
        /*0dd0*/ 	.word	0x00030840
        /*0dd4*/ 	.short	0x010a
        /*0dd6*/ 	.byte	0x3f
	.zero		1


	//   ....[80]....
        /*0dd8*/ 	.word	0x000181f0
        /*0ddc*/ 	.word	0x00000002
        /*0de0*/ 	.word	0x00000060
        /*0de4*/ 	.short	0x010a
        /*0de6*/ 	.byte	0x3f
	.zero		1


	//   ....[81]....
        /*0de8*/ 	.word	0x00018240
        /*0dec*/ 	.word	0x00000000
        /*0df0*/ 	.word	0x00030860
        /*0df4*/ 	.short	0x010a
        /*0df6*/ 	.byte	0x3f
	.zero		1


	//   ....[82]....
        /*0df8*/ 	.word	0x00018ca0
        /*0dfc*/ 	.word	0x00000000
        /*0e00*/ 	.word	0x00030820
        /*0e04*/ 	.short	0x010a
        /*0e06*/ 	.byte	0x3f
	.zero		1


	//   ....[83]....
        /*0e08*/ 	.word	0x00018e40
        /*0e0c*/ 	.word	0x00000006
        /*0e10*/ 	.word	0x00000000
        /*0e14*/ 	.short	0x010a
        /*0e16*/ 	.byte	0x3f
	.zero		1


	//   ....[84]....
        /*0e18*/ 	.word	0x00018e90
        /*0e1c*/ 	.word	0x00000007
        /*0e20*/ 	.word	0x00000000
        /*0e24*/ 	.short	0x010a
        /*0e26*/ 	.byte	0x3f
	.zero		1


	//   ....[85]....
        /*0e28*/ 	.word	0x00018ee0
        /*0e2c*/ 	.word	0x00000004
        /*0e30*/ 	.word	0x00000000
        /*0e34*/ 	.short	0x010a
        /*0e36*/ 	.byte	0x3f
	.zero		1


	//----- nvinfo : EIATTR_NUM_MBARRIERS
	.align		4
.L_245:
        /*0e38*/ 	.byte	0x03, 0x38
        /*0e3a*/ 	.short	0x0016


	//----- nvinfo : EIATTR_EXIT_INSTR_OFFSETS
	.align		4
        /*0e3c*/ 	.byte	0x04, 0x1c
        /*0e3e*/ 	.short	(.L_247 - .L_246)


	//   ....[0]....
.L_246:
        /*0e40*/ 	.word	0x00000a50


	//   ....[1]....
        /*0e44*/ 	.word	0x0000f930


	//   ....[2]....
        /*0e48*/ 	.word	0x00016e80


	//----- nvinfo : EIATTR_MAX_THREADS
	.align		4
.L_247:
        /*0e4c*/ 	.byte	0x04, 0x05
        /*0e4e*/ 	.short	(.L_249 - .L_248)
.L_248:
        /*0e50*/ 	.word	0x00000180
        /*0e54*/ 	.word	0x00000001
        /*0e58*/ 	.word	0x00000001


	//----- nvinfo : EIATTR_CRS_STACK_SIZE
	.align		4
.L_249:
        /*0e5c*/ 	.byte	0x04, 0x1e
        /*0e5e*/ 	.short	(.L_251 - .L_250)
.L_250:
        /*0e60*/ 	.word	0x00000000


	//----- nvinfo : EIATTR_CBANK_PARAM_SIZE
	.align		4
.L_251:
        /*0e64*/ 	.byte	0x03, 0x19
        /*0e66*/ 	.short	0x0af0


	//----- nvinfo : EIATTR_PARAM_CBANK
	.align		4
        /*0e68*/ 	.byte	0x04, 0x0a
        /*0e6a*/ 	.short	(.L_253 - .L_252)
	.align		4
.L_252:
        /*0e6c*/ 	.word	index@(.nv.constant0._ZN7cutlass13device_kernelIN5flash11enable_sm90INS1_16FlashAttnFwdSm90INS1_25CollectiveMainloopFwdSm90ILi2EN4cute5tupleIJNS5_1CILi1EEES8_S8_EEENS6_IJNS7_ILi128EEENS7_ILi64EEENS7_ILi256EEEEEELi256ENS_6half_tEfNS_4arch4Sm90ELb0ELb1ELb0ELb1ELb0ELb0ELb0ELb1ELb1ELb1ELb0ELb0EEENS1_21CollectiveEpilogueFwdINS6_IJSA_SC_SB_EEES9_SE_SG_Li256ELb1ELb1ELb0ELb0EEENS1_36VarlenDynamicPersistentTileSchedulerILi128ELi64ELi256ELi128ELb0ELb1ELb1ELb1ELb0ELb1EEEEEEEEEvNT_6ParamsE)
        /*0e70*/ 	.short	0x0210
        /*0e72*/ 	.short	0x0af0


	//----- nvinfo : EIATTR_SW_WAR
	.align		4
.L_253:
        /*0e74*/ 	.byte	0x04, 0x36
        /*0e76*/ 	.short	(.L_255 - .L_254)
.L_254:
        /*0e78*/ 	.word	0x00000008
.L_255:


//--------------------- .nv.info._ZN7cutlass13device_kernelIN5flash11enable_sm90INS1_16FlashAttnFwdSm90INS1_25CollectiveMainloopFwdSm90ILi2EN4cute5tupleIJNS5_1CILi1EEES8_S8_EEENS6_IJNS7_ILi128EEENS7_ILi64EEENS7_ILi256EEEEEELi256ENS_6half_tEfNS_4arch4Sm90ELb0ELb1ELb0ELb1ELb0ELb1ELb0ELb1ELb1ELb1ELb0ELb0EEENS1_21CollectiveEpilogueFwdINS6_IJSA_SC_SB_EEES9_SE_SG_Li256ELb1ELb1ELb0ELb0EEENS1_36VarlenDynamicPersistentTileSchedulerILi128ELi64ELi256ELi128ELb0ELb1ELb1ELb1ELb0ELb1EEEEEEEEEvNT_6ParamsE --------------------------
	.section	.nv.info._ZN7cutlass13device_kernelIN5flash11enable_sm90INS1_16FlashAttnFwdSm90INS1_25CollectiveMainloopFwdSm90ILi2EN4cute5tupleIJNS5_1CILi1EEES8_S8_EEENS6_IJNS7_ILi128EEENS7_ILi64EEENS7_ILi256EEEEEELi256ENS_6half_tEfNS_4arch4Sm90ELb0ELb1ELb0ELb1ELb0ELb1ELb0ELb1ELb1ELb1ELb0ELb0EEENS1_21CollectiveEpilogueFwdINS6_IJSA_SC_SB_EEES9_SE_SG_Li256ELb1ELb1ELb0ELb0EEENS1_36VarlenDynamicPersistentTileSchedulerILi128ELi64ELi256ELi128ELb0ELb1ELb1ELb1ELb0ELb1EEEEEEEEEvNT_6ParamsE,"",@"SHT_CUDA_INFO"
	.sectionflags	@""
	.align	4


	//----- nvinfo : EIATTR_CUDA_API_VERSION
	.align		4
        /*0000*/ 	.byte	0x04, 0x37
        /*0002*/ 	.short	(.L_257 - .L_256)
.L_256:
        /*0004*/ 	.word	0x00000082


	//----- nvinfo : EIATTR_KPARAM_INFO
	.align		4
.L_257:
        /*0008*/ 	.byte	0x04, 0x17
        /*000a*/ 	.short	(.L_259 - .L_258)
.L_258:
        /*000c*/ 	.word	0x00000000
        /*0010*/ 	.short	0x0000
        /*0012*/ 	.short	0x0070
        /*0014*/ 	.byte	0x00, 0xf0, 0x01, 0x2a


	//----- nvinfo : EIATTR_SPARSE_MMA_MASK
	.align		4
.L_259:
        /*0018*/ 	.byte	0x03, 0x50
        /*001a*/ 	.short	0x0000


	//----- nvinfo : EIATTR_MAXREG_COUNT
	.align		4
        /*001c*/ 	.byte	0x03, 0x1b
        /*001e*/ 	.short	0x00a8


	//----- nvinfo : EIATTR_NUM_BARRIERS
	.align		4
        /*0020*/ 	.byte	0x02, 0x4c
        /*0022*/ 	.byte	0x10
	.zero		1


	//----- nvinfo : EIATTR_EXTERNS
	.align		4
        /*0024*/ 	.byte	0x04, 0x0f
        /*0026*/ 	.short	(.L_261 - .L_260)


	//   ....[0]....
	.align		4
.L_260:
        /*0028*/ 	.word	index@(__assertfail)


	//----- nvinfo : EIATTR_ANNOTATIONS
	.align		4
.L_261:
        /*002c*/ 	.byte	0x04, 0x55
        /*002e*/ 	.short	(.L_263 - .L_262)


	//   ....[0]....
.L_262:
        /* <DEDUP_REMOVED lines=143> */


	//----- nvinfo : EIATTR_MERCURY_ISA_VERSION
	.align		4
.L_263:
        /*0908*/ 	.byte	0x03, 0x5f
        /*090a*/ 	.short	0x0101


	//----- nvinfo : EIATTR_UNUSED_LOAD_BYTE_OFFSET
	.align		4
        /*090c*/ 	.byte	0x04, 0x44
        /*090e*/ 	.short	(.L_265 - .L_264)


	//   ....[0]....
.L_264:
        /*0910*/ 	.word	0x00000aa0
        /*0914*/ 	.word	0x0000fff0


	//   ....[1]....
        /*0918*/ 	.word	0x0001dfc0
        /*091c*/ 	.word	0x0000fff0


	//----- nvinfo : EIATTR_INT_WARP_WIDE_INSTR_OFFSETS
	.align		4
.L_265:
        /*0920*/ 	.byte	0x04, 0x31
        /*0922*/ 	.short	(.L_267 - .L_266)


	//   ....[0]....
.L_266:
        /*0924*/ 	.word	0x00000190


	//   ....[1]....
        /*0928*/ 	.word	0x000001d0


	//   ....[2]....
        /*092c*/ 	.word	0x00000240


	//   ....[3]....
        /*0930*/ 	.word	0x00024480


	//   ....[4]....
        /*0934*/ 	.word	0x00024520


	//   ....[5]....
        /*0938*/ 	.word	0x00028ac0


	//   ....[6]....
        /*093c*/ 	.word	0x00028b30


	//----- nvinfo : EIATTR_COOP_GROUP_MASK_REGIDS
	.align		4
.L_267:
        /*0940*/ 	.byte	0x04, 0x29
        /*0942*/ 	.short	(.L_269 - .L_268)


	//   ....[0]....
.L_268:
        /*0944*/ 	.word	0xffffffff


	//   ....[1]....
        /*0948*/ 	.word	0xffffffff


	//   ....[2]....
        /*094c*/ 	.word	0xffffffff


	//   ....[3]....
        /*0950*/ 	.word	0xffffffff


	//   ....[4]....
        /*0954*/ 	.word	0xffffffff


	//   ....[5]....
        /*0958*/ 	.word	0xffffffff


	//   ....[6]....
        /*095c*/ 	.word	0xffffffff


	//   ....[7]....
        /*0960*/ 	.word	0xffffffff


	//   ....[8]....
        /*0964*/ 	.word	0xffffffff


	//   ....[9]....
        /*0968*/ 	.word	0xffffffff


	//   ....[10]....
        /*096c*/ 	.word	0xffffffff


	//   ....[11]....
        /*0970*/ 	.word	0xffffffff


	//   ....[12]....
        /*0974*/ 	.word	0xffffffff


	//   ....[13]....
        /*0978*/ 	.word	0xffffffff


	//   ....[14]....
        /*097c*/ 	.word	0xffffffff


	//   ....[15]....
        /*0980*/ 	.word	0xffffffff


	//   ....[16]....
        /*0984*/ 	.word	0xffffffff


	//   ....[17]....
        /*0988*/ 	.word	0xffffffff


	//   ....[18]....
        /*098c*/ 	.word	0xffffffff


	//   ....[19]....
        /*0990*/ 	.word	0xffffffff


	//   ....[20]....
        /*0994*/ 	.word	0xffffffff


	//   ....[21]....
        /*0998*/ 	.word	0xffffffff


	//   ....[22]....
        /*099c*/ 	.word	0xffffffff


	//   ....[23]....
        /*09a0*/ 	.word	0xffffffff


	//   ....[24]....
        /*09a4*/ 	.word	0xffffffff


	//   ....[25]....
        /*09a8*/ 	.word	0xffffffff


	//   ....[26]....
        /*09ac*/ 	.word	0xffffffff


	//   ....[27]....
        /*09b0*/ 	.word	0xffffffff


	//   ....[28]....
        /*09b4*/ 	.word	0xffffffff


	//   ....[29]....
        /*09b8*/ 	.word	0xffffffff


	//   ....[30]....
        /*09bc*/ 	.word	0xffffffff


	//   ....[31]....
        /*09c0*/ 	.word	0xffffffff


	//   ....[32]....
        /*09c4*/ 	.word	0xffffffff


	//   ....[33]....
        /*09c8*/ 	.word	0xffffffff


	//   ....[34]....
        /*09cc*/ 	.word	0xffffffff


	//   ....[35]....
        /*09d0*/ 	.word	0xffffffff


	//   ....[36]....
        /*09d4*/ 	.word	0xffffffff


	//   ....[37]....
        /*09d8*/ 	.word	0xffffffff


	//   ....[38]....
        /*09dc*/ 	.word	0xffffffff


	//   ....[39]....
        /*09e0*/ 	.word	0xffffffff


	//   ....[40]....
        /*09e4*/ 	.word	0xffffffff


	//   ....[41]....
        /*09e8*/ 	.word	0xffffffff


	//   ....[42]....
        /*09ec*/ 	.word	0xffffffff


	//   ....[43]....
        /*09f0*/ 	.word	0xffffffff


	//   ....[44]....
        /*09f4*/ 	.word	0xffffffff


	//   ....[45]....
        /*09f8*/ 	.word	0xffffffff


	//   ....[46]....
        /*09fc*/ 	.word	0xffffffff


	//   ....[47]....
        /*0a00*/ 	.word	0xffffffff


	//   ....[48]....
        /*0a04*/ 	.word	0xffffffff


	//   ....[49]....
        /*0a08*/ 	.word	0xffffffff


	//   ....[50]....
        /*0a0c*/ 	.word	0xffffffff


	//   ....[51]....
        /*0a10*/ 	.word	0xffffffff


	//   ....[52]....
        /*0a14*/ 	.word	0xffffffff


	//   ....[53]....
        /*0a18*/ 	.word	0xffffffff


	//   ....[54]....
        /*0a1c*/ 	.word	0xffffffff


	//   ....[55]....
        /*0a20*/ 	.word	0xffffffff


	//   ....[56]....
        /*0a24*/ 	.word	0xffffffff


	//   ....[57]....
        /*0a28*/ 	.word	0xffffffff


	//   ....[58]....
        /*0a2c*/ 	.word	0xffffffff


	//   ....[59]....
        /*0a30*/ 	.word	0xffffffff


	//   ....[60]....
        /*0a34*/ 	.word	0xffffffff


	//   ....[61]....
        /*0a38*/ 	.word	0xffffffff


	//   ....[62]....
        /*0a3c*/ 	.word	0xffffffff


	//   ....[63]....
        /*0a40*/ 	.word	0xffffffff


	//   ....[64]....
        /*0a44*/ 	.word	0xffffffff


	//   ....[65]....
        /*0a48*/ 	.word	0xffffffff


	//   ....[66]....
        /*0a4c*/ 	.word	0xffffffff


	//   ....[67]....
        /*0a50*/ 	.word	0xffffffff


	//   ....[68]....
        /*0a54*/ 	.word	0xffffffff


	//   ....[69]....
        /*0a58*/ 	.word	0xffffffff


	//   ....[70]....
        /*0a5c*/ 	.word	0xffffffff


	//   ....[71]....
        /*0a60*/ 	.word	0xffffffff


	//   ....[72]....
        /*0a64*/ 	.word	0xffffffff


	//   ....[73]....
        /*0a68*/ 	.word	0xffffffff


	//   ....[74]....
        /*0a6c*/ 	.word	0xffffffff


	//   ....[75]....
        /*0a70*/ 	.word	0xffffffff


	//   ....[76]....
        /*0a74*/ 	.word	0xffffffff


	//   ....[77]....
        /*0a78*/ 	.word	0xffffffff


	//   ....[78]....
        /*0a7c*/ 	.word	0xffffffff


	//   ....[79]....
        /*0a80*/ 	.word	0xffffffff


	//   ....[80]....
        /*0a84*/ 	.word	0xffffffff


	//   ....[81]....
        /*0a88*/ 	.word	0xffffffff


	//   ....[82]....
        /*0a8c*/ 	.word	0xffffffff


	//   ....[83]....
        /*0a90*/ 	.word	0xffffffff


	//   ....[84]....
        /*0a94*/ 	.word	0xffffffff


	//   ....[85]....
        /*0a98*/ 	.word	0xffffffff


	//   ....[86]....
        /*0a9c*/ 	.word	0xffffffff


	//   ....[87]....
        /*0aa0*/ 	.word	0xffffffff


	//   ....[88]....
        /*0aa4*/ 	.word	0xffffffff


	//   ....[89]....
        /*0aa8*/ 	.word	0xffffffff


	//   ....[90]....
        /*0aac*/ 	.word	0xffffffff


	//   ....[91]....
        /*0ab0*/ 	.word	0xffffffff


	//   ....[92]....
        /*0ab4*/ 	.word	0xffffffff


	//   ....[93]....
        /*0ab8*/ 	.word	0xffffffff


	//   ....[94]....
        /*0abc*/ 	.word	0xffffffff


	//   ....[95]....
        /*0ac0*/ 	.word	0xffffffff


	//   ....[96]....
        /*0ac4*/ 	.word	0xffffffff


	//   ....[97]....
        /*0ac8*/ 	.word	0xffffffff


	//   ....[98]....
        /*0acc*/ 	.word	0xffffffff


	//   ....[99]....
        /*0ad0*/ 	.word	0xffffffff


	//   ....[100]....
        /*0ad4*/ 	.word	0xffffffff


	//   ....[101]....
        /*0ad8*/ 	.word	0xffffffff


	//   ....[102]....
        /*0adc*/ 	.word	0xffffffff


	//   ....[103]....
        /*0ae0*/ 	.word	0xffffffff


	//   ....[104]....
        /*0ae4*/ 	.word	0xffffffff


	//   ....[105]....
        /*0ae8*/ 	.word	0xffffffff


	//   ....[106]....
        /*0aec*/ 	.word	0xffffffff


	//   ....[107]....
        /*0af0*/ 	.word	0xffffffff


	//   ....[108]....
        /*0af4*/ 	.word	0xffffffff


	//   ....[109]....
        /*0af8*/ 	.word	0xffffffff


	//   ....[110]....
        /*0afc*/ 	.word	0xffffffff


	//   ....[111]....
        /*0b00*/ 	.word	0xffffffff


	//   ....[112]....
        /*0b04*/ 	.word	0xffffffff


	//   ....[113]....
        /*0b08*/ 	.word	0xffffffff


	//   ....[114]....
        /*0b0c*/ 	.word	0xffffffff


	//   ....[115]....
        /*0b10*/ 	.word	0xffffffff


	//   ....[116]....
        /*0b14*/ 	.word	0xffffffff


	//   ....[117]....
        /*0b18*/ 	.word	0xffffffff


	//   ....[118]....
        /*0b1c*/ 	.word	0xffffffff


	//   ....[119]....
        /*0b20*/ 	.word	0xffffffff


	//   ....[120]....
        /*0b24*/ 	.word	0xffffffff


	//   ....[121]....
        /*0b28*/ 	.word	0xffffffff


	//   ....[122]....
        /*0b2c*/ 	.word	0xffffffff


	//   ....[123]....
        /*0b30*/ 	.word	0xffffffff


	//   ....[124]....
        /*0b34*/ 	.word	0xffffffff


	//   ....[125]....
        /*0b38*/ 	.word	0xffffffff


	//   ....[126]....
        /*0b3c*/ 	.word	0xffffffff


	//   ....[127]....
        /*0b40*/ 	.word	0xffffffff


	//   ....[128]....
        /*0b44*/ 	.word	0xffffffff


	//   ....[129]....
        /*0b48*/ 	.word	0xffffffff


	//   ....[130]....
        /*0b4c*/ 	.word	0xffffffff


	//   ....[131]....
        /*0b50*/ 	.word	0xffffffff


	//   ....[132]....
        /*0b54*/ 	.word	0xffffffff


	//   ....[133]....
        /*0b58*/ 	.word	0xffffffff


	//   ....[134]....
        /*0b5c*/ 	.word	0xffffffff


	//   ....[135]....
        /*0b60*/ 	.word	0xffffffff


	//   ....[136]....
        /*0b64*/ 	.word	0xffffffff


	//   ....[137]....
        /*0b68*/ 	.word	0xffffffff


	//   ....[138]....
        /*0b6c*/ 	.word	0x0500000f


	//   ....[139]....
        /*0b70*/ 	.word	0x0500000f


	//   ....[140]....
        /*0b74*/ 	.word	0x0500000f


	//   ....[141]....
        /*0b78*/ 	.word	0x0500000f


	//   ....[142]....
        /*0b7c*/ 	.word	0x0500000f


	//   ....[143]....
        /*0b80*/ 	.word	0x0500000f


	//   ....[144]....
        /*0b84*/ 	.word	0x0500000f


	//   ....[145]....
        /*0b88*/ 	.word	0x0500000f


	//   ....[146]....
        /*0b8c*/ 	.word	0x0500000f


	//   ....[147]....
        /*0b90*/ 	.word	0x0500000f


	//   ....[148]....
        /*0b94*/ 	.word	0x0500000f


	//   ....[149]....
        /*0b98*/ 	.word	0x0500000f


	//   ....[150]....
        /*0b9c*/ 	.word	0x0500000f


	//   ....[151]....
        /*0ba0*/ 	.word	0x0500000f


	//   ....[152]....
        /*0ba4*/ 	.word	0x0500000f


	//   ....[153]....
        /*0ba8*/ 	.word	0x0500000f


	//   ....[154]....
        /*0bac*/ 	.word	0x0500000f


	//   ....[155]....
        /*0bb0*/ 	.word	0x0500000f


	//   ....[156]....
        /*0bb4*/ 	.word	0x0500000f


	//   ....[157]....
        /*0bb8*/ 	.word	0x0500000f


	//   ....[158]....
        /*0bbc*/ 	.word	0x0500000f


	//   ....[159]....
        /*0bc0*/ 	.word	0x0500000f


	//   ....[160]....
        /*0bc4*/ 	.word	0x0500000f


	//   ....[161]....
        /*0bc8*/ 	.word	0x0500000f


	//   ....[162]....
        /*0bcc*/ 	.word	0x0500000f


	//   ....[163]....
        /*0bd0*/ 	.word	0x0500000f


	//   ....[164]....
        /*0bd4*/ 	.word	0x0500000f


	//   ....[165]....
        /*0bd8*/ 	.word	0x0500000f


	//   ....[166]....
        /*0bdc*/ 	.word	0x0500000f


	//   ....[167]....
        /*0be0*/ 	.word	0x0500000f


	//   ....[168]....
        /*0be4*/ 	.word	0x0500000f


	//   ....[169]....
        /*0be8*/ 	.word	0x0500000f


	//   ....[170]....
        /*0bec*/ 	.word	0x0500000f


	//   ....[171]....
        /*0bf0*/ 	.word	0x0500000f


	//   ....[172]....
        /*0bf4*/ 	.word	0x0500000f


	//   ....[173]....
        /*0bf8*/ 	.word	0x0500000f


	//   ....[174]....
        /*0bfc*/ 	.word	0x0500000f


	//   ....[175]....
        /*0c00*/ 	.word	0x0500000f


	//   ....[176]....
        /*0c04*/ 	.word	0x0500000f


	//   ....[177]....
        /*0c08*/ 	.word	0x0500000f


	//   ....[178]....
        /*0c0c*/ 	.word	0x0500000f


	//   ....[179]....
        /*0c10*/ 	.word	0x0500000f


	//   ....[180]....
        /*0c14*/ 	.word	0x0500000f


	//   ....[181]....
        /*0c18*/ 	.word	0x0500000f


	//   ....[182]....
        /*0c1c*/ 	.word	0x0500000f


	//   ....[183]....
        /*0c20*/ 	.word	0x0500000f


	//   ....[184]....
        /*0c24*/ 	.word	0x0500000f


	//   ....[185]....
        /*0c28*/ 	.word	0x0500000f


	//   ....[186]....
        /*0c2c*/ 	.word	0x0500000f


	//   ....[187]....
        /*0c30*/ 	.word	0x0500000f


	//   ....[188]....
        /*0c34*/ 	.word	0x0500000f


	//   ....[189]....
        /*0c38*/ 	.word	0x0500000f


	//   ....[190]....
        /*0c3c*/ 	.word	0x0500000f


	//   ....[191]....
        /*0c40*/ 	.word	0x0500000f


	//   ....[192]....
        /*0c44*/ 	.word	0x0500000f


	//   ....[193]....
        /*0c48*/ 	.word	0x0500000f


	//   ....[194]....
        /*0c4c*/ 	.word	0x0500000f


	//   ....[195]....
        /*0c50*/ 	.word	0x0500000f


	//   ....[196]....
        /*0c54*/ 	.word	0x0500000f


	//   ....[197]....
        /*0c58*/ 	.word	0x0500000f


	//   ....[198]....
        /*0c5c*/ 	.word	0x0500000f


	//   ....[199]....
        /*0c60*/ 	.word	0x0500000f


	//   ....[200]....
        /*0c64*/ 	.word	0x0500000f


	//   ....[201]....
        /*0c68*/ 	.word	0x0500000f


	//   ....[202]....
        /*0c6c*/ 	.word	0x0500000f


	//   ....[203]....
        /*0c70*/ 	.word	0x0500000f


	//   ....[204]....
        /*0c74*/ 	.word	0x0500000f


	//   ....[205]....
        /*0c78*/ 	.word	0x0500000f


	//----- nvinfo : EIATTR_COOP_GROUP_INSTR_OFFSETS
	.align		4
.L_269:
        /*0c7c*/ 	.byte	0x04, 0x28
        /*0c7e*/ 	.short	(.L_271 - .L_270)


	//   ....[0]....
.L_270:
        /*0c80*/ 	.word	0x00000060


	//   ....[1]....
        /*0c84*/ 	.word	0x000001a0


	//   ....[2]....
        /*0c88*/ 	.word	0x000001f0


	//   ....[3]....
        /*0c8c*/ 	.word	0x00000420


	//   ....[4]....
        /*0c90*/ 	.word	0x00000580


	//   ....[5]....
        /*0c94*/ 	.word	0x000006a0


	//   ....[6]....
        /*0c98*/ 	.word	0x00000800


	//   ....[7]....
        /*0c9c*/ 	.word	0x00009020


	//   ....[8]....
        /*0ca0*/ 	.word	0x00009780


	//   ....[9]....
        /*0ca4*/ 	.word	0x00009790


	//   ....[10]....
        /*0ca8*/ 	.word	0x000097a0


	//   ....[11]....
        /*0cac*/ 	.word	0x000097b0


	//   ....[12]....
        /*0cb0*/ 	.word	0x00009cf0


	//   ....[13]....
        /*0cb4*/ 	.word	0x00009d00


	//   ....[14]....
        /*0cb8*/ 	.word	0x00009d10


	//   ....[15]....
        /*0cbc*/ 	.word	0x00009d20


	//   ....[16]....
        /*0cc0*/ 	.word	0x0000a240


	//   ....[17]....
        /*0cc4*/ 	.word	0x0000a250


	//   ....[18]....
        /*0cc8*/ 	.word	0x0000a260


	//   ....[19]....
        /*0ccc*/ 	.word	0x0000a270


	//   ....[20]....
        /*0cd0*/ 	.word	0x0000a7b0


	//   ....[21]....
        /*0cd4*/ 	.word	0x0000a7c0


	//   ....[22]....
        /*0cd8*/ 	.word	0x0000a7d0


	//   ....[23]....
        /*0cdc*/ 	.word	0x0000a7e0


	//   ....[24]....
        /*0ce0*/ 	.word	0x0000de60


	//   ....[25]....
        /*0ce4*/ 	.word	0x0000de70


	//   ....[26]....
        /*0ce8*/ 	.word	0x0000de80


	//   ....[27]....
        /*0cec*/ 	.word	0x0000de90


	//   ....[28]....
        /*0cf0*/ 	.word	0x0000e330


	//   ....[29]....
        /*0cf4*/ 	.word	0x0000e340


	//   ....[30]....
        /*0cf8*/ 	.word	0x0000e350


	//   ....[31]....
        /*0cfc*/ 	.word	0x0000e360


	//   ....[32]....
        /*0d00*/ 	.word	0x0000e7a0


	//   ....[33]....
        /*0d04*/ 	.word	0x0000e7b0


	//   ....[34]....
        /*0d08*/ 	.word	0x0000e7c0


	//   ....[35]....
        /*0d0c*/ 	.word	0x0000e7d0


	//   ....[36]....
        /*0d10*/ 	.word	0x0000ec30


	//   ....[37]....
        /*0d14*/ 	.word	0x0000ec40


	//   ....[38]....
        /*0d18*/ 	.word	0x0000ec50


	//   ....[39]....
        /*0d1c*/ 	.word	0x0000ec60


	//   ....[40]....
        /*0d20*/ 	.word	0x00013390


	//   ....[41]....
        /*0d24*/ 	.word	0x00013ae0


	//   ....[42]....
        /*0d28*/ 	.word	0x00013f40


	//   ....[43]....
        /*0d2c*/ 	.word	0x00014000


	//   ....[44]....
        /*0d30*/ 	.word	0x00014450


	//   ....[45]....
        /*0d34*/ 	.word	0x00014510


	//   ....[46]....
        /*0d38*/ 	.word	0x00016680


	//   ....[47]....
        /*0d3c*/ 	.word	0x00016890


	//   ....[48]....
        /*0d40*/ 	.word	0x00016eb0


	//   ....[49]....
        /*0d44*/ 	.word	0x00016ed0


	//   ....[50]....
        /*0d48*/ 	.word	0x000175c0


	//   ....[51]....
        /*0d4c*/ 	.word	0x00017640


	//   ....[52]....
        /*0d50*/ 	.word	0x00019420


	//   ....[53]....
        /*0d54*/ 	.word	0x00019450


	//   ....[54]....
        /*0d58*/ 	.word	0x00019620


	//   ....[55]....
        /*0d5c*/ 	.word	0x00019810


	//   ....[56]....
        /*0d60*/ 	.word	0x0001b4f0


	//   ....[57]....
        /*0d64*/ 	.word	0x0001b740


	//   ....[58]....
        /*0d68*/ 	.word	0x0001bd70


	//   ....[59]....
        /*0d6c*/ 	.word	0x0001bd90


	//   ....[60]....
        /*0d70*/ 	.word	0x0001c4d0


	//   ....[61]....
        /*0d74*/ 	.word	0x0001c570


	//   ....[62]....
        /*0d78*/ 	.word	0x0001d3f0


	//   ....[63]....
        /*0d7c*/ 	.word	0x0001d4a0


	//   ....[64]....
        /*0d80*/ 	.word	0x0001d5f0


	//   ....[65]....
        /*0d84*/ 	.word	0x0001d610


	//   ....[66]....
        /*0d88*/ 	.word	0x0001f020


	//   ....[67]....
        /*0d8c*/ 	.word	0x0001f050


	//   ....[68]....
        /*0d90*/ 	.word	0x0001f120


	//   ....[69]....
        /*0d94*/ 	.word	0x0001f150


	//   ....[70]....
        /*0d98*/ 	.word	0x0001f9c0


	//   ....[71]....
        /*0d9c*/ 	.word	0x0001fa00


	//   ....[72]....
        /*0da0*/ 	.word	0x0001fb70


	//   ....[73]....
        /*0da4*/ 	.word	0x0001fb90


	//   ....[74]....
        /*0da8*/ 	.word	0x0001fce0


	//   ....[75]....
        /*0dac*/ 	.word	0x0001fd00


	//   ....[76]....
        /*0db0*/ 	.word	0x0001fe60


	//   ....[77]....
        /*0db4*/ 	.word	0x0001fe80


	//   ....[78]....
        /*0db8*/ 	.word	0x00020800


	//   ....[79]....
        /*0dbc*/ 	.word	0x00020820


	//   ....[80]....
        /*0dc0*/ 	.word	0x00020990


	//   ....[81]....
        /*0dc4*/ 	.word	0x000209b0


	//   ....[82]....
        /*0dc8*/ 	.word	0x00020b00


	//   ....[83]....
        /*0dcc*/ 	.word	0x00020b20


	//   ....[84]....
        /*0dd0*/ 	.word	0x00020c80


	//   ....[85]....
        /*0dd4*/ 	.word	0x00020ca0


	//   ....[86]....
        /*0dd8*/ 	.word	0x00020e80


	//   ....[87]....
        /*0ddc*/ 	.word	0x00021060


	//   ....[88]....
        /*0de0*/ 	.word	0x00021090


	//   ....[89]....
        /*0de4*/ 	.word	0x000210c0


	//   ....[90]....
        /*0de8*/ 	.word	0x000210f0


	//   ....[91]....
        /*0dec*/ 	.word	0x00021120


	//   ....[92]....
        /*0df0*/ 	.word	0x00021150


	//   ....[93]....
        /*0df4*/ 	.word	0x000212d0


	//   ....[94]....
        /*0df8*/ 	.word	0x00021300


	//   ....[95]....
        /*0dfc*/ 	.word	0x00021330


	//   ....[96]....
        /*0e00*/ 	.word	0x00021360


	//   ....[97]....
        /*0e04*/ 	.word	0x00021390


	//   ....[98]....
        /*0e08*/ 	.word	0x000213c0


	//   ....[99]....
        /*0e0c*/ 	.word	0x00021470


	//   ....[100]....
        /*0e10*/ 	.word	0x000214d0


	//   ....[101]....
        /*0e14*/ 	.word	0x00021560


	//   ....[102]....
        /*0e18*/ 	.word	0x000226a0


	//   ....[103]....
        /*0e1c*/ 	.word	0x00024a60


	//   ....[104]....
        /*0e20*/ 	.word	0x00025730


	//   ....[105]....
        /*0e24*/ 	.word	0x00025750


	//   ....[106]....
        /*0e28*/ 	.word	0x00025830


	//   ....[107]....
        /*0e2c*/ 	.word	0x00025840


	//   ....[108]....
        /*0e30*/ 	.word	0x000258f0


	//   ....[109]....
        /*0e34*/ 	.word	0x00025900


	//   ....[110]....
        /*0e38*/ 	.word	0x000259b0


	//   ....[111]....
        /*0e3c*/ 	.word	0x000259c0


	//   ....[112]....
        /*0e40*/ 	.word	0x00025a70


	//   ....[113]....
        /*0e44*/ 	.word	0x00025a80


	//   ....[114]....
        /*0e48*/ 	.word	0x00025b30


	//   ....[115]....
        /*0e4c*/ 	.word	0x00025b40


	//   ....[116]....
        /*0e50*/ 	.word	0x00025bf0


	//   ....[117]....
        /*0e54*/ 	.word	0x00025c00


	//   ....[118]....
        /*0e58*/ 	.word	0x00025c50


	//   ....[119]....
        /*0e5c*/ 	.word	0x00025ca0


	//   ....[120]....
        /*0e60*/ 	.word	0x000293c0


	//   ....[121]....
        /*0e64*/ 	.word	0x000293f0


	//   ....[122]....
        /*0e68*/ 	.word	0x00029430


	//   ....[123]....
        /*0e6c*/ 	.word	0x00029460


	//   ....[124]....
        /*0e70*/ 	.word	0x00029490


	//   ....[125]....
        /*0e74*/ 	.word	0x000294c0


	//   ....[126]....
        /*0e78*/ 	.word	0x000294f0


	//   ....[127]....
        /*0e7c*/ 	.word	0x00029520


	//   ....[128]....
        /*0e80*/ 	.word	0x000296b0


	//   ....[129]....
        /*0e84*/ 	.word	0x000296e0


	//   ....[130]....
        /*0e88*/ 	.word	0x00029710


	//   ....[131]....
        /*0e8c*/ 	.word	0x00029740


	//   ....[132]....
        /*0e90*/ 	.word	0x00029770


	//   ....[133]....
        /*0e94*/ 	.word	0x000297a0


	//   ....[134]....
        /*0e98*/ 	.word	0x00029860


	//   ....[135]....
        /*0e9c*/ 	.word	0x00029880


	//   ....[136]....
        /*0ea0*/ 	.word	0x000298f0


	//   ....[137]....
        /*0ea4*/ 	.word	0x00029fd0


	//   ....[138]....
        /*0ea8*/ 	.word	0x0002a430


	//   ....[139]....
        /*0eac*/ 	.word	0x0002a4c0


	//   ....[140]....
        /*0eb0*/ 	.word	0x0002a510


	//   ....[141]....
        /*0eb4*/ 	.word	0x0002a560


	//   ....[142]....
        /*0eb8*/ 	.word	0x0002a5f0


	//   ....[143]....
        /*0ebc*/ 	.word	0x0002a680


	//   ....[144]....
        /*0ec0*/ 	.word	0x0002a6d0


	//   ....[145]....
        /*0ec4*/ 	.word	0x0002a720


	//   ....[146]....
        /*0ec8*/ 	.word	0x0002a7b0


	//   ....[147]....
        /*0ecc*/ 	.word	0x0002a840


	//   ....[148]....
        /*0ed0*/ 	.word	0x0002a890


	//   ....[149]....
        /*0ed4*/ 	.word	0x0002a8e0


	//   ....[150]....
        /*0ed8*/ 	.word	0x0002a970


	//   ....[151]....
        /*0edc*/ 	.word	0x0002aa00


	//   ....[152]....
        /*0ee0*/ 	.word	0x0002aa50


	//   ....[153]....
        /*0ee4*/ 	.word	0x0002aaa0


	//   ....[154]....
        /*0ee8*/ 	.word	0x0002ab90


	//   ....[155]....
        /*0eec*/ 	.word	0x0002ac20


	//   ....[156]....
        /*0ef0*/ 	.word	0x0002ac70


	//   ....[157]....
        /*0ef4*/ 	.word	0x0002acc0


	//   ....[158]....
        /*0ef8*/ 	.word	0x0002ad50


	//   ....[159]....
        /*0efc*/ 	.word	0x0002ade0


	//   ....[160]....
        /*0f00*/ 	.word	0x0002ae30


	//   ....[161]....
        /*0f04*/ 	.word	0x0002ae80


	//   ....[162]....
        /*0f08*/ 	.word	0x0002af10


	//   ....[163]....
        /*0f0c*/ 	.word	0x0002afa0


	//   ....[164]....
        /*0f10*/ 	.word	0x0002aff0


	//   ....[165]....
        /*0f14*/ 	.word	0x0002b040


	//   ....[166]....
        /*0f18*/ 	.word	0x0002b0d0


	//   ....[167]....
        /*0f1c*/ 	.word	0x0002b160


	//   ....[168]....
        /*0f20*/ 	.word	0x0002b1b0


	//   ....[169]....
        /*0f24*/ 	.word	0x0002b200


	//   ....[170]....
        /*0f28*/ 	.word	0x0002b5a0


	//   ....[171]....
        /*0f2c*/ 	.word	0x0002b890


	//   ....[172]....
        /*0f30*/ 	.word	0x0002ba70


	//   ....[173]....
        /*0f34*/ 	.word	0x0002bac0


	//   ....[174]....
        /*0f38*/ 	.word	0x0002bc00


	//   ....[175]....
        /*0f3c*/ 	.word	0x0002bc50


	//   ....[176]....
        /*0f40*/ 	.word	0x0002bd90


	//   ....[177]....
        /*0f44*/ 	.word	0x0002bde0


	//   ....[178]....
        /*0f48*/ 	.word	0x0002bf20


	//   ....[179]....
        /*0f4c*/ 	.word	0x0002bf70


	//   ....[180]....
        /*0f50*/ 	.word	0x0002c0b0


	//   ....[181]....
        /*0f54*/ 	.word	0x0002c100


	//   ....[182]....
        /*0f58*/ 	.word	0x0002c240


	//   ....[183]....
        /*0f5c*/ 	.word	0x0002c290


	//   ....[184]....
        /*0f60*/ 	.word	0x0002c3b0


	//   ....[185]....
        /*0f64*/ 	.word	0x0002c420


	//   ....[186]....
        /*0f68*/ 	.word	0x0002c540


	//   ....[187]....
        /*0f6c*/ 	.word	0x0002c590


	//   ....[188]....
        /*0f70*/ 	.word	0x0002c8c0


	//   ....[189]....
        /*0f74*/ 	.word	0x0002c960


	//   ....[190]....
        /*0f78*/ 	.word	0x0002ca90


	//   ....[191]....
        /*0f7c*/ 	.word	0x0002cb10


	//   ....[192]....
        /*0f80*/ 	.word	0x0002cb90


	//   ....[193]....
        /*0f84*/ 	.word	0x0002cc10


	//   ....[194]....
        /*0f88*/ 	.word	0x0002cc90


	//   ....[195]....
        /*0f8c*/ 	.word	0x0002cd20


	//   ....[196]....
        /*0f90*/ 	.word	0x0002cdc0


	//   ....[197]....
        /*0f94*/ 	.word	0x0002ce70


	//   ....[198]....
        /*0f98*/ 	.word	0x0002cef0


	//   ....[199]....
        /*0f9c*/ 	.word	0x0002cf70


	//   ....[200]....
        /*0fa0*/ 	.word	0x0002cff0


	//   ....[201]....
        /*0fa4*/ 	.word	0x0002d080


	//   ....[202]....
        /*0fa8*/ 	.word	0x0002d100


	//   ....[203]....
        /*0fac*/ 	.word	0x0002d1a0


	//   ....[204]....
        /*0fb0*/ 	.word	0x0002d230


	//   ....[205]....
        /*0fb4*/ 	.word	0x0002d360


	//----- nvinfo : EIATTR_REG_RECONFIG
	.align		4
.L_271:
        /*0fb8*/ 	.byte	0x01, 0x54
	.zero		2


	//----- nvinfo : EIATTR_SYSCALL_OFFSETS
	.align		4
        /*0fbc*/ 	.byte	0x04, 0x46
        /*0fbe*/ 	.short	(.L_273 - .L_272)


	//   ....[0]....
.L_272:
        /*0fc0*/ 	.word	0x00002060


	//   ....[1]....
        /*0fc4*/ 	.word	0x000021b0


	//   ....[2]....
        /*0fc8*/ 	.word	0x000091c0


	//   ....[3]....
        /*0fcc*/ 	.word	0x000094e0


	//   ....[4]....
        /*0fd0*/ 	.word	0x00024690


	//   ....[5]....
        /*0fd4*/ 	.word	0x000247e0


	//   ....[6]....
        /*0fd8*/ 	.word	0x000248d0


	//   ....[7]....
        /*0fdc*/ 	.word	0x00025250


	//----- nvinfo : EIATTR_MBARRIER_INSTR_OFFSETS
	.align		4
.L_273:
        /*0fe0*/ 	.byte	0x04, 0x39
        /*0fe2*/ 	.short	(.L_275 - .L_274)


	//   ....[0]....
.L_274:
        /*0fe4*/ 	.word	0x000002d0
        /*0fe8*/ 	.word	0x000000ff
        /*0fec*/ 	.word	0x00030800
        /*0ff0*/ 	.short	0x0100
        /*0ff2*/ 	.byte	0x08
	.zero		1


	//   ....[1]....
        /*0ff4*/ 	.word	0x000002e0
        /*0ff8*/ 	.word	0x000000ff
        /*0ffc*/ 	.word	0x00030820
        /*1000*/ 	.short	0x0100
        /*1002*/ 	.byte	0x08
	.zero		1


	//   ....[2]....
        /*1004*/ 	.word	0x000003d0
        /*1008*/ 	.word	0x000000ff
        /*100c*/ 	.word	0x00030830
        /*1010*/ 	.short	0x0100
        /*1012*/ 	.byte	0x08
	.zero		1


	//   ....[3]....
        /*1014*/ 	.word	0x000003e0
        /*1018*/ 	.word	0x000000ff
        /*101c*/ 	.word	0x00030840
        /*1020*/ 	.short	0x0100
        /*1022*/ 	.byte	0x08
	.zero		1


	//   ....[4]....
        /*1024*/ 	.word	0x000003f0
        /*1028*/ 	.word	0x000000ff
        /*102c*/ 	.word	0x00030838
        /*1030*/ 	.short	0x0100
        /*1032*/ 	.byte	0x08
	.zero		1


	//   ....[5]....
        /*1034*/ 	.word	0x00000400
        /*1038*/ 	.word	0x000000ff
        /*103c*/ 	.word	0x00030848
        /*1040*/ 	.short	0x0100
        /*1042*/ 	.byte	0x08
	.zero		1


	//   ....[6]....
        /*1044*/ 	.word	0x00000530
        /*1048*/ 	.word	0x000000ff
        /*104c*/ 	.word	0x00030850
        /*1050*/ 	.short	0x0100
        /*1052*/ 	.byte	0x08
	.zero		1


	//   ....[7]....
        /*1054*/ 	.word	0x00000540
        /*1058*/ 	.word	0x000000ff
        /*105c*/ 	.word	0x00030860
        /*1060*/ 	.short	0x0100
        /*1062*/ 	.byte	0x08
	.zero		1


	//   ....[8]....
        /*1064*/ 	.word	0x00000550
        /*1068*/ 	.word	0x000000ff
        /*106c*/ 	.word	0x00030858
        /*1070*/ 	.short	0x0100
        /*1072*/ 	.byte	0x08
	.zero		1


	//   ....[9]....
        /*1074*/ 	.word	0x00000560
        /*1078*/ 	.word	0x000000ff
        /*107c*/ 	.word	0x00030868
        /*1080*/ 	.short	0x0100
        /*1082*/ 	.byte	0x08
	.zero		1


	//   ....[10]....
        /*1084*/ 	.word	0x00000650
        /*1088*/ 	.word	0x000000ff
        /*108c*/ 	.word	0x00030870
        /*1090*/ 	.short	0x0100
        /*1092*/ 	.byte	0x06
	.zero		1


	//   ....[11]....
        /*1094*/ 	.word	0x00000660
        /*1098*/ 	.word	0x000000ff
        /*109c*/ 	.word	0x00030880
        /*10a0*/ 	.short	0x0100
        /*10a2*/ 	.byte	0x06
	.zero		1


	//   ....[12]....
        /*10a4*/ 	.word	0x00000670
        /*10a8*/ 	.word	0x000000ff
        /*10ac*/ 	.word	0x00030878
        /*10b0*/ 	.short	0x0100
        /*10b2*/ 	.byte	0x06
	.zero		1


	//   ....[13]....
        /*10b4*/ 	.word	0x00000680
        /*10b8*/ 	.word	0x000000ff
        /*10bc*/ 	.word	0x00030888
        /*10c0*/ 	.short	0x0100
        /*10c2*/ 	.byte	0x06
	.zero		1


	//   ....[14]....
        /*10c4*/ 	.word	0x000007b0
        /*10c8*/ 	.word	0x000000ff
        /*10cc*/ 	.word	0x00030890
        /*10d0*/ 	.short	0x0100
        /*10d2*/ 	.byte	0x08
	.zero		1


	//   ....[15]....
        /*10d4*/ 	.word	0x000007c0
        /*10d8*/ 	.word	0x000000ff
        /*10dc*/ 	.word	0x000308a0
        /*10e0*/ 	.short	0x0100
        /*10e2*/ 	.byte	0x08
	.zero		1


	//   ....[16]....
        /*10e4*/ 	.word	0x000007d0
        /*10e8*/ 	.word	0x000000ff
        /*10ec*/ 	.word	0x00030898
        /*10f0*/ 	.short	0x0100
        /*10f2*/ 	.byte	0x08
	.zero		1


	//   ....[17]....
        /*10f4*/ 	.word	0x000007e0
        /*10f8*/ 	.word	0x000000ff
        /*10fc*/ 	.word	0x000308a8
        /*1100*/ 	.short	0x0100
        /*1102*/ 	.byte	0x08
	.zero		1


	//   ....[18]....
        /*1104*/ 	.word	0x00000910
        /*1108*/ 	.word	0x000000ff
        /*110c*/ 	.word	0x000308b0
        /*1110*/ 	.short	0x0100
        /*1112*/ 	.byte	0x08
	.zero		1


	//   ....[19]....
        /*1114*/ 	.word	0x00000920
        /*1118*/ 	.word	0x000000ff
        /*111c*/ 	.word	0x000308c0
        /*1120*/ 	.short	0x0100
        /*1122*/ 	.byte	0x08
	.zero		1


	//   ....[20]....
        /*1124*/ 	.word	0x00000930
        /*1128*/ 	.word	0x000000ff
        /*112c*/ 	.word	0x000308b8
        /*1130*/ 	.short	0x0100
        /*1132*/ 	.byte	0x08
	.zero		1


	//   ....[21]....
        /*1134*/ 	.word	0x00000940
        /*1138*/ 	.word	0x000000ff
        /*113c*/ 	.word	0x000308c8
        /*1140*/ 	.short	0x0100
        /*1142*/ 	.byte	0x08
	.zero		1


	//   ....[22]....
        /*1144*/ 	.word	0x000037d0
        /*1148*/ 	.word	0x00000062
        /*114c*/ 	.word	0x00030890
        /*1150*/ 	.short	0x010a
        /*1152*/ 	.byte	0x3f
	.zero		1


	//   ....[23]....
        /*1154*/ 	.word	0x00005af0
        /*1158*/ 	.word	0x00000062
        /*115c*/ 	.word	0x00030890
        /*1160*/ 	.short	0x010a
        /*1162*/ 	.byte	0x3f
	.zero		1


	//   ....[24]....
        /*1164*/ 	.word	0x00007d70
        /*1168*/ 	.word	0x00000062
        /*116c*/ 	.word	0x00030890
        /*1170*/ 	.short	0x010a
        /*1172*/ 	.byte	0x3f
	.zero		1


	//   ....[25]....
        /*1174*/ 	.word	0x000080b0
        /*1178*/ 	.word	0x00000024
        /*117c*/ 	.word	0x00000000
        /*1180*/ 	.short	0x0101
        /*1182*/ 	.byte	0x3f
	.zero		1


	//   ....[26]....
        /*1184*/ 	.word	0x000080f0
        /*1188*/ 	.word	0x00000062
        /*118c*/ 	.word	0x000308b0
        /*1190*/ 	.short	0x010a
        /*1192*/ 	.byte	0x3f
	.zero		1


	//   ....[27]....
        /*1194*/ 	.word	0x000086e0
        /*1198*/ 	.word	0x00000062
        /*119c*/ 	.word	0x00000000
        /*11a0*/ 	.short	0x0101
        /*11a2*/ 	.byte	0x3f
	.zero		1


	//   ....[28]....
        /*11a4*/ 	.word	0x00009260
        /*11a8*/ 	.word	0x00000010
        /*11ac*/ 	.word	0x00030800
        /*11b0*/ 	.short	0x010a
        /*11b2*/ 	.byte	0x3f
	.zero		1


	//   ....[29]....
        /*11b4*/ 	.word	0x000092b0
        /*11b8*/ 	.word	0x00000010
        /*11bc*/ 	.word	0x00030800
        /*11c0*/ 	.short	0x010a
        /*11c2*/ 	.byte	0x3f
	.zero		1


	//   ....[30]....
        /*11c4*/ 	.word	0x0000aba0
        /*11c8*/ 	.word	0x00000010
        /*11cc*/ 	.word	0x00030800
        /*11d0*/ 	.short	0x010a
        /*11d2*/ 	.byte	0x3f
	.zero		1


	//   ....[31]....
        /*11d4*/ 	.word	0x0000ef50
        /*11d8*/ 	.word	0x00000010
        /*11dc*/ 	.word	0x00030800
        /*11e0*/ 	.short	0x010a
        /*11e2*/ 	.byte	0x3f
	.zero		1


	//   ....[32]....
        /*11e4*/ 	.word	0x000126e0
        /*11e8*/ 	.word	0x00000005
        /*11ec*/ 	.word	0x00030830
        /*11f0*/ 	.short	0x010a
        /*11f2*/ 	.byte	0x3f
	.zero		1


	//   ....[33]....
        /*11f4*/ 	.word	0x00012750
        /*11f8*/ 	.word	0x00000005
        /*11fc*/ 	.word	0x00030830
        /*1200*/ 	.short	0x010a
        /*1202*/ 	.byte	0x3f
	.zero		1


	//   ....[34]....
        /*1204*/ 	.word	0x00013480
        /*1208*/ 	.word	0x00000000
        /*120c*/ 	.word	0x00000000
        /*1210*/ 	.short	0x0101
        /*1212*/ 	.byte	0x3f
	.zero		1


	//   ....[35]....
        /*1214*/ 	.word	0x00015130
        /*1218*/ 	.word	0x000000e8
        /*121c*/ 	.word	0x00030830
        /*1220*/ 	.short	0x010a
        /*1222*/ 	.byte	0x3f
	.zero		1


	//   ....[36]....
        /*1224*/ 	.word	0x000151c0
        /*1228*/ 	.word	0x000000e8
        /*122c*/ 	.word	0x00030830
        /*1230*/ 	.short	0x010a
        /*1232*/ 	.byte	0x3f
	.zero		1


	//   ....[37]....
        /*1234*/ 	.word	0x000162e0
        /*1238*/ 	.word	0x00000000
        /*123c*/ 	.word	0x00030850
        /*1240*/ 	.short	0x010a
        /*1242*/ 	.byte	0x3f
	.zero		1


	//   ....[38]....
        /*1244*/ 	.word	0x00016330
        /*1248*/ 	.word	0x00000000
        /*124c*/ 	.word	0x00030850
        /*1250*/ 	.short	0x010a
        /*1252*/ 	.byte	0x3f
	.zero		1


	//   ....[39]....
        /*1254*/ 	.word	0x00016600
        /*1258*/ 	.word	0x000000e8
        /*125c*/ 	.word	0x00000000
        /*1260*/ 	.short	0x0101
        /*1262*/ 	.byte	0x3f
	.zero		1


	//   ....[40]....
        /*1264*/ 	.word	0x00016da0
        /*1268*/ 	.word	0x00000000
        /*126c*/ 	.word	0x00000000
        /*1270*/ 	.short	0x0101
        /*1272*/ 	.byte	0x3f
	.zero		1


	//   ....[41]....
        /*1274*/ 	.word	0x00017f70
        /*1278*/ 	.word	0x00000004
        /*127c*/ 	.word	0x00030830
        /*1280*/ 	.short	0x010a
        /*1282*/ 	.byte	0x3f
	.zero		1


	//   ....[42]....
        /*1284*/ 	.word	0x00018000
        /*1288*/ 	.word	0x00000004
        /*128c*/ 	.word	0x00030830
        /*1290*/ 	.short	0x010a
        /*1292*/ 	.byte	0x3f
	.zero		1


	//   ....[43]....
        /*1294*/ 	.word	0x00019120
        /*1298*/ 	.word	0x00000017
        /*129c*/ 	.word	0x00030850
        /*12a0*/ 	.short	0x010a
        /*12a2*/ 	.byte	0x3f
	.zero		1


	//   ....[44]....
        /*12a4*/ 	.word	0x00019170
        /*12a8*/ 	.word	0x00000017
        /*12ac*/ 	.word	0x00030850
        /*12b0*/ 	.short	0x010a
        /*12b2*/ 	.byte	0x3f
	.zero		1


	//   ....[45]....
        /*12b4*/ 	.word	0x000199b0
        /*12b8*/ 	.word	0x0000009f
        /*12bc*/ 	.word	0x00000000
        /*12c0*/ 	.short	0x0101
        /*12c2*/ 	.byte	0x3f
	.zero		1


	//   ....[46]....
        /*12c4*/ 	.word	0x00019a10
        /*12c8*/ 	.word	0x0000009f
        /*12cc*/ 	.word	0x00000000
        /*12d0*/ 	.short	0x0101
        /*12d2*/ 	.byte	0x3f
	.zero		1


	//   ....[47]....
        /*12d4*/ 	.word	0x00019ff0
        /*12d8*/ 	.word	0x00000004
        /*12dc*/ 	.word	0x00030830
        /*12e0*/ 	.short	0x010a
        /*12e2*/ 	.byte	0x3f
	.zero		1


	//   ....[48]....
        /*12e4*/ 	.word	0x0001a080
        /*12e8*/ 	.word	0x00000004
        /*12ec*/ 	.word	0x00030830
        /*12f0*/ 	.short	0x010a
        /*12f2*/ 	.byte	0x3f
	.zero		1


	//   ....[49]....
        /*12f4*/ 	.word	0x0001b1a0
        /*12f8*/ 	.word	0x00000000
        /*12fc*/ 	.word	0x00030850
        /*1300*/ 	.short	0x010a
        /*1302*/ 	.byte	0x3f
	.zero		1


	//   ....[50]....
        /*1304*/ 	.word	0x0001b1f0
        /*1308*/ 	.word	0x00000000
        /*130c*/ 	.word	0x00030850
        /*1310*/ 	.short	0x010a
        /*1312*/ 	.byte	0x3f
	.zero		1


	//   ....[51]....
        /*1314*/ 	.word	0x0001b520
        /*1318*/ 	.word	0x00000002
        /*131c*/ 	.word	0x00000000
        /*1320*/ 	.short	0x0101
        /*1322*/ 	.byte	0x3f
	.zero		1


	//   ....[52]....
        /*1324*/ 	.word	0x0001bc60
        /*1328*/ 	.word	0x00000000
        /*132c*/ 	.word	0x00000000
        /*1330*/ 	.short	0x0101
        /*1332*/ 	.byte	0x3f
	.zero		1


	//   ....[53]....
        /*1334*/ 	.word	0x0001d290
        /*1338*/ 	.word	0x0000000b
        /*133c*/ 	.word	0x00030850
        /*1340*/ 	.short	0x010a
        /*1342*/ 	.byte	0x3f
	.zero		1


	//   ....[54]....
        /*1344*/ 	.word	0x0001d330
        /*1348*/ 	.word	0x0000000b
        /*134c*/ 	.word	0x00030850
        /*1350*/ 	.short	0x010a
        /*1352*/ 	.byte	0x3f
	.zero		1


	//   ....[55]....
        /*1354*/ 	.word	0x0001d750
        /*1358*/ 	.word	0x0000000b
        /*135c*/ 	.word	0x00000000
        /*1360*/ 	.short	0x0101
        /*1362*/ 	.byte	0x3f
	.zero		1


	//   ....[56]....
        /*1364*/ 	.word	0x0001f9f0
        /*1368*/ 	.word	0x00000000
        /*136c*/ 	.word	0x00000000
        /*1370*/ 	.short	0x0101
        /*1372*/ 	.byte	0x3f
	.zero		1


	//   ....[57]....
        /*1374*/ 	.word	0x00022790
        /*1378*/ 	.word	0x00000007
        /*137c*/ 	.word	0x00030820
        /*1380*/ 	.short	0x010a
        /*1382*/ 	.byte	0x3f
	.zero		1


	//   ....[58]....
        /*1384*/ 	.word	0x00022870
        /*1388*/ 	.word	0x00000008
        /*138c*/ 	.word	0x000308a0
        /*1390*/ 	.short	0x010a
        /*1392*/ 	.byte	0x3f
	.zero		1


	//   ....[59]....
        /*1394*/ 	.word	0x00022dd0
        /*1398*/ 	.word	0x00000008
        /*139c*/ 	.word	0x000308c0
        /*13a0*/ 	.short	0x010a
        /*13a2*/ 	.byte	0x3f
	.zero		1


	//   ....[60]....
        /*13a4*/ 	.word	0x00023490
        /*13a8*/ 	.word	0x00000008
        /*13ac*/ 	.word	0x000308a0
        /*13b0*/ 	.short	0x010a
        /*13b2*/ 	.byte	0x3f
	.zero		1


	//   ....[61]....
        /*13b4*/ 	.word	0x000239d0
        /*13b8*/ 	.word	0x00000008
        /*13bc*/ 	.word	0x000308c0
        /*13c0*/ 	.short	0x010a
        /*13c2*/ 	.byte	0x3f
	.zero		1


	//   ....[62]....
        /*13c4*/ 	.word	0x00024d00
        /*13c8*/ 	.word	0x00000000
        /*13cc*/ 	.word	0x00030840
        /*13d0*/ 	.short	0x010a
        /*13d2*/ 	.byte	0x3f
	.zero		1


	//   ....[63]....
        /*13d4*/ 	.word	0x00025dc0
        /*13d8*/ 	.word	0x00000009
        /*13dc*/ 	.word	0x00030800
        /*13e0*/ 	.short	0x0107
        /*13e2*/ 	.byte	0x3f
	.zero		1


	//   ....[64]....
        /*13e4*/ 	.word	0x00025ed0
        /*13e8*/ 	.word	0x00000002
        /*13ec*/ 	.word	0x00030800
        /*13f0*/ 	.short	0x0101
        /*13f2*/ 	.byte	0x3f
	.zero		1


	//   ....[65]....
        /*13f4*/ 	.word	0x00025ef0
        /*13f8*/ 	.word	0x00000002
        /*13fc*/ 	.word	0x00030820
        /*1400*/ 	.short	0x010a
        /*1402*/ 	.byte	0x3f
	.zero		1


	//   ....[66]....
        /*1404*/ 	.word	0x00026280
        /*1408*/ 	.word	0x00000003
        /*140c*/ 	.word	0x00030840
        /*1410*/ 	.short	0x010a
        /*1412*/ 	.byte	0x3f
	.zero		1


	//   ....[67]....
        /*1414*/ 	.word	0x00026840
        /*1418*/ 	.word	0x00000003
        /*141c*/ 	.word	0x00000060
        /*1420*/ 	.short	0x010a
        /*1422*/ 	.byte	0x3f
	.zero		1


	//   ....[68]....
        /*1424*/ 	.word	0x00027130
        /*1428*/ 	.word	0x00000003
        /*142c*/ 	.word	0x00030840
        /*1430*/ 	.short	0x010a
        /*1432*/ 	.byte	0x3f
	.zero		1


	//   ....[69]....
        /*1434*/ 	.word	0x000276f0
        /*1438*/ 	.word	0x00000002
        /*143c*/ 	.word	0x00000060
        /*1440*/ 	.short	0x010a
        /*1442*/ 	.byte	0x3f
	.zero		1


	//   ....[70]....
        /*1444*/ 	.word	0x00027ef0
        /*1448*/ 	.word	0x00000002
        /*144c*/ 	.word	0x00030840
        /*1450*/ 	.short	0x010a
        /*1452*/ 	.byte	0x3f
	.zero		1


	//   ....[71]....
        /*1454*/ 	.word	0x000284b0
        /*1458*/ 	.word	0x00000002
        /*145c*/ 	.word	0x00000060
        /*1460*/ 	.short	0x010a
        /*1462*/ 	.byte	0x3f
	.zero		1


	//   ....[72]....
        /*1464*/ 	.word	0x00028c40
        /*1468*/ 	.word	0x00000000
        /*146c*/ 	.word	0x00030860
        /*1470*/ 	.short	0x010a
        /*1472*/ 	.byte	0x3f
	.zero		1


	//   ....[73]....
        /*1474*/ 	.word	0x00029f50
        /*1478*/ 	.word	0x00000000
        /*147c*/ 	.word	0x00030820
        /*1480*/ 	.short	0x010a
        /*1482*/ 	.byte	0x3f
	.zero		1


	//   ....[74]....
        /*1484*/ 	.word	0x0002a120
        /*1488*/ 	.word	0x00000006
        /*148c*/ 	.word	0x00000000
        /*1490*/ 	.short	0x010a
        /*1492*/ 	.byte	0x3f
	.zero		1


	//   ....[75]....
        /*1494*/ 	.word	0x0002a190
        /*1498*/ 	.word	0x00000007
        /*149c*/ 	.word	0x00000000
        /*14a0*/ 	.short	0x010a
        /*14a2*/ 	.byte	0x3f
	.zero		1


	//   ....[76]....
        /*14a4*/ 	.word	0x0002a200
        /*14a8*/ 	.word	0x00000004
        /*14ac*/ 	.word	0x00000000
        /*14b0*/ 	.short	0x010a
        /*14b2*/ 	.byte	0x3f
	.zero		1


	//   ....[77]....
        /*14b4*/ 	.word	0x0002a230
        /*14b8*/ 	.word	0x00000003
        /*14bc*/ 	.word	0x00000000
        /*14c0*/ 	.short	0x010a
        /*14c2*/ 	.byte	0x3f
	.zero		1


	//   ....[78]....
        /*14c4*/ 	.word	0x0002a290
        /*14c8*/ 	.word	0x00000062
        /*14cc*/ 	.word	0x00030890
        /*14d0*/ 	.short	0x010a
        /*14d2*/ 	.byte	0x3f
	.zero		1


	//   ....[79]....
        /*14d4*/ 	.word	0x0002a2e0
        /*14d8*/ 	.word	0x00000062
        /*14dc*/ 	.word	0x00030890
        /*14e0*/ 	.short	0x010a
        /*14e2*/ 	.byte	0x3f
	.zero		1


	//   ....[80]....
        /*14e4*/ 	.word	0x0002a330
        /*14e8*/ 	.word	0x00000062
        /*14ec*/ 	.word	0x00030890
        /*14f0*/ 	.short	0x010a
        /*14f2*/ 	.byte	0x3f
	.zero		1


	//   ....[81]....
        /*14f4*/ 	.word	0x0002a380
        /*14f8*/ 	.word	0x00000062
        /*14fc*/ 	.word	0x000308b0
        /*1500*/ 	.short	0x010a
        /*1502*/ 	.byte	0x3f
	.zero		1


	//   ....[82]....
        /*1504*/ 	.word	0x0002aae0
        /*1508*/ 	.word	0x00000010
        /*150c*/ 	.word	0x00030800
        /*1510*/ 	.short	0x010a
        /*1512*/ 	.byte	0x3f
	.zero		1


	//   ....[83]....
        /*1514*/ 	.word	0x0002b240
        /*1518*/ 	.word	0x00000010
        /*151c*/ 	.word	0x00030800
        /*1520*/ 	.short	0x010a
        /*1522*/ 	.byte	0x3f
	.zero		1


	//   ....[84]....
        /*1524*/ 	.word	0x0002b290
        /*1528*/ 	.word	0x00000005
        /*152c*/ 	.word	0x00030830
        /*1530*/ 	.short	0x010a
        /*1532*/ 	.byte	0x3f
	.zero		1


	//   ....[85]....
        /*1534*/ 	.word	0x0002b2e0
        /*1538*/ 	.word	0x000000e8
        /*153c*/ 	.word	0x00030830
        /*1540*/ 	.short	0x010a
        /*1542*/ 	.byte	0x3f
	.zero		1


	//   ....[86]....
        /*1544*/ 	.word	0x0002b330
        /*1548*/ 	.word	0x00000000
        /*154c*/ 	.word	0x00030850
        /*1550*/ 	.short	0x010a
        /*1552*/ 	.byte	0x3f
	.zero		1


	//   ....[87]....
        /*1554*/ 	.word	0x0002b380
        /*1558*/ 	.word	0x00000004
        /*155c*/ 	.word	0x00030830
        /*1560*/ 	.short	0x010a
        /*1562*/ 	.byte	0x3f
	.zero		1


	//   ....[88]....
        /*1564*/ 	.word	0x0002b3d0
        /*1568*/ 	.word	0x00000017
        /*156c*/ 	.word	0x00030850
        /*1570*/ 	.short	0x010a
        /*1572*/ 	.byte	0x3f
	.zero		1


	//   ....[89]....
        /*1574*/ 	.word	0x0002b420
        /*1578*/ 	.word	0x00000004
        /*157c*/ 	.word	0x00030830
        /*1580*/ 	.short	0x010a
        /*1582*/ 	.byte	0x3f
	.zero		1


	//   ....[90]....
        /*1584*/ 	.word	0x0002b470
        /*1588*/ 	.word	0x00000000
        /*158c*/ 	.word	0x00030850
        /*1590*/ 	.short	0x010a
        /*1592*/ 	.byte	0x3f
	.zero		1


	//   ....[91]....
        /*1594*/ 	.word	0x0002b4c0
        /*1598*/ 	.word	0x0000000b
        /*159c*/ 	.word	0x00030850
        /*15a0*/ 	.short	0x010a
        /*15a2*/ 	.byte	0x3f
	.zero		1


	//   ....[92]....
        /*15a4*/ 	.word	0x0002b670
        /*15a8*/ 	.word	0x00000006
        /*15ac*/ 	.word	0x00030820
        /*15b0*/ 	.short	0x010a
        /*15b2*/ 	.byte	0x3f
	.zero		1


	//   ....[93]....
        /*15b4*/ 	.word	0x0002b6c0
        /*15b8*/ 	.word	0x00000008
        /*15bc*/ 	.word	0x000308a0
        /*15c0*/ 	.short	0x010a
        /*15c2*/ 	.byte	0x3f
	.zero		1


	//   ....[94]....
        /*15c4*/ 	.word	0x0002b710
        /*15c8*/ 	.word	0x00000008
        /*15cc*/ 	.word	0x000308c0
        /*15d0*/ 	.short	0x010a
        /*15d2*/ 	.byte	0x3f
	.zero		1


	//   ....[95]....
        /*15d4*/ 	.word	0x0002b760
        /*15d8*/ 	.word	0x00000008
        /*15dc*/ 	.word	0x000308a0
        /*15e0*/ 	.short	0x010a
        /*15e2*/ 	.byte	0x3f
	.zero		1


	//   ....[96]....
        /*15e4*/ 	.word	0x0002b7b0
        /*15e8*/ 	.word	0x00000008
        /*15ec*/ 	.word	0x000308c0
        /*15f0*/ 	.short	0x010a
        /*15f2*/ 	.byte	0x3f
	.zero		1


	//   ....[97]....
        /*15f4*/ 	.word	0x0002b950
        /*15f8*/ 	.word	0x00000000
        /*15fc*/ 	.word	0x00030840
        /*1600*/ 	.short	0x010a
        /*1602*/ 	.byte	0x3f
	.zero		1


	//   ....[98]....
        /*1604*/ 	.word	0x0002c5e0
        /*1608*/ 	.word	0x00000002
        /*160c*/ 	.word	0x00030820
        /*1610*/ 	.short	0x010a
        /*1612*/ 	.byte	0x3f
	.zero		1


	//   ....[99]....
        /*1614*/ 	.word	0x0002c630
        /*1618*/ 	.word	0x00000003
        /*161c*/ 	.word	0x00030840
        /*1620*/ 	.short	0x010a
        /*1622*/ 	.byte	0x3f
	.zero		1


	//   ....[100]....
        /*1624*/ 	.word	0x0002c680
        /*1628*/ 	.word	0x00000003
        /*162c*/ 	.word	0x00000060
        /*1630*/ 	.short	0x010a
        /*1632*/ 	.byte	0x3f
	.zero		1


	//   ....[101]....
        /*1634*/ 	.word	0x0002c6d0
        /*1638*/ 	.word	0x00000003
        /*163c*/ 	.word	0x00030840
        /*1640*/ 	.short	0x010a
        /*1642*/ 	.byte	0x3f
	.zero		1


	//   ....[102]....
        /*1644*/ 	.word	0x0002c720
        /*1648*/ 	.word	0x00000002
        /*164c*/ 	.word	0x00000060
        /*1650*/ 	.short	0x010a
        /*1652*/ 	.byte	0x3f
	.zero		1


	//   ....[103]....
        /*1654*/ 	.word	0x0002c770
        /*1658*/ 	.word	0x00000002
        /*165c*/ 	.word	0x00030840
        /*1660*/ 	.short	0x010a
        /*1662*/ 	.byte	0x3f
	.zero		1


	//   ....[104]....
        /*1664*/ 	.word	0x0002c7c0
        /*1668*/ 	.word	0x00000002
        /*166c*/ 	.word	0x00000060
        /*1670*/ 	.short	0x010a
        /*1672*/ 	.byte	0x3f
	.zero		1


	//   ....[105]....
        /*1674*/ 	.word	0x0002c810
        /*1678*/ 	.word	0x00000000
        /*167c*/ 	.word	0x00030860
        /*1680*/ 	.short	0x010a
        /*1682*/ 	.byte	0x3f
	.zero		1


	//   ....[106]....
        /*1684*/ 	.word	0x0002d280
        /*1688*/ 	.word	0x00000000
        /*168c*/ 	.word	0x00030820
        /*1690*/ 	.short	0x010a
        /*1692*/ 	.byte	0x3f
	.zero		1


	//   ....[107]....
        /*1694*/ 	.word	0x0002d420
        /*1698*/ 	.word	0x00000006
        /*169c*/ 	.word	0x00000000
        /*16a0*/ 	.short	0x010a
        /*16a2*/ 	.byte	0x3f
	.zero		1


	//   ....[108]....
        /*16a4*/ 	.word	0x0002d470
        /*16a8*/ 	.word	0x00000007
        /*16ac*/ 	.word	0x00000000
        /*16b0*/ 	.short	0x010a
        /*16b2*/ 	.byte	0x3f
	.zero		1


	//   ....[109]....
        /*16b4*/ 	.word	0x0002d4c0
        /*16b8*/ 	.word	0x00000004
        /*16bc*/ 	.word	0x00000000
        /*16c0*/ 	.short	0x010a
        /*16c2*/ 	.byte	0x3f
	.zero		1


	//----- nvinfo : EIATTR_NUM_MBARRIERS
	.align		4
.L_275:
        /*16c4*/ 	.byte	0x03, 0x38
        /*16c6*/ 	.short	0x0016


	//----- nvinfo : EIATTR_EXIT_INSTR_OFFSETS
	.align		4
        /*16c8*/ 	.byte	0x04, 0x1c
        /*16ca*/ 	.short	(.L_277 - .L_276)


	//   ....[0]....
.L_276:
        /*16cc*/ 	.word	0x0002a280


	//----- nvinfo : EIATTR_MAX_THREADS
	.align		4
.L_277:
        /*16d0*/ 	.byte	0x04, 0x05
        /*16d2*/ 	.short	(.L_279 - .L_278)
.L_278:
        /*16d4*/ 	.word	0x00000180
        /*16d8*/ 	.word	0x00000001
        /*16dc*/ 	.word	0x00000001


	//----- nvinfo : EIATTR_CRS_STACK_SIZE
	.align		4
.L_279:
        /*16e0*/ 	.byte	0x04, 0x1e
        /*16e2*/ 	.short	(.L_281 - .L_280)
.L_280:
        /*16e4*/ 	.word	0x00000000


	//----- nvinfo : EIATTR_CBANK_PARAM_SIZE
	.align		4
.L_281:
        /*16e8*/ 	.byte	0x03, 0x19
        /*16ea*/ 	.short	0x0af0


	//----- nvinfo : EIATTR_PARAM_CBANK
	.align		4
        /*16ec*/ 	.byte	0x04, 0x0a
        /*16ee*/ 	.short	(.L_283 - .L_282)
	.align		4
.L_282:
        /*16f0*/ 	.word	index@(.nv.constant0._ZN7cutlass13device_kernelIN5flash11enable_sm90INS1_16FlashAttnFwdSm90INS1_25CollectiveMainloopFwdSm90ILi2EN4cute5tupleIJNS5_1CILi1EEES8_S8_EEENS6_IJNS7_ILi128EEENS7_ILi64EEENS7_ILi256EEEEEELi256ENS_6half_tEfNS_4arch4Sm90ELb0ELb1ELb0ELb1ELb0ELb1ELb0ELb1ELb1ELb1ELb0ELb0EEENS1_21CollectiveEpilogueFwdINS6_IJSA_SC_SB_EEES9_SE_SG_Li256ELb1ELb1ELb0ELb0EEENS1_36VarlenDynamicPersistentTileSchedulerILi128ELi64ELi256ELi128ELb0ELb1ELb1ELb1ELb0ELb1EEEEEEEEEvNT_6ParamsE)
        /*16f4*/ 	.short	0x0210
        /*16f6*/ 	.short	0x0af0


	//----- nvinfo : EIATTR_SW_WAR
	.align		4
.L_283:
        /*16f8*/ 	.byte	0x04, 0x36
        /*16fa*/ 	.short	(.L_285 - .L_284)
.L_284:
        /*16fc*/ 	.word	0x00000008
.L_285:


//--------------------- .nv.info._ZN7cutlass13device_kernelIN5flash11enable_sm90INS1_16FlashAttnFwdSm90INS1_25CollectiveMainloopFwdSm90ILi2EN4cute5tupleIJNS5_1CILi1EEES8_S8_EEENS6_IJNS7_ILi128EEENS7_ILi80EEENS7_ILi256EEEEEELi256ENS_6half_tEfNS_4arch4Sm90ELb1ELb0ELb0ELb0ELb0ELb0ELb0ELb1ELb1ELb1ELb0ELb0EEENS1_21CollectiveEpilogueFwdINS6_IJSA_SC_SB_EEES9_SE_SG_Li256ELb0ELb1ELb0ELb0EEENS1_30DynamicPersistentTileSchedulerILi256ELi128ELb0ELb1ELb1EEEEEEEEEvNT_6ParamsE --------------------------
	.section	.nv.info._ZN7cutlass13device_kernelIN5flash11enable_sm90INS1_16FlashAttnFwdSm90INS1_25CollectiveMainloopFwdSm90ILi2EN4cute5tupleIJNS5_1CILi1EEES8_S8_EEENS6_IJNS7_ILi128EEENS7_ILi80EEENS7_ILi256EEEEEELi256ENS_6half_tEfNS_4arch4Sm90ELb1ELb0ELb0ELb0ELb0ELb0ELb0ELb1ELb1ELb1ELb0ELb0EEENS1_21CollectiveEpilogueFwdINS6_IJSA_SC_SB_EEES9_SE_SG_Li256ELb0ELb1ELb0ELb0EEENS1_30DynamicPersistentTileSchedulerILi256ELi128ELb0ELb1ELb1EEEEEEEEEvNT_6ParamsE,"",@"SHT_CUDA_INFO"
	.sectionflags	@""
	.align	4


	//----- nvinfo : EIATTR_CUDA_API_VERSION
	.align		4
        /*0000*/ 	.byte	0x04, 0x37
        /*0002*/ 	.short	(.L_287 - .L_286)
.L_286:
        /*0004*/ 	.word	0x00000082


	//----- nvinfo : EIATTR_KPARAM_INFO
	.align		4
.L_287:
        /*0008*/ 	.byte	0x04, 0x17
        /*000a*/ 	.short	(.L_289 - .L_288)
.L_288:
        /*000c*/ 	.word	0x00000000
        /*0010*/ 	.short	0x0000
        /*0012*/ 	.short	0x0070
        /*0014*/ 	.byte	0x00, 0xf0, 0x01, 0x2a


	//----- nvinfo : EIATTR_SPARSE_MMA_MASK
	.align		4
.L_289:
        /*0018*/ 	.byte	0x03, 0x50
        /*001a*/ 	.short	0x0000


	//----- nvinfo : EIATTR_MAXREG_COUNT
	.align		4
        /*001c*/ 	.byte	0x03, 0x1b
        /*001e*/ 	.short	0x00a8


	//----- nvinfo : EIATTR_NUM_BARRIERS
	.align		4
        /*0020*/ 	.byte	0x02, 0x4c
        /*0022*/ 	.byte	0x09
	.zero		1


	//----- nvinfo : EIATTR_EXTERNS
	.align		4
        /*0024*/ 	.byte	0x04, 0x0f
        /*0026*/ 	.short	(.L_291 - .L_290)


	//   ....[0]....
	.align		4
.L_290:
        /*0028*/ 	.word	index@(__assertfail)


	//----- nvinfo : EIATTR_ANNOTATIONS
	.align		4
.L_291:
        /*002c*/ 	.byte	0x04, 0x55
        /*002e*/ 	.short	(.L_293 - .L_292)


	//   ....[0]....
.L_292:
        /* <DEDUP_REMOVED lines=27> */


	//----- nvinfo : EIATTR_MERCURY_ISA_VERSION
	.align		4
.L_293:
        /*01c8*/ 	.byte	0x03, 0x5f
        /*01ca*/ 	.short	0x0101


	//----- nvinfo : EIATTR_INT_WARP_WIDE_INSTR_OFFSETS
	.align		4
        /*01cc*/ 	.byte	0x04, 0x31
        /*01ce*/ 	.short	(.L_295 - .L_294)


	//   ....[0]....
.L_294:
        /*01d0*/ 	.word	0x00000130


	//   ....[1]....
        /*01d4*/ 	.word	0x00000170


	//   ....[2]....
        /*01d8*/ 	.word	0x000001e0


	//   ....[3]....
        /*01dc*/ 	.word	0x00011690


	//   ....[4]....
        /*01e0*/ 	.word	0x00011730


	//   ....[5]....
        /*01e4*/ 	.word	0x00015860


	//   ....[6]....
        /*01e8*/ 	.word	0x00015900


	//----- nvinfo : EIATTR_COOP_GROUP_MASK_REGIDS
	.align		4
.L_295:
        /*01ec*/ 	.byte	0x04, 0x29
        /*01ee*/ 	.short	(.L_297 - .L_296)


	//   ....[0]....
.L_296:
        /*01f0*/ 	.word	0xffffffff


	//   ....[1]....
        /*01f4*/ 	.word	0xffffffff


	//   ....[2]....
        /*01f8*/ 	.word	0xffffffff


	//   ....[3]....
        /*01fc*/ 	.word	0xffffffff


	//   ....[4]....
        /*0200*/ 	.word	0xffffffff


	//   ....[5]....
        /*0204*/ 	.word	0xffffffff


	//   ....[6]....
        /*0208*/ 	.word	0xffffffff


	//   ....[7]....
        /*020c*/ 	.word	0xffffffff


	//   ....[8]....
        /*0210*/ 	.word	0xffffffff


	//   ....[9]....
        /*0214*/ 	.word	0xffffffff


	//   ....[10]....
        /*0218*/ 	.word	0xffffffff


	//   ....[11]....
        /*021c*/ 	.word	0xffffffff


	//   ....[12]....
        /*0220*/ 	.word	0xffffffff


	//   ....[13]....
        /*0224*/ 	.word	0xffffffff


	//   ....[14]....
        /*0228*/ 	.word	0xffffffff


	//   ....[15]....
        /*022c*/ 	.word	0xffffffff


	//   ....[16]....
        /*0230*/ 	.word	0xffffffff


	//   ....[17]....
        /*0234*/ 	.word	0xffffffff


	//   ....[18]....
        /*0238*/ 	.word	0xffffffff


	//   ....[19]....
        /*023c*/ 	.word	0xffffffff


	//   ....[20]....
        /*0240*/ 	.word	0xffffffff


	//   ....[21]....
        /*0244*/ 	.word	0xffffffff


	//   ....[22]....
        /*0248*/ 	.word	0xffffffff


	//   ....[23]....
        /*024c*/ 	.word	0xffffffff


	//   ....[24]....
        /*0250*/ 	.word	0xffffffff


	//   ....[25]....
        /*0254*/ 	.word	0xffffffff


	//   ....[26]....
        /*0258*/ 	.word	0xffffffff


	//   ....[27]....
        /*025c*/ 	.word	0xffffffff


	//   ....[28]....
        /*0260*/ 	.word	0xffffffff


	//   ....[29]....
        /*0264*/ 	.word	0xffffffff


	//   ....[30]....
        /*0268*/ 	.word	0xffffffff


	//   ....[31]....
        /*026c*/ 	.word	0xffffffff


	//   ....[32]....
        /*0270*/ 	.word	0xffffffff


	//   ....[33]....
        /*0274*/ 	.word	0xffffffff


	//   ....[34]....
        /*0278*/ 	.word	0xffffffff


	//   ....[35]....
        /*027c*/ 	.word	0xffffffff


	//   ....[36]....
        /*0280*/ 	.word	0xffffffff


	//   ....[37]....
        /*0284*/ 	.word	0xffffffff


	//   ....[38]....
        /*0288*/ 	.word	0xffffffff


	//   ....[39]....
        /*028c*/ 	.word	0xffffffff


	//   ....[40]....
        /*0290*/ 	.word	0xffffffff


	//   ....[41]....
        /*0294*/ 	.word	0xffffffff


	//   ....[42]....
        /*0298*/ 	.word	0xffffffff


	//   ....[43]....
        /*029c*/ 	.word	0xffffffff


	//   ....[44]....
        /*02a0*/ 	.word	0xffffffff


	//   ....[45]....
        /*02a4*/ 	.word	0xffffffff


	//   ....[46]....
        /*02a8*/ 	.word	0xffffffff


	//   ....[47]....
        /*02ac*/ 	.word	0xffffffff


	//   ....[48]....
        /*02b0*/ 	.word	0xffffffff


	//   ....[49]....
        /*02b4*/ 	.word	0xffffffff


	//   ....[50]....
        /*02b8*/ 	.word	0xffffffff


	//   ....[51]....
        /*02bc*/ 	.word	0xffffffff


	//   ....[52]....
        /*02c0*/ 	.word	0xffffffff


	//   ....[53]....
        /*02c4*/ 	.word	0xffffffff


	//   ....[54]....
        /*02c8*/ 	.word	0xffffffff


	//   ....[55]....
        /*02cc*/ 	.word	0xffffffff


	//   ....[56]....
        /*02d0*/ 	.word	0xffffffff


	//   ....[57]....
        /*02d4*/ 	.word	0xffffffff


	//   ....[58]....
        /*02d8*/ 	.word	0xffffffff


	//   ....[59]....
        /*02dc*/ 	.word	0xffffffff


	//   ....[60]....
        /*02e0*/ 	.word	0xffffffff


	//   ....[61]....
        /*02e4*/ 	.word	0xffffffff


	//   ....[62]....
        /*02e8*/ 	.word	0xffffffff


	//   ....[63]....
        /*02ec*/ 	.word	0xffffffff


	//   ....[64]....
        /*02f0*/ 	.word	0xffffffff


	//   ....[65]....
        /*02f4*/ 	.word	0xffffffff


	//   ....[66]....
        /*02f8*/ 	.word	0xffffffff


	//   ....[67]....
        /*02fc*/ 	.word	0xffffffff


	//   ....[68]....
        /*0300*/ 	.word	0x0500000f


	//   ....[69]....
        /*0304*/ 	.word	0x0500000f


	//   ....[70]....
        /*0308*/ 	.word	0x0500000f


	//   ....[71]....
        /*030c*/ 	.word	0x0500000f


	//   ....[72]....
        /*0310*/ 	.word	0x0500000f


	//   ....[73]....
        /*0314*/ 	.word	0x0500000f


	//   ....[74]....
        /*0318*/ 	.word	0x0500000f


	//   ....[75]....
        /*031c*/ 	.word	0x0500000f


	//   ....[76]....
        /*0320*/ 	.word	0x0500000f


	//   ....[77]....
        /*0324*/ 	.word	0x0500000f


	//   ....[78]....
        /*0328*/ 	.word	0x0500000f


	//   ....[79]....
        /*032c*/ 	.word	0x0500000f


	//   ....[80]....
        /*0330*/ 	.word	0x0500000f


	//   ....[81]....
        /*0334*/ 	.word	0x0500000f


	//   ....[82]....
        /*0338*/ 	.word	0x0500000f


	//   ....[83]....
        /*033c*/ 	.word	0x0500000f


	//   ....[84]....
        /*0340*/ 	.word	0x0500000f


	//   ....[85]....
        /*0344*/ 	.word	0x0500000f


	//   ....[86]....
        /*0348*/ 	.word	0x0500000f


	//----- nvinfo : EIATTR_COOP_GROUP_INSTR_OFFSETS
	.align		4
.L_297:
        /*034c*/ 	.byte	0x04, 0x28
        /*034e*/ 	.short	(.L_299 - .L_298)


	//   ....[0]....
.L_298:
        /*0350*/ 	.word	0x00000060


	//   ....[1]....
        /*0354*/ 	.word	0x00000140


	//   ....[2]....
        /*0358*/ 	.word	0x00000190


	//   ....[3]....
        /*035c*/ 	.word	0x000003c0


	//   ....[4]....
        /*0360*/ 	.word	0x00000520


	//   ....[5]....
        /*0364*/ 	.word	0x00000640


	//   ....[6]....
        /*0368*/ 	.word	0x000007a0


	//   ....[7]....
        /*036c*/ 	.word	0x00001710


	//   ....[8]....
        /*0370*/ 	.word	0x00003cb0


	//   ....[9]....
        /*0374*/ 	.word	0x00003d00


	//   ....[10]....
        /*0378*/ 	.word	0x000044b0


	//   ....[11]....
        /*037c*/ 	.word	0x000045b0


	//   ....[12]....
        /*0380*/ 	.word	0x00004850


	//   ....[13]....
        /*0384*/ 	.word	0x000049c0


	//   ....[14]....
        /*0388*/ 	.word	0x00008050


	//   ....[15]....
        /*038c*/ 	.word	0x00008080


	//   ....[16]....
        /*0390*/ 	.word	0x000084d0


	//   ....[17]....
        /*0394*/ 	.word	0x000085c0


	//   ....[18]....
        /*0398*/ 	.word	0x00008a90


	//   ....[19]....
        /*039c*/ 	.word	0x00008b20


	//   ....[20]....
        /*03a0*/ 	.word	0x0000c0e0


	//   ....[21]....
        /*03a4*/ 	.word	0x0000c200


	//   ....[22]....
        /*03a8*/ 	.word	0x0000c670


	//   ....[23]....
        /*03ac*/ 	.word	0x0000c6e0


	//   ....[24]....
        /*03b0*/ 	.word	0x0000d750


	//   ....[25]....
        /*03b4*/ 	.word	0x0000d790


	//   ....[26]....
        /*03b8*/ 	.word	0x0000d860


	//   ....[27]....
        /*03bc*/ 	.word	0x0000d8a0


	//   ....[28]....
        /*03c0*/ 	.word	0x0000f5f0


	//   ....[29]....
        /*03c4*/ 	.word	0x0000f620


	//   ....[30]....
        /*03c8*/ 	.word	0x0000f6c0


	//   ....[31]....
        /*03cc*/ 	.word	0x0000f6f0


	//   ....[32]....
        /*03d0*/ 	.word	0x0000fc40


	//   ....[33]....
        /*03d4*/ 	.word	0x0000fc70


	//   ....[34]....
        /*03d8*/ 	.word	0x0000fdd0


	//   ....[35]....
        /*03dc*/ 	.word	0x0000fdf0


	//   ....[36]....
        /*03e0*/ 	.word	0x0000ff40


	//   ....[37]....
        /*03e4*/ 	.word	0x0000ff60


	//   ....[38]....
        /*03e8*/ 	.word	0x000100c0


	//   ....[39]....
        /*03ec*/ 	.word	0x000100e0


	//   ....[40]....
        /*03f0*/ 	.word	0x000108b0


	//   ....[41]....
        /*03f4*/ 	.word	0x000108d0


	//   ....[42]....
        /*03f8*/ 	.word	0x00010a20


	//   ....[43]....
        /*03fc*/ 	.word	0x00010a40


	//   ....[44]....
        /*0400*/ 	.word	0x00010b90


	//   ....[45]....
        /*0404*/ 	.word	0x00010bb0


	//   ....[46]....
        /*0408*/ 	.word	0x00010d10


	//   ....[47]....
        /*040c*/ 	.word	0x00010d30


	//   ....[48]....
        /*0410*/ 	.word	0x00010f20


	//   ....[49]....
        /*0414*/ 	.word	0x00011cb0


	//   ....[50]....
        /*0418*/ 	.word	0x000127a0


	//   ....[51]....
        /*041c*/ 	.word	0x000127e0


	//   ....[52]....
        /*0420*/ 	.word	0x000128c0


	//   ....[53]....
        /*0424*/ 	.word	0x000128d0


	//   ....[54]....
        /*0428*/ 	.word	0x00012970


	//   ....[55]....
        /*042c*/ 	.word	0x00012980


	//   ....[56]....
        /*0430*/ 	.word	0x00012a20


	//   ....[57]....
        /*0434*/ 	.word	0x00012a30


	//   ....[58]....
        /*0438*/ 	.word	0x00012ad0


	//   ....[59]....
        /*043c*/ 	.word	0x00012ae0


	//   ....[60]....
        /*0440*/ 	.word	0x00012b80


	//   ....[61]....
        /*0444*/ 	.word	0x00012b90


	//   ....[62]....
        /*0448*/ 	.word	0x00012c30


	//   ....[63]....
        /*044c*/ 	.word	0x00012c40


	//   ....[64]....
        /*0450*/ 	.word	0x00012c80


	//   ....[65]....
        /*0454*/ 	.word	0x00012cd0


	//   ....[66]....
        /*0458*/ 	.word	0x00016040


	//   ....[67]....
        /*045c*/ 	.word	0x00016230


	//   ....[68]....
        /*0460*/ 	.word	0x000167e0


	//   ....[69]....
        /*0464*/ 	.word	0x00016940


	//   ....[70]....
        /*0468*/ 	.word	0x000169a0


	//   ....[71]....
        /*046c*/ 	.word	0x00016b00


	//   ....[72]....
        /*0470*/ 	.word	0x00016b50


	//   ....[73]....
        /*0474*/ 	.word	0x00016c80


	//   ....[74]....
        /*0478*/ 	.word	0x00016cd0


	//   ....[75]....
        /*047c*/ 	.word	0x00016e00


	//   ....[76]....
        /*0480*/ 	.word	0x00016e50


	//   ....[77]....
        /*0484*/ 	.word	0x00016f80


	//   ....[78]....
        /*0488*/ 	.word	0x00016fd0


	//   ....[79]....
        /*048c*/ 	.word	0x00017100


	//   ....[80]....
        /*0490*/ 	.word	0x00017150


	//   ....[81]....
        /*0494*/ 	.word	0x00017280


	//   ....[82]....
        /*0498*/ 	.word	0x000172d0


	//   ....[83]....
        /*049c*/ 	.word	0x000173e0


	//   ....[84]....
        /*04a0*/ 	.word	0x00017430


	//   ....[85]....
        /*04a4*/ 	.word	0x00017750


	//   ....[86]....
        /*04a8*/ 	.word	0x00017870


	//----- nvinfo : EIATTR_REG_RECONFIG
	.align		4
.L_299:
        /*04ac*/ 	.byte	0x01, 0x54
	.zero		2


	//----- nvinfo : EIATTR_SYSCALL_OFFSETS
	.align		4
        /*04b0*/ 	.byte	0x04, 0x46
        /*04b2*/ 	.short	(.L_301 - .L_300)


	//   ....[0]....
.L_300:
        /*04b4*/ 	.word	0x00001900


	//   ....[1]....
        /*04b8*/ 	.word	0x000118a0


	//   ....[2]....
        /*04bc*/ 	.word	0x000119f0


	//   ....[3]....
        /*04c0*/ 	.word	0x00011ae0


	//   ....[4]....
        /*04c4*/ 	.word	0x00012350


	//----- nvinfo : EIATTR_MBARRIER_INSTR_OFFSETS
	.align		4
.L_301:
        /*04c8*/ 	.byte	0x04, 0x39
        /*04ca*/ 	.short	(.L_303 - .L_302)


	//   ....[0]....
.L_302:
        /*04cc*/ 	.word	0x00000270
        /*04d0*/ 	.word	0x000000ff
        /*04d4*/ 	.word	0x00038800
        /*04d8*/ 	.short	0x0100
        /*04da*/ 	.byte	0x08
	.zero		1


	//   ....[1]....
        /*04dc*/ 	.word	0x00000280
        /*04e0*/ 	.word	0x000000ff
        /*04e4*/ 	.word	0x00038820
        /*04e8*/ 	.short	0x0100
        /*04ea*/ 	.byte	0x08
	.zero		1


	//   ....[2]....
        /*04ec*/ 	.word	0x00000370
        /*04f0*/ 	.word	0x000000ff
        /*04f4*/ 	.word	0x00038830
        /*04f8*/ 	.short	0x0100
        /*04fa*/ 	.byte	0x08
	.zero		1


	//   ....[3]....
        /*04fc*/ 	.word	0x00000380
        /*0500*/ 	.word	0x000000ff
        /*0504*/ 	.word	0x00038840
        /*0508*/ 	.short	0x0100
        /*050a*/ 	.byte	0x08
	.zero		1


	//   ....[4]....
        /*050c*/ 	.word	0x00000390
        /*0510*/ 	.word	0x000000ff
        /*0514*/ 	.word	0x00038838
        /*0518*/ 	.short	0x0100
        /*051a*/ 	.byte	0x08
	.zero		1


	//   ....[5]....
        /*051c*/ 	.word	0x000003a0
        /*0520*/ 	.word	0x000000ff
        /*0524*/ 	.word	0x00038848
        /*0528*/ 	.short	0x0100
        /*052a*/ 	.byte	0x08
	.zero		1


	//   ....[6]....
        /*052c*/ 	.word	0x000004d0
        /*0530*/ 	.word	0x000000ff
        /*0534*/ 	.word	0x00038850
        /*0538*/ 	.short	0x0100
        /*053a*/ 	.byte	0x08
	.zero		1


	//   ....[7]....
        /*053c*/ 	.word	0x000004e0
        /*0540*/ 	.word	0x000000ff
        /*0544*/ 	.word	0x00038860
        /*0548*/ 	.short	0x0100
        /*054a*/ 	.byte	0x08
	.zero		1


	//   ....[8]....
        /*054c*/ 	.word	0x000004f0
        /*0550*/ 	.word	0x000000ff
        /*0554*/ 	.word	0x00038858
        /*0558*/ 	.short	0x0100
        /*055a*/ 	.byte	0x08
	.zero		1


	//   ....[9]....
        /*055c*/ 	.word	0x00000500
        /*0560*/ 	.word	0x000000ff
        /*0564*/ 	.word	0x00038868
        /*0568*/ 	.short	0x0100
        /*056a*/ 	.byte	0x08
	.zero		1


	//   ....[10]....
        /*056c*/ 	.word	0x000005f0
        /*0570*/ 	.word	0x000000ff
        /*0574*/ 	.word	0x00038870
        /*0578*/ 	.short	0x0100
        /*057a*/ 	.byte	0x06
	.zero		1


	//   ....[11]....
        /*057c*/ 	.word	0x00000600
        /*0580*/ 	.word	0x000000ff
        /*0584*/ 	.word	0x00038880
        /*0588*/ 	.short	0x0100
        /*058a*/ 	.byte	0x06
	.zero		1


	//   ....[12]....
        /*058c*/ 	.word	0x00000610
        /*0590*/ 	.word	0x000000ff
        /*0594*/ 	.word	0x00038878
        /*0598*/ 	.short	0x0100
        /*059a*/ 	.byte	0x06
	.zero		1


	//   ....[13]....
        /*059c*/ 	.word	0x00000620
        /*05a0*/ 	.word	0x000000ff
        /*05a4*/ 	.word	0x00038888
        /*05a8*/ 	.short	0x0100
        /*05aa*/ 	.byte	0x06
	.zero		1


	//   ....[14]....
        /*05ac*/ 	.word	0x00000750
        /*05b0*/ 	.word	0x000000ff
        /*05b4*/ 	.word	0x00038890
        /*05b8*/ 	.short	0x0100
        /*05ba*/ 	.byte	0x08
	.zero		1


	//   ....[15]....
        /*05bc*/ 	.word	0x00000760
        /*05c0*/ 	.word	0x000000ff
        /*05c4*/ 	.word	0x000388a0
        /*05c8*/ 	.short	0x0100
        /*05ca*/ 	.byte	0x08
	.zero		1


	//   ....[16]....
        /*05cc*/ 	.word	0x00000770
        /*05d0*/ 	.word	0x000000ff
        /*05d4*/ 	.word	0x00038898
        /*05d8*/ 	.short	0x0100
        /*05da*/ 	.byte	0x08
	.zero		1


	//   ....[17]....
        /*05dc*/ 	.word	0x00000780
        /*05e0*/ 	.word	0x000000ff
        /*05e4*/ 	.word	0x000388a8
        /*05e8*/ 	.short	0x0100
        /*05ea*/ 	.byte	0x08
	.zero		1


	//   ....[18]....
        /*05ec*/ 	.word	0x000008b0
        /*05f0*/ 	.word	0x000000ff
        /*05f4*/ 	.word	0x000388b0
        /*05f8*/ 	.short	0x0100
        /*05fa*/ 	.byte	0x08
	.zero		1


	//   ....[19]....
        /*05fc*/ 	.word	0x000008c0
        /*0600*/ 	.word	0x000000ff
        /*0604*/ 	.word	0x000388c0
        /*0608*/ 	.short	0x0100
        /*060a*/ 	.byte	0x08
	.zero		1


	//   ....[20]....
        /*060c*/ 	.word	0x000008d0
        /*0610*/ 	.word	0x000000ff
        /*0614*/ 	.word	0x000388b8
        /*0618*/ 	.short	0x0100
        /*061a*/ 	.byte	0x08
	.zero		1


	//   ....[21]....
        /*061c*/ 	.word	0x000008e0
        /*0620*/ 	.word	0x000000ff
        /*0624*/ 	.word	0x000388c8
        /*0628*/ 	.short	0x0100
        /*062a*/ 	.byte	0x08
	.zero		1


	//   ....[22]....
        /*062c*/ 	.word	0x000019b0
        /*0630*/ 	.word	0x000000ff
        /*0634*/ 	.word	0x00038800
        /*0638*/ 	.short	0x010a
        /*063a*/ 	.byte	0x06
	.zero		1


	//   ....[23]....
        /*063c*/ 	.word	0x00001a50
        /*0640*/ 	.word	0x00000000
        /*0644*/ 	.word	0x00038830
        /*0648*/ 	.short	0x010a
        /*064a*/ 	.byte	0x3f
	.zero		1


	//   ....[24]....
        /*064c*/ 	.word	0x00001ab0
        /*0650*/ 	.word	0x00000000
        /*0654*/ 	.word	0x00038830
        /*0658*/ 	.short	0x010a
        /*065a*/ 	.byte	0x3f
	.zero		1


	//   ....[25]....
        /*065c*/ 	.word	0x000043e0
        /*0660*/ 	.word	0x00000000
        /*0664*/ 	.word	0x00000000
        /*0668*/ 	.short	0x0101
        /*066a*/ 	.byte	0x3f
	.zero		1


	//   ....[26]....
        /*066c*/ 	.word	0x00005470
        /*0670*/ 	.word	0x000000ff
        /*0674*/ 	.word	0x00038830
        /*0678*/ 	.short	0x010a
        /*067a*/ 	.byte	0x04
	.zero		1


	//   ....[27]....
        /*067c*/ 	.word	0x000054c0
        /*0680*/ 	.word	0x000000ff
        /*0684*/ 	.word	0x00038830
        /*0688*/ 	.short	0x010a
        /*068a*/ 	.byte	0x04
	.zero		1


	//   ....[28]....
        /*068c*/ 	.word	0x00007d60
        /*0690*/ 	.word	0x000000ff
        /*0694*/ 	.word	0x00038850
        /*0698*/ 	.short	0x010a
        /*069a*/ 	.byte	0x04
	.zero		1


	//   ....[29]....
        /*069c*/ 	.word	0x00007da0
        /*06a0*/ 	.word	0x000000ff
        /*06a4*/ 	.word	0x00038850
        /*06a8*/ 	.short	0x010a
        /*06aa*/ 	.byte	0x04
	.zero		1


	//   ....[30]....
        /*06ac*/ 	.word	0x00008fc0
        /*06b0*/ 	.word	0x00000014
        /*06b4*/ 	.word	0x00000000
        /*06b8*/ 	.short	0x0101
        /*06ba*/ 	.byte	0x3f
	.zero		1


	//   ....[31]....
        /*06bc*/ 	.word	0x00009020
        /*06c0*/ 	.word	0x000000a0
        /*06c4*/ 	.word	0x00000000
        /*06c8*/ 	.short	0x0101
        /*06ca*/ 	.byte	0x3f
	.zero		1


	//   ....[32]....
        /*06cc*/ 	.word	0x00009560
        /*06d0*/ 	.word	0x000000ff
        /*06d4*/ 	.word	0x00038830
        /*06d8*/ 	.short	0x010a
        /*06da*/ 	.byte	0x04
	.zero		1


	//   ....[33]....
        /*06dc*/ 	.word	0x000095a0
        /*06e0*/ 	.word	0x000000ff
        /*06e4*/ 	.word	0x00038830
        /*06e8*/ 	.short	0x010a
        /*06ea*/ 	.byte	0x04
	.zero		1


	//   ....[34]....
        /*06ec*/ 	.word	0x0000be40
        /*06f0*/ 	.word	0x000000ff
        /*06f4*/ 	.word	0x00038850
        /*06f8*/ 	.short	0x010a
        /*06fa*/ 	.byte	0x04
	.zero		1


	//   ....[35]....
        /*06fc*/ 	.word	0x0000be80
        /*0700*/ 	.word	0x000000ff
        /*0704*/ 	.word	0x00038850
        /*0708*/ 	.short	0x010a
        /*070a*/ 	.byte	0x04
	.zero		1


	//   ....[36]....
        /*070c*/ 	.word	0x0000ca20
        /*0710*/ 	.word	0x0000009d
        /*0714*/ 	.word	0x00000000
        /*0718*/ 	.short	0x0101
        /*071a*/ 	.byte	0x3f
	.zero		1


	//   ....[37]....
        /*071c*/ 	.word	0x0000caf0
        /*0720*/ 	.word	0x000000a5
        /*0724*/ 	.word	0x00000000
        /*0728*/ 	.short	0x0101
        /*072a*/ 	.byte	0x3f
	.zero		1


	//   ....[38]....
        /*072c*/ 	.word	0x0000d6c0
        /*0730*/ 	.word	0x000000ff
        /*0734*/ 	.word	0x00038850
        /*0738*/ 	.short	0x010a
        /*073a*/ 	.byte	0x07
	.zero		1


	//   ....[39]....
        /*073c*/ 	.word	0x0000d700
        /*0740*/ 	.word	0x000000ff
        /*0744*/ 	.word	0x00038850
        /*0748*/ 	.short	0x010a
        /*074a*/ 	.byte	0x07
	.zero		1


	//   ....[40]....
        /*074c*/ 	.word	0x0000dbf0
        /*0750*/ 	.word	0x0000000a
        /*0754*/ 	.word	0x00000000
        /*0758*/ 	.short	0x0101
        /*075a*/ 	.byte	0x3f
	.zero		1


	//   ....[41]....
        /*075c*/ 	.word	0x0000fc80
        /*0760*/ 	.word	0x000000c7
        /*0764*/ 	.word	0x00000000
        /*0768*/ 	.short	0x0101
        /*076a*/ 	.byte	0x3f
	.zero		1


	//   ....[42]....
        /*076c*/ 	.word	0x00011ec0
        /*0770*/ 	.word	0x00000000
        /*0774*/ 	.word	0x00038840
        /*0778*/ 	.short	0x010a
        /*077a*/ 	.byte	0x3f
	.zero		1


	//   ....[43]....
        /*077c*/ 	.word	0x00012dd0
        /*0780*/ 	.word	0x00000011
        /*0784*/ 	.word	0x00038800
        /*0788*/ 	.short	0x0107
        /*078a*/ 	.byte	0x3f
	.zero		1


	//   ....[44]....
        /*078c*/ 	.word	0x00012ee0
        /*0790*/ 	.word	0x00000011
        /*0794*/ 	.word	0x00038800
        /*0798*/ 	.short	0x0101
        /*079a*/ 	.byte	0x3f
	.zero		1


	//   ....[45]....
        /*079c*/ 	.word	0x00012f00
        /*07a0*/ 	.word	0x00000011
        /*07a4*/ 	.word	0x00038820
        /*07a8*/ 	.short	0x010a
        /*07aa*/ 	.byte	0x3f
	.zero		1


	//   ....[46]....
        /*07ac*/ 	.word	0x00013240
        /*07b0*/ 	.word	0x00000002
        /*07b4*/ 	.word	0x00038840
        /*07b8*/ 	.short	0x010a
        /*07ba*/ 	.byte	0x3f
	.zero		1


	//   ....[47]....
        /*07bc*/ 	.word	0x000137a0
        /*07c0*/ 	.word	0x00000003
        /*07c4*/ 	.word	0x00000060
        /*07c8*/ 	.short	0x010a
        /*07ca*/ 	.byte	0x3f
	.zero		1


	//   ....[48]....
        /*07cc*/ 	.word	0x00013fe0
        /*07d0*/ 	.word	0x00000003
        /*07d4*/ 	.word	0x00038840
        /*07d8*/ 	.short	0x010a
        /*07da*/ 	.byte	0x3f
	.zero		1


	//   ....[49]....
        /*07dc*/ 	.word	0x00014570
        /*07e0*/ 	.word	0x00000002
        /*07e4*/ 	.word	0x00000060
        /*07e8*/ 	.short	0x010a
        /*07ea*/ 	.byte	0x3f
	.zero		1


	//   ....[50]....
        /*07ec*/ 	.word	0x00014d00
        /*07f0*/ 	.word	0x00000002
        /*07f4*/ 	.word	0x00038840
        /*07f8*/ 	.short	0x010a
        /*07fa*/ 	.byte	0x3f
	.zero		1


	//   ....[51]....
        /*07fc*/ 	.word	0x00015290
        /*0800*/ 	.word	0x00000002
        /*0804*/ 	.word	0x00000060
        /*0808*/ 	.short	0x010a
        /*080a*/ 	.byte	0x3f
	.zero		1


	//   ....[52]....
        /*080c*/ 	.word	0x000159d0
        /*0810*/ 	.word	0x00000002
        /*0814*/ 	.word	0x00038860
        /*0818*/ 	.short	0x010a
        /*081a*/ 	.byte	0x3f
	.zero		1


	//   ....[53]....
        /*081c*/ 	.word	0x000161b0
        /*0820*/ 	.word	0x00000000
        /*0824*/ 	.word	0x00038820
        /*0828*/ 	.short	0x010a
        /*082a*/ 	.byte	0x3f
	.zero		1


	//   ....[54]....
        /*082c*/ 	.word	0x000163a0
        /*0830*/ 	.word	0x00000006
        /*0834*/ 	.word	0x00000000
        /*0838*/ 	.short	0x010a
        /*083a*/ 	.byte	0x3f
	.zero		1


	//   ....[55]....
        /*083c*/ 	.word	0x000163f0
        /*0840*/ 	.word	0x00000003
        /*0844*/ 	.word	0x00000000
        /*0848*/ 	.short	0x010a
        /*084a*/ 	.byte	0x3f
	.zero		1


	//   ....[56]....
        /*084c*/ 	.word	0x00016450
        /*0850*/ 	.word	0x00000012
        /*0854*/ 	.word	0x00000000
        /*0858*/ 	.short	0x010a
        /*085a*/ 	.byte	0x3f
	.zero		1


	//   ....[57]....
        /*085c*/ 	.word	0x00016480
        /*0860*/ 	.word	0x00000003
        /*0864*/ 	.word	0x00000000
        /*0868*/ 	.short	0x010a
        /*086a*/ 	.byte	0x3f
	.zero		1


	//   ....[58]....
        /*086c*/ 	.word	0x00016500
        /*0870*/ 	.word	0x00000003
        /*0874*/ 	.word	0x00038800
        /*0878*/ 	.short	0x010a
        /*087a*/ 	.byte	0x3f
	.zero		1


	//   ....[59]....
        /*087c*/ 	.word	0x00016550
        /*0880*/ 	.word	0x00000000
        /*0884*/ 	.word	0x00038830
        /*0888*/ 	.short	0x010a
        /*088a*/ 	.byte	0x3f
	.zero		1


	//   ....[60]....
        /*088c*/ 	.word	0x000165c0
        /*0890*/ 	.word	0x00000004
        /*0894*/ 	.word	0x00038830
        /*0898*/ 	.short	0x010a
        /*089a*/ 	.byte	0x3f
	.zero		1


	//   ....[61]....
        /*089c*/ 	.word	0x00016620
        /*08a0*/ 	.word	0x00000003
        /*08a4*/ 	.word	0x00038850
        /*08a8*/ 	.short	0x010a
        /*08aa*/ 	.byte	0x3f
	.zero		1


	//   ....[62]....
        /*08ac*/ 	.word	0x00016680
        /*08b0*/ 	.word	0x00000004
        /*08b4*/ 	.word	0x00038830
        /*08b8*/ 	.short	0x010a
        /*08ba*/ 	.byte	0x3f
	.zero		1


	//   ....[63]....
        /*08bc*/ 	.word	0x000166e0
        /*08c0*/ 	.word	0x00000003
        /*08c4*/ 	.word	0x00038850
        /*08c8*/ 	.short	0x010a
        /*08ca*/ 	.byte	0x3f
	.zero		1


	//   ....[64]....
        /*08cc*/ 	.word	0x00016740
        /*08d0*/ 	.word	0x00000007
        /*08d4*/ 	.word	0x00038850
        /*08d8*/ 	.short	0x010a
        /*08da*/ 	.byte	0x3f
	.zero		1


	//   ....[65]....
        /*08dc*/ 	.word	0x00016890
        /*08e0*/ 	.word	0x00000000
        /*08e4*/ 	.word	0x00038840
        /*08e8*/ 	.short	0x010a
        /*08ea*/ 	.byte	0x3f
	.zero		1


	//   ....[66]....
        /*08ec*/ 	.word	0x00017470
        /*08f0*/ 	.word	0x00000011
        /*08f4*/ 	.word	0x00038820
        /*08f8*/ 	.short	0x010a
        /*08fa*/ 	.byte	0x3f
	.zero		1


	//   ....[67]....
        /*08fc*/ 	.word	0x000174c0
        /*0900*/ 	.word	0x00000002
        /*0904*/ 	.word	0x00038840
        /*0908*/ 	.short	0x010a
        /*090a*/ 	.byte	0x3f
	.zero		1


	//   ....[68]....
        /*090c*/ 	.word	0x00017510
        /*0910*/ 	.word	0x00000003
        /*0914*/ 	.word	0x00000060
        /*0918*/ 	.short	0x010a
        /*091a*/ 	.byte	0x3f
	.zero		1


	//   ....[69]....
        /*091c*/ 	.word	0x00017560
        /*0920*/ 	.word	0x00000003
        /*0924*/ 	.word	0x00038840
        /*0928*/ 	.short	0x010a
        /*092a*/ 	.byte	0x3f
	.zero		1


	//   ....[70]....
        /*092c*/ 	.word	0x000175b0
        /*0930*/ 	.word	0x00000002
        /*0934*/ 	.word	0x00000060
        /*0938*/ 	.short	0x010a
        /*093a*/ 	.byte	0x3f
	.zero		1


	//   ....[71]....
        /*093c*/ 	.word	0x00017600
        /*0940*/ 	.word	0x00000002
        /*0944*/ 	.word	0x00038840
        /*0948*/ 	.short	0x010a
        /*094a*/ 	.byte	0x3f
	.zero		1


	//   ....[72]....
        /*094c*/ 	.word	0x00017650
        /*0950*/ 	.word	0x00000002
        /*0954*/ 	.word	0x00000060
        /*0958*/ 	.short	0x010a
        /*095a*/ 	.byte	0x3f
	.zero		1


	//   ....[73]....
        /*095c*/ 	.word	0x000176a0
        /*0960*/ 	.word	0x00000002
        /*0964*/ 	.word	0x00038860
        /*0968*/ 	.short	0x010a
        /*096a*/ 	.byte	0x3f
	.zero		1


	//   ....[74]....
        /*096c*/ 	.word	0x00017790
        /*0970*/ 	.word	0x00000000
        /*0974*/ 	.word	0x00038820
        /*0978*/ 	.short	0x010a
        /*097a*/ 	.byte	0x3f
	.zero		1


	//   ....[75]....
        /*097c*/ 	.word	0x00017930
        /*0980*/ 	.word	0x00000006
        /*0984*/ 	.word	0x00000000
        /*0988*/ 	.short	0x010a
        /*098a*/ 	.byte	0x3f
	.zero		1


	//   ....[76]....
        /*098c*/ 	.word	0x00017980
        /*0990*/ 	.word	0x00000003
        /*0994*/ 	.word	0x00000000
        /*0998*/ 	.short	0x010a
        /*099a*/ 	.byte	0x3f
	.zero		1


	//   ....[77]....
        /*099c*/ 	.word	0x000179d0
        /*09a0*/ 	.word	0x00000012
        /*09a4*/ 	.word	0x00000000
        /*09a8*/ 	.short	0x010a
        /*09aa*/ 	.byte	0x3f
	.zero		1


	//----- nvinfo : EIATTR_NUM_MBARRIERS
	.align		4
.L_303:
        /*09ac*/ 	.byte	0x03, 0x38
        /*09ae*/ 	.short	0x0016


	//----- nvinfo : EIATTR_EXIT_INSTR_OFFSETS
	.align		4
        /*09b0*/ 	.byte	0x04, 0x1c
        /*09b2*/ 	.short	(.L_305 - .L_304)


	//   ....[0]....
.L_304:
        /*09b4*/ 	.word	0x00000a10


	//   ....[1]....
        /*09b8*/ 	.word	0x00010ec0


	//   ....[2]....
        /*09bc*/ 	.word	0x000164d0


	//----- nvinfo : EIATTR_MAX_THREADS
	.align		4
.L_305:
        /*09c0*/ 	.byte	0x04, 0x05
        /*09c2*/ 	.short	(.L_307 - .L_306)
.L_306:
        /*09c4*/ 	.word	0x00000180
        /*09c8*/ 	.word	0x00000001
        /*09cc*/ 	.word	0x00000001


	//----- nvinfo : EIATTR_CRS_STACK_SIZE
	.align		4
.L_307:
        /*09d0*/ 	.byte	0x04, 0x1e
        /*09d2*/ 	.short	(.L_309 - .L_308)
.L_308:
        /*09d4*/ 	.word	0x00000000


	//----- nvinfo : EIATTR_CBANK_PARAM_SIZE
	.align		4
.L_309:
        /*09d8*/ 	.byte	0x03, 0x19
        /*09da*/ 	.short	0x0af0


	//----- nvinfo : EIATTR_PARAM_CBANK
	.align		4
        /*09dc*/ 	.byte	0x04, 0x0a
        /*09de*/ 	.short	(.L_311 - .L_310)
	.align		4
.L_310:
        /*09e0*/ 	.word	index@(.nv.constant0._ZN7cutlass13device_kernelIN5flash11enable_sm90INS1_16FlashAttnFwdSm90INS1_25CollectiveMainloopFwdSm90ILi2EN4cute5tupleIJNS5_1CILi1EEES8_S8_EEENS6_IJNS7_ILi128EEENS7_ILi80EEENS7_ILi256EEEEEELi256ENS_6half_tEfNS_4arch4Sm90ELb1ELb0ELb0ELb0ELb0ELb0ELb0ELb1ELb1ELb1ELb0ELb0EEENS1_21CollectiveEpilogueFwdINS6_IJSA_SC_SB_EEES9_SE_SG_Li256ELb0ELb1ELb0ELb0EEENS1_30DynamicPersistentTileSchedulerILi256ELi128ELb0ELb1ELb1EEEEEEEEEvNT_6ParamsE)
        /*09e4*/ 	.short	0x0210
        /*09e6*/ 	.short	0x0af0


	//----- nvinfo : EIATTR_SW_WAR
	.align		4
.L_311:
        /*09e8*/ 	.byte	0x04, 0x36
        /*09ea*/ 	.short	(.L_313 - .L_312)
.L_312:
        /*09ec*/ 	.word	0x00000008
.L_313:


//--------------------- .nv.info._ZN7cutlass13device_kernelIN5flash11enable_sm90INS1_16FlashAttnFwdSm90INS1_25CollectiveMainloopFwdSm90ILi2EN4cute5tupleIJNS5_1CILi1EEES8_S8_EEENS6_IJNS7_ILi128EEENS7_ILi80EEENS7_ILi256EEEEEELi256ENS_6half_tEfNS_4arch4Sm90ELb1ELb0ELb0ELb1ELb0ELb0ELb0ELb1ELb1ELb1ELb0ELb0EEENS1_21CollectiveEpilogueFwdINS6_IJSA_SC_SB_EEES9_SE_SG_Li256ELb1ELb1ELb0ELb0EEENS1_36VarlenDynamicPersistentTileSchedulerILi128ELi80ELi256ELi128ELb0ELb1ELb1ELb1ELb1ELb1EEEEEEEEEvNT_6ParamsE --------------------------
	.section	.nv.info._ZN7cutlass13device_kernelIN5flash11enable_sm90INS1_16FlashAttnFwdSm90INS1_25CollectiveMainloopFwdSm90ILi2EN4cute5tupleIJNS5_1CILi1EEES8_S8_EEENS6_IJNS7_ILi128EEENS7_ILi80EEENS7_ILi256EEEEEELi256ENS_6half_tEfNS_4arch4Sm90ELb1ELb0ELb0ELb1ELb0ELb0ELb0ELb1ELb1ELb1ELb0ELb0EEENS1_21CollectiveEpilogueFwdINS6_IJSA_SC_SB_EEES9_SE_SG_Li256ELb1ELb1ELb0ELb0EEENS1_36VarlenDynamicPersistentTileSchedulerILi128ELi80ELi256ELi128ELb0ELb1ELb1ELb1ELb1ELb1EEEEEEEEEvNT_6ParamsE,"",@"SHT_CUDA_INFO"
	.sectionflags	@""
	.align	4


	//----- nvinfo : EIATTR_CUDA_API_VERSION
	.align		4
        /*0000*/ 	.byte	0x04, 0x37
        /*0002*/ 	.short	(.L_315 - .L_314)
.L_314:
        /*0004*/ 	.word	0x00000082


	//----- nvinfo : EIATTR_KPARAM_INFO
	.align		4
.L_315:
        /*0008*/ 	.byte	0x04, 0x17
        /*000a*/ 	.short	(.L_317 - .L_316)
.L_316:
        /*000c*/ 	.word	0x00000000
        /*0010*/ 	.short	0x0000
        /*0012*/ 	.short	0x0070
        /*0014*/ 	.byte	0x00, 0xf0, 0x01, 0x2a


	//----- nvinfo : EIATTR_SPARSE_MMA_MASK
	.align		4
.L_317:
        /*0018*/ 	.byte	0x03, 0x50
        /*001a*/ 	.short	0x0000


	//----- nvinfo : EIATTR_MAXREG_COUNT
	.align		4
        /*001c*/ 	.byte	0x03, 0x1b
        /*001e*/ 	.short	0x00a8


	//----- nvinfo : EIATTR_NUM_BARRIERS
	.align		4
        /*0020*/ 	.byte	0x02, 0x4c
        /*0022*/ 	.byte	0x09
	.zero		1


	//----- nvinfo : EIATTR_EXTERNS
	.align		4
        /*0024*/ 	.byte	0x04, 0x0f
        /*0026*/ 	.short	(.L_319 - .L_318)


	//   ....[0]....
	.align		4
.L_318:
        /*0028*/ 	.word	index@(__assertfail)


	//----- nvinfo : EIATTR_ANNOTATIONS
	.align		4
.L_319:
        /*002c*/ 	.byte	0x04, 0x55
        /*002e*/ 	.short	(.L_321 - .L_320)


	//   ....[0]....
.L_320:
        /* <DEDUP_REMOVED lines=79> */


	//----- nvinfo : EIATTR_MERCURY_ISA_VERSION
	.align		4
.L_321:
        /*0510*/ 	.byte	0x03, 0x5f
        /*0512*/ 	.short	0x0101


	//----- nvinfo : EIATTR_UNUSED_LOAD_BYTE_OFFSET
	.align		4
        /*0514*/ 	.byte	0x04, 0x44
        /*0516*/ 	.short	(.L_323 - .L_322)


	//   ....[0]....
.L_322:
        /*0518*/ 	.word	0x00000a10
        /*051c*/ 	.word	0x0000fff0


	//   ....[1]....
        /*0520*/ 	.word	0x0000e2c0
        /*0524*/ 	.word	0x0000fff0


	//----- nvinfo : EIATTR_INT_WARP_WIDE_INSTR_OFFSETS
	.align		4
.L_323:
        /*0528*/ 	.byte	0x04, 0x31
        /*052a*/ 	.short	(.L_325 - .L_324)


	//   ....[0]....
.L_324:
        /*052c*/ 	.word	0x00000130


	//   ....[1]....
        /*0530*/ 	.word	0x00000170


	//   ....[2]....
        /*0534*/ 	.word	0x000001e0


	//   ....[3]....
        /*0538*/ 	.word	0x00012600


	//   ....[4]....
        /*053c*/ 	.word	0x000126a0


	//   ....[5]....
        /*0540*/ 	.word	0x00016d50


	//   ....[6]....
        /*0544*/ 	.word	0x00016dc0


	//----- nvinfo : EIATTR_COOP_GROUP_MASK_REGIDS
	.align		4
.L_325:
        /*0548*/ 	.byte	0x04, 0x29
        /*054a*/ 	.short	(.L_327 - .L_326)


	//   ....[0]....
.L_326:
        /*054c*/ 	.word	0xffffffff


	//   ....[1]....
        /*0550*/ 	.word	0xffffffff


	//   ....[2]....
        /*0554*/ 	.word	0xffffffff


	//   ....[3]....
        /*0558*/ 	.word	0xffffffff


	//   ....[4]....
        /*055c*/ 	.word	0xffffffff


	//   ....[5]....
        /*0560*/ 	.word	0xffffffff


	//   ....[6]....
        /*0564*/ 	.word	0xffffffff


	//   ....[7]....
        /*0568*/ 	.word	0xffffffff


	//   ....[8]....
        /*056c*/ 	.word	0xffffffff


	//   ....[9]....
        /*0570*/ 	.word	0xffffffff


	//   ....[10]....
        /*0574*/ 	.word	0xffffffff


	//   ....[11]....
        /*0578*/ 	.word	0xffffffff


	//   ....[12]....
        /*057c*/ 	.word	0xffffffff


	//   ....[13]....
        /*0580*/ 	.word	0xffffffff


	//   ....[14]....
        /*0584*/ 	.word	0xffffffff


	//   ....[15]....
        /*0588*/ 	.word	0xffffffff


	//   ....[16]....
        /*058c*/ 	.word	0xffffffff


	//   ....[17]....
        /*0590*/ 	.word	0xffffffff


	//   ....[18]....
        /*0594*/ 	.word	0xffffffff


	//   ....[19]....
        /*0598*/ 	.word	0xffffffff


	//   ....[20]....
        /*059c*/ 	.word	0xffffffff


	//   ....[21]....
        /*05a0*/ 	.word	0xffffffff


	//   ....[22]....
        /*05a4*/ 	.word	0xffffffff


	//   ....[23]....
        /*05a8*/ 	.word	0xffffffff


	//   ....[24]....
        /*05ac*/ 	.word	0xffffffff


	//   ....[25]....
        /*05b0*/ 	.word	0xffffffff


	//   ....[26]....
        /*05b4*/ 	.word	0xffffffff


	//   ....[27]....
        /*05b8*/ 	.word	0xffffffff


	//   ....[28]....
        /*05bc*/ 	.word	0xffffffff


	//   ....[29]....
        /*05c0*/ 	.word	0xffffffff


	//   ....[30]....
        /*05c4*/ 	.word	0xffffffff


	//   ....[31]....
        /*05c8*/ 	.word	0xffffffff


	//   ....[32]....
        /*05cc*/ 	.word	0xffffffff


	//   ....[33]....
        /*05d0*/ 	.word	0xffffffff


	//   ....[34]....
        /*05d4*/ 	.word	0xffffffff


	//   ....[35]....
        /*05d8*/ 	.word	0xffffffff


	//   ....[36]....
        /*05dc*/ 	.word	0xffffffff


	//   ....[37]....
        /*05e0*/ 	.word	0xffffffff


	//   ....[38]....
        /*05e4*/ 	.word	0xffffffff


	//   ....[39]....
        /*05e8*/ 	.word	0xffffffff


	//   ....[40]....
        /*05ec*/ 	.word	0xffffffff


	//   ....[41]....
        /*05f0*/ 	.word	0xffffffff


	//   ....[42]....
        /*05f4*/ 	.word	0xffffffff


	//   ....[43]....
        /*05f8*/ 	.word	0xffffffff


	//   ....[44]....
        /*05fc*/ 	.word	0xffffffff


	//   ....[45]....
        /*0600*/ 	.word	0xffffffff


	//   ....[46]....
        /*0604*/ 	.word	0xffffffff


	//   ....[47]....
        /*0608*/ 	.word	0xffffffff


	//   ....[48]....
        /*060c*/ 	.word	0xffffffff


	//   ....[49]....
        /*0610*/ 	.word	0xffffffff


	//   ....[50]....
        /*0614*/ 	.word	0xffffffff


	//   ....[51]....
        /*0618*/ 	.word	0xffffffff


	//   ....[52]....
        /*061c*/ 	.word	0xffffffff


	//   ....[53]....
        /*0620*/ 	.word	0xffffffff


	//   ....[54]....
        /*0624*/ 	.word	0xffffffff


	//   ....[55]....
        /*0628*/ 	.word	0xffffffff


	//   ....[56]....
        /*062c*/ 	.word	0xffffffff


	//   ....[57]....
        /*0630*/ 	.word	0xffffffff


	//   ....[58]....
        /*0634*/ 	.word	0xffffffff


	//   ....[59]....
        /*0638*/ 	.word	0xffffffff


	//   ....[60]....
        /*063c*/ 	.word	0xffffffff


	//   ....[61]....
        /*0640*/ 	.word	0xffffffff


	//   ....[62]....
        /*0644*/ 	.word	0xffffffff


	//   ....[63]....
        /*0648*/ 	.word	0xffffffff


	//   ....[64]....
        /*064c*/ 	.word	0xffffffff


	//   ....[65]....
        /*0650*/ 	.word	0xffffffff


	//   ....[66]....
        /*0654*/ 	.word	0xffffffff


	//   ....[67]....
        /*0658*/ 	.word	0xffffffff


	//   ....[68]....
        /*065c*/ 	.word	0xffffffff


	//   ....[69]....
        /*0660*/ 	.word	0xffffffff


	//   ....[70]....
        /*0664*/ 	.word	0xffffffff


	//   ....[71]....
        /*0668*/ 	.word	0xffffffff


	//   ....[72]....
        /*066c*/ 	.word	0xffffffff


	//   ....[73]....
        /*0670*/ 	.word	0xffffffff


	//   ....[74]....
        /*0674*/ 	.word	0xffffffff


	//   ....[75]....
        /*0678*/ 	.word	0xffffffff


	//   ....[76]....
        /*067c*/ 	.word	0xffffffff


	//   ....[77]....
        /*0680*/ 	.word	0xffffffff


	//   ....[78]....
        /*0684*/ 	.word	0xffffffff


	//   ....[79]....
        /*0688*/ 	.word	0xffffffff


	//   ....[80]....
        /*068c*/ 	.word	0xffffffff


	//   ....[81]....
        /*0690*/ 	.word	0xffffffff


	//   ....[82]....
        /*0694*/ 	.word	0xffffffff


	//   ....[83]....
        /*0698*/ 	.word	0xffffffff


	//   ....[84]....
        /*069c*/ 	.word	0xffffffff


	//   ....[85]....
        /*06a0*/ 	.word	0xffffffff


	//   ....[86]....
        /*06a4*/ 	.word	0xffffffff


	//   ....[87]....
        /*06a8*/ 	.word	0xffffffff


	//   ....[88]....
        /*06ac*/ 	.word	0xffffffff


	//   ....[89]....
        /*06b0*/ 	.word	0xffffffff


	//   ....[90]....
        /*06b4*/ 	.word	0xffffffff


	//   ....[91]....
        /*06b8*/ 	.word	0xffffffff


	//   ....[92]....
        /*06bc*/ 	.word	0xffffffff


	//   ....[93]....
        /*06c0*/ 	.word	0xffffffff


	//   ....[94]....
        /*06c4*/ 	.word	0xffffffff


	//   ....[95]....
        /*06c8*/ 	.word	0xffffffff


	//   ....[96]....
        /*06cc*/ 	.word	0xffffffff


	//   ....[97]....
        /*06d0*/ 	.word	0xffffffff


	//   ....[98]....
        /*06d4*/ 	.word	0xffffffff


	//   ....[99]....
        /*06d8*/ 	.word	0x0500000f


	//   ....[100]....
        /*06dc*/ 	.word	0x0500000f


	//   ....[101]....
        /*06e0*/ 	.word	0x0500000f


	//   ....[102]....
        /*06e4*/ 	.word	0x0500000f


	//   ....[103]....
        /*06e8*/ 	.word	0x0500000f


	//   ....[104]....
        /*06ec*/ 	.word	0x0500000f


	//   ....[105]....
        /*06f0*/ 	.word	0x0500000f


	//   ....[106]....
        /*06f4*/ 	.word	0x0500000f


	//   ....[107]....
        /*06f8*/ 	.word	0x0500000f


	//   ....[108]....
        /*06fc*/ 	.word	0x0500000f


	//   ....[109]....
        /*0700*/ 	.word	0x0500000f


	//   ....[110]....
        /*0704*/ 	.word	0x0500000f


	//   ....[111]....
        /*0708*/ 	.word	0x0500000f


	//   ....[112]....
        /*070c*/ 	.word	0x0500000f


	//   ....[113]....
        /*0710*/ 	.word	0x0500000f


	//   ....[114]....
        /*0714*/ 	.word	0x0500000f


	//   ....[115]....
        /*0718*/ 	.word	0x0500000f


	//   ....[116]....
        /*071c*/ 	.word	0x0500000f


	//   ....[117]....
        /*0720*/ 	.word	0x0500000f


	//   ....[118]....
        /*0724*/ 	.word	0x0500000f


	//   ....[119]....
        /*0728*/ 	.word	0x0500000f


	//   ....[120]....
        /*072c*/ 	.word	0x0500000f


	//   ....[121]....
        /*0730*/ 	.word	0x0500000f


	//   ....[122]....
        /*0734*/ 	.word	0x0500000f


	//   ....[123]....
        /*0738*/ 	.word	0x0500000f


	//   ....[124]....
        /*073c*/ 	.word	0x0500000f


	//   ....[125]....
        /*0740*/ 	.word	0x0500000f


	//   ....[126]....
        /*0744*/ 	.word	0x0500000f


	//   ....[127]....
        /*0748*/ 	.word	0x0500000f


	//   ....[128]....
        /*074c*/ 	.word	0x0500000f


	//   ....[129]....
        /*0750*/ 	.word	0x0500000f


	//   ....[130]....
        /*0754*/ 	.word	0x0500000f


	//   ....[131]....
        /*0758*/ 	.word	0x0500000f


	//   ....[132]....
        /*075c*/ 	.word	0x0500000f


	//   ....[133]....
        /*0760*/ 	.word	0x0500000f


	//----- nvinfo : EIATTR_COOP_GROUP_INSTR_OFFSETS
	.align		4
.L_327:
        /*0764*/ 	.byte	0x04, 0x28
        /*0766*/ 	.short	(.L_329 - .L_328)


	//   ....[0]....
.L_328:
        /*0768*/ 	.word	0x00000060


	//   ....[1]....
        /*076c*/ 	.word	0x00000140


	//   ....[2]....
        /*0770*/ 	.word	0x00000190


	//   ....[3]....
        /*0774*/ 	.word	0x000003c0


	//   ....[4]....
        /*0778*/ 	.word	0x00000520


	//   ....[5]....
        /*077c*/ 	.word	0x00000640


	//   ....[6]....
        /*0780*/ 	.word	0x000007a0


	//   ....[7]....
        /*0784*/ 	.word	0x000019a0


	//   ....[8]....
        /*0788*/ 	.word	0x00003d90


	//   ....[9]....
        /*078c*/ 	.word	0x00003db0


	//   ....[10]....
        /*0790*/ 	.word	0x00004700


	//   ....[11]....
        /*0794*/ 	.word	0x00004800


	//   ....[12]....
        /*0798*/ 	.word	0x00004aa0


	//   ....[13]....
        /*079c*/ 	.word	0x00004c10


	//   ....[14]....
        /*07a0*/ 	.word	0x00007e90


	//   ....[15]....
        /*07a4*/ 	.word	0x000082f0


	//   ....[16]....
        /*07a8*/ 	.word	0x00008320


	//   ....[17]....
        /*07ac*/ 	.word	0x000083d0


	//   ....[18]....
        /*07b0*/ 	.word	0x00008960


	//   ....[19]....
        /*07b4*/ 	.word	0x000089c0


	//   ....[20]....
        /*07b8*/ 	.word	0x0000bf70


	//   ....[21]....
        /*07bc*/ 	.word	0x0000bfa0


	//   ....[22]....
        /*07c0*/ 	.word	0x0000c4f0


	//   ....[23]....
        /*07c4*/ 	.word	0x0000c540


	//   ....[24]....
        /*07c8*/ 	.word	0x0000d5c0


	//   ....[25]....
        /*07cc*/ 	.word	0x0000d600


	//   ....[26]....
        /*07d0*/ 	.word	0x0000d6d0


	//   ....[27]....
        /*07d4*/ 	.word	0x0000d710


	//   ....[28]....
        /*07d8*/ 	.word	0x0000f450


	//   ....[29]....
        /*07dc*/ 	.word	0x0000f480


	//   ....[30]....
        /*07e0*/ 	.word	0x0000f4c0


	//   ....[31]....
        /*07e4*/ 	.word	0x0000f4f0


	//   ....[32]....
        /*07e8*/ 	.word	0x0000fd40


	//   ....[33]....
        /*07ec*/ 	.word	0x0000fd70


	//   ....[34]....
        /*07f0*/ 	.word	0x0000fec0


	//   ....[35]....
        /*07f4*/ 	.word	0x0000fee0


	//   ....[36]....
        /*07f8*/ 	.word	0x00010030


	//   ....[37]....
        /*07fc*/ 	.word	0x00010050


	//   ....[38]....
        /*0800*/ 	.word	0x000101b0


	//   ....[39]....
        /*0804*/ 	.word	0x000101d0


	//   ....[40]....
        /*0808*/ 	.word	0x00010bc0


	//   ....[41]....
        /*080c*/ 	.word	0x00010bf0


	//   ....[42]....
        /*0810*/ 	.word	0x00010d50


	//   ....[43]....
        /*0814*/ 	.word	0x00010d70


	//   ....[44]....
        /*0818*/ 	.word	0x00010ec0


	//   ....[45]....
        /*081c*/ 	.word	0x00010ee0


	//   ....[46]....
        /*0820*/ 	.word	0x00011040


	//   ....[47]....
        /*0824*/ 	.word	0x00011060


	//   ....[48]....
        /*0828*/ 	.word	0x00011230


	//   ....[49]....
        /*082c*/ 	.word	0x00011410


	//   ....[50]....
        /*0830*/ 	.word	0x00011440


	//   ....[51]....
        /*0834*/ 	.word	0x00011470


	//   ....[52]....
        /*0838*/ 	.word	0x000114a0


	//   ....[53]....
        /*083c*/ 	.word	0x000114d0


	//   ....[54]....
        /*0840*/ 	.word	0x00011500


	//   ....[55]....
        /*0844*/ 	.word	0x00011680


	//   ....[56]....
        /*0848*/ 	.word	0x000116b0


	//   ....[57]....
        /*084c*/ 	.word	0x000116e0


	//   ....[58]....
        /*0850*/ 	.word	0x00011710


	//   ....[59]....
        /*0854*/ 	.word	0x00011740


	//   ....[60]....
        /*0858*/ 	.word	0x00011770


	//   ....[61]....
        /*085c*/ 	.word	0x00011820


	//   ....[62]....
        /*0860*/ 	.word	0x00011880


	//   ....[63]....
        /*0864*/ 	.word	0x00011910


	//   ....[64]....
        /*0868*/ 	.word	0x00012c20


	//   ....[65]....
        /*086c*/ 	.word	0x00013920


	//   ....[66]....
        /*0870*/ 	.word	0x00013930


	//   ....[67]....
        /*0874*/ 	.word	0x00013950


	//   ....[68]....
        /*0878*/ 	.word	0x00013a10


	//   ....[69]....
        /*087c*/ 	.word	0x00013a30


	//   ....[70]....
        /*0880*/ 	.word	0x00013ae0


	//   ....[71]....
        /*0884*/ 	.word	0x00013b00


	//   ....[72]....
        /*0888*/ 	.word	0x00013bb0


	//   ....[73]....
        /*088c*/ 	.word	0x00013bd0


	//   ....[74]....
        /*0890*/ 	.word	0x00013c80


	//   ....[75]....
        /*0894*/ 	.word	0x00013ca0


	//   ....[76]....
        /*0898*/ 	.word	0x00013d50


	//   ....[77]....
        /*089c*/ 	.word	0x00013d70


	//   ....[78]....
        /*08a0*/ 	.word	0x00013e10


	//   ....[79]....
        /*08a4*/ 	.word	0x00013e30


	//   ....[80]....
        /*08a8*/ 	.word	0x00013e70


	//   ....[81]....
        /*08ac*/ 	.word	0x00017690


	//   ....[82]....
        /*08b0*/ 	.word	0x000176f0


	//   ....[83]....
        /*08b4*/ 	.word	0x00017720


	//   ....[84]....
        /*08b8*/ 	.word	0x00017730


	//   ....[85]....
        /*08bc*/ 	.word	0x00017760


	//   ....[86]....
        /*08c0*/ 	.word	0x00017790


	//   ....[87]....
        /*08c4*/ 	.word	0x000177c0


	//   ....[88]....
        /*08c8*/ 	.word	0x000177f0


	//   ....[89]....
        /*08cc*/ 	.word	0x00017980


	//   ....[90]....
        /*08d0*/ 	.word	0x000179b0


	//   ....[91]....
        /*08d4*/ 	.word	0x000179e0


	//   ....[92]....
        /*08d8*/ 	.word	0x00017a10


	//   ....[93]....
        /*08dc*/ 	.word	0x00017a40


	//   ....[94]....
        /*08e0*/ 	.word	0x00017a70


	//   ....[95]....
        /*08e4*/ 	.word	0x00017b30


	//   ....[96]....
        /*08e8*/ 	.word	0x00017b50


	//   ....[97]....
        /*08ec*/ 	.word	0x00017bc0


	//   ....[98]....
        /*08f0*/ 	.word	0x000182a0


	//   ....[99]....
        /*08f4*/ 	.word	0x000188b0


	//   ....[100]....
        /*08f8*/ 	.word	0x00018a60


	//   ....[101]....
        /*08fc*/ 	.word	0x00018ab0


	//   ....[102]....
        /*0900*/ 	.word	0x00018be0


	//   ....[103]....
        /*0904*/ 	.word	0x00018c50


	//   ....[104]....
        /*0908*/ 	.word	0x00018d80


	//   ....[105]....
        /*090c*/ 	.word	0x00018df0


	//   ....[106]....
        /*0910*/ 	.word	0x00018f20


	//   ....[107]....
        /*0914*/ 	.word	0x00018f90


	//   ....[108]....
        /*0918*/ 	.word	0x000190c0


	//   ....[109]....
        /*091c*/ 	.word	0x00019130


	//   ....[110]....
        /*0920*/ 	.word	0x00019260


	//   ....[111]....
        /*0924*/ 	.word	0x000192d0


	//   ....[112]....
        /*0928*/ 	.word	0x00019410


	//   ....[113]....
        /*092c*/ 	.word	0x00019460


	//   ....[114]....
        /*0930*/ 	.word	0x00019590


	//   ....[115]....
        /*0934*/ 	.word	0x000195e0


	//   ....[116]....
        /*0938*/ 	.word	0x00019910


	//   ....[117]....
        /*093c*/ 	.word	0x000199b0


	//   ....[118]....
        /*0940*/ 	.word	0x00019ae0


	//   ....[119]....
        /*0944*/ 	.word	0x00019b60


	//   ....[120]....
        /*0948*/ 	.word	0x00019be0


	//   ....[121]....
        /*094c*/ 	.word	0x00019c60


	//   ....[122]....
        /*0950*/ 	.word	0x00019ce0


	//   ....[123]....
        /*0954*/ 	.word	0x00019d70


	//   ....[124]....
        /*0958*/ 	.word	0x00019e10


	//   ....[125]....
        /*095c*/ 	.word	0x00019eb0


	//   ....[126]....
        /*0960*/ 	.word	0x00019f30


	//   ....[127]....
        /*0964*/ 	.word	0x00019fb0


	//   ....[128]....
        /*0968*/ 	.word	0x0001a030


	//   ....[129]....
        /*096c*/ 	.word	0x0001a0c0


	//   ....[130]....
        /*0970*/ 	.word	0x0001a140


	//   ....[131]....
        /*0974*/ 	.word	0x0001a1e0


	//   ....[132]....
        /*0978*/ 	.word	0x0001a270


	//   ....[133]....
        /*097c*/ 	.word	0x0001a3a0


	//----- nvinfo : EIATTR_REG_RECONFIG
	.align		4
.L_329:
        /*0980*/ 	.byte	0x01, 0x54
	.zero		2


	//----- nvinfo : EIATTR_SYSCALL_OFFSETS
	.align		4
        /*0984*/ 	.byte	0x04, 0x46
        /*0986*/ 	.short	(.L_331 - .L_330)


	//   ....[0]....
.L_330:
        /*0988*/ 	.word	0x00001b90


	//   ....[1]....
        /*098c*/ 	.word	0x00012810


	//   ....[2]....
        /*0990*/ 	.word	0x00012970


	//   ....[3]....
        /*0994*/ 	.word	0x00012a70


	//   ....[4]....
        /*0998*/ 	.word	0x000134b0


	//----- nvinfo : EIATTR_MBARRIER_INSTR_OFFSETS
	.align		4
.L_331:
        /*099c*/ 	.byte	0x04, 0x39
        /*099e*/ 	.short	(.L_333 - .L_332)


	//   ....[0]....
.L_332:
        /*09a0*/ 	.word	0x00000270
        /*09a4*/ 	.word	0x000000ff
        /*09a8*/ 	.word	0x00038800
        /*09ac*/ 	.short	0x0100
        /*09ae*/ 	.byte	0x08
	.zero		1


	//   ....[1]....
        /*09b0*/ 	.word	0x00000280
        /*09b4*/ 	.word	0x000000ff
        /*09b8*/ 	.word	0x00038820
        /*09bc*/ 	.short	0x0100
        /*09be*/ 	.byte	0x08
	.zero		1


	//   ....[2]....
        /*09c0*/ 	.word	0x00000370
        /*09c4*/ 	.word	0x000000ff
        /*09c8*/ 	.word	0x00038830
        /*09cc*/ 	.short	0x0100
        /*09ce*/ 	.byte	0x08
	.zero		1


	//   ....[3]....
        /*09d0*/ 	.word	0x00000380
        /*09d4*/ 	.word	0x000000ff
        /*09d8*/ 	.word	0x00038840
        /*09dc*/ 	.short	0x0100
        /*09de*/ 	.byte	0x08
	.zero		1


	//   ....[4]....
        /*09e0*/ 	.word	0x00000390
        /*09e4*/ 	.word	0x000000ff
        /*09e8*/ 	.word	0x00038838
        /*09ec*/ 	.short	0x0100
        /*09ee*/ 	.byte	0x08
	.zero		1


	//   ....[5]....
        /*09f0*/ 	.word	0x000003a0
        /*09f4*/ 	.word	0x000000ff
        /*09f8*/ 	.word	0x00038848
        /*09fc*/ 	.short	0x0100
        /*09fe*/ 	.byte	0x08
	.zero		1


	//   ....[6]....
        /*0a00*/ 	.word	0x000004d0
        /*0a04*/ 	.word	0x000000ff
        /*0a08*/ 	.word	0x00038850
        /*0a0c*/ 	.short	0x0100
        /*0a0e*/ 	.byte	0x08
	.zero		1


	//   ....[7]....
        /*0a10*/ 	.word	0x000004e0
        /*0a14*/ 	.word	0x000000ff
        /*0a18*/ 	.word	0x00038860
        /*0a1c*/ 	.short	0x0100
        /*0a1e*/ 	.byte	0x08
	.zero		1


	//   ....[8]....
        /*0a20*/ 	.word	0x000004f0
        /*0a24*/ 	.word	0x000000ff
        /*0a28*/ 	.word	0x00038858
        /*0a2c*/ 	.short	0x0100
        /*0a2e*/ 	.byte	0x08
	.zero		1


	//   ....[9]....
        /*0a30*/ 	.word	0x00000500
        /*0a34*/ 	.word	0x000000ff
        /*0a38*/ 	.word	0x00038868
        /*0a3c*/ 	.short	0x0100
        /*0a3e*/ 	.byte	0x08
	.zero		1


	//   ....[10]....
        /*0a40*/ 	.word	0x000005f0
        /*0a44*/ 	.word	0x000000ff
        /*0a48*/ 	.word	0x00038870
        /*0a4c*/ 	.short	0x0100
        /*0a4e*/ 	.byte	0x06
	.zero		1


	//   ....[11]....
        /*0a50*/ 	.word	0x00000600
        /*0a54*/ 	.word	0x000000ff
        /*0a58*/ 	.word	0x00038880
        /*0a5c*/ 	.short	0x0100
        /*0a5e*/ 	.byte	0x06
	.zero		1


	//   ....[12]....
        /*0a60*/ 	.word	0x00000610
        /*0a64*/ 	.word	0x000000ff
        /*0a68*/ 	.word	0x00038878
        /*0a6c*/ 	.short	0x0100
        /*0a6e*/ 	.byte	0x06
	.zero		1


	//   ....[13]....
        /*0a70*/ 	.word	0x00000620
        /*0a74*/ 	.word	0x000000ff
        /*0a78*/ 	.word	0x00038888
        /*0a7c*/ 	.short	0x0100
        /*0a7e*/ 	.byte	0x06
	.zero		1


	//   ....[14]....
        /*0a80*/ 	.word	0x00000750
        /*0a84*/ 	.word	0x000000ff
        /*0a88*/ 	.word	0x00038890
        /*0a8c*/ 	.short	0x0100
        /*0a8e*/ 	.byte	0x08
	.zero		1


	//   ....[15]....
        /*0a90*/ 	.word	0x00000760
        /*0a94*/ 	.word	0x000000ff
        /*0a98*/ 	.word	0x000388a0
        /*0a9c*/ 	.short	0x0100
        /*0a9e*/ 	.byte	0x08
	.zero		1


	//   ....[16]....
        /*0aa0*/ 	.word	0x00000770
        /*0aa4*/ 	.word	0x000000ff
        /*0aa8*/ 	.word	0x00038898
        /*0aac*/ 	.short	0x0100
        /*0aae*/ 	.byte	0x08
	.zero		1


	//   ....[17]....
        /*0ab0*/ 	.word	0x00000780
        /*0ab4*/ 	.word	0x000000ff
        /*0ab8*/ 	.word	0x000388a8
        /*0abc*/ 	.short	0x0100
        /*0abe*/ 	.byte	0x08
	.zero		1


	//   ....[18]....
        /*0ac0*/ 	.word	0x000008b0
        /*0ac4*/ 	.word	0x000000ff
        /*0ac8*/ 	.word	0x000388b0
        /*0acc*/ 	.short	0x0100
        /*0ace*/ 	.byte	0x08
	.zero		1


	//   ....[19]....
        /*0ad0*/ 	.word	0x000008c0
        /*0ad4*/ 	.word	0x000000ff
        /*0ad8*/ 	.word	0x000388c0
        /*0adc*/ 	.short	0x0100
        /*0ade*/ 	.byte	0x08
	.zero		1


	//   ....[20]....
        /*0ae0*/ 	.word	0x000008d0
        /*0ae4*/ 	.word	0x000000ff
        /*0ae8*/ 	.word	0x000388b8
        /*0aec*/ 	.short	0x0100
        /*0aee*/ 	.byte	0x08
	.zero		1


	//   ....[21]....
        /*0af0*/ 	.word	0x000008e0
        /*0af4*/ 	.word	0x000000ff
        /*0af8*/ 	.word	0x000388c8
        /*0afc*/ 	.short	0x0100
        /*0afe*/ 	.byte	0x08
	.zero		1


	//   ....[22]....
        /*0b00*/ 	.word	0x00001c40
        /*0b04*/ 	.word	0x000000ff
        /*0b08*/ 	.word	0x00038800
        /*0b0c*/ 	.short	0x010a
        /*0b0e*/ 	.byte	0x06
	.zero		1


	//   ....[23]....
        /*0b10*/ 	.word	0x00001ce0
        /*0b14*/ 	.word	0x00000000
        /*0b18*/ 	.word	0x00038830
        /*0b1c*/ 	.short	0x010a
        /*0b1e*/ 	.byte	0x3f
	.zero		1


	//   ....[24]....
        /*0b20*/ 	.word	0x00001d40
        /*0b24*/ 	.word	0x00000000
        /*0b28*/ 	.word	0x00038830
        /*0b2c*/ 	.short	0x010a
        /*0b2e*/ 	.byte	0x3f
	.zero		1


	//   ....[25]....
        /*0b30*/ 	.word	0x00004630
        /*0b34*/ 	.word	0x00000000
        /*0b38*/ 	.word	0x00000000
        /*0b3c*/ 	.short	0x0101
        /*0b3e*/ 	.byte	0x3f
	.zero		1


	//   ....[26]....
        /*0b40*/ 	.word	0x000056c0
        /*0b44*/ 	.word	0x000000ff
        /*0b48*/ 	.word	0x00038830
        /*0b4c*/ 	.short	0x010a
        /*0b4e*/ 	.byte	0x04
	.zero		1


	//   ....[27]....
        /*0b50*/ 	.word	0x00005710
        /*0b54*/ 	.word	0x000000ff
        /*0b58*/ 	.word	0x00038830
        /*0b5c*/ 	.short	0x010a
        /*0b5e*/ 	.byte	0x04
	.zero		1


	//   ....[28]....
        /*0b60*/ 	.word	0x00007bd0
        /*0b64*/ 	.word	0x000000ff
        /*0b68*/ 	.word	0x00038850
        /*0b6c*/ 	.short	0x010a
        /*0b6e*/ 	.byte	0x04
	.zero		1


	//   ....[29]....
        /*0b70*/ 	.word	0x00007c10
        /*0b74*/ 	.word	0x000000ff
        /*0b78*/ 	.word	0x00038850
        /*0b7c*/ 	.short	0x010a
        /*0b7e*/ 	.byte	0x04
	.zero		1


	//   ....[30]....
        /*0b80*/ 	.word	0x00008de0
        /*0b84*/ 	.word	0x00000014
        /*0b88*/ 	.word	0x00000000
        /*0b8c*/ 	.short	0x0101
        /*0b8e*/ 	.byte	0x3f
	.zero		1


	//   ....[31]....
        /*0b90*/ 	.word	0x00008e50
        /*0b94*/ 	.word	0x000000a0
        /*0b98*/ 	.word	0x00000000
        /*0b9c*/ 	.short	0x0101
        /*0b9e*/ 	.byte	0x3f
	.zero		1


	//   ....[32]....
        /*0ba0*/ 	.word	0x000093e0
        /*0ba4*/ 	.word	0x000000ff
        /*0ba8*/ 	.word	0x00038830
        /*0bac*/ 	.short	0x010a
        /*0bae*/ 	.byte	0x04
	.zero		1


	//   ....[33]....
        /*0bb0*/ 	.word	0x00009420
        /*0bb4*/ 	.word	0x000000ff
        /*0bb8*/ 	.word	0x00038830
        /*0bbc*/ 	.short	0x010a
        /*0bbe*/ 	.byte	0x04
	.zero		1


	//   ....[34]....
        /*0bc0*/ 	.word	0x0000bcd0
        /*0bc4*/ 	.word	0x000000ff
        /*0bc8*/ 	.word	0x00038850
        /*0bcc*/ 	.short	0x010a
        /*0bce*/ 	.byte	0x04
	.zero		1


	//   ....[35]....
        /*0bd0*/ 	.word	0x0000bd10
        /*0bd4*/ 	.word	0x000000ff
        /*0bd8*/ 	.word	0x00038850
        /*0bdc*/ 	.short	0x010a
        /*0bde*/ 	.byte	0x04
	.zero		1


	//   ....[36]....
        /*0be0*/ 	.word	0x0000c890
        /*0be4*/ 	.word	0x0000009d
        /*0be8*/ 	.word	0x00000000
        /*0bec*/ 	.short	0x0101
        /*0bee*/ 	.byte	0x3f
	.zero		1


	//   ....[37]....
        /*0bf0*/ 	.word	0x0000c960
        /*0bf4*/ 	.word	0x000000a5
        /*0bf8*/ 	.word	0x00000000
        /*0bfc*/ 	.short	0x0101
        /*0bfe*/ 	.byte	0x3f
	.zero		1


	//   ....[38]....
        /*0c00*/ 	.word	0x0000d530
        /*0c04*/ 	.word	0x000000ff
        /*0c08*/ 	.word	0x00038850
        /*0c0c*/ 	.short	0x010a
        /*0c0e*/ 	.byte	0x07
	.zero		1


	//   ....[39]....
        /*0c10*/ 	.word	0x0000d570
        /*0c14*/ 	.word	0x000000ff
        /*0c18*/ 	.word	0x00038850
        /*0c1c*/ 	.short	0x010a
        /*0c1e*/ 	.byte	0x07
	.zero		1


	//   ....[40]....
        /*0c20*/ 	.word	0x0000da60
        /*0c24*/ 	.word	0x0000000a
        /*0c28*/ 	.word	0x00000000
        /*0c2c*/ 	.short	0x0101
        /*0c2e*/ 	.byte	0x3f
	.zero		1


	//   ....[41]....
        /*0c30*/ 	.word	0x0000fd30
        /*0c34*/ 	.word	0x00000013
        /*0c38*/ 	.word	0x00000000
        /*0c3c*/ 	.short	0x0101
        /*0c3e*/ 	.byte	0x3f
	.zero		1


	//   ....[42]....
        /*0c40*/ 	.word	0x00012ec0
        /*0c44*/ 	.word	0x00000000
        /*0c48*/ 	.word	0x00038840
        /*0c4c*/ 	.short	0x010a
        /*0c4e*/ 	.byte	0x3f
	.zero		1


	//   ....[43]....
        /*0c50*/ 	.word	0x00014000
        /*0c54*/ 	.word	0x00000008
        /*0c58*/ 	.word	0x00038800
        /*0c5c*/ 	.short	0x0107
        /*0c5e*/ 	.byte	0x3f
	.zero		1


	//   ....[44]....
        /*0c60*/ 	.word	0x00014110
        /*0c64*/ 	.word	0x00000002
        /*0c68*/ 	.word	0x00038800
        /*0c6c*/ 	.short	0x0101
        /*0c6e*/ 	.byte	0x3f
	.zero		1


	//   ....[45]....
        /*0c70*/ 	.word	0x00014130
        /*0c74*/ 	.word	0x00000002
        /*0c78*/ 	.word	0x00038820
        /*0c7c*/ 	.short	0x010a
        /*0c7e*/ 	.byte	0x3f
	.zero		1


	//   ....[46]....
        /*0c80*/ 	.word	0x000144a0
        /*0c84*/ 	.word	0x00000002
        /*0c88*/ 	.word	0x00038840
        /*0c8c*/ 	.short	0x010a
        /*0c8e*/ 	.byte	0x3f
	.zero		1


	//   ....[47]....
        /*0c90*/ 	.word	0x00014a60
        /*0c94*/ 	.word	0x00000002
        /*0c98*/ 	.word	0x00000060
        /*0c9c*/ 	.short	0x010a
        /*0c9e*/ 	.byte	0x3f
	.zero		1


	//   ....[48]....
        /*0ca0*/ 	.word	0x00015360
        /*0ca4*/ 	.word	0x00000003
        /*0ca8*/ 	.word	0x00038840
        /*0cac*/ 	.short	0x010a
        /*0cae*/ 	.byte	0x3f
	.zero		1


	//   ....[49]....
        /*0cb0*/ 	.word	0x00015920
        /*0cb4*/ 	.word	0x00000002
        /*0cb8*/ 	.word	0x00000060
        /*0cbc*/ 	.short	0x010a
        /*0cbe*/ 	.byte	0x3f
	.zero		1


	//   ....[50]....
        /*0cc0*/ 	.word	0x00016150
        /*0cc4*/ 	.word	0x00000002
        /*0cc8*/ 	.word	0x00038840
        /*0ccc*/ 	.short	0x010a
        /*0cce*/ 	.byte	0x3f
	.zero		1


	//   ....[51]....
        /*0cd0*/ 	.word	0x00016710
        /*0cd4*/ 	.word	0x00000002
        /*0cd8*/ 	.word	0x00000060
        /*0cdc*/ 	.short	0x010a
        /*0cde*/ 	.byte	0x3f
	.zero		1


	//   ....[52]....
        /*0ce0*/ 	.word	0x00016ed0
        /*0ce4*/ 	.word	0x00000000
        /*0ce8*/ 	.word	0x00038860
        /*0cec*/ 	.short	0x010a
        /*0cee*/ 	.byte	0x3f
	.zero		1


	//   ....[53]....
        /*0cf0*/ 	.word	0x00018220
        /*0cf4*/ 	.word	0x00000000
        /*0cf8*/ 	.word	0x00038820
        /*0cfc*/ 	.short	0x010a
        /*0cfe*/ 	.byte	0x3f
	.zero		1


	//   ....[54]....
        /*0d00*/ 	.word	0x00018400
        /*0d04*/ 	.word	0x00000006
        /*0d08*/ 	.word	0x00000000
        /*0d0c*/ 	.short	0x010a
        /*0d0e*/ 	.byte	0x3f
	.zero		1


	//   ....[55]....
        /*0d10*/ 	.word	0x00018470
        /*0d14*/ 	.word	0x00000007
        /*0d18*/ 	.word	0x00000000
        /*0d1c*/ 	.short	0x010a
        /*0d1e*/ 	.byte	0x3f
	.zero		1


	//   ....[56]....
        /*0d20*/ 	.word	0x000184e0
        /*0d24*/ 	.word	0x00000004
        /*0d28*/ 	.word	0x00000000
        /*0d2c*/ 	.short	0x010a
        /*0d2e*/ 	.byte	0x3f
	.zero		1


	//   ....[57]....
        /*0d30*/ 	.word	0x00018510
        /*0d34*/ 	.word	0x00000003
        /*0d38*/ 	.word	0x00000000
        /*0d3c*/ 	.short	0x010a
        /*0d3e*/ 	.byte	0x3f
	.zero		1


	//   ....[58]....
        /*0d40*/ 	.word	0x00018590
        /*0d44*/ 	.word	0x00000003
        /*0d48*/ 	.word	0x00038800
        /*0d4c*/ 	.short	0x010a
        /*0d4e*/ 	.byte	0x3f
	.zero		1


	//   ....[59]....
        /*0d50*/ 	.word	0x000185e0
        /*0d54*/ 	.word	0x00000000
        /*0d58*/ 	.word	0x00038830
        /*0d5c*/ 	.short	0x010a
        /*0d5e*/ 	.byte	0x3f
	.zero		1


	//   ....[60]....
        /*0d60*/ 	.word	0x00018650
        /*0d64*/ 	.word	0x00000099
        /*0d68*/ 	.word	0x00038830
        /*0d6c*/ 	.short	0x010a
        /*0d6e*/ 	.byte	0x3f
	.zero		1


	//   ....[61]....
        /*0d70*/ 	.word	0x000186b0
        /*0d74*/ 	.word	0x000000e9
        /*0d78*/ 	.word	0x00038850
        /*0d7c*/ 	.short	0x010a
        /*0d7e*/ 	.byte	0x3f
	.zero		1


	//   ....[62]....
        /*0d80*/ 	.word	0x00018710
        /*0d84*/ 	.word	0x00000004
        /*0d88*/ 	.word	0x00038830
        /*0d8c*/ 	.short	0x010a
        /*0d8e*/ 	.byte	0x3f
	.zero		1


	//   ....[63]....
        /*0d90*/ 	.word	0x00018770
        /*0d94*/ 	.word	0x00000003
        /*0d98*/ 	.word	0x00038850
        /*0d9c*/ 	.short	0x010a
        /*0d9e*/ 	.byte	0x3f
	.zero		1


	//   ....[64]....
        /*0da0*/ 	.word	0x000187d0
        /*0da4*/ 	.word	0x00000007
        /*0da8*/ 	.word	0x00038850
        /*0dac*/ 	.short	0x010a
        /*0dae*/ 	.byte	0x3f
	.zero		1


	//   ....[65]....
        /*0db0*/ 	.word	0x00018970
        /*0db4*/ 	.word	0x00000000
        /*0db8*/ 	.word	0x00038840
        /*0dbc*/ 	.short	0x010a
        /*0dbe*/ 	.byte	0x3f
	.zero		1


	//   ....[66]....
        /*0dc0*/ 	.word	0x00019630
        /*0dc4*/ 	.word	0x00000002
        /*0dc8*/ 	.word	0x00038820
        /*0dcc*/ 	.short	0x010a
        /*0dce*/ 	.byte	0x3f
	.zero		1


	//   ....[67]....
        /*0dd0*/ 	.word	0x00019680
        /*0dd4*/ 	.word	0x00000002
        /*0dd8*/ 	.word	0x00038840
        /*0ddc*/ 	.short	0x010a
        /*0dde*/ 	.byte	0x3f
	.zero		1


	//   ....[68]....
        /*0de0*/ 	.word	0x000196d0
        /*0de4*/ 	.word	0x00000002
        /*0de8*/ 	.word	0x00000060
        /*0dec*/ 	.short	0x010a
        /*0dee*/ 	.byte	0x3f
	.zero		1


	//   ....[69]....
        /*0df0*/ 	.word	0x00019720
        /*0df4*/ 	.word	0x00000003
        /*0df8*/ 	.word	0x00038840
        /*0dfc*/ 	.short	0x010a
        /*0dfe*/ 	.byte	0x3f
	.zero		1


	//   ....[70]....
        /*0e00*/ 	.word	0x00019770
        /*0e04*/ 	.word	0x00000002
        /*0e08*/ 	.word	0x00000060
        /*0e0c*/ 	.short	0x010a
        /*0e0e*/ 	.byte	0x3f
	.zero		1


	//   ....[71]....
        /*0e10*/ 	.word	0x000197c0
        /*0e14*/ 	.word	0x00000002
        /*0e18*/ 	.word	0x00038840
        /*0e1c*/ 	.short	0x010a
        /*0e1e*/ 	.byte	0x3f
	.zero		1


	//   ....[72]....
        /*0e20*/ 	.word	0x00019810
        /*0e24*/ 	.word	0x00000002
        /*0e28*/ 	.word	0x00000060
        /*0e2c*/ 	.short	0x010a
        /*0e2e*/ 	.byte	0x3f
	.zero		1


	//   ....[73]....
        /*0e30*/ 	.word	0x00019860
        /*0e34*/ 	.word	0x00000000
        /*0e38*/ 	.word	0x00038860
        /*0e3c*/ 	.short	0x010a
        /*0e3e*/ 	.byte	0x3f
	.zero		1


	//   ....[74]....
        /*0e40*/ 	.word	0x0001a2c0
        /*0e44*/ 	.word	0x00000000
        /*0e48*/ 	.word	0x00038820
        /*0e4c*/ 	.short	0x010a
        /*0e4e*/ 	.byte	0x3f
	.zero		1


	//   ....[75]....
        /*0e50*/ 	.word	0x0001a460
        /*0e54*/ 	.word	0x00000006
        /*0e58*/ 	.word	0x00000000
        /*0e5c*/ 	.short	0x010a
        /*0e5e*/ 	.byte	0x3f
	.zero		1


	//   ....[76]....
        /*0e60*/ 	.word	0x0001a4b0
        /*0e64*/ 	.word	0x00000007
        /*0e68*/ 	.word	0x00000000
        /*0e6c*/ 	.short	0x010a
        /*0e6e*/ 	.byte	0x3f
	.zero		1


	//   ....[77]....
        /*0e70*/ 	.word	0x0001a500
        /*0e74*/ 	.word	0x00000004
        /*0e78*/ 	.word	0x00000000
        /*0e7c*/ 	.short	0x010a
        /*0e7e*/ 	.byte	0x3f
	.zero		1


	//----- nvinfo : EIATTR_NUM_MBARRIERS
	.align		4
.L_333:
        /*0e80*/ 	.byte	0x03, 0x38
        /*0e82*/ 	.short	0x0016


	//----- nvinfo : EIATTR_EXIT_INSTR_OFFSETS
	.align		4
        /*0e84*/ 	.byte	0x04, 0x1c
        /*0e86*/ 	.short	(.L_335 - .L_334)


	//   ....[0]....
.L_334:
        /*0e88*/ 	.word	0x00000a50


	//   ....[1]....
        /*0e8c*/ 	.word	0x000111e0


	//   ....[2]....
        /*0e90*/ 	.word	0x00018560


	//----- nvinfo : EIATTR_MAX_THREADS
	.align		4
.L_335:
        /*0e94*/ 	.byte	0x04, 0x05
        /*0e96*/ 	.short	(.L_337 - .L_336)
.L_336:
        /*0e98*/ 	.word	0x00000180
        /*0e9c*/ 	.word	0x00000001
        /*0ea0*/ 	.word	0x00000001


	//----- nvinfo : EIATTR_CRS_STACK_SIZE
	.align		4
.L_337:
        /*0ea4*/ 	.byte	0x04, 0x1e
        /*0ea6*/ 	.short	(.L_339 - .L_338)
.L_338:
        /*0ea8*/ 	.word	0x00000000


	//----- nvinfo : EIATTR_CBANK_PARAM_SIZE
	.align		4
.L_339:
        /*0eac*/ 	.byte	0x03, 0x19
        /*0eae*/ 	.short	0x0af0


	//----- nvinfo : EIATTR_PARAM_CBANK
	.align		4
        /*0eb0*/ 	.byte	0x04, 0x0a
        /*0eb2*/ 	.short	(.L_341 - .L_340)
	.align		4
.L_340:
        /*0eb4*/ 	.word	index@(.nv.constant0._ZN7cutlass13device_kernelIN5flash11enable_sm90INS1_16FlashAttnFwdSm90INS1_25CollectiveMainloopFwdSm90ILi2EN4cute5tupleIJNS5_1CILi1EEES8_S8_EEENS6_IJNS7_ILi128EEENS7_ILi80EEENS7_ILi256EEEEEELi256ENS_6half_tEfNS_4arch4Sm90ELb1ELb0ELb0ELb1ELb0ELb0ELb0ELb1ELb1ELb1ELb0ELb0EEENS1_21CollectiveEpilogueFwdINS6_IJSA_SC_SB_EEES9_SE_SG_Li256ELb1ELb1ELb0ELb0EEENS1_36VarlenDynamicPersistentTileSchedulerILi128ELi80ELi256ELi128ELb0ELb1ELb1ELb1ELb1ELb1EEEEEEEEEvNT_6ParamsE)
        /*0eb8*/ 	.short	0x0210
        /*0eba*/ 	.short	0x0af0


	//----- nvinfo : EIATTR_SW_WAR
	.align		4
.L_341:
        /*0ebc*/ 	.byte	0x04, 0x36
        /*0ebe*/ 	.short	(.L_343 - .L_342)
.L_342:
        /*0ec0*/ 	.word	0x00000008
.L_343:


//--------------------- .nv.info._ZN7cutlass13device_kernelIN5flash11enable_sm90INS1_16FlashAttnFwdSm90INS1_25CollectiveMainloopFwdSm90ILi2EN4cute5tupleIJNS5_1CILi1EEES8_S8_EEENS6_IJNS7_ILi128EEENS7_ILi80EEENS7_ILi256EEEEEELi256ENS_6half_tEfNS_4arch4Sm90ELb1ELb0ELb0ELb1ELb0ELb1ELb0ELb1ELb1ELb1ELb0ELb0EEENS1_21CollectiveEpilogueFwdINS6_IJSA_SC_SB_EEES9_SE_SG_Li256ELb1ELb1ELb0ELb0EEENS1_36VarlenDynamicPersistentTileSchedulerILi128ELi80ELi256ELi128ELb0ELb1ELb1ELb1ELb1ELb1EEEEEEEEEvNT_6ParamsE --------------------------
	.section	.nv.info._ZN7cutlass13device_kernelIN5flash11enable_sm90INS1_16FlashAttnFwdSm90INS1_25CollectiveMainloopFwdSm90ILi2EN4cute5tupleIJNS5_1CILi1EEES8_S8_EEENS6_IJNS7_ILi128EEENS7_ILi80EEENS7_ILi256EEEEEELi256ENS_6half_tEfNS_4arch4Sm90ELb1ELb0ELb0ELb1ELb0ELb1ELb0ELb1ELb1ELb1ELb0ELb0EEENS1_21CollectiveEpilogueFwdINS6_IJSA_SC_SB_EEES9_SE_SG_Li256ELb1ELb1ELb0ELb0EEENS1_36VarlenDynamicPersistentTileSchedulerILi128ELi80ELi256ELi128ELb0ELb1ELb1ELb1ELb1ELb1EEEEEEEEEvNT_6ParamsE,"",@"SHT_CUDA_INFO"
	.sectionflags	@""
	.align	4


	//----- nvinfo : EIATTR_CUDA_API_VERSION
	.align		4
        /*0000*/ 	.byte	0x04, 0x37
        /*0002*/ 	.short	(.L_345 - .L_344)
.L_344:
        /*0004*/ 	.word	0x00000082


	//----- nvinfo : EIATTR_KPARAM_INFO
	.align		4
.L_345:
        /*0008*/ 	.byte	0x04, 0x17
        /*000a*/ 	.short	(.L_347 - .L_346)
.L_346:
        /*000c*/ 	.word	0x00000000
        /*0010*/ 	.short	0x0000
        /*0012*/ 	.short	0x0070
        /*0014*/ 	.byte	0x00, 0xf0, 0x01, 0x2a


	//----- nvinfo : EIATTR_SPARSE_MMA_MASK
	.align		4
.L_347:
        /*0018*/ 	.byte	0x03, 0x50
        /*001a*/ 	.short	0x0000


	//----- nvinfo : EIATTR_MAXREG_COUNT
	.align		4
        /*001c*/ 	.byte	0x03, 0x1b
        /*001e*/ 	.short	0x00a8


	//----- nvinfo : EIATTR_NUM_BARRIERS
	.align		4
        /*0020*/ 	.byte	0x02, 0x4c
        /*0022*/ 	.byte	0x10
	.zero		1


	//----- nvinfo : EIATTR_EXTERNS
	.align		4
        /*0024*/ 	.byte	0x04, 0x0f
        /*0026*/ 	.short	(.L_349 - .L_348)


	//   ....[0]....
	.align		4
.L_348:
        /*0028*/ 	.word	index@(__assertfail)


	//----- nvinfo : EIATTR_ANNOTATIONS
	.align		4
.L_349:
        /*002c*/ 	.byte	0x04, 0x55
        /*002e*/ 	.short	(.L_351 - .L_350)


	//   ....[0]....
.L_350:
        /* <DEDUP_REMOVED lines=129> */


	//----- nvinfo : EIATTR_MERCURY_ISA_VERSION
	.align		4
.L_351:
        /*0830*/ 	.byte	0x03, 0x5f
        /*0832*/ 	.short	0x0101


	//----- nvinfo : EIATTR_UNUSED_LOAD_BYTE_OFFSET
	.align		4
        /*0834*/ 	.byte	0x04, 0x44
        /*0836*/ 	.short	(.L_353 - .L_352)


	//   ....[0]....
.L_352:
        /*0838*/ 	.word	0x00000aa0
        /*083c*/ 	.word	0x0000fff0


	//   ....[1]....
        /*0840*/ 	.word	0x00023cc0
        /*0844*/ 	.word	0x0000fff0


	//----- nvinfo : EIATTR_INT_WARP_WIDE_INSTR_OFFSETS
	.align		4
.L_353:
        /*0848*/ 	.byte	0x04, 0x31
        /*084a*/ 	.short	(.L_355 - .L_354)


	//   ....[0]....
.L_354:
        /*084c*/ 	.word	0x00000190


	//   ....[1]....
        /*0850*/ 	.word	0x000001d0


	//   ....[2]....
        /*0854*/ 	.word	0x00000240


	//   ....[3]....
        /*0858*/ 	.word	0x00029b30


	//   ....[4]....
        /*085c*/ 	.word	0x00029bd0


	//   ....[5]....
        /*0860*/ 	.word	0x0002e2d0


	//   ....[6]....
        /*0864*/ 	.word	0x0002e340


	//----- nvinfo : EIATTR_COOP_GROUP_MASK_REGIDS
	.align		4
.L_355:
        /*0868*/ 	.byte	0x04, 0x29
        /*086a*/ 	.short	(.L_357 - .L_356)


	//   ....[0]....
.L_356:
        /*086c*/ 	.word	0xffffffff


	//   ....[1]....
        /*0870*/ 	.word	0xffffffff


	//   ....[2]....
        /*0874*/ 	.word	0xffffffff


	//   ....[3]....
        /*0878*/ 	.word	0xffffffff


	//   ....[4]....
        /*087c*/ 	.word	0xffffffff


	//   ....[5]....
        /*0880*/ 	.word	0xffffffff


	//   ....[6]....
        /*0884*/ 	.word	0xffffffff


	//   ....[7]....
        /*0888*/ 	.word	0xffffffff


	//   ....[8]....
        /*088c*/ 	.word	0xffffffff


	//   ....[9]....
        /*0890*/ 	.word	0xffffffff


	//   ....[10]....
        /*0894*/ 	.word	0xffffffff


	//   ....[11]....
        /*0898*/ 	.word	0xffffffff


	//   ....[12]....
        /*089c*/ 	.word	0xffffffff


	//   ....[13]....
        /*08a0*/ 	.word	0xffffffff


	//   ....[14]....
        /*08a4*/ 	.word	0xffffffff


	//   ....[15]....
        /*08a8*/ 	.word	0xffffffff


	//   ....[16]....
        /*08ac*/ 	.word	0xffffffff


	//   ....[17]....
        /*08b0*/ 	.word	0xffffffff


	//   ....[18]....
        /*08b4*/ 	.word	0xffffffff


	//   ....[19]....
        /*08b8*/ 	.word	0xffffffff


	//   ....[20]....
        /*08bc*/ 	.word	0xffffffff


	//   ....[21]....
        /*08c0*/ 	.word	0xffffffff


	//   ....[22]....
        /*08c4*/ 	.word	0xffffffff


	//   ....[23]....
        /*08c8*/ 	.word	0xffffffff


	//   ....[24]....
        /*08cc*/ 	.word	0xffffffff


	//   ....[25]....
        /*08d0*/ 	.word	0xffffffff


	//   ....[26]....
        /*08d4*/ 	.word	0xffffffff


	//   ....[27]....
        /*08d8*/ 	.word	0xffffffff


	//   ....[28]....
        /*08dc*/ 	.word	0xffffffff


	//   ....[29]....
        /*08e0*/ 	.word	0xffffffff


	//   ....[30]....
        /*08e4*/ 	.word	0xffffffff


	//   ....[31]....
        /*08e8*/ 	.word	0xffffffff


	//   ....[32]....
        /*08ec*/ 	.word	0xffffffff


	//   ....[33]....
        /*08f0*/ 	.word	0xffffffff


	//   ....[34]....
        /*08f4*/ 	.word	0xffffffff


	//   ....[35]....
        /*08f8*/ 	.word	0xffffffff


	//   ....[36]....
        /*08fc*/ 	.word	0xffffffff


	//   ....[37]....
        /*0900*/ 	.word	0xffffffff


	//   ....[38]....
        /*0904*/ 	.word	0xffffffff


	//   ....[39]....
        /*0908*/ 	.word	0xffffffff


	//   ....[40]....
        /*090c*/ 	.word	0xffffffff


	//   ....[41]....
        /*0910*/ 	.word	0xffffffff


	//   ....[42]....
        /*0914*/ 	.word	0xffffffff


	//   ....[43]....
        /*0918*/ 	.word	0xffffffff


	//   ....[44]....
        /*091c*/ 	.word	0xffffffff


	//   ....[45]....
        /*0920*/ 	.word	0xffffffff


	//   ....[46]....
        /*0924*/ 	.word	0xffffffff


	//   ....[47]....
        /*0928*/ 	.word	0xffffffff


	//   ....[48]....
        /*092c*/ 	.word	0xffffffff


	//   ....[49]....
        /*0930*/ 	.word	0xffffffff


	//   ....[50]....
        /*0934*/ 	.word	0xffffffff


	//   ....[51]....
        /*0938*/ 	.word	0xffffffff


	//   ....[52]....
        /*093c*/ 	.word	0xffffffff


	//   ....[53]....
        /*0940*/ 	.word	0xffffffff


	//   ....[54]....
        /*0944*/ 	.word	0xffffffff


	//   ....[55]....
        /*0948*/ 	.word	0xffffffff


	//   ....[56]....
        /*094c*/ 	.word	0xffffffff


	//   ....[57]....
        /*0950*/ 	.word	0xffffffff


	//   ....[58]....
        /*0954*/ 	.word	0xffffffff


	//   ....[59]....
        /*0958*/ 	.word	0xffffffff


	//   ....[60]....
        /*095c*/ 	.word	0xffffffff


	//   ....[61]....
        /*0960*/ 	.word	0xffffffff


	//   ....[62]....
        /*0964*/ 	.word	0xffffffff


	//   ....[63]....
        /*0968*/ 	.word	0xffffffff


	//   ....[64]....
        /*096c*/ 	.word	0xffffffff


	//   ....[65]....
        /*0970*/ 	.word	0xffffffff


	//   ....[66]....
        /*0974*/ 	.word	0xffffffff


	//   ....[67]....
        /*0978*/ 	.word	0xffffffff


	//   ....[68]....
        /*097c*/ 	.word	0xffffffff


	//   ....[69]....
        /*0980*/ 	.word	0xffffffff


	//   ....[70]....
        /*0984*/ 	.word	0xffffffff


	//   ....[71]....
        /*0988*/ 	.word	0xffffffff


	//   ....[72]....
        /*098c*/ 	.word	0xffffffff


	//   ....[73]....
        /*0990*/ 	.word	0xffffffff


	//   ....[74]....
        /*0994*/ 	.word	0xffffffff


	//   ....[75]....
        /*0998*/ 	.word	0xffffffff


	//   ....[76]....
        /*099c*/ 	.word	0xffffffff


	//   ....[77]....
        /*09a0*/ 	.word	0xffffffff


	//   ....[78]....
        /*09a4*/ 	.word	0xffffffff


	//   ....[79]....
        /*09a8*/ 	.word	0xffffffff


	//   ....[80]....
        /*09ac*/ 	.word	0xffffffff


	//   ....[81]....
        /*09b0*/ 	.word	0xffffffff


	//   ....[82]....
        /*09b4*/ 	.word	0xffffffff


	//   ....[83]....
        /*09b8*/ 	.word	0xffffffff


	//   ....[84]....
        /*09bc*/ 	.word	0xffffffff


	//   ....[85]....
        /*09c0*/ 	.word	0xffffffff


	//   ....[86]....
        /*09c4*/ 	.word	0xffffffff


	//   ....[87]....
        /*09c8*/ 	.word	0xffffffff


	//   ....[88]....
        /*09cc*/ 	.word	0xffffffff


	//   ....[89]....
        /*09d0*/ 	.word	0xffffffff


	//   ....[90]....
        /*09d4*/ 	.word	0xffffffff


	//   ....[91]....
        /*09d8*/ 	.word	0xffffffff


	//   ....[92]....
        /*09dc*/ 	.word	0xffffffff


	//   ....[93]....
        /*09e0*/ 	.word	0xffffffff


	//   ....[94]....
        /*09e4*/ 	.word	0xffffffff


	//   ....[95]....
        /*09e8*/ 	.word	0xffffffff


	//   ....[96]....
        /*09ec*/ 	.word	0xffffffff


	//   ....[97]....
        /*09f0*/ 	.word	0xffffffff


	//   ....[98]....
        /*09f4*/ 	.word	0xffffffff


	//   ....[99]....
        /*09f8*/ 	.word	0xffffffff


	//   ....[100]....
        /*09fc*/ 	.word	0xffffffff


	//   ....[101]....
        /*0a00*/ 	.word	0xffffffff


	//   ....[102]....
        /*0a04*/ 	.word	0xffffffff


	//   ....[103]....
        /*0a08*/ 	.word	0xffffffff


	//   ....[104]....
        /*0a0c*/ 	.word	0xffffffff


	//   ....[105]....
        /*0a10*/ 	.word	0xffffffff


	//   ....[106]....
        /*0a14*/ 	.word	0xffffffff


	//   ....[107]....
        /*0a18*/ 	.word	0xffffffff


	//   ....[108]....
        /*0a1c*/ 	.word	0xffffffff


	//   ....[109]....
        /*0a20*/ 	.word	0xffffffff


	//   ....[110]....
        /*0a24*/ 	.word	0xffffffff


	//   ....[111]....
        /*0a28*/ 	.word	0xffffffff


	//   ....[112]....
        /*0a2c*/ 	.word	0xffffffff


	//   ....[113]....
        /*0a30*/ 	.word	0xffffffff


	//   ....[114]....
        /*0a34*/ 	.word	0xffffffff


	//   ....[115]....
        /*0a38*/ 	.word	0xffffffff


	//   ....[116]....
        /*0a3c*/ 	.word	0xffffffff


	//   ....[117]....
        /*0a40*/ 	.word	0xffffffff


	//   ....[118]....
        /*0a44*/ 	.word	0xffffffff


	//   ....[119]....
        /*0a48*/ 	.word	0xffffffff


	//   ....[120]....
        /*0a4c*/ 	.word	0xffffffff


	//   ....[121]....
        /*0a50*/ 	.word	0xffffffff


	//   ....[122]....
        /*0a54*/ 	.word	0xffffffff


	//   ....[123]....
        /*0a58*/ 	.word	0xffffffff


	//   ....[124]....
        /*0a5c*/ 	.word	0xffffffff


	//   ....[125]....
        /*0a60*/ 	.word	0xffffffff


	//   ....[126]....
        /*0a64*/ 	.word	0xffffffff


	//   ....[127]....
        /*0a68*/ 	.word	0xffffffff


	//   ....[128]....
        /*0a6c*/ 	.word	0xffffffff


	//   ....[129]....
        /*0a70*/ 	.word	0xffffffff


	//   ....[130]....
        /*0a74*/ 	.word	0xffffffff


	//   ....[131]....
        /*0a78*/ 	.word	0xffffffff


	//   ....[132]....
        /*0a7c*/ 	.word	0x0500000f


	//   ....[133]....
        /*0a80*/ 	.word	0x0500000f


	//   ....[134]....
        /*0a84*/ 	.word	0x0500000f


	//   ....[135]....
        /*0a88*/ 	.word	0x0500000f


	//   ....[136]....
        /*0a8c*/ 	.word	0x0500000f


	//   ....[137]....
        /*0a90*/ 	.word	0x0500000f


	//   ....[138]....
        /*0a94*/ 	.word	0x0500000f


	//   ....[139]....
        /*0a98*/ 	.word	0x0500000f


	//   ....[140]....
        /*0a9c*/ 	.word	0x0500000f


	//   ....[141]....
        /*0aa0*/ 	.word	0x0500000f


	//   ....[142]....
        /*0aa4*/ 	.word	0x0500000f


	//   ....[143]....
        /*0aa8*/ 	.word	0x0500000f


	//   ....[144]....
        /*0aac*/ 	.word	0x0500000f


	//   ....[145]....
        /*0ab0*/ 	.word	0x0500000f


	//   ....[146]....
        /*0ab4*/ 	.word	0x0500000f


	//   ....[147]....
        /*0ab8*/ 	.word	0x0500000f


	//   ....[148]....
        /*0abc*/ 	.word	0x0500000f


	//   ....[149]....
        /*0ac0*/ 	.word	0x0500000f


	//   ....[150]....
        /*0ac4*/ 	.word	0x0500000f


	//   ....[151]....
        /*0ac8*/ 	.word	0x0500000f


	//   ....[152]....
        /*0acc*/ 	.word	0x0500000f


	//   ....[153]....
        /*0ad0*/ 	.word	0x0500000f


	//   ....[154]....
        /*0ad4*/ 	.word	0x0500000f


	//   ....[155]....
        /*0ad8*/ 	.word	0x0500000f


	//   ....[156]....
        /*0adc*/ 	.word	0x0500000f


	//   ....[157]....
        /*0ae0*/ 	.word	0x0500000f


	//   ....[158]....
        /*0ae4*/ 	.word	0x0500000f


	//   ....[159]....
        /*0ae8*/ 	.word	0x0500000f


	//   ....[160]....
        /*0aec*/ 	.word	0x0500000f


	//   ....[161]....
        /*0af0*/ 	.word	0x0500000f


	//   ....[162]....
        /*0af4*/ 	.word	0x0500000f


	//   ....[163]....
        /*0af8*/ 	.word	0x0500000f


	//   ....[164]....
        /*0afc*/ 	.word	0x0500000f


	//   ....[165]....
        /*0b00*/ 	.word	0x0500000f


	//   ....[166]....
        /*0b04*/ 	.word	0x0500000f


	//   ....[167]....
        /*0b08*/ 	.word	0x0500000f


	//   ....[168]....
        /*0b0c*/ 	.word	0x0500000f


	//   ....[169]....
        /*0b10*/ 	.word	0x0500000f


	//   ....[170]....
        /*0b14*/ 	.word	0x0500000f


	//   ....[171]....
        /*0b18*/ 	.word	0x0500000f


	//   ....[172]....
        /*0b1c*/ 	.word	0x0500000f


	//   ....[173]....
        /*0b20*/ 	.word	0x0500000f


	//   ....[174]....
        /*0b24*/ 	.word	0x0500000f


	//   ....[175]....
        /*0b28*/ 	.word	0x0500000f


	//   ....[176]....
        /*0b2c*/ 	.word	0x0500000f


	//   ....[177]....
        /*0b30*/ 	.word	0x0500000f


	//   ....[178]....
        /*0b34*/ 	.word	0x0500000f


	//   ....[179]....
        /*0b38*/ 	.word	0x0500000f


	//   ....[180]....
        /*0b3c*/ 	.word	0x0500000f


	//   ....[181]....
        /*0b40*/ 	.word	0x0500000f


	//   ....[182]....
        /*0b44*/ 	.word	0x0500000f


	//   ....[183]....
        /*0b48*/ 	.word	0x0500000f


	//   ....[184]....
        /*0b4c*/ 	.word	0x0500000f


	//   ....[185]....
        /*0b50*/ 	.word	0x0500000f


	//   ....[186]....
        /*0b54*/ 	.word	0x0500000f


	//   ....[187]....
        /*0b58*/ 	.word	0x0500000f


	//   ....[188]....
        /*0b5c*/ 	.word	0x0500000f


	//   ....[189]....
        /*0b60*/ 	.word	0x0500000f


	//   ....[190]....
        /*0b64*/ 	.word	0x0500000f


	//   ....[191]....
        /*0b68*/ 	.word	0x0500000f


	//   ....[192]....
        /*0b6c*/ 	.word	0x0500000f


	//   ....[193]....
        /*0b70*/ 	.word	0x0500000f


	//   ....[194]....
        /*0b74*/ 	.word	0x0500000f


	//   ....[195]....
        /*0b78*/ 	.word	0x0500000f


	//   ....[196]....
        /*0b7c*/ 	.word	0x0500000f


	//   ....[197]....
        /*0b80*/ 	.word	0x0500000f


	//   ....[198]....
        /*0b84*/ 	.word	0x0500000f


	//   ....[199]....
        /*0b88*/ 	.word	0x0500000f


	//----- nvinfo : EIATTR_COOP_GROUP_INSTR_OFFSETS
	.align		4
.L_357:
        /*0b8c*/ 	.byte	0x04, 0x28
        /*0b8e*/ 	.short	(.L_359 - .L_358)


	//   ....[0]....
.L_358:
        /*0b90*/ 	.word	0x00000060


	//   ....[1]....
        /*0b94*/ 	.word	0x000001a0


	//   ....[2]....
        /*0b98*/ 	.word	0x000001f0


	//   ....[3]....
        /*0b9c*/ 	.word	0x00000420


	//   ....[4]....
        /*0ba0*/ 	.word	0x00000580


	//   ....[5]....
        /*0ba4*/ 	.word	0x000006a0


	//   ....[6]....
        /*0ba8*/ 	.word	0x00000800


	//   ....[7]....
        /*0bac*/ 	.word	0x0000b020


	//   ....[8]....
        /*0bb0*/ 	.word	0x0000b790


	//   ....[9]....
        /*0bb4*/ 	.word	0x0000b7a0


	//   ....[10]....
        /*0bb8*/ 	.word	0x0000b7b0


	//   ....[11]....
        /*0bbc*/ 	.word	0x0000b7c0


	//   ....[12]....
        /*0bc0*/ 	.word	0x0000bd30


	//   ....[13]....
        /*0bc4*/ 	.word	0x0000bd40


	//   ....[14]....
        /*0bc8*/ 	.word	0x0000bd50


	//   ....[15]....
        /*0bcc*/ 	.word	0x0000bd60


	//   ....[16]....
        /*0bd0*/ 	.word	0x0000c2b0


	//   ....[17]....
        /*0bd4*/ 	.word	0x0000c2c0


	//   ....[18]....
        /*0bd8*/ 	.word	0x0000c2d0


	//   ....[19]....
        /*0bdc*/ 	.word	0x0000c2e0


	//   ....[20]....
        /*0be0*/ 	.word	0x0000c850


	//   ....[21]....
        /*0be4*/ 	.word	0x0000c860


	//   ....[22]....
        /*0be8*/ 	.word	0x0000c870


	//   ....[23]....
        /*0bec*/ 	.word	0x0000c880


	//   ....[24]....
        /*0bf0*/ 	.word	0x0000ff40


	//   ....[25]....
        /*0bf4*/ 	.word	0x0000ff50


	//   ....[26]....
        /*0bf8*/ 	.word	0x0000ff60


	//   ....[27]....
        /*0bfc*/ 	.word	0x0000ff70


	//   ....[28]....
        /*0c00*/ 	.word	0x000103e0


	//   ....[29]....
        /*0c04*/ 	.word	0x000103f0


	//   ....[30]....
        /*0c08*/ 	.word	0x00010400


	//   ....[31]....
        /*0c0c*/ 	.word	0x00010410


	//   ....[32]....
        /*0c10*/ 	.word	0x00010840


	//   ....[33]....
        /*0c14*/ 	.word	0x00010850


	//   ....[34]....
        /*0c18*/ 	.word	0x00010860


	//   ....[35]....
        /*0c1c*/ 	.word	0x00010870


	//   ....[36]....
        /*0c20*/ 	.word	0x00010cc0


	//   ....[37]....
        /*0c24*/ 	.word	0x00010cd0


	//   ....[38]....
        /*0c28*/ 	.word	0x00010ce0


	//   ....[39]....
        /*0c2c*/ 	.word	0x00010cf0


	//   ....[40]....
        /*0c30*/ 	.word	0x00017970


	//   ....[41]....
        /*0c34*/ 	.word	0x00017980


	//   ....[42]....
        /*0c38*/ 	.word	0x00017f50


	//   ....[43]....
        /*0c3c*/ 	.word	0x00018060


	//   ....[44]....
        /*0c40*/ 	.word	0x000184b0


	//   ....[45]....
        /*0c44*/ 	.word	0x00018510


	//   ....[46]....
        /*0c48*/ 	.word	0x0001ca90


	//   ....[47]....
        /*0c4c*/ 	.word	0x0001cab0


	//   ....[48]....
        /*0c50*/ 	.word	0x0001cf00


	//   ....[49]....
        /*0c54*/ 	.word	0x0001d1a0


	//   ....[50]....
        /*0c58*/ 	.word	0x0001d490


	//   ....[51]....
        /*0c5c*/ 	.word	0x0001d4e0


	//   ....[52]....
        /*0c60*/ 	.word	0x00021a90


	//   ....[53]....
        /*0c64*/ 	.word	0x00021ab0


	//   ....[54]....
        /*0c68*/ 	.word	0x00021c10


	//   ....[55]....
        /*0c6c*/ 	.word	0x00021ce0


	//   ....[56]....
        /*0c70*/ 	.word	0x00023230


	//   ....[57]....
        /*0c74*/ 	.word	0x000232c0


	//   ....[58]....
        /*0c78*/ 	.word	0x000232e0


	//   ....[59]....
        /*0c7c*/ 	.word	0x000232f0


	//   ....[60]....
        /*0c80*/ 	.word	0x00024fc0


	//   ....[61]....
        /*0c84*/ 	.word	0x00025080


	//   ....[62]....
        /*0c88*/ 	.word	0x000250b0


	//   ....[63]....
        /*0c8c*/ 	.word	0x000250d0


	//   ....[64]....
        /*0c90*/ 	.word	0x000256c0


	//   ....[65]....
        /*0c94*/ 	.word	0x000256f0


	//   ....[66]....
        /*0c98*/ 	.word	0x00025850


	//   ....[67]....
        /*0c9c*/ 	.word	0x00025870


	//   ....[68]....
        /*0ca0*/ 	.word	0x000259c0


	//   ....[69]....
        /*0ca4*/ 	.word	0x000259e0


	//   ....[70]....
        /*0ca8*/ 	.word	0x00025b40


	//   ....[71]....
        /*0cac*/ 	.word	0x00025b60


	//   ....[72]....
        /*0cb0*/ 	.word	0x000264e0


	//   ....[73]....
        /*0cb4*/ 	.word	0x00026500


	//   ....[74]....
        /*0cb8*/ 	.word	0x00026650


	//   ....[75]....
        /*0cbc*/ 	.word	0x00026670


	//   ....[76]....
        /*0cc0*/ 	.word	0x000267c0


	//   ....[77]....
        /*0cc4*/ 	.word	0x000267e0


	//   ....[78]....
        /*0cc8*/ 	.word	0x00026940


	//   ....[79]....
        /*0ccc*/ 	.word	0x00026960


	//   ....[80]....
        /*0cd0*/ 	.word	0x00026b40


	//   ....[81]....
        /*0cd4*/ 	.word	0x00026d20


	//   ....[82]....
        /*0cd8*/ 	.word	0x00026d50


	//   ....[83]....
        /*0cdc*/ 	.word	0x00026d80


	//   ....[84]....
        /*0ce0*/ 	.word	0x00026db0


	//   ....[85]....
        /*0ce4*/ 	.word	0x00026de0


	//   ....[86]....
        /*0ce8*/ 	.word	0x00026e10


	//   ....[87]....
        /*0cec*/ 	.word	0x00026f90


	//   ....[88]....
        /*0cf0*/ 	.word	0x00026fc0


	//   ....[89]....
        /*0cf4*/ 	.word	0x00026ff0


	//   ....[90]....
        /*0cf8*/ 	.word	0x00027020


	//   ....[91]....
        /*0cfc*/ 	.word	0x00027050


	//   ....[92]....
        /*0d00*/ 	.word	0x00027080


	//   ....[93]....
        /*0d04*/ 	.word	0x00027130


	//   ....[94]....
        /*0d08*/ 	.word	0x00027190


	//   ....[95]....
        /*0d0c*/ 	.word	0x00027220


	//   ....[96]....
        /*0d10*/ 	.word	0x000280e0


	//   ....[97]....
        /*0d14*/ 	.word	0x0002a150


	//   ....[98]....
        /*0d18*/ 	.word	0x0002aea0


	//   ....[99]....
        /*0d1c*/ 	.word	0x0002aeb0


	//   ....[100]....
        /*0d20*/ 	.word	0x0002aed0


	//   ....[101]....
        /*0d24*/ 	.word	0x0002afa0


	//   ....[102]....
        /*0d28*/ 	.word	0x0002afd0


	//   ....[103]....
        /*0d2c*/ 	.word	0x0002b070


	//   ....[104]....
        /*0d30*/ 	.word	0x0002b0a0


	//   ....[105]....
        /*0d34*/ 	.word	0x0002b140


	//   ....[106]....
        /*0d38*/ 	.word	0x0002b170


	//   ....[107]....
        /*0d3c*/ 	.word	0x0002b210


	//   ....[108]....
        /*0d40*/ 	.word	0x0002b240


	//   ....[109]....
        /*0d44*/ 	.word	0x0002b2e0


	//   ....[110]....
        /*0d48*/ 	.word	0x0002b310


	//   ....[111]....
        /*0d4c*/ 	.word	0x0002b3b0


	//   ....[112]....
        /*0d50*/ 	.word	0x0002b3c0


	//   ....[113]....
        /*0d54*/ 	.word	0x0002b3f0


	//   ....[114]....
        /*0d58*/ 	.word	0x0002ec10


	//   ....[115]....
        /*0d5c*/ 	.word	0x0002ec40


	//   ....[116]....
        /*0d60*/ 	.word	0x0002ec80


	//   ....[117]....
        /*0d64*/ 	.word	0x0002ecb0


	//   ....[118]....
        /*0d68*/ 	.word	0x0002ece0


	//   ....[119]....
        /*0d6c*/ 	.word	0x0002ed10


	//   ....[120]....
        /*0d70*/ 	.word	0x0002ed40


	//   ....[121]....
        /*0d74*/ 	.word	0x0002ed70


	//   ....[122]....
        /*0d78*/ 	.word	0x0002ef00


	//   ....[123]....
        /*0d7c*/ 	.word	0x0002ef30


	//   ....[124]....
        /*0d80*/ 	.word	0x0002ef60


	//   ....[125]....
        /*0d84*/ 	.word	0x0002ef90


	//   ....[126]....
        /*0d88*/ 	.word	0x0002efc0


	//   ....[127]....
        /*0d8c*/ 	.word	0x0002eff0


	//   ....[128]....
        /*0d90*/ 	.word	0x0002f0b0


	//   ....[129]....
        /*0d94*/ 	.word	0x0002f0d0


	//   ....[130]....
        /*0d98*/ 	.word	0x0002f140


	//   ....[131]....
        /*0d9c*/ 	.word	0x0002f820


	//   ....[132]....
        /*0da0*/ 	.word	0x0002fc80


	//   ....[133]....
        /*0da4*/ 	.word	0x0002fd10


	//   ....[134]....
        /*0da8*/ 	.word	0x0002fd60


	//   ....[135]....
        /*0dac*/ 	.word	0x0002fdb0


	//   ....[136]....
        /*0db0*/ 	.word	0x0002fe40


	//   ....[137]....
        /*0db4*/ 	.word	0x0002fed0


	//   ....[138]....
        /*0db8*/ 	.word	0x0002ff20


	//   ....[139]....
        /*0dbc*/ 	.word	0x0002ff70


	//   ....[140]....
        /*0dc0*/ 	.word	0x00030000


	//   ....[141]....
        /*0dc4*/ 	.word	0x00030090


	//   ....[142]....
        /*0dc8*/ 	.word	0x000300e0


	//   ....[143]....
        /*0dcc*/ 	.word	0x00030130


	//   ....[144]....
        /*0dd0*/ 	.word	0x000301c0


	//   ....[145]....
        /*0dd4*/ 	.word	0x00030250


	//   ....[146]....
        /*0dd8*/ 	.word	0x000302a0


	//   ....[147]....
        /*0ddc*/ 	.word	0x000302f0


	//   ....[148]....
        /*0de0*/ 	.word	0x000303e0


	//   ....[149]....
        /*0de4*/ 	.word	0x00030470


	//   ....[150]....
        /*0de8*/ 	.word	0x000304c0


	//   ....[151]....
        /*0dec*/ 	.word	0x00030510


	//   ....[152]....
        /*0df0*/ 	.word	0x000305a0


	//   ....[153]....
        /*0df4*/ 	.word	0x00030630


	//   ....[154]....
        /*0df8*/ 	.word	0x00030680


	//   ....[155]....
        /*0dfc*/ 	.word	0x000306d0


	//   ....[156]....
        /*0e00*/ 	.word	0x00030760


	//   ....[157]....
        /*0e04*/ 	.word	0x000307f0


	//   ....[158]....
        /*0e08*/ 	.word	0x00030840


	//   ....[159]....
        /*0e0c*/ 	.word	0x00030890


	//   ....[160]....
        /*0e10*/ 	.word	0x00030920


	//   ....[161]....
        /*0e14*/ 	.word	0x000309b0


	//   ....[162]....
        /*0e18*/ 	.word	0x00030a00


	//   ....[163]....
        /*0e1c*/ 	.word	0x00030a50


	//   ....[164]....
        /*0e20*/ 	.word	0x00030d50


	//   ....[165]....
        /*0e24*/ 	.word	0x00031040


	//   ....[166]....
        /*0e28*/ 	.word	0x000311e0


	//   ....[167]....
        /*0e2c*/ 	.word	0x00031230


	//   ....[168]....
        /*0e30*/ 	.word	0x00031360


	//   ....[169]....
        /*0e34*/ 	.word	0x000313d0


	//   ....[170]....
        /*0e38*/ 	.word	0x00031500


	//   ....[171]....
        /*0e3c*/ 	.word	0x00031570


	//   ....[172]....
        /*0e40*/ 	.word	0x000316a0


	//   ....[173]....
        /*0e44*/ 	.word	0x00031710


	//   ....[174]....
        /*0e48*/ 	.word	0x00031840


	//   ....[175]....
        /*0e4c*/ 	.word	0x000318b0


	//   ....[176]....
        /*0e50*/ 	.word	0x000319e0


	//   ....[177]....
        /*0e54*/ 	.word	0x00031a50


	//   ....[178]....
        /*0e58*/ 	.word	0x00031b80


	//   ....[179]....
        /*0e5c*/ 	.word	0x00031bf0


	//   ....[180]....
        /*0e60*/ 	.word	0x00031d20


	//   ....[181]....
        /*0e64*/ 	.word	0x00031d70


	//   ....[182]....
        /*0e68*/ 	.word	0x000320a0


	//   ....[183]....
        /*0e6c*/ 	.word	0x00032140


	//   ....[184]....
        /*0e70*/ 	.word	0x00032270


	//   ....[185]....
        /*0e74*/ 	.word	0x000322f0


	//   ....[186]....
        /*0e78*/ 	.word	0x00032370


	//   ....[187]....
        /*0e7c*/ 	.word	0x000323f0


	//   ....[188]....
        /*0e80*/ 	.word	0x00032470


	//   ....[189]....
        /*0e84*/ 	.word	0x00032500


	//   ....[190]....
        /*0e88*/ 	.word	0x000325a0


	//   ....[191]....
        /*0e8c*/ 	.word	0x00032650


	//   ....[192]....
        /*0e90*/ 	.word	0x000326d0


	//   ....[193]....
        /*0e94*/ 	.word	0x00032750


	//   ....[194]....
        /*0e98*/ 	.word	0x000327d0


	//   ....[195]....
        /*0e9c*/ 	.word	0x00032860


	//   ....[196]....
        /*0ea0*/ 	.word	0x000328e0


	//   ....[197]....
        /*0ea4*/ 	.word	0x00032980


	//   ....[198]....
        /*0ea8*/ 	.word	0x00032a10


	//   ....[199]....
        /*0eac*/ 	.word	0x00032b40


	//----- nvinfo : EIATTR_REG_RECONFIG
	.align		4
.L_359:
        /*0eb0*/ 	.byte	0x01, 0x54
	.zero		2


	//----- nvinfo : EIATTR_SYSCALL_OFFSETS
	.align		4
        /*0eb4*/ 	.byte	0x04, 0x46
        /*0eb6*/ 	.short	(.L_361 - .L_360)


	//   ....[0]....
.L_360:
        /*0eb8*/ 	.word	0x00001b30


	//   ....[1]....
        /*0ebc*/ 	.word	0x00001c80


	//   ....[2]....
        /*0ec0*/ 	.word	0x0000b1c0


	//   ....[3]....
        /*0ec4*/ 	.word	0x0000b4f0


	//   ....[4]....
        /*0ec8*/ 	.word	0x00029d40


	//   ....[5]....
        /*0ecc*/ 	.word	0x00029ea0


	//   ....[6]....
        /*0ed0*/ 	.word	0x00029fa0


	//   ....[7]....
        /*0ed4*/ 	.word	0x0002aa20


	//----- nvinfo : EIATTR_MBARRIER_INSTR_OFFSETS
	.align		4
.L_361:
        /*0ed8*/ 	.byte	0x04, 0x39
        /*0eda*/ 	.short	(.L_363 - .L_362)


	//   ....[0]....
.L_362:
        /*0edc*/ 	.word	0x000002d0
        /*0ee0*/ 	.word	0x000000ff
        /*0ee4*/ 	.word	0x00038800
        /*0ee8*/ 	.short	0x0100
        /*0eea*/ 	.byte	0x08
	.zero		1


	//   ....[1]....
        /*0eec*/ 	.word	0x000002e0
        /*0ef0*/ 	.word	0x000000ff
        /*0ef4*/ 	.word	0x00038820
        /*0ef8*/ 	.short	0x0100
        /*0efa*/ 	.byte	0x08
	.zero		1


	//   ....[2]....
        /*0efc*/ 	.word	0x000003d0
        /*0f00*/ 	.word	0x000000ff
        /*0f04*/ 	.word	0x00038830
        /*0f08*/ 	.short	0x0100
        /*0f0a*/ 	.byte	0x08
	.zero		1


	//   ....[3]....
        /*0f0c*/ 	.word	0x000003e0
        /*0f10*/ 	.word	0x000000ff
        /*0f14*/ 	.word	0x00038840
        /*0f18*/ 	.short	0x0100
        /*0f1a*/ 	.byte	0x08
	.zero		1


	//   ....[4]....
        /*0f1c*/ 	.word	0x000003f0
        /*0f20*/ 	.word	0x000000ff
        /*0f24*/ 	.word	0x00038838
        /*0f28*/ 	.short	0x0100
        /*0f2a*/ 	.byte	0x08
	.zero		1


	//   ....[5]....
        /*0f2c*/ 	.word	0x00000400
        /*0f30*/ 	.word	0x000000ff
        /*0f34*/ 	.word	0x00038848
        /*0f38*/ 	.short	0x0100
        /*0f3a*/ 	.byte	0x08
	.zero		1


	//   ....[6]....
        /*0f3c*/ 	.word	0x00000530
        /*0f40*/ 	.word	0x000000ff
        /*0f44*/ 	.word	0x00038850
        /*0f48*/ 	.short	0x0100
        /*0f4a*/ 	.byte	0x08
	.zero		1


	//   ....[7]....
        /*0f4c*/ 	.word	0x00000540
        /*0f50*/ 	.word	0x000000ff
        /*0f54*/ 	.word	0x00038860
        /*0f58*/ 	.short	0x0100
        /*0f5a*/ 	.byte	0x08
	.zero		1


	//   ....[8]....
        /*0f5c*/ 	.word	0x00000550
        /*0f60*/ 	.word	0x000000ff
        /*0f64*/ 	.word	0x00038858
        /*0f68*/ 	.short	0x0100
        /*0f6a*/ 	.byte	0x08
	.zero		1


	//   ....[9]....
        /*0f6c*/ 	.word	0x00000560
        /*0f70*/ 	.word	0x000000ff
        /*0f74*/ 	.word	0x00038868
        /*0f78*/ 	.short	0x0100
        /*0f7a*/ 	.byte	0x08
	.zero		1


	//   ....[10]....
        /*0f7c*/ 	.word	0x00000650
        /*0f80*/ 	.word	0x000000ff
        /*0f84*/ 	.word	0x00038870
        /*0f88*/ 	.short	0x0100
        /*0f8a*/ 	.byte	0x06
	.zero		1


	//   ....[11]....
        /*0f8c*/ 	.word	0x00000660
        /*0f90*/ 	.word	0x000000ff
        /*0f94*/ 	.word	0x00038880
        /*0f98*/ 	.short	0x0100
        /*0f9a*/ 	.byte	0x06
	.zero		1


	//   ....[12]....
        /*0f9c*/ 	.word	0x00000670
        /*0fa0*/ 	.word	0x000000ff
        /*0fa4*/ 	.word	0x00038878
        /*0fa8*/ 	.short	0x0100
        /*0faa*/ 	.byte	0x06
	.zero		1


	//   ....[13]....
        /*0fac*/ 	.word	0x00000680
        /*0fb0*/ 	.word	0x000000ff
        /*0fb4*/ 	.word	0x00038888
        /*0fb8*/ 	.short	0x0100
        /*0fba*/ 	.byte	0x06
	.zero		1


	//   ....[14]....
        /*0fbc*/ 	.word	0x000007b0
        /*0fc0*/ 	.word	0x000000ff
        /*0fc4*/ 	.word	0x00038890
        /*0fc8*/ 	.short	0x0100
        /*0fca*/ 	.byte	0x08
	.zero		1


	//   ....[15]....
        /*0fcc*/ 	.word	0x000007c0
        /*0fd0*/ 	.word	0x000000ff
        /*0fd4*/ 	.word	0x000388a0
        /*0fd8*/ 	.short	0x0100
        /*0fda*/ 	.byte	0x08
	.zero		1


	//   ....[16]....
        /*0fdc*/ 	.word	0x000007d0
        /*0fe0*/ 	.word	0x000000ff
        /*0fe4*/ 	.word	0x00038898
        /*0fe8*/ 	.short	0x0100
        /*0fea*/ 	.byte	0x08
	.zero		1


	//   ....[17]....
        /*0fec*/ 	.word	0x000007e0
        /*0ff0*/ 	.word	0x000000ff
        /*0ff4*/ 	.word	0x000388a8
        /*0ff8*/ 	.short	0x0100
        /*0ffa*/ 	.byte	0x08
	.zero		1


	//   ....[18]....
        /*0ffc*/ 	.word	0x00000910
        /*1000*/ 	.word	0x000000ff
        /*1004*/ 	.word	0x000388b0
        /*1008*/ 	.short	0x0100
        /*100a*/ 	.byte	0x08
	.zero		1


	//   ....[19]....
        /*100c*/ 	.word	0x00000920
        /*1010*/ 	.word	0x000000ff
        /*1014*/ 	.word	0x000388c0
        /*1018*/ 	.short	0x0100
        /*101a*/ 	.byte	0x08
	.zero		1


	//   ....[20]....
        /*101c*/ 	.word	0x00000930
        /*1020*/ 	.word	0x000000ff
        /*1024*/ 	.word	0x000388b8
        /*1028*/ 	.short	0x0100
        /*102a*/ 	.byte	0x08
	.zero		1


	//   ....[21]....
        /*102c*/ 	.word	0x00000940
        /*1030*/ 	.word	0x000000ff
        /*1034*/ 	.word	0x000388c8
        /*1038*/ 	.short	0x0100
        /*103a*/ 	.byte	0x08
	.zero		1


	//   ....[22]....
        /*103c*/ 	.word	0x000037e0
        /*1040*/ 	.word	0x00000000
        /*1044*/ 	.word	0x00038890
        /*1048*/ 	.short	0x010a
        /*104a*/ 	.byte	0x3f
	.zero		1


	//   ....[23]....
        /*104c*/ 	.word	0x00006c10
        /*1050*/ 	.word	0x00000000
        /*1054*/ 	.word	0x00038890
        /*1058*/ 	.short	0x010a
        /*105a*/ 	.byte	0x3f
	.zero		1


	//   ....[24]....
        /*105c*/ 	.word	0x00009df0
        /*1060*/ 	.word	0x00000000
        /*1064*/ 	.word	0x00038890
        /*1068*/ 	.short	0x010a
        /*106a*/ 	.byte	0x3f
	.zero		1


	//   ....[25]....
        /*106c*/ 	.word	0x0000a250
        /*1070*/ 	.word	0x00000028
        /*1074*/ 	.word	0x00000000
        /*1078*/ 	.short	0x0101
        /*107a*/ 	.byte	0x3f
	.zero		1


	//   ....[26]....
        /*107c*/ 	.word	0x0000a290
        /*1080*/ 	.word	0x00000000
        /*1084*/ 	.word	0x000388b0
        /*1088*/ 	.short	0x010a
        /*108a*/ 	.byte	0x3f
	.zero		1


	//   ....[27]....
        /*108c*/ 	.word	0x0000aa00
        /*1090*/ 	.word	0x00000000
        /*1094*/ 	.word	0x00000000
        /*1098*/ 	.short	0x0101
        /*109a*/ 	.byte	0x3f
	.zero		1


	//   ....[28]....
        /*109c*/ 	.word	0x0000b250
        /*10a0*/ 	.word	0x00000012
        /*10a4*/ 	.word	0x00038800
        /*10a8*/ 	.short	0x010a
        /*10aa*/ 	.byte	0x3f
	.zero		1


	//   ....[29]....
        /*10ac*/ 	.word	0x0000b2a0
        /*10b0*/ 	.word	0x00000012
        /*10b4*/ 	.word	0x00038800
        /*10b8*/ 	.short	0x010a
        /*10ba*/ 	.byte	0x3f
	.zero		1


	//   ....[30]....
        /*10bc*/ 	.word	0x0000cc80
        /*10c0*/ 	.word	0x00000012
        /*10c4*/ 	.word	0x00038800
        /*10c8*/ 	.short	0x010a
        /*10ca*/ 	.byte	0x3f
	.zero		1


	//   ....[31]....
        /*10cc*/ 	.word	0x00010fc0
        /*10d0*/ 	.word	0x00000012
        /*10d4*/ 	.word	0x00038800
        /*10d8*/ 	.short	0x010a
        /*10da*/ 	.byte	0x3f
	.zero		1


	//   ....[32]....
        /*10dc*/ 	.word	0x00014700
        /*10e0*/ 	.word	0x00000000
        /*10e4*/ 	.word	0x00038830
        /*10e8*/ 	.short	0x010a
        /*10ea*/ 	.byte	0x3f
	.zero		1


	//   ....[33]....
        /*10ec*/ 	.word	0x00014770
        /*10f0*/ 	.word	0x00000000
        /*10f4*/ 	.word	0x00038830
        /*10f8*/ 	.short	0x010a
        /*10fa*/ 	.byte	0x3f
	.zero		1


	//   ....[34]....
        /*10fc*/ 	.word	0x00017e70
        /*1100*/ 	.word	0x00000000
        /*1104*/ 	.word	0x00000000
        /*1108*/ 	.short	0x0101
        /*110a*/ 	.byte	0x3f
	.zero		1


	//   ....[35]....
        /*110c*/ 	.word	0x00019010
        /*1110*/ 	.word	0x0000000b
        /*1114*/ 	.word	0x00038830
        /*1118*/ 	.short	0x010a
        /*111a*/ 	.byte	0x3f
	.zero		1


	//   ....[36]....
        /*111c*/ 	.word	0x00019090
        /*1120*/ 	.word	0x0000000b
        /*1124*/ 	.word	0x00038830
        /*1128*/ 	.short	0x010a
        /*112a*/ 	.byte	0x3f
	.zero		1


	//   ....[37]....
        /*112c*/ 	.word	0x0001c780
        /*1130*/ 	.word	0x00000009
        /*1134*/ 	.word	0x00038850
        /*1138*/ 	.short	0x010a
        /*113a*/ 	.byte	0x3f
	.zero		1


	//   ....[38]....
        /*113c*/ 	.word	0x0001c7d0
        /*1140*/ 	.word	0x00000009
        /*1144*/ 	.word	0x00038850
        /*1148*/ 	.short	0x010a
        /*114a*/ 	.byte	0x3f
	.zero		1


	//   ....[39]....
        /*114c*/ 	.word	0x0001d840
        /*1150*/ 	.word	0x0000000b
        /*1154*/ 	.word	0x00000000
        /*1158*/ 	.short	0x0101
        /*115a*/ 	.byte	0x3f
	.zero		1


	//   ....[40]....
        /*115c*/ 	.word	0x0001d9a0
        /*1160*/ 	.word	0x00000009
        /*1164*/ 	.word	0x00000000
        /*1168*/ 	.short	0x0101
        /*116a*/ 	.byte	0x3f
	.zero		1


	//   ....[41]....
        /*116c*/ 	.word	0x0001df10
        /*1170*/ 	.word	0x00000004
        /*1174*/ 	.word	0x00038830
        /*1178*/ 	.short	0x010a
        /*117a*/ 	.byte	0x3f
	.zero		1


	//   ....[42]....
        /*117c*/ 	.word	0x0001df90
        /*1180*/ 	.word	0x00000004
        /*1184*/ 	.word	0x00038830
        /*1188*/ 	.short	0x010a
        /*118a*/ 	.byte	0x3f
	.zero		1


	//   ....[43]....
        /*118c*/ 	.word	0x00021680
        /*1190*/ 	.word	0x00000009
        /*1194*/ 	.word	0x00038850
        /*1198*/ 	.short	0x010a
        /*119a*/ 	.byte	0x3f
	.zero		1


	//   ....[44]....
        /*119c*/ 	.word	0x000216d0
        /*11a0*/ 	.word	0x00000009
        /*11a4*/ 	.word	0x00038850
        /*11a8*/ 	.short	0x010a
        /*11aa*/ 	.byte	0x3f
	.zero		1


	//   ....[45]....
        /*11ac*/ 	.word	0x00022130
        /*11b0*/ 	.word	0x000000a8
        /*11b4*/ 	.word	0x00000000
        /*11b8*/ 	.short	0x0101
        /*11ba*/ 	.byte	0x3f
	.zero		1


	//   ....[46]....
        /*11bc*/ 	.word	0x00022250
        /*11c0*/ 	.word	0x00000009
        /*11c4*/ 	.word	0x00000000
        /*11c8*/ 	.short	0x0101
        /*11ca*/ 	.byte	0x3f
	.zero		1


	//   ....[47]....
        /*11cc*/ 	.word	0x00022f10
        /*11d0*/ 	.word	0x00000000
        /*11d4*/ 	.word	0x00038850
        /*11d8*/ 	.short	0x010a
        /*11da*/ 	.byte	0x3f
	.zero		1


	//   ....[48]....
        /*11dc*/ 	.word	0x00022fb0
        /*11e0*/ 	.word	0x00000000
        /*11e4*/ 	.word	0x00038850
        /*11e8*/ 	.short	0x010a
        /*11ea*/ 	.byte	0x3f
	.zero		1


	//   ....[49]....
        /*11ec*/ 	.word	0x00023850
        /*11f0*/ 	.word	0x0000000b
        /*11f4*/ 	.word	0x00000000
        /*11f8*/ 	.short	0x0101
        /*11fa*/ 	.byte	0x3f
	.zero		1


	//   ....[50]....
        /*11fc*/ 	.word	0x000256e0
        /*1200*/ 	.word	0x00000000
        /*1204*/ 	.word	0x00000000
        /*1208*/ 	.short	0x0101
        /*120a*/ 	.byte	0x3f
	.zero		1


	//   ....[51]....
        /*120c*/ 	.word	0x000281d0
        /*1210*/ 	.word	0x00000004
        /*1214*/ 	.word	0x00038820
        /*1218*/ 	.short	0x010a
        /*121a*/ 	.byte	0x3f
	.zero		1


	//   ....[52]....
        /*121c*/ 	.word	0x000282b0
        /*1220*/ 	.word	0x00000005
        /*1224*/ 	.word	0x000388a0
        /*1228*/ 	.short	0x010a
        /*122a*/ 	.byte	0x3f
	.zero		1


	//   ....[53]....
        /*122c*/ 	.word	0x00028800
        /*1230*/ 	.word	0x00000005
        /*1234*/ 	.word	0x000388c0
        /*1238*/ 	.short	0x010a
        /*123a*/ 	.byte	0x3f
	.zero		1


	//   ....[54]....
        /*123c*/ 	.word	0x00028ea0
        /*1240*/ 	.word	0x00000006
        /*1244*/ 	.word	0x000388a0
        /*1248*/ 	.short	0x010a
        /*124a*/ 	.byte	0x3f
	.zero		1


	//   ....[55]....
        /*124c*/ 	.word	0x000293e0
        /*1250*/ 	.word	0x00000006
        /*1254*/ 	.word	0x000388c0
        /*1258*/ 	.short	0x010a
        /*125a*/ 	.byte	0x3f
	.zero		1


	//   ....[56]....
        /*125c*/ 	.word	0x0002a410
        /*1260*/ 	.word	0x00000000
        /*1264*/ 	.word	0x00038840
        /*1268*/ 	.short	0x010a
        /*126a*/ 	.byte	0x3f
	.zero		1


	//   ....[57]....
        /*126c*/ 	.word	0x0002b580
        /*1270*/ 	.word	0x00000008
        /*1274*/ 	.word	0x00038800
        /*1278*/ 	.short	0x0107
        /*127a*/ 	.byte	0x3f
	.zero		1


	//   ....[58]....
        /*127c*/ 	.word	0x0002b690
        /*1280*/ 	.word	0x00000002
        /*1284*/ 	.word	0x00038800
        /*1288*/ 	.short	0x0101
        /*128a*/ 	.byte	0x3f
	.zero		1


	//   ....[59]....
        /*128c*/ 	.word	0x0002b6b0
        /*1290*/ 	.word	0x00000002
        /*1294*/ 	.word	0x00038820
        /*1298*/ 	.short	0x010a
        /*129a*/ 	.byte	0x3f
	.zero		1


	//   ....[60]....
        /*129c*/ 	.word	0x0002ba20
        /*12a0*/ 	.word	0x00000003
        /*12a4*/ 	.word	0x00038840
        /*12a8*/ 	.short	0x010a
        /*12aa*/ 	.byte	0x3f
	.zero		1


	//   ....[61]....
        /*12ac*/ 	.word	0x0002bfe0
        /*12b0*/ 	.word	0x00000003
        /*12b4*/ 	.word	0x00000060
        /*12b8*/ 	.short	0x010a
        /*12ba*/ 	.byte	0x3f
	.zero		1


	//   ....[62]....
        /*12bc*/ 	.word	0x0002c8e0
        /*12c0*/ 	.word	0x00000003
        /*12c4*/ 	.word	0x00038840
        /*12c8*/ 	.short	0x010a
        /*12ca*/ 	.byte	0x3f
	.zero		1


	//   ....[63]....
        /*12cc*/ 	.word	0x0002cea0
        /*12d0*/ 	.word	0x00000002
        /*12d4*/ 	.word	0x00000060
        /*12d8*/ 	.short	0x010a
        /*12da*/ 	.byte	0x3f
	.zero		1


	//   ....[64]....
        /*12dc*/ 	.word	0x0002d6d0
        /*12e0*/ 	.word	0x00000002
        /*12e4*/ 	.word	0x00038840
        /*12e8*/ 	.short	0x010a
        /*12ea*/ 	.byte	0x3f
	.zero		1


	//   ....[65]....
        /*12ec*/ 	.word	0x0002dc90
        /*12f0*/ 	.word	0x00000002
        /*12f4*/ 	.word	0x00000060
        /*12f8*/ 	.short	0x010a
        /*12fa*/ 	.byte	0x3f
	.zero		1


	//   ....[66]....
        /*12fc*/ 	.word	0x0002e450
        /*1300*/ 	.word	0x00000000
        /*1304*/ 	.word	0x00038860
        /*1308*/ 	.short	0x010a
        /*130a*/ 	.byte	0x3f
	.zero		1


	//   ....[67]....
        /*130c*/ 	.word	0x0002f7a0
        /*1310*/ 	.word	0x00000000
        /*1314*/ 	.word	0x00038820
        /*1318*/ 	.short	0x010a
        /*131a*/ 	.byte	0x3f
	.zero		1


	//   ....[68]....
        /*131c*/ 	.word	0x0002f970
        /*1320*/ 	.word	0x00000006
        /*1324*/ 	.word	0x00000000
        /*1328*/ 	.short	0x010a
        /*132a*/ 	.byte	0x3f
	.zero		1


	//   ....[69]....
        /*132c*/ 	.word	0x0002f9e0
        /*1330*/ 	.word	0x00000007
        /*1334*/ 	.word	0x00000000
        /*1338*/ 	.short	0x010a
        /*133a*/ 	.byte	0x3f
	.zero		1


	//   ....[70]....
        /*133c*/ 	.word	0x0002fa50
        /*1340*/ 	.word	0x00000004
        /*1344*/ 	.word	0x00000000
        /*1348*/ 	.short	0x010a
        /*134a*/ 	.byte	0x3f
	.zero		1


	//   ....[71]....
        /*134c*/ 	.word	0x0002fa80
        /*1350*/ 	.word	0x00000003
        /*1354*/ 	.word	0x00000000
        /*1358*/ 	.short	0x010a
        /*135a*/ 	.byte	0x3f
	.zero		1


	//   ....[72]....
        /*135c*/ 	.word	0x0002fae0
        /*1360*/ 	.word	0x00000000
        /*1364*/ 	.word	0x00038890
        /*1368*/ 	.short	0x010a
        /*136a*/ 	.byte	0x3f
	.zero		1


	//   ....[73]....
        /*136c*/ 	.word	0x0002fb30
        /*1370*/ 	.word	0x00000000
        /*1374*/ 	.word	0x00038890
        /*1378*/ 	.short	0x010a
        /*137a*/ 	.byte	0x3f
	.zero		1


	//   ....[74]....
        /*137c*/ 	.word	0x0002fb80
        /*1380*/ 	.word	0x00000000
        /*1384*/ 	.word	0x00038890
        /*1388*/ 	.short	0x010a
        /*138a*/ 	.byte	0x3f
	.zero		1


	//   ....[75]....
        /*138c*/ 	.word	0x0002fbd0
        /*1390*/ 	.word	0x00000000
        /*1394*/ 	.word	0x000388b0
        /*1398*/ 	.short	0x010a
        /*139a*/ 	.byte	0x3f
	.zero		1


	//   ....[76]....
        /*139c*/ 	.word	0x00030330
        /*13a0*/ 	.word	0x00000012
        /*13a4*/ 	.word	0x00038800
        /*13a8*/ 	.short	0x010a
        /*13aa*/ 	.byte	0x3f
	.zero		1


	//   ....[77]....
        /*13ac*/ 	.word	0x00030a90
        /*13b0*/ 	.word	0x00000012
        /*13b4*/ 	.word	0x00038800
        /*13b8*/ 	.short	0x010a
        /*13ba*/ 	.byte	0x3f
	.zero		1


	//   ....[78]....
        /*13bc*/ 	.word	0x00030ae0
        /*13c0*/ 	.word	0x00000000
        /*13c4*/ 	.word	0x00038830
        /*13c8*/ 	.short	0x010a
        /*13ca*/ 	.byte	0x3f
	.zero		1


	//   ....[79]....
        /*13cc*/ 	.word	0x00030b30
        /*13d0*/ 	.word	0x0000000b
        /*13d4*/ 	.word	0x00038830
        /*13d8*/ 	.short	0x010a
        /*13da*/ 	.byte	0x3f
	.zero		1


	//   ....[80]....
        /*13dc*/ 	.word	0x00030b80
        /*13e0*/ 	.word	0x00000009
        /*13e4*/ 	.word	0x00038850
        /*13e8*/ 	.short	0x010a
        /*13ea*/ 	.byte	0x3f
	.zero		1


	//   ....[81]....
        /*13ec*/ 	.word	0x00030bd0
        /*13f0*/ 	.word	0x00000004
        /*13f4*/ 	.word	0x00038830
        /*13f8*/ 	.short	0x010a
        /*13fa*/ 	.byte	0x3f
	.zero		1


	//   ....[82]....
        /*13fc*/ 	.word	0x00030c20
        /*1400*/ 	.word	0x00000009
        /*1404*/ 	.word	0x00038850
        /*1408*/ 	.short	0x010a
        /*140a*/ 	.byte	0x3f
	.zero		1


	//   ....[83]....
        /*140c*/ 	.word	0x00030c70
        /*1410*/ 	.word	0x00000000
        /*1414*/ 	.word	0x00038850
        /*1418*/ 	.short	0x010a
        /*141a*/ 	.byte	0x3f
	.zero		1


	//   ....[84]....
        /*141c*/ 	.word	0x00030e20
        /*1420*/ 	.word	0x00000003
        /*1424*/ 	.word	0x00038820
        /*1428*/ 	.short	0x010a
        /*142a*/ 	.byte	0x3f
	.zero		1


	//   ....[85]....
        /*142c*/ 	.word	0x00030e70
        /*1430*/ 	.word	0x00000005
        /*1434*/ 	.word	0x000388a0
        /*1438*/ 	.short	0x010a
        /*143a*/ 	.byte	0x3f
	.zero		1


	//   ....[86]....
        /*143c*/ 	.word	0x00030ec0
        /*1440*/ 	.word	0x00000005
        /*1444*/ 	.word	0x000388c0
        /*1448*/ 	.short	0x010a
        /*144a*/ 	.byte	0x3f
	.zero		1


	//   ....[87]....
        /*144c*/ 	.word	0x00030f10
        /*1450*/ 	.word	0x00000006
        /*1454*/ 	.word	0x000388a0
        /*1458*/ 	.short	0x010a
        /*145a*/ 	.byte	0x3f
	.zero		1


	//   ....[88]....
        /*145c*/ 	.word	0x00030f60
        /*1460*/ 	.word	0x00000006
        /*1464*/ 	.word	0x000388c0
        /*1468*/ 	.short	0x010a
        /*146a*/ 	.byte	0x3f
	.zero		1


	//   ....[89]....
        /*146c*/ 	.word	0x00031100
        /*1470*/ 	.word	0x00000000
        /*1474*/ 	.word	0x00038840
        /*1478*/ 	.short	0x010a
        /*147a*/ 	.byte	0x3f
	.zero		1


	//   ....[90]....
        /*147c*/ 	.word	0x00031dc0
        /*1480*/ 	.word	0x00000002
        /*1484*/ 	.word	0x00038820
        /*1488*/ 	.short	0x010a
        /*148a*/ 	.byte	0x3f
	.zero		1


	//   ....[91]....
        /*148c*/ 	.word	0x00031e10
        /*1490*/ 	.word	0x00000003
        /*1494*/ 	.word	0x00038840
        /*1498*/ 	.short	0x010a
        /*149a*/ 	.byte	0x3f
	.zero		1


	//   ....[92]....
        /*149c*/ 	.word	0x00031e60
        /*14a0*/ 	.word	0x00000003
        /*14a4*/ 	.word	0x00000060
        /*14a8*/ 	.short	0x010a
        /*14aa*/ 	.byte	0x3f
	.zero		1


	//   ....[93]....
        /*14ac*/ 	.word	0x00031eb0
        /*14b0*/ 	.word	0x00000003
        /*14b4*/ 	.word	0x00038840
        /*14b8*/ 	.short	0x010a
        /*14ba*/ 	.byte	0x3f
	.zero		1


	//   ....[94]....
        /*14bc*/ 	.word	0x00031f00
        /*14c0*/ 	.word	0x00000002
        /*14c4*/ 	.word	0x00000060
        /*14c8*/ 	.short	0x010a
        /*14ca*/ 	.byte	0x3f
	.zero		1


	//   ....[95]....
        /*14cc*/ 	.word	0x00031f50
        /*14d0*/ 	.word	0x00000002
        /*14d4*/ 	.word	0x00038840
        /*14d8*/ 	.short	0x010a
        /*14da*/ 	.byte	0x3f
	.zero		1


	//   ....[96]....
        /*14dc*/ 	.word	0x00031fa0
        /*14e0*/ 	.word	0x00000002
        /*14e4*/ 	.word	0x00000060
        /*14e8*/ 	.short	0x010a
        /*14ea*/ 	.byte	0x3f
	.zero		1


	//   ....[97]....
        /*14ec*/ 	.word	0x00031ff0
        /*14f0*/ 	.word	0x00000000
        /*14f4*/ 	.word	0x00038860
        /*14f8*/ 	.short	0x010a
        /*14fa*/ 	.byte	0x3f
	.zero		1


	//   ....[98]....
        /*14fc*/ 	.word	0x00032a60
        /*1500*/ 	.word	0x00000000
        /*1504*/ 	.word	0x00038820
        /*1508*/ 	.short	0x010a
        /*150a*/ 	.byte	0x3f
	.zero		1


	//   ....[99]....
        /*150c*/ 	.word	0x00032c00
        /*1510*/ 	.word	0x00000006
        /*1514*/ 	.word	0x00000000
        /*1518*/ 	.short	0x010a
        /*151a*/ 	.byte	0x3f
	.zero		1


	//   ....[100]....
        /*151c*/ 	.word	0x00032c50
        /*1520*/ 	.word	0x00000007
        /*1524*/ 	.word	0x00000000
        /*1528*/ 	.short	0x010a
        /*152a*/ 	.byte	0x3f
	.zero		1


	//   ....[101]....
        /*152c*/ 	.word	0x00032ca0
        /*1530*/ 	.word	0x00000004
        /*1534*/ 	.word	0x00000000
        /*1538*/ 	.short	0x010a
        /*153a*/ 	.byte	0x3f
	.zero		1


	//----- nvinfo : EIATTR_NUM_MBARRIERS
	.align		4
.L_363:
        /*153c*/ 	.byte	0x03, 0x38
        /*153e*/ 	.short	0x0016


	//----- nvinfo : EIATTR_EXIT_INSTR_OFFSETS
	.align		4
        /*1540*/ 	.byte	0x04, 0x1c
        /*1542*/ 	.short	(.L_365 - .L_364)


	//   ....[0]....
.L_364:
        /*1544*/ 	.word	0x0002fad0


	//----- nvinfo : EIATTR_MAX_THREADS
	.align		4
.L_365:
        /*1548*/ 	.byte	0x04, 0x05
        /*154a*/ 	.short	(.L_367 - .L_366)
.L_366:
        /*154c*/ 	.word	0x00000180
        /*1550*/ 	.word	0x00000001
        /*1554*/ 	.word	0x00000001


	//----- nvinfo : EIATTR_CRS_STACK_SIZE
	.align		4
.L_367:
        /*1558*/ 	.byte	0x04, 0x1e
        /*155a*/ 	.short	(.L_369 - .L_368)
.L_368:
        /*155c*/ 	.word	0x00000000


	//----- nvinfo : EIATTR_CBANK_PARAM_SIZE
	.align		4
.L_369:
        /*1560*/ 	.byte	0x03, 0x19
        /*1562*/ 	.short	0x0af0


	//----- nvinfo : EIATTR_PARAM_CBANK
	.align		4
        /*1564*/ 	.byte	0x04, 0x0a
        /*1566*/ 	.short	(.L_371 - .L_370)
	.align		4
.L_370:
        /*1568*/ 	.word	index@(.nv.constant0._ZN7cutlass13device_kernelIN5flash11enable_sm90INS1_16FlashAttnFwdSm90INS1_25CollectiveMainloopFwdSm90ILi2EN4cute5tupleIJNS5_1CILi1EEES8_S8_EEENS6_IJNS7_ILi128EEENS7_ILi80EEENS7_ILi256EEEEEELi256ENS_6half_tEfNS_4arch4Sm90ELb1ELb0ELb0ELb1ELb0ELb1ELb0ELb1ELb1ELb1ELb0ELb0EEENS1_21CollectiveEpilogueFwdINS6_IJSA_SC_SB_EEES9_SE_SG_Li256ELb1ELb1ELb0ELb0EEENS1_36VarlenDynamicPersistentTileSchedulerILi128ELi80ELi256ELi128ELb0ELb1ELb1ELb1ELb1ELb1EEEEEEEEEvNT_6ParamsE)
        /*156c*/ 	.short	0x0210
        /*156e*/ 	.short	0x0af0


	//----- nvinfo : EIATTR_SW_WAR
	.align		4
.L_371:
        /*1570*/ 	.byte	0x04, 0x36
        /*1572*/ 	.short	(.L_373 - .L_372)
.L_372:
        /*1574*/ 	.word	0x00000008
.L_373:


//--------------------- .nv.callgraph             --------------------------
	.section	.nv.callgraph,"",@"SHT_CUDA_CALLGRAPH"
	.align	4
	.sectionentsize	8
	.align		4
        /*0000*/ 	.word	0x00000000
	.align		4
        /*0004*/ 	.word	0xffffffff
	.align		4
        /*0008*/ 	.word	index@(_ZN7cutlass13device_kernelIN5flash11enable_sm90INS1_16FlashAttnFwdSm90INS1_25CollectiveMainloopFwdSm90ILi2EN4cute5tupleIJNS5_1CILi1EEES8_S8_EEENS6_IJNS7_ILi128EEENS7_ILi80EEENS7_ILi256EEEEEELi256ENS_6half_tEfNS_4arch4Sm90ELb0ELb0ELb0ELb0ELb0ELb0ELb0ELb1ELb1ELb1ELb0ELb0EEENS1_21CollectiveEpilogueFwdINS6_IJSA_SC_SB_EEES9_SE_SG_Li256ELb0ELb1ELb0ELb0EEENS1_29StaticPersistentTileSchedulerILb0EEEEEEEEEvNT_6ParamsE)
	.align		4
        /*000c*/ 	.word	index@(__assertfail)
	.align		4
        /*0010*/ 	.word	index@(_ZN7cutlass13device_kernelIN5flash11enable_sm90INS1_16FlashAttnFwdSm90INS1_25CollectiveMainloopFwdSm90ILi2EN4cute5tupleIJNS5_1CILi2EEENS7_ILi1EEES9_EEENS6_IJNS7_ILi128EEENS7_ILi80EEENS7_ILi256EEEEEELi256ENS_6half_tEfNS_4arch4Sm90ELb0ELb0ELb0ELb0ELb0ELb0ELb0ELb1ELb1ELb1ELb0ELb0EEENS1_21CollectiveEpilogueFwdINS6_IJSB_SD_SC_EEESA_SF_SH_Li256ELb0ELb1ELb0ELb0EEENS1_29StaticPersistentTileSchedulerILb0EEEEEEEEEvNT_6ParamsE)
	.align		4
        /*0014*/ 	.word	index@(__assertfail)
	.align		4
        /*0018*/ 	.word	index@(_ZN7cutlass13device_kernelIN5flash11enable_sm90INS1_16FlashAttnFwdSm90INS1_25CollectiveMainloopFwdSm90ILi2EN4cute5tupleIJNS5_1CILi1EEES8_S8_EEENS6_IJNS7_ILi128EEENS7_ILi80EEENS7_ILi256EEEEEELi256ENS_6half_tEfNS_4arch4Sm90ELb0ELb0ELb0ELb1ELb0ELb0ELb0ELb1ELb1ELb1ELb0ELb0EEENS1_21CollectiveEpilogueFwdINS6_IJSA_SC_SB_EEES9_SE_SG_Li256ELb1ELb1ELb0ELb0EEENS1_36VarlenDynamicPersistentTileSchedulerILi128ELi80ELi256ELi128ELb0ELb1ELb1ELb0ELb1ELb1EEEEEEEEEvNT_6ParamsE)
	.align		4
        /*001c*/ 	.word	index@(__assertfail)
	.align		4
        /*0020*/ 	.word	index@(_ZN7cutlass13device_kernelIN5flash11enable_sm90INS1_16FlashAttnFwdSm90INS1_25CollectiveMainloopFwdSm90ILi2EN4cute5tupleIJNS5_1CILi1EEES8_S8_EEENS6_IJNS7_ILi128EEENS7_ILi80EEENS7_ILi256EEEEEELi256ENS_6half_tEfNS_4arch4Sm90ELb0ELb0ELb0ELb1ELb0ELb1ELb0ELb1ELb1ELb1ELb0ELb0EEENS1_21CollectiveEpilogueFwdINS6_IJSA_SC_SB_EEES9_SE_SG_Li256ELb1ELb1ELb0ELb0EEENS1_36VarlenDynamicPersistentTileSchedulerILi128ELi80ELi256ELi128ELb0ELb1ELb1ELb0ELb1ELb1EEEEEEEEEvNT_6ParamsE)
	.align		4
        /*0024*/ 	.word	index@(__assertfail)
	.align		4
        /*0028*/ 	.word	index@(_ZN7cutlass13device_kernelIN5flash11enable_sm90INS1_16FlashAttnFwdSm90INS1_25CollectiveMainloopFwdSm90ILi2EN4cute5tupleIJNS5_1CILi1EEES8_S8_EEENS6_IJNS7_ILi128EEENS7_ILi64EEENS7_ILi256EEEEEELi256ENS_6half_tEfNS_4arch4Sm90ELb0ELb1ELb0ELb0ELb0ELb0ELb0ELb1ELb1ELb1ELb0ELb0EEENS1_21CollectiveEpilogueFwdINS6_IJSA_SC_SB_EEES9_SE_SG_Li256ELb0ELb1ELb0ELb0EEENS1_30DynamicPersistentTileSchedulerILi256ELi128ELb0ELb1ELb1EEEEEEEEEvNT_6ParamsE)
	.align		4
        /*002c*/ 	.word	index@(__assertfail)
	.align		4
        /*0030*/ 	.word	index@(_ZN7cutlass13device_kernelIN5flash11enable_sm90INS1_16FlashAttnFwdSm90INS1_25CollectiveMainloopFwdSm90ILi2EN4cute5tupleIJNS5_1CILi1EEES8_S8_EEENS6_IJNS7_ILi128EEENS7_ILi64EEENS7_ILi256EEEEEELi256ENS_6half_tEfNS_4arch4Sm90ELb0ELb1ELb0ELb1ELb0ELb0ELb0ELb1ELb1ELb1ELb0ELb0EEENS1_21CollectiveEpilogueFwdINS6_IJSA_SC_SB_EEES9_SE_SG_Li256ELb1ELb1ELb0ELb0EEENS1_36VarlenDynamicPersistentTileSchedulerILi128ELi64ELi256ELi128ELb0ELb1ELb1ELb1ELb0ELb1EEEEEEEEEvNT_6ParamsE)
	.align		4
        /*0034*/ 	.word	index@(__assertfail)
	.align		4
        /*0038*/ 	.word	index@(_ZN7cutlass13device_kernelIN5flash11enable_sm90INS1_16FlashAttnFwdSm90INS1_25CollectiveMainloopFwdSm90ILi2EN4cute5tupleIJNS5_1CILi1EEES8_S8_EEENS6_IJNS7_ILi128EEENS7_ILi64EEENS7_ILi256EEEEEELi256ENS_6half_tEfNS_4arch4Sm90ELb0ELb1ELb0ELb1ELb0ELb1ELb0ELb1ELb1ELb1ELb0ELb0EEENS1_21CollectiveEpilogueFwdINS6_IJSA_SC_SB_EEES9_SE_SG_Li256ELb1ELb1ELb0ELb0EEENS1_36VarlenDynamicPersistentTileSchedulerILi128ELi64ELi256ELi128ELb0ELb1ELb1ELb1ELb0ELb1EEEEEEEEEvNT_6ParamsE)
	.align		4
        /*003c*/ 	.word	index@(__assertfail)
	.align		4
        /*0040*/ 	.word	index@(_ZN7cutlass13device_kernelIN5flash11enable_sm90INS1_16FlashAttnFwdSm90INS1_25CollectiveMainloopFwdSm90ILi2EN4cute5tupleIJNS5_1CILi1EEES8_S8_EEENS6_IJNS7_ILi128EEENS7_ILi80EEENS7_ILi256EEEEEELi256ENS_6half_tEfNS_4arch4Sm90ELb1ELb0ELb0ELb0ELb0ELb0ELb0ELb1ELb1ELb1ELb0ELb0EEENS1_21CollectiveEpilogueFwdINS6_IJSA_SC_SB_EEES9_SE_SG_Li256ELb0ELb1ELb0ELb0EEENS1_30DynamicPersistentTileSchedulerILi256ELi128ELb0ELb1ELb1EEEEEEEEEvNT_6ParamsE)
	.align		4
        /*0044*/ 	.word	index@(__assertfail)
	.align		4
        /*0048*/ 	.word	index@(_ZN7cutlass13device_kernelIN5flash11enable_sm90INS1_16FlashAttnFwdSm90INS1_25CollectiveMainloopFwdSm90ILi2EN4cute5tupleIJNS5_1CILi1EEES8_S8_EEENS6_IJNS7_ILi128EEENS7_ILi80EEENS7_ILi256EEEEEELi256ENS_6half_tEfNS_4arch4Sm90ELb1ELb0ELb0ELb1ELb0ELb0ELb0ELb1ELb1ELb1ELb0ELb0EEENS1_21CollectiveEpilogueFwdINS6_IJSA_SC_SB_EEES9_SE_SG_Li256ELb1ELb1ELb0ELb0EEENS1_36VarlenDynamicPersistentTileSchedulerILi128ELi80ELi256ELi128ELb0ELb1ELb1ELb1ELb1ELb1EEEEEEEEEvNT_6ParamsE)
	.align		4
        /*004c*/ 	.word	index@(__assertfail)
	.align		4
        /*0050*/ 	.word	index@(_ZN7cutlass13device_kernelIN5flash11enable_sm90INS1_16FlashAttnFwdSm90INS1_25CollectiveMainloopFwdSm90ILi2EN4cute5tupleIJNS5_1CILi1EEES8_S8_EEENS6_IJNS7_ILi128EEENS7_ILi80EEENS7_ILi256EEEEEELi256ENS_6half_tEfNS_4arch4Sm90ELb1ELb0ELb0ELb1ELb0ELb1ELb0ELb1ELb1ELb1ELb0ELb0EEENS1_21CollectiveEpilogueFwdINS6_IJSA_SC_SB_EEES9_SE_SG_Li256ELb1ELb1ELb0ELb0EEENS1_36VarlenDynamicPersistentTileSchedulerILi128ELi80ELi256ELi128ELb0ELb1ELb1ELb1ELb1ELb1EEEEEEEEEvNT_6ParamsE)
	.align		4
        /*0054*/ 	.word	index@(__assertfail)
	.align		4
        /*0058*/ 	.word	0x00000000
	.align		4
        /*005c*/ 	.word	0xfffffffe
	.align		4
        /*0060*/ 	.word	0x00000000
	.align		4
        /*0064*/ 	.word	0xfffffffd
	.align		4
        /*0068*/ 	.word	0x00000000
	.align		4
        /*006c*/ 	.word	0xfffffffc


//--------------------- .nv.constant4             --------------------------
	.section	.nv.constant4,"a",@progbits
	.align	8
	.align		8
.nv.constant4:
        /*0000*/ 	.dword	__assertfail
	.align		8
        /*0008*/ 	.dword	__unnamed_1
	.align		8
        /*0010*/ 	.dword	__unnamed_2
	.align		8
        /*0018*/ 	.dword	__unnamed_3
	.align		8
        /*0020*/ 	.dword	__unnamed_4
	.align		8
        /*0028*/ 	.dword	__unnamed_5
	.align		8
        /*0030*/ 	.dword	__unnamed_6
	.align		8
        /*0038*/ 	.dword	__unnamed_7
	.align		8
        /*0040*/ 	.dword	__unnamed_8
	.align		8
        /*0048*/ 	.dword	__unnamed_9
	.align		8
        /*0050*/ 	.dword	_ZN74_INTERNAL_9eb471eb_38_flash_fwd_hdim256_fp16_packgqa_sm90_cu_1f2e7571_36864cuda3std3__45__cpo5beginE
	.align		8
        /*0058*/ 	.dword	_ZN74_INTERNAL_9eb471eb_38_flash_fwd_hdim256_fp16_packgqa_sm90_cu_1f2e7571_36864cuda3std3__45__cpo3endE
	.align		8
        /*0060*/ 	.dword	_ZN74_INTERNAL_9eb471eb_38_flash_fwd_hdim256_fp16_packgqa_sm90_cu_1f2e7571_36864cuda3std3__45__cpo6cbeginE
	.align		8
        /*0068*/ 	.dword	_ZN74_INTERNAL_9eb471eb_38_flash_fwd_hdim256_fp16_packgqa_sm90_cu_1f2e7571_36864cuda3std3__45__cpo4cendE
	.align		8
        /*0070*/ 	.dword	_ZN74_INTERNAL_9eb471eb_38_flash_fwd_hdim256_fp16_packgqa_sm90_cu_1f2e7571_36864cuda3std3__476_GLOBAL__N__9eb471eb_38_flash_fwd_hdim256_fp16_packgqa_sm90_cu_1f2e7571_36866ignoreE
	.align		8
        /*0078*/ 	.dword	_ZN74_INTERNAL_9eb471eb_38_flash_fwd_hdim256_fp16_packgqa_sm90_cu_1f2e7571_36864cuda3std3__419piecewise_constructE
	.align		8
        /*0080*/ 	.dword	_ZN74_INTERNAL_9eb471eb_38_flash_fwd_hdim256_fp16_packgqa_sm90_cu_1f2e7571_36864cuda3std3__48in_placeE
	.align		8
        /*0088*/ 	.dword	_ZN74_INTERNAL_9eb471eb_38_flash_fwd_hdim256_fp16_packgqa_sm90_cu_1f2e7571_36864cuda3std6ranges3__45__cpo4swapE
	.align		8
        /*0090*/ 	.dword	_ZN74_INTERNAL_9eb471eb_38_flash_fwd_hdim256_fp16_packgqa_sm90_cu_1f2e7571_36864cuda3std6ranges3__45__cpo9iter_moveE
	.align		8
        /*0098*/ 	.dword	_ZN74_INTERNAL_9eb471eb_38_flash_fwd_hdim256_fp16_packgqa_sm90_cu_1f2e7571_36864cute7productE
	.align		8
        /*00a0*/ 	.dword	_ZN74_INTERNAL_9eb471eb_38_flash_fwd_hdim256_fp16_packgqa_sm90_cu_1f2e7571_36864cute1_E
	.align		8
        /*00a8*/ 	.dword	$str$23
	.align		8
        /*00b0*/ 	.dword	$str$24


//--------------------- .text._ZN7cutlass13device_kernelIN5flash11enable_sm90INS1_16FlashAttnFwdSm90INS1_25CollectiveMainloopFwdSm90ILi2EN4cute5tupleIJNS5_1CILi1EEES8_S8_EEENS6_IJNS7_ILi128EEENS7_ILi80EEENS7_ILi256EEEEEELi256ENS_6half_tEfNS_4arch4Sm90ELb0ELb0ELb0ELb0ELb0ELb0ELb0ELb1ELb1ELb1ELb0ELb0EEENS1_21CollectiveEpilogueFwdINS6_IJSA_SC_SB_EEES9_SE_SG_Li256ELb0ELb1ELb0ELb0EEENS1_29StaticPersistentTileSchedulerILb0EEEEEEEEEvNT_6ParamsE --------------------------
	.section	.text._ZN7cutlass13device_kernelIN5flash11enable_sm90INS1_16FlashAttnFwdSm90INS1_25CollectiveMainloopFwdSm90ILi2EN4cute5tupleIJNS5_1CILi1EEES8_S8_EEENS6_IJNS7_ILi128EEENS7_ILi80EEENS7_ILi256EEEEEELi256ENS_6half_tEfNS_4arch4Sm90ELb0ELb0ELb0ELb0ELb0ELb0ELb0ELb1ELb1ELb1ELb0ELb0EEENS1_21CollectiveEpilogueFwdINS6_IJSA_SC_SB_EEES9_SE_SG_Li256ELb0ELb1ELb0ELb0EEENS1_29StaticPersistentTileSchedulerILb0EEEEEEEEEvNT_6ParamsE,"ax",@progbits
	.align	128
.text._ZN7cutlass13device_kernelIN5flash11enable_sm90INS1_16FlashAttnFwdSm90INS1_25CollectiveMainloopFwdSm90ILi2EN4cute5tupleIJNS5_1CILi1EEES8_S8_EEENS6_IJNS7_ILi128EEENS7_ILi80EEENS7_ILi256EEEEEELi256ENS_6half_tEfNS_4arch4Sm90ELb0ELb0ELb0ELb0ELb0ELb0ELb0ELb1ELb1ELb1ELb0ELb0EEENS1_21CollectiveEpilogueFwdINS6_IJSA_SC_SB_EEES9_SE_SG_Li256ELb0ELb1ELb0ELb0EEENS1_29StaticPersistentTileSchedulerILb0EEEEEEEEEvNT_6ParamsE:
        .type           _ZN7cutlass13device_kernelIN5flash11enable_sm90INS1_16FlashAttnFwdSm90INS1_25CollectiveMainloopFwdSm90ILi2EN4cute5tupleIJNS5_1CILi1EEES8_S8_EEENS6_IJNS7_ILi128EEENS7_ILi80EEENS7_ILi256EEEEEELi256ENS_6half_tEfNS_4arch4Sm90ELb0ELb0ELb0ELb0ELb0ELb0ELb0ELb1ELb1ELb1ELb0ELb0EEENS1_21CollectiveEpilogueFwdINS6_IJSA_SC_SB_EEES9_SE_SG_Li256ELb0ELb1ELb0ELb0EEENS1_29StaticPersistentTileSchedulerILb0EEEEEEEEEvNT_6ParamsE,@function
        .size           _ZN7cutlass13device_kernelIN5flash11enable_sm90INS1_16FlashAttnFwdSm90INS1_25CollectiveMainloopFwdSm90ILi2EN4cute5tupleIJNS5_1CILi1EEES8_S8_EEENS6_IJNS7_ILi128EEENS7_ILi80EEENS7_ILi256EEEEEELi256ENS_6half_tEfNS_4arch4Sm90ELb0ELb0ELb0ELb0ELb0ELb0ELb0ELb1ELb1ELb1ELb0ELb0EEENS1_21CollectiveEpilogueFwdINS6_IJSA_SC_SB_EEES9_SE_SG_Li256ELb0ELb1ELb0ELb0EEENS1_29StaticPersistentTileSchedulerILb0EEEEEEEEEvNT_6ParamsE,(.L_x_3424 - _ZN7cutlass13device_kernelIN5flash11enable_sm90INS1_16FlashAttnFwdSm90INS1_25CollectiveMainloopFwdSm90ILi2EN4cute5tupleIJNS5_1CILi1EEES8_S8_EEENS6_IJNS7_ILi128EEENS7_ILi80EEENS7_ILi256EEEEEELi256ENS_6half_tEfNS_4arch4Sm90ELb0ELb0ELb0ELb0ELb0ELb0ELb0ELb1ELb1ELb1ELb0ELb0EEENS1_21CollectiveEpilogueFwdINS6_IJSA_SC_SB_EEES9_SE_SG_Li256ELb0ELb1ELb0ELb0EEENS1_29StaticPersistentTileSchedulerILb0EEEEEEEEEvNT_6ParamsE)
        .other          _ZN7cutlass13device_kernelIN5flash11enable_sm90INS1_16FlashAttnFwdSm90INS1_25CollectiveMainloopFwdSm90ILi2EN4cute5tupleIJNS5_1CILi1EEES8_S8_EEENS6_IJNS7_ILi128EEENS7_ILi80EEENS7_ILi256EEEEEELi256ENS_6half_tEfNS_4arch4Sm90ELb0ELb0ELb0ELb0ELb0ELb0ELb0ELb1ELb1ELb1ELb0ELb0EEENS1_21CollectiveEpilogueFwdINS6_IJSA_SC_SB_EEES9_SE_SG_Li256ELb0ELb1ELb0ELb0EEENS1_29StaticPersistentTileSchedulerILb0EEEEEEEEEvNT_6ParamsE,@"STO_CUDA_ENTRY STV_DEFAULT"
_ZN7cutlass13device_kernelIN5flash11enable_sm90INS1_16FlashAttnFwdSm90INS1_25CollectiveMainloopFwdSm90ILi2EN4cute5tupleIJNS5_1CILi1EEES8_S8_EEENS6_IJNS7_ILi128EEENS7_ILi80EEENS7_ILi256EEEEEELi256ENS_6half_tEfNS_4arch4Sm90ELb0ELb0ELb0ELb0ELb0ELb0ELb0ELb1ELb1ELb1ELb0ELb0EEENS1_21CollectiveEpilogueFwdINS6_IJSA_SC_SB_EEES9_SE_SG_Li256ELb0ELb1ELb0ELb0EEENS1_29StaticPersistentTileSchedulerILb0EEEEEEEEEvNT_6ParamsE:
[----:B------:R-:W0:Y:S02]  /*0000*/  LDC R1, c[0x0][0x28] ;  /* 0x00000a00ff017b82 */ /* 0x000e240000000800 */
[----:B0-----:R-:W-:Y:S01]  /*0010*/  VIADD R1, R1, 0xffffffc8 ;  /* 0xffffffc801017836 */ /* 0x001fe20000000000 */
[----:B------:R-:W0:Y:S01]  /*0020*/  S2R R0, SR_TID.X ;  /* 0x0000000000007919 */ /* 0x000e220000002100 */
[----:B------:R-:W-:Y:S01]  /*0030*/  ELECT P0, URZ, PT ;  /* 0x00000000003f782f */ /* 0x000fe20003800000 */
[----:B------:R-:W-:Y:S01]  /*0040*/  BSSY B0, `(.L_x_0) ;  /* 0x000000e000007945 */ /* 0x000fe20003800000 */
[----:B0-----:R-:W-:-:S05]  /*0050*/  SHF.R.U32.HI R2, RZ, 0x5, R0 ;  /* 0x00000005ff027819 */ /* 0x001fca0000011600 */
[----:B------:R-:W0:Y:S02]  /*0060*/  SHFL.IDX PT, R3, R2, RZ, 0x1f ;  /* 0x00001fff02037589 */ /* 0x000e2400000e0000 */
[----:B0-----:R-:W-:Y:S02]  /*0070*/  ISETP.EQ.AND P0, PT, R3, RZ, P0 ;  /* 0x000000ff0300720c */ /* 0x001fe40000702270 */
[----:B------:R-:W-:-:S11]  /*0080*/  SHF.R.U32.HI R3, RZ, 0x7, R0 ;  /* 0x00000007ff037819 */ /* 0x000fd60000011600 */
[----:B------:R-:W-:Y:S05]  /*0090*/  @!P0 BRA `(.L_x_1) ;  /* 0x0000000000208947 */ /* 0x000fea0003800000 */
[----:B------:R-:W-:Y:S02]  /*00a0*/  ULDC.64 UR4, c[0x0][0x198] ;  /* 0x0000660000047ab9 */ /* 0x000fe40000000a00 */
[----:B------:R-:W-:Y:S02]  /*00b0*/  UIADD3 UR6, UP0, UR4, 0x370, URZ ;  /* 0x0000037004067890 */ /* 0x000fe4000ff1e03f */
[----:B------:R-:W-:Y:S02]  /*00c0*/  UIADD3 UR4, UP1, UR4, 0x470, URZ ;  /* 0x0000047004047890 */ /* 0x000fe4000ff3e03f */
[----:B------:R-:W-:Y:S02]  /*00d0*/  UIADD3.X UR7, URZ, UR5, URZ, UP0, !UPT ;  /* 0x000000053f077290 */ /* 0x000fe400087fe43f */
[----:B------:R-:W-:-:S07]  /*00e0*/  UIADD3.X UR5, URZ, UR5, URZ, UP1, !UPT ;  /* 0x000000053f057290 */ /* 0x000fce0008ffe43f */
[----:B------:R0:W-:Y:S02]  /*00f0*/  UTMACCTL.PF [UR6] ;  /* 0x00000000060079b9 */ /* 0x0001e40008040000 */
[----:B------:R0:W-:Y:S02]  /*0100*/  UTMACCTL.PF [UR4] ;  /* 0x00000000040079b9 */ /* 0x0001e40008040000 */
[----:B0-----:R-:W-:Y:S01]  /*0110*/  NOP ;  /* 0x0000000000007918 */ /* 0x001fe20000000000 */
.L_x_1:
[----:B------:R-:W-:Y:S05]  /*0120*/  BSYNC B0 ;  /* 0x0000000000007941 */ /* 0x000fea0003800000 */
.L_x_0:
[----:B------:R-:W-:Y:S01]  /*0130*/  VOTEU.ANY UP0, P0 ;  /* 0x00000000003f7886 */ /* 0x000fe20000000100 */
[----:B------:R-:W0:Y:S01]  /*0140*/  SHFL.IDX PT, R3, R3, RZ, 0x1f ;  /* 0x00001fff03037589 */ /* 0x000e2200000e0000 */
[----:B------:R-:W-:Y:S01]  /*0150*/  UMOV UR4, 0x80 ;  /* 0x0000008000047882 */ /* 0x000fe20000000000 */
[----:B------:R-:W-:Y:S01]  /*0160*/  UMOV UR7, 0x100 ;  /* 0x0000010000077882 */ /* 0x000fe20000000000 */
[----:B------:R-:W-:Y:S01]  /*0170*/  VOTEU.ANY UP1, P0 ;  /* 0x00000000003f7886 */ /* 0x000fe20000020100 */
[----:B------:R-:W1:Y:S01]  /*0180*/  @UP0 S2UR UR8, SR_CgaCtaId ;  /* 0x00000000000809c3 */ /* 0x000e620000008800 */
[----:B------:R-:W2:Y:S01]  /*0190*/  SHFL.IDX PT, R4, R2, RZ, 0x1f ;  /* 0x00001fff02047589 */ /* 0x000ea200000e0000 */
[----:B------:R-:W-:Y:S01]  /*01a0*/  @UP0 UMOV UR6, 0x400 ;  /* 0x0000040000060882 */ /* 0x000fe20000000000 */
[----:B------:R-:W-:-:S04]  /*01b0*/  @UP0 UIADD3 UR4, -UR4, 0x100000, URZ ;  /* 0x0010000004040890 */ /* 0x000fc8000fffe13f */
[----:B------:R-:W-:Y:S02]  /*01c0*/  @UP0 USHF.L.U32 UR5, UR4, 0xb, URZ ;  /* 0x0000000b04050899 */ /* 0x000fe4000800063f */
[----:B------:R-:W-:Y:S01]  /*01d0*/  @UP0 USHF.L.U32 UR4, UR4, 0x1, URZ ;  /* 0x0000000104040899 */ /* 0x000fe2000800063f */
[----:B------:R-:W-:Y:S01]  /*01e0*/  VOTEU.ANY UP2, P0 ;  /* 0x00000000003f7886 */ /* 0x000fe20000040100 */
[----:B0-----:R-:W-:Y:S01]  /*01f0*/  R2UR UR9, R3 ;  /* 0x00000000030972ca */ /* 0x001fe200000e0000 */
[----:B-1----:R-:W-:Y:S01]  /*0200*/  @UP0 ULEA UR8, UR8, UR6, 0x18 ;  /* 0x0000000608080291 */ /* 0x002fe2000f8ec03f */
[----:B--2---:R-:W-:Y:S01]  /*0210*/  ISETP.NE.AND P1, PT, R4, RZ, PT ;  /* 0x000000ff0400720c */ /* 0x004fe20003f25270 */
[----:B------:R-:W-:-:S04]  /*0220*/  @UP0 UIADD3 UR6, -UR7, 0x100000, URZ ;  /* 0x0010000007060890 */ /* 0x000fc8000fffe13f */
[----:B------:R-:W-:Y:S02]  /*0230*/  @UP0 USHF.L.U32 UR7, UR6, 0xb, URZ ;  /* 0x0000000b06070899 */ /* 0x000fe4000800063f */
[----:B------:R-:W-:-:S04]  /*0240*/  @UP0 USHF.L.U32 UR6, UR6, 0x1, URZ ;  /* 0x0000000106060899 */ /* 0x000fc8000800063f */
[----:B------:R-:W-:Y:S01]  /*0250*/  UISETP.NE.AND UP0, UPT, UR9, URZ, UPT ;  /* 0x0000003f0900728c */ /* 0x000fe2000bf05270 */
[----:B------:R-:W0:Y:S02]  /*0260*/  FENCE.VIEW.ASYNC.S ;  /* 0x00000000000073c6 */ /* 0x000e240000000000 */
[----:B0-----:R0:W1:Y:S05]  /*0270*/  @UP1 SYNCS.EXCH.64 URZ, [UR8+0x38800], UR4 ;  /* 0x03880004083f15b2 */ /* 0x00106a0008000100 */
[----:B------:R0:W2:Y:S01]  /*0280*/  @UP2 SYNCS.EXCH.64 URZ, [UR8+0x38820], UR6 ;  /* 0x03882006083f25b2 */ /* 0x0000a20008000100 */
[----:B------:R-:W-:Y:S05]  /*0290*/  @P1 BRA `(.L_x_2) ;  /* 0x0000000000481947 */ /* 0x000fea0003800000 */
[----:B0-----:R-:W0:Y:S01]  /*02a0*/  S2UR UR5, SR_CgaCtaId ;  /* 0x00000000000579c3 */ /* 0x001e220000008800 */
[----:B------:R-:W-:Y:S01]  /*02b0*/  UMOV UR4, 0x400 ;  /* 0x0000040000047882 */ /* 0x000fe20000000000 */
[----:B------:R-:W-:Y:S01]  /*02c0*/  UMOV UR6, 0x1 ;  /* 0x0000000100067882 */ /* 0x000fe20000000000 */
[----:B------:R-:W-:Y:S01]  /*02d0*/  UMOV UR7, 0x2 ;  /* 0x0000000200077882 */ /* 0x000fe20000000000 */
[----:B------:R-:W-:Y:S01]  /*02e0*/  ELECT P0, URZ, PT ;  /* 0x00000000003f782f */ /* 0x000fe20003800000 */
[----:B0-----:R-:W-:Y:S02]  /*02f0*/  ULEA UR8, UR5, UR4, 0x18 ;  /* 0x0000000405087291 */ /* 0x001fe4000f8ec03f */
[----:B------:R-:W-:-:S04]  /*0300*/  UIADD3 UR4, -UR6, 0x100000, URZ ;  /* 0x0010000006047890 */ /* 0x000fc8000fffe13f */
[----:B------:R-:W-:Y:S02]  /*0310*/  USHF.L.U32 UR5, UR4, 0xb, URZ ;  /* 0x0000000b04057899 */ /* 0x000fe4000800063f */
[----:B------:R-:W-:Y:S02]  /*0320*/  USHF.L.U32 UR4, UR4, 0x1, URZ ;  /* 0x0000000104047899 */ /* 0x000fe4000800063f */
[----:B------:R-:W-:-:S04]  /*0330*/  UIADD3 UR6, -UR7, 0x100000, URZ ;  /* 0x0010000007067890 */ /* 0x000fc8000fffe13f */
[----:B------:R-:W-:Y:S02]  /*0340*/  USHF.L.U32 UR7, UR6, 0xb, URZ ;  /* 0x0000000b06077899 */ /* 0x000fe4000800063f */
[----:B------:R-:W-:Y:S01]  /*0350*/  USHF.L.U32 UR6, UR6, 0x1, URZ ;  /* 0x0000000106067899 */ /* 0x000fe2000800063f */
[----:B------:R-:W0:Y:S03]  /*0360*/  FENCE.VIEW.ASYNC.S ;  /* 0x00000000000073c6 */ /* 0x000e260000000000 */
[----:B0-----:R3:W4:Y:S08]  /*0370*/  SYNCS.EXCH.64 URZ, [UR8+0x38830], UR4 ;  /* 0x03883004083f75b2 */ /* 0x0017300008000100 */
[----:B------:R3:W0:Y:S01]  /*0380*/  SYNCS.EXCH.64 URZ, [UR8+0x38840], UR6 ;  /* 0x03884006083f75b2 */ /* 0x0006220008000100 */
[----:B------:R3:W0:Y:S01]  /*0390*/  SYNCS.EXCH.64 URZ, [UR8+0x38838], UR4 ;  /* 0x03883804083f75b2 */ /* 0x0006220008000100 */
[----:B------:R3:W0:Y:S02]  /*03a0*/  SYNCS.EXCH.64 URZ, [UR8+0x38848], UR6 ;  /* 0x03884806083f75b2 */ /* 0x0006240008000100 */
[----:B---3--:R-:W-:Y:S01]  /*03b0*/  NOP ;  /* 0x0000000000007918 */ /* 0x008fe20000000000 */
.L_x_2:
[----:B------:R-:W3:Y:S01]  /*03c0*/  SHFL.IDX PT, R3, R2, RZ, 0x1f ;  /* 0x00001fff02037589 */ /* 0x000ee200000e0000 */
[----:B------:R-:W-:Y:S01]  /*03d0*/  NOP ;  /* 0x0000000000007918 */ /* 0x000fe20000000000 */
[----:B---3--:R-:W-:-:S13]  /*03e0*/  ISETP.NE.AND P0, PT, R3, RZ, PT ;  /* 0x000000ff0300720c */ /* 0x008fda0003f05270 */
        /* <DEDUP_REMOVED lines=14> */
[----:B0-----:R3:W0:Y:S08]  /*04d0*/  SYNCS.EXCH.64 URZ, [UR8+0x38850], UR4 ;  /* 0x03885004083f75b2 */ /* 0x0016300008000100 */
[----:B------:R3:W0:Y:S01]  /*04e0*/  SYNCS.EXCH.64 URZ, [UR8+0x38860], UR6 ;  /* 0x03886006083f75b2 */ /* 0x0006220008000100 */
[----:B------:R3:W0:Y:S01]  /*04f0*/  SYNCS.EXCH.64 URZ, [UR8+0x38858], UR4 ;  /* 0x03885804083f75b2 */ /* 0x0006220008000100 */
[----:B------:R3:W0:Y:S02]  /*0500*/  SYNCS.EXCH.64 URZ, [UR8+0x38868], UR6 ;  /* 0x03886806083f75b2 */ /* 0x0006240008000100 */
[----:B---3--:R-:W-:Y:S01]  /*0510*/  NOP ;  /* 0x0000000000007918 */ /* 0x008fe20000000000 */
.L_x_3:
[----:B------:R-:W3:Y:S01]  /*0520*/  SHFL.IDX PT, R3, R2, RZ, 0x1f ;  /* 0x00001fff02037589 */ /* 0x000ee200000e0000 */
[----:B------:R-:W-:Y:S01]  /*0530*/  NOP ;  /* 0x0000000000007918 */ /* 0x000fe20000000000 */
[----:B---3--:R-:W-:-:S13]  /*0540*/  ISETP.NE.AND P0, PT, R3, RZ, PT ;  /* 0x000000ff0300720c */ /* 0x008fda0003f05270 */
[----:B------:R-:W-:Y:S05]  /*0550*/  @P0 BRA `(.L_x_4) ;  /* 0x0000000000380947 */ /* 0x000fea0003800000 */
[----:B0-----:R-:W0:Y:S01]  /*0560*/  S2UR UR5, SR_CgaCtaId ;  /* 0x00000000000579c3 */ /* 0x001e220000008800 */
[----:B------:R-:W-:Y:S01]  /*0570*/  UMOV UR4, 0x400 ;  /* 0x0000040000047882 */ /* 0x000fe20000000000 */
[----:B------:R-:W-:Y:S01]  /*0580*/  UMOV UR7, 0x1 ;  /* 0x0000000100077882 */ /* 0x000fe20000000000 */
[----:B------:R-:W-:Y:S01]  /*0590*/  ELECT P0, URZ, PT ;  /* 0x00000000003f782f */ /* 0x000fe20003800000 */
[----:B0-----:R-:W-:Y:S02]  /*05a0*/  ULEA UR6, UR5, UR4, 0x18 ;  /* 0x0000000405067291 */ /* 0x001fe4000f8ec03f */
[----:B------:R-:W-:-:S04]  /*05b0*/  UIADD3 UR4, -UR7, 0x100000, URZ ;  /* 0x0010000007047890 */ /* 0x000fc8000fffe13f */
[----:B------:R-:W-:Y:S02]  /*05c0*/  USHF.L.U32 UR5, UR4, 0xb, URZ ;  /* 0x0000000b04057899 */ /* 0x000fe4000800063f */
[----:B------:R-:W-:Y:S01]  /*05d0*/  USHF.L.U32 UR4, UR4, 0x1, URZ ;  /* 0x0000000104047899 */ /* 0x000fe2000800063f */
[----:B------:R-:W0:Y:S11]  /*05e0*/  FENCE.VIEW.ASYNC.S ;  /* 0x00000000000073c6 */ /* 0x000e360000000000 */
[----:B0-----:R3:W0:Y:S01]  /*05f0*/  SYNCS.EXCH.64 URZ, [UR6+0x38870], UR4 ;  /* 0x03887004063f75b2 */ /* 0x0016220008000100 */
[----:B------:R3:W0:Y:S01]  /*0600*/  SYNCS.EXCH.64 URZ, [UR6+0x38880], UR4 ;  /* 0x03888004063f75b2 */ /* 0x0006220008000100 */
[----:B------:R3:W0:Y:S01]  /*0610*/  SYNCS.EXCH.64 URZ, [UR6+0x38878], UR4 ;  /* 0x03887804063f75b2 */ /* 0x0006220008000100 */
[----:B------:R3:W0:Y:S02]  /*0620*/  SYNCS.EXCH.64 URZ, [UR6+0x38888], UR4 ;  /* 0x03888804063f75b2 */ /* 0x0006240008000100 */
[----:B---3--:R-:W-:Y:S01]  /*0630*/  NOP ;  /* 0x0000000000007918 */ /* 0x008fe20000000000 */
.L_x_4:
        /* <DEDUP_REMOVED lines=22> */
.L_x_5:
        /* <DEDUP_REMOVED lines=22> */
.L_x_6:
[----:B0-----:R-:W-:Y:S01]  /*0900*/  UMOV UR4, 0x1 ;  /* 0x0000000100047882 */ /* 0x001fe20000000000 */
[----:B------:R-:W-:Y:S01]  /*0910*/  PLOP3.LUT P0, PT, PT, PT, UP0, 0x80, 0x0 ;  /* 0x000000000000781c */ /* 0x000fe20003f0f008 */
[----:B------:R-:W-:Y:S01]  /*0920*/  USEL UR4, UR4, 0x2, !UP0 ;  /* 0x0000000204047887 */ /* 0x000fe2000c000000 */
[----:B------:R-:W-:-:S05]  /*0930*/  NOP ;  /* 0x0000000000007918 */ /* 0x000fca0000000000 */
[----:B------:R-:W-:-:S05]  /*0940*/  IMAD.U32 R3, RZ, RZ, UR4 ;  /* 0x00000004ff037e24 */ /* 0x000fca000f8e00ff */
[----:B------:R0:W-:Y:S01]  /*0950*/  STL [R1+0x34], R3 ;  /* 0x0000340301007387 */ /* 0x0001e20000100800 */
[----:B-12-4-:R-:W-:Y:S06]  /*0960*/  BAR.SYNC.DEFER_BLOCKING 0x0 ;  /* 0x0000000000007b1d */ /* 0x016fec0000010000 */
[----:B------:R-:W-:Y:S05]  /*0970*/  @!P0 BRA `(.L_x_7) ;  /* 0x000000b4003c8947 */ /* 0x000fea0003800000 */
.L_x_8:
[----:B------:R-:W-:-:S08]  /*0980*/  NOP ;  /* 0x0000000000007918 */ /* 0x000fd00000000000 */
[----:B------:R-:W1:Y:S02]  /*0990*/  USETMAXREG.TRY_ALLOC.CTAPOOL UP0, 0xf0 ;  /* 0x000000f0000079c8 */ /* 0x000e640008000600 */
[----:B-1----:R-:W-:-:S13]  /*09a0*/  PLOP3.LUT P0, PT, PT, PT, UP0, 0x80, 0x0 ;  /* 0x000000000000781c */ /* 0x002fda0003f0f008 */
[----:B------:R-:W-:Y:S05]  /*09b0*/  @!P0 BRA `(.L_x_8) ;  /* 0xfffffffc00f08947 */ /* 0x000fea000383ffff */
[----:B------:R-:W1:Y:S08]  /*09c0*/  S2UR UR4, SR_CTAID.X ;  /* 0x00000000000479c3 */ /* 0x000e700000002500 */
[----:B------:R-:W-:Y:S08]  /*09d0*/  BAR.ARV 0x8, 0x180 ;  /* 0x0206000000007b1d */ /* 0x000ff00000002000 */
[----:B------:R-:W1:Y:S02]  /*09e0*/  LDC R2, c[0x0][0xc34] ;  /* 0x00030d00ff027b82 */ /* 0x000e640000000800 */
[----:B-1----:R-:W-:-:S13]  /*09f0*/  ISETP.LE.AND P0, PT, R2, UR4, PT ;  /* 0x0000000402007c0c */ /* 0x002fda000bf03270 */
[----:B------:R-:W-:Y:S05]  /*0a00*/  @P0 EXIT ;  /* 0x000000000000094d */ /* 0x000fea0003800000 */
[----:B0-----:R-:W2:Y:S01]  /*0a10*/  LDL R3, [R1+0x34] ;  /* 0x0000340001037983 */ /* 0x001ea20000100800 */
[----:B------:R-:W-:Y:S01]  /*0a20*/  VIADD R0, R0, 0xffffff80 ;  /* 0xffffff8000007836 */ /* 0x000fe20000000000 */
[----:B------:R-:W-:Y:S01]  /*0a30*/  UMOV UR60, URZ ;  /* 0x0000003f003c7c82 */ /* 0x000fe20008000000 */
[----:B------:R-:W-:Y:S01]  /*0a40*/  IMAD.U32 R212, RZ, RZ, UR4 ;  /* 0x00000004ffd47e24 */ /* 0x000fe2000f8e00ff */
[----:B------:R-:W-:Y:S02]  /*0a50*/  UMOV UR4, URZ ;  /* 0x0000003f00047c82 */ /* 0x000fe40008000000 */
[----:B------:R-:W-:Y:S02]  /*0a60*/  IMAD.U32 R214, RZ, RZ, UR4 ;  /* 0x00000004ffd67e24 */ /* 0x000fe4000f8e00ff */
[----:B------:R-:W-:Y:S01]  /*0a70*/  IMAD.U32 R16, RZ, RZ, UR4 ;  /* 0x00000004ff107e24 */ /* 0x000fe2000f8e00ff */
[----:B--2---:R-:W-:Y:S02]  /*0a80*/  R2UR UR5, R3 ;  /* 0x00000000030572ca */ /* 0x004fe400000e0000 */
[----:B------:R-:W-:-:S04]  /*0a90*/  SHF.R.S32.HI R3, RZ, 0x1f, R0 ;  /* 0x0000001fff037819 */ /* 0x000fc80000011400 */
[CC--:B------:R-:W-:Y:S02]  /*0aa0*/  LEA.HI R2, R3.reuse, R0.reuse, RZ, 0x7 ;  /* 0x0000000003027211 */ /* 0x0c0fe400078f38ff */
[CC--:B------:R-:W-:Y:S02]  /*0ab0*/  LEA.HI R6, R3.reuse, R0.reuse, RZ, 0x5 ;  /* 0x0000000003067211 */ /* 0x0c0fe400078f28ff */
[----:B------:R-:W-:Y:S02]  /*0ac0*/  LOP3.LUT R5, R2, 0xffffff80, RZ, 0xc0, !PT ;  /* 0xffffff8002057812 */ /* 0x000fe400078ec0ff */
[CC--:B------:R-:W-:Y:S01]  /*0ad0*/  LEA.HI R4, R3.reuse, R0.reuse, RZ, 0x4 ;  /* 0x0000000003047211 */ /* 0x0c0fe200078f20ff */
[----:B------:R-:W-:Y:S01]  /*0ae0*/  IMAD.SHL.U32 R6, R6, 0x20, RZ ;  /* 0x0000002006067824 */ /* 0x000fe200078e00ff */
[CC--:B------:R-:W-:Y:S01]  /*0af0*/  LEA.HI R7, R3.reuse, R0.reuse, RZ, 0x2 ;  /* 0x0000000003077211 */ /* 0x0c0fe200078f10ff */
[----:B------:R-:W-:Y:S01]  /*0b00*/  IMAD.IADD R218, R0, 0x1, -R5 ;  /* 0x0000000100da7824 */ /* 0x000fe200078e0a05 */
[----:B------:R-:W-:Y:S01]  /*0b10*/  LEA.HI R213, R3, R0, RZ, 0x3 ;  /* 0x0000000003d57211 */ /* 0x000fe200078f18ff */
[----:B------:R-:W-:Y:S01]  /*0b20*/  ULOP3.LUT UR5, UR5, 0x1, URZ, 0xfc, !UPT ;  /* 0x0000000105057892 */ /* 0x000fe2000f8efc3f */
[----:B------:R-:W-:-:S02]  /*0b30*/  LOP3.LUT R13, R7, 0xfffffffc, RZ, 0xc0, !PT ;  /* 0xfffffffc070d7812 */ /* 0x000fc400078ec0ff */
[----:B------:R-:W-:Y:S02]  /*0b40*/  SHF.R.S32.HI R5, RZ, 0x1f, R218 ;  /* 0x0000001fff057819 */ /* 0x000fe400000114da */
[----:B------:R-:W-:Y:S01]  /*0b50*/  SHF.R.S32.HI R219, RZ, 0x7, R2 ;  /* 0x00000007ffdb7819 */ /* 0x000fe20000011402 */
[----:B------:R-:W-:Y:S01]  /*0b60*/  IMAD.IADD R13, R0, 0x1, -R13 ;  /* 0x00000001000d7824 */ /* 0x000fe200078e0a0d */
[----:B------:R-:W-:Y:S01]  /*0b70*/  LEA.HI R3, R5, R218, RZ, 0x2 ;  /* 0x000000da05037211 */ /* 0x000fe200078f10ff */
[----:B------:R-:W-:Y:S01]  /*0b80*/  IMAD.U32 R226, RZ, RZ, UR5 ;  /* 0x00000005ffe27e24 */ /* 0x000fe2000f8e00ff */
[----:B------:R-:W-:Y:S02]  /*0b90*/  LOP3.LUT R7, R4, 0x3fffff0, RZ, 0xc0, !PT ;  /* 0x03fffff004077812 */ /* 0x000fe400078ec0ff */
[--C-:B------:R-:W-:Y:S02]  /*0ba0*/  SHF.R.S32.HI R8, RZ, 0x2, R3.reuse ;  /* 0x00000002ff087819 */ /* 0x100fe40000011403 */
[----:B------:R-:W-:Y:S01]  /*0bb0*/  SHF.R.S32.HI R11, RZ, 0x1f, R3 ;  /* 0x0000001fff0b7819 */ /* 0x000fe20000011403 */
[----:B------:R-:W-:Y:S01]  /*0bc0*/  IMAD.IADD R7, R0, 0x1, -R7 ;  /* 0x0000000100077824 */ /* 0x000fe200078e0a07 */
[----:B------:R-:W-:-:S02]  /*0bd0*/  LOP3.LUT R23, R213, 0xfffffff8, RZ, 0xc0, !PT ;  /* 0xfffffff8d5177812 */ /* 0x000fc400078ec0ff */
[----:B------:R-:W-:Y:S02]  /*0be0*/  LEA.HI R11, R11, R8, RZ, 0x3 ;  /* 0x000000080b0b7211 */ /* 0x000fe400078f18ff */
[----:B------:R-:W-:Y:S01]  /*0bf0*/  SHF.R.S32.HI R9, RZ, 0x4, R4 ;  /* 0x00000004ff097819 */ /* 0x000fe20000011404 */
[----:B------:R-:W-:Y:S01]  /*0c00*/  IMAD.IADD R23, R0, 0x1, -R23 ;  /* 0x0000000100177824 */ /* 0x000fe200078e0a17 */
[----:B------:R-:W-:Y:S02]  /*0c10*/  LOP3.LUT R11, R11, 0xfffffff8, RZ, 0xc0, !PT ;  /* 0xfffffff80b0b7812 */ /* 0x000fe400078ec0ff */
[----:B------:R-:W-:Y:S01]  /*0c20*/  LEA.HI R2, R2, R219, RZ, 0x1 ;  /* 0x000000db02027211 */ /* 0x000fe200078f08ff */
[----:B------:R-:W-:Y:S01]  /*0c30*/  IMAD.SHL.U32 R17, R23, 0x8, RZ ;  /* 0x0000000817117824 */ /* 0x000fe200078e00ff */
[----:B------:R-:W-:Y:S01]  /*0c40*/  LEA.HI R5, R5, R218, RZ, 0x5 ;  /* 0x000000da05057211 */ /* 0x000fe200078f28ff */
[----:B------:R-:W-:Y:S01]  /*0c50*/  IMAD.IADD R8, R8, 0x1, -R11 ;  /* 0x0000000108087824 */ /* 0x000fe200078e0a0b */
[----:B------:R-:W-:Y:S01]  /*0c60*/  LEA.HI R4, R4, R9, RZ, 0x1 ;  /* 0x0000000904047211 */ /* 0x000fe200078f08ff */
[----:B------:R-:W-:Y:S01]  /*0c70*/  VIADD R22, R17, 0x40 ;  /* 0x0000004011167836 */ /* 0x000fe20000000000 */
[----:B------:R-:W-:Y:S01]  /*0c80*/  LEA.HI R0, R13, R13, RZ, 0x1 ;  /* 0x0000000d0d007211 */ /* 0x000fe200078f08ff */
[C---:B------:R-:W-:Y:S01]  /*0c90*/  VIADD R19, R17.reuse, 0x80 ;  /* 0x0000008011137836 */ /* 0x040fe20000000000 */
[----:B------:R-:W-:Y:S01]  /*0ca0*/  LOP3.LUT R2, R2, 0x3fffffe, RZ, 0xc0, !PT ;  /* 0x03fffffe02027812 */ /* 0x000fe200078ec0ff */
[----:B------:R-:W-:Y:S01]  /*0cb0*/  VIADD R18, R17, 0xc0 ;  /* 0x000000c011127836 */ /* 0x000fe20000000000 */
[----:B------:R-:W-:-:S02]  /*0cc0*/  SHF.R.S32.HI R5, RZ, 0x5, R5 ;  /* 0x00000005ff057819 */ /* 0x000fc40000011405 */
[----:B------:R-:W-:Y:S01]  /*0cd0*/  LOP3.LUT R6, R6, 0xfffffc00, RZ, 0xc0, !PT ;  /* 0xfffffc0006067812 */ /* 0x000fe200078ec0ff */
[----:B------:R-:W-:Y:S01]  /*0ce0*/  IMAD.IADD R2, R219, 0x1, -R2 ;  /* 0x00000001db027824 */ /* 0x000fe200078e0a02 */
[----:B------:R-:W-:Y:S01]  /*0cf0*/  LOP3.LUT R4, R4, 0x1ffffffe, RZ, 0xc0, !PT ;  /* 0x1ffffffe04047812 */ /* 0x000fe200078ec0ff */
[----:B------:R-:W-:Y:S01]  /*0d00*/  IMAD R5, R5, 0x10, R8 ;  /* 0x0000001005057824 */ /* 0x000fe200078e0208 */
[----:B------:R-:W-:Y:S01]  /*0d10*/  LOP3.LUT R3, R3, 0x7ffffffc, RZ, 0xc0, !PT ;  /* 0x7ffffffc03037812 */ /* 0x000fe200078ec0ff */
[----:B------:R-:W-:Y:S01]  /*0d20*/  IMAD R7, R7, 0x40, R6 ;  /* 0x0000004007077824 */ /* 0x000fe200078e0206 */
[----:B------:R-:W-:Y:S01]  /*0d30*/  LOP3.LUT R0, R0, 0x1ffffffe, RZ, 0xc0, !PT ;  /* 0x1ffffffe00007812 */ /* 0x000fe200078ec0ff */
[----:B------:R-:W-:Y:S01]  /*0d40*/  IMAD.IADD R4, R9, 0x1, -R4 ;  /* 0x0000000109047824 */ /* 0x000fe200078e0a04 */
[----:B------:R-:W-:Y:S01]  /*0d50*/  SHF.R.S32.HI R213, RZ, 0x3, R213 ;  /* 0x00000003ffd57819 */ /* 0x000fe200000114d5 */
[----:B------:R-:W-:Y:S01]  /*0d60*/  IMAD.MOV.U32 R6, RZ, RZ, -0x2 ;  /* 0xfffffffeff067424 */ /* 0x000fe200078e00ff */
[----:B------:R-:W-:Y:S01]  /*0d70*/  SHF.R.S32.HI R229, RZ, 0x1f, R22 ;  /* 0x0000001fffe57819 */ /* 0x000fe20000011416 */
[----:B------:R-:W-:Y:S01]  /*0d80*/  IMAD.IADD R3, R218, 0x1, -R3 ;  /* 0x00000001da037824 */ /* 0x000fe200078e0a03 */
[----:B------:R-:W-:Y:S01]  /*0d90*/  SHF.R.S32.HI R228, RZ, 0x1f, R19 ;  /* 0x0000001fffe47819 */ /* 0x000fe20000011413 */
[----:B------:R-:W-:Y:S01]  /*0da0*/  IMAD.IADD R221, R13, 0x1, -R0 ;  /* 0x000000010ddd7824 */ /* 0x000fe200078e0a00 */
[----:B------:R-:W-:Y:S01]  /*0db0*/  SHF.R.S32.HI R227, RZ, 0x1f, R18 ;  /* 0x0000001fffe37819 */ /* 0x000fe20000011412 */
[----:B------:R-:W-:-:S02]  /*0dc0*/  IMAD R220, R2, 0x40, R5 ;  /* 0x0000004002dc7824 */ /* 0x000fc400078e0205 */
[----:B------:R-:W-:Y:S02]  /*0dd0*/  IMAD R224, R4, 0x8, R7 ;  /* 0x0000000804e07824 */ /* 0x000fe400078e0207 */
[----:B------:R-:W-:Y:S02]  /*0de0*/  IMAD R225, R3, R6, 0x50 ;  /* 0x0000005003e17424 */ /* 0x000fe400078e0206 */
[----:B------:R-:W-:-:S07]  /*0df0*/  IMAD R221, R221, 0x8, R220 ;  /* 0x00000008dddd7824 */ /* 0x000fce00078e02dc */
.L_x_37:
[----:B------:R-:W0:Y:S01]  /*0e00*/  SHFL.IDX PT, R0, R219, RZ, 0x1f ;  /* 0x00001fffdb007589 */ /* 0x000e2200000e0000 */
[----:B-1----:R-:W1:Y:S01]  /*0e10*/  S2UR UR4, SR_CgaCtaId ;  /* 0x00000000000479c3 */ /* 0x002e620000008800 */
[----:B------:R-:W-:Y:S01]  /*0e20*/  ULDC.64 UR6, c[0x0][0x418] ;  /* 0x0001060000067ab9 */ /* 0x000fe20000000a00 */
[----:B------:R-:W-:Y:S01]  /*0e30*/  ULDC UR5, c[0x0][0xc38] ;  /* 0x00030e0000057ab9 */ /* 0x000fe20000000800 */
[----:B------:R-:W-:Y:S01]  /*0e40*/  UISETP.NE.U32.AND UP0, UPT, UR6, URZ, UPT ;  /* 0x0000003f0600728c */ /* 0x000fe2000bf05070 */
[----:B------:R-:W-:Y:S01]  /*0e50*/  R2UR UR13, R212 ;  /* 0x00000000d40d72ca */ /* 0x000fe200000e0000 */
[----:B------:R-:W-:Y:S02]  /*0e60*/  UISETP.NE.AND UP1, UPT, UR5, 0x1, UPT ;  /* 0x000000010500788c */ /* 0x000fe4000bf25270 */
[----:B------:R-:W-:Y:S01]  /*0e70*/  UISETP.NE.AND.EX UP0, UPT, UR7, URZ, UPT, UP0 ;  /* 0x0000003f0700728c */ /* 0x000fe2000bf05300 */
[----:B------:R-:W-:Y:S01]  /*0e80*/  ULDC UR5, c[0x0][0xc44] ;  /* 0x0003110000057ab9 */ /* 0x000fe20000000800 */
[----:B------:R-:W-:Y:S01]  /*0e90*/  UMOV UR36, 0x400 ;  /* 0x0000040000247882 */ /* 0x000fe20000000000 */
[----:B------:R-:W-:Y:S01]  /*0ea0*/  UISETP.NE.AND UP2, UPT, UR5, 0x1, UPT ;  /* 0x000000010500788c */ /* 0x000fe2000bf45270 */
[----:B------:R-:W-:Y:S01]  /*0eb0*/  ULDC UR61, c[0x0][0x424] ;  /* 0x00010900003d7ab9 */ /* 0x000fe20000000800 */
[----:B------:R-:W-:Y:S01]  /*0ec0*/  ULDC UR10, c[0x0][0x2f0] ;  /* 0x0000bc00000a7ab9 */ /* 0x000fe20000000800 */
[----:B------:R-:W-:-:S03]  /*0ed0*/  USEL UR61, UR61, 0x1, UP0 ;  /* 0x000000013d3d7887 */ /* 0x000fc60008000000 */
[----:B------:R-:W-:Y:S01]  /*0ee0*/  @UP1 ULDC UR12, c[0x0][0xc40] ;  /* 0x00031000000c1ab9 */ /* 0x000fe20000000800 */
[----:B------:R-:W-:Y:S01]  /*0ef0*/  UMOV UR14, UR13 ;  /* 0x0000000d000e7c82 */ /* 0x000fe20008000000 */
[----:B------:R-:W-:-:S03]  /*0f00*/  UIMAD UR61, UR61, UR10, URZ ;  /* 0x0000000a3d3d72a4 */ /* 0x000fc6000f8e023f */
[----:B------:R-:W-:Y:S01]  /*0f10*/  @UP2 ULDC.64 UR8, c[0x0][0xc48] ;  /* 0x0003120000082ab9 */ /* 0x000fe20000000a00 */
[----:B0-----:R-:W-:Y:S01]  /*0f20*/  R2UR UR6, R0 ;  /* 0x00000000000672ca */ /* 0x001fe200000e0000 */
[----:B-1----:R-:W-:-:S03]  /*0f30*/  ULEA UR36, UR4, UR36, 0x18 ;  /* 0x0000002404247291 */ /* 0x002fc6000f8ec03f */
[----:B------:R-:W-:Y:S01]  /*0f40*/  @UP1 ULDC UR4, c[0x0][0xc3c] ;  /* 0x00030f0000041ab9 */ /* 0x000fe20000000800 */
[----:B------:R-:W-:Y:S02]  /*0f50*/  UIADD3 UR11, UR36, 0x14400, URZ ;  /* 0x00014400240b7890 */ /* 0x000fe4000fffe03f */
[----:B------:R-:W-:Y:S02]  /*0f60*/  UIMAD.WIDE.U32 UR4, UR13, UR4, URZ ;  /* 0x000000040d0472a5 */ /* 0x000fe4000f8e003f */
[----:B------:R-:W-:Y:S02]  /*0f70*/  ULOP3.LUT UP0, URZ, UR11, 0x9f, URZ, 0xc0, !UPT ;  /* 0x0000009f0b3f7892 */ /* 0x000fe4000f80c03f */
[----:B------:R-:W-:Y:S02]  /*0f80*/  @UP1 USHF.R.U32.HI UR14, URZ, UR12, UR5 ;  /* 0x0000000c3f0e1299 */ /* 0x000fe40008011605 */
[----:B------:R-:W-:Y:S02]  /*0f90*/  ULEA.HI UR7, UR6, UR6, URZ, 0x1 ;  /* 0x0000000606077291 */ /* 0x000fe4000f8f083f */
[----:B------:R-:W-:Y:S01]  /*0fa0*/  UIMAD.WIDE.U32 UR4, UR14, UR8, URZ ;  /* 0x000000080e0472a5 */ /* 0x000fe2000f8e003f */
[----:B------:R-:W-:Y:S01]  /*0fb0*/  PLOP3.LUT P0, PT, PT, PT, UP0, 0x80, 0x0 ;  /* 0x000000000000781c */ /* 0x000fe20003f0f008 */
[----:B------:R-:W-:Y:S01]  /*0fc0*/  ULOP3.LUT UR7, UR7, 0x1e, URZ, 0xc0, !UPT ;  /* 0x0000001e07077892 */ /* 0x000fe2000f8ec03f */
[----:B------:R-:W-:Y:S01]  /*0fd0*/  IMAD.U32 R216, RZ, RZ, UR14 ;  /* 0x0000000effd87e24 */ /* 0x000fe2000f8e00ff */
[----:B------:R-:W-:Y:S01]  /*0fe0*/  UMOV UR10, UR14 ;  /* 0x0000000e000a7c82 */ /* 0x000fe20008000000 */
[----:B------:R-:W-:-:S02]  /*0ff0*/  @UP2 USHF.R.U32.HI UR10, URZ, UR9, UR5 ;  /* 0x000000093f0a2299 */ /* 0x000fc40008011605 */
[----:B------:R-:W-:Y:S02]  /*1000*/  UIADD3 UR7, UR6, -UR7, URZ ;  /* 0x8000000706077290 */ /* 0x000fe4000fffe03f */
[----:B------:R-:W-:Y:S02]  /*1010*/  UIADD3 UR6, UR61, 0x4f, URZ ;  /* 0x0000004f3d067890 */ /* 0x000fe4000fffe03f */
[----:B------:R-:W-:Y:S01]  /*1020*/  ULEA UR8, UR7, UR11, 0xd ;  /* 0x0000000b07087291 */ /* 0x000fe2000f8e683f */
[----:B------:R-:W-:Y:S01]  /*1030*/  MOV R215, UR10 ;  /* 0x0000000a00d77c02 */ /* 0x000fe20008000f00 */
[----:B------:R-:W-:Y:S02]  /*1040*/  UIMAD.WIDE UR6, UR6, 0x66666667, URZ ;  /* 0x66666667060678a5 */ /* 0x000fe4000f8e023f */
[----:B------:R-:W-:Y:S02]  /*1050*/  USHF.R.U32.HI UR8, URZ, 0x4, UR8 ;  /* 0x000000043f087899 */ /* 0x000fe40008011608 */
[----:B------:R-:W-:-:S02]  /*1060*/  USHF.R.U32.HI UR4, URZ, 0x1f, UR7 ;  /* 0x0000001f3f047899 */ /* 0x000fc40008011607 */
[----:B------:R-:W-:Y:S02]  /*1070*/  ULOP3.LUT UR37, UR8, 0x3fff, URZ, 0xc0, !UPT ;  /* 0x00003fff08257892 */ /* 0x000fe4000f8ec03f */
[----:B------:R-:W-:-:S03]  /*1080*/  ULEA.HI.SX32 UR5, UR7, UR4, 0x1b ;  /* 0x0000000407057291 */ /* 0x000fc6000f8fda3f */
[----:B------:R-:W-:Y:S02]  /*1090*/  UMOV UR4, UR13 ;  /* 0x0000000d00047c82 */ /* 0x000fe40008000000 */
[----:B------:R-:W-:Y:S02]  /*10a0*/  IMAD.U32 R217, RZ, RZ, UR4 ;  /* 0x00000004ffd97e24 */ /* 0x000fe4000f8e00ff */
[----:B------:R-:W-:Y:S01]  /*10b0*/  IMAD.U32 R152, RZ, RZ, UR5 ;  /* 0x00000005ff987e24 */ /* 0x000fe2000f8e00ff */
[----:B---3--:R-:W-:Y:S06]  /*10c0*/  @!P0 BRA `(.L_x_9) ;  /* 0x0000000000408947 */ /* 0x008fec0003800000 */
[----:B------:R-:W-:Y:S01]  /*10d0*/  MOV R0, 0x0 ;  /* 0x0000000000007802 */ /* 0x000fe20000000f00 */
[----:B------:R-:W-:Y:S01]  /*10e0*/  ULDC.64 UR4, c[0x4][0xa8] ;  /* 0x01002a0000047ab9 */ /* 0x000fe20000000a00 */
[----:B------:R-:W-:Y:S01]  /*10f0*/  ULDC.64 UR6, c[0x4][0x28] ;  /* 0x01000a0000067ab9 */ /* 0x000fe20000000a00 */
[----:B------:R-:W-:Y:S01]  /*1100*/  IMAD.U32 R4, RZ, RZ, UR4 ;  /* 0x00000004ff047e24 */ /* 0x000fe2000f8e00ff */
[----:B------:R0:W1:Y:S01]  /*1110*/  LDC.64 R2, c[0x4][R0] ;  /* 0x0100000000027b82 */ /* 0x0000620000000a00 */
[----:B------:R-:W-:Y:S01]  /*1120*/  IMAD.U32 R5, RZ, RZ, UR5 ;  /* 0x00000005ff057e24 */ /* 0x000fe2000f8e00ff */
[----:B------:R-:W-:Y:S01]  /*1130*/  ULDC.64 UR4, c[0x4][0xb0] ;  /* 0x01002c0000047ab9 */ /* 0x000fe20000000a00 */
[----:B------:R-:W-:Y:S02]  /*1140*/  IMAD.U32 R10, RZ, RZ, UR6 ;  /* 0x00000006ff0a7e24 */ /* 0x000fe4000f8e00ff */
[----:B------:R-:W-:Y:S02]  /*1150*/  IMAD.U32 R6, RZ, RZ, UR4 ;  /* 0x00000004ff067e24 */ /* 0x000fe4000f8e00ff */
[----:B------:R-:W-:-:S02]  /*1160*/  IMAD.U32 R7, RZ, RZ, UR5 ;  /* 0x00000005ff077e24 */ /* 0x000fc4000f8e00ff */
[----:B------:R-:W-:Y:S02]  /*1170*/  IMAD.U32 R11, RZ, RZ, UR7 ;  /* 0x00000007ff0b7e24 */ /* 0x000fe4000f8e00ff */
[----:B------:R-:W-:Y:S02]  /*1180*/  IMAD.MOV.U32 R8, RZ, RZ, 0x70 ;  /* 0x00000070ff087424 */ /* 0x000fe400078e00ff */
[----:B------:R-:W-:Y:S02]  /*1190*/  IMAD.MOV.U32 R12, RZ, RZ, 0x1 ;  /* 0x00000001ff0c7424 */ /* 0x000fe400078e00ff */
[----:B0-----:R-:W-:-:S07]  /*11a0*/  IMAD.MOV.U32 R13, RZ, RZ, RZ ;  /* 0x000000ffff0d7224 */ /* 0x001fce00078e00ff */
[----:B------:R-:W-:-:S07]  /*11b0*/  LEPC R20, `(.L_x_9) ;  /* 0x000000001014794e */ /* 0x000fce0000000000 */
[----:B-1----:R-:W-:Y:S05]  /*11c0*/  CALL.ABS.NOINC R2 ;  /* 0x0000000002007343 */ /* 0x002fea0003c00000 */
.L_x_9:
[----:B------:R-:W-:Y:S02]  /*11d0*/  R2UR UR4, R214 ;  /* 0x00000000d60472ca */ /* 0x000fe400000e0000 */
[----:B------:R-:W-:-:S11]  /*11e0*/  R2UR UR5, R226 ;  /* 0x00000000e20572ca */ /* 0x000fd600000e0000 */
[----:B------:R-:W-:Y:S02]  /*11f0*/  ULOP3.LUT UR4, UR4, 0x1, URZ, 0xc0, !UPT ;  /* 0x0000000104047892 */ /* 0x000fe4000f8ec03f */
[----:B------:R-:W-:-:S04]  /*1200*/  IMAD.U32 R2, RZ, RZ, UR5 ;  /* 0x00000005ff027e24 */ /* 0x000fc8000f8e00ff */
[----:B------:R-:W-:Y:S01]  /*1210*/  IMAD.U32 R0, RZ, RZ, UR4 ;  /* 0x00000004ff007e24 */ /* 0x000fe2000f8e00ff */
[----:B------:R-:W-:-:S04]  /*1220*/  ISETP.NE.AND P0, PT, R2, 0x3, PT ;  /* 0x000000030200780c */ /* 0x000fc80003f05270 */
[----:B------:R-:W-:-:S04]  /*1230*/  SHF.L.U32 R0, R0, 0x1f, RZ ;  /* 0x0000001f00007819 */ /* 0x000fc800000006ff */
[----:B------:R-:W0:Y:S02]  /*1240*/  SYNCS.PHASECHK.TRANS64.TRYWAIT P1, [UR36+0x38800], R0 ;  /* 0x03880000ff0075a7 */ /* 0x000e240008020164 */
[----:B0-----:R-:W-:Y:S05]  /*1250*/  @!P1 BRA `(.L_x_10) ;  /* 0x000000f800a09947 */ /* 0x001fea0003800000 */
.L_x_138:
[----:B------:R-:W-:Y:S05]  /*1260*/  @!P0 BRA `(.L_x_11) ;  /* 0x0000000000048947 */ /* 0x000fea0003800000 */
[----:B------:R-:W-:Y:S01]  /*1270*/  BPT.TRAP 0x1 ;  /* 0x000000040000795c */ /* 0x000fe20000300000 */
.L_x_11:
[----:B------:R-:W-:Y:S01]  /*1280*/  R2UR UR4, R16 ;  /* 0x00000000100472ca */ /* 0x000fe200000e0000 */
[----:B0-----:R-:W-:-:S05]  /*1290*/  IMAD.U32 R0, RZ, RZ, UR60 ;  /* 0x0000003cff007e24 */ /* 0x001fca000f8e00ff */
[----:B------:R-:W-:-:S07]  /*12a0*/  LEA R0, R0, UR36, 0x3 ;  /* 0x0000002400007c11 */ /* 0x000fce000f8e18ff */
[----:B------:R-:W-:-:S05]  /*12b0*/  IMAD.U32 R3, RZ, RZ, UR4 ;  /* 0x00000004ff037e24 */ /* 0x000fca000f8e00ff */
[----:B------:R-:W-:-:S04]  /*12c0*/  SHF.L.U32 R3, R3, 0x1f, RZ ;  /* 0x0000001f03037819 */ /* 0x000fc800000006ff */
[----:B------:R0:W1:Y:S01]  /*12d0*/  SYNCS.PHASECHK.TRANS64.TRYWAIT P2, [R0+URZ+0x38830], R3 ;  /* 0x03883003000075a7 */ /* 0x000062000804017f */
[----:B------:R-:W-:Y:S05]  /*12e0*/  @!P0 BRA `(.L_x_12) ;  /* 0x0000000000048947 */ /* 0x000fea0003800000 */
[----:B------:R-:W-:Y:S01]  /*12f0*/  BPT.TRAP 0x1 ;  /* 0x000000040000795c */ /* 0x000fe20000300000 */
.L_x_12:
[----:B------:R-:W2:Y:S01]  /*1300*/  S2R R2, SR_TID.X ;  /* 0x0000000000027919 */ /* 0x000ea20000002100 */
[----:B------:R-:W-:Y:S01]  /*1310*/  IMAD.MOV.U32 R151, RZ, RZ, RZ ;  /* 0x000000ffff977224 */ /* 0x000fe200078e00ff */
[----:B--2---:R-:W-:-:S04]  /*1320*/  LOP3.LUT R2, R2, 0x7f, RZ, 0xc0, !PT ;  /* 0x0000007f02027812 */ /* 0x004fc800078ec0ff */
[----:B------:R-:W-:Y:S01]  /*1330*/  ISETP.NE.AND P1, PT, R2, RZ, PT ;  /* 0x000000ff0200720c */ /* 0x000fe20003f25270 */
[----:B-1----:R-:W-:-:S12]  /*1340*/  @P2 BRA `(.L_x_13) ;  /* 0x0000000000082947 */ /* 0x002fd80003800000 */
[----:B------:R-:W1:Y:S02]  /*1350*/  SYNCS.PHASECHK.TRANS64.TRYWAIT P2, [R0+URZ+0x38830], R3 ;  /* 0x03883003000075a7 */ /* 0x000e64000804017f */
[----:B-1----:R-:W-:Y:S05]  /*1360*/  @!P2 BRA `(.L_x_14) ;  /* 0x000000f80074a947 */ /* 0x002fea0003800000 */
.L_x_13:
[----:B------:R-:W-:Y:S05]  /*1370*/  WARPSYNC.ALL ;  /* 0x0000000000007948 */ /* 0x000fea0003800000 */
[----:B------:R-:W-:Y:S01]  /*1380*/  UIADD3 UR36, UR36, 0x24400, URZ ;  /* 0x0002440024247890 */ /* 0x000fe2000fffe03f */
[----:B------:R-:W-:Y:S01]  /*1390*/  WARPGROUP.ARRIVE ;  /* 0x00000000000079c5 */ /* 0x000fe20000000000 */
[----:B------:R-:W-:Y:S01]  /*13a0*/  ULOP3.LUT UR5, UR37, 0x10000, URZ, 0xfc, !UPT ;  /* 0x0001000025057892 */ /* 0x000fe2000f8efc3f */
[----:B------:R-:W-:Y:S01]  /*13b0*/  VIADD R2, R225, UR61 ;  /* 0x0000003de1027c36 */ /* 0x000fe20008000000 */
[----:B------:R-:W-:Y:S01]  /*13c0*/  USHF.R.U32.HI UR36, URZ, 0x4, UR36 ;  /* 0x000000043f247899 */ /* 0x000fe20008011624 */
[----:B------:R-:W-:Y:S01]  /*13d0*/  P2R R21, PR, RZ, 0x1 ;  /* 0x00000001ff157803 */ /* 0x000fe20000000000 */
[----:B------:R-:W-:Y:S01]  /*13e0*/  UMOV UR9, 0x40000040 ;  /* 0x4000004000097882 */ /* 0x000fe20000000000 */
[----:B------:R-:W-:Y:S01]  /*13f0*/  UMOV UR11, 0x40000040 ;  /* 0x40000040000b7882 */ /* 0x000fe20000000000 */
[----:B------:R-:W-:Y:S01]  /*1400*/  ULOP3.LUT UR36, UR36, 0x3fff, URZ, 0xc0, !UPT ;  /* 0x00003fff24247892 */ /* 0x000fe2000f8ec03f */
[----:B------:R-:W-:Y:S01]  /*1410*/  IMAD.U32 R13, RZ, RZ, UR9 ;  /* 0x00000009ff0d7e24 */ /* 0x000fe2000f8e00ff */
[----:B------:R-:W-:Y:S01]  /*1420*/  UMOV UR8, UR5 ;  /* 0x0000000500087c82 */ /* 0x000fe20008000000 */
[----:B------:R-:W-:Y:S01]  /*1430*/  UMOV UR15, UR9 ;  /* 0x00000009000f7c82 */ /* 0x000fe20008000000 */
[----:B------:R-:W-:Y:S01]  /*1440*/  ULOP3.LUT UR4, UR36, 0x10000, URZ, 0xfc, !UPT ;  /* 0x0001000024047892 */ /* 0x000fe2000f8efc3f */
[----:B------:R-:W-:Y:S01]  /*1450*/  IMAD.U32 R12, RZ, RZ, UR8 ;  /* 0x00000008ff0c7e24 */ /* 0x000fe2000f8e00ff */
[----:B------:R-:W-:Y:S01]  /*1460*/  UMOV UR14, UR8 ;  /* 0x00000008000e7c82 */ /* 0x000fe20008000000 */
[----:B------:R-:W-:Y:S01]  /*1470*/  UIADD3 UR7, UR5, 0x2, URZ ;  /* 0x0000000205077890 */ /* 0x000fe2000fffe03f */
[----:B01----:R-:W-:Y:S01]  /*1480*/  @!P1 VIADD R0, R0, 0x38840 ;  /* 0x0003884000009836 */ /* 0x003fe20000000000 */
[----:B------:R-:W-:Y:S01]  /*1490*/  UMOV UR17, 0x40000040 ;  /* 0x4000004000117882 */ /* 0x000fe20000000000 */
[----:B------:R-:W-:Y:S01]  /*14a0*/  IMAD.U32 R15, RZ, RZ, UR4 ;  /* 0x00000004ff0f7e24 */ /* 0x000fe2000f8e00ff */
[----:B------:R-:W-:Y:S01]  /*14b0*/  UIMAD UR4, UR60, 0xa00, UR4 ;  /* 0x00000a003c0478a4 */ /* 0x000fe2000f8e0204 */
[----:B------:R-:W-:Y:S01]  /*14c0*/  IMAD.U32 R11, RZ, RZ, UR17 ;  /* 0x00000011ff0b7e24 */ /* 0x000fe2000f8e00ff */
[----:B------:R-:W-:Y:S01]  /*14d0*/  UMOV UR19, 0x40000040 ;  /* 0x4000004000137882 */ /* 0x000fe20000000000 */
[----:B------:R-:W-:Y:S01]  /*14e0*/  UMOV UR16, UR7 ;  /* 0x0000000700107c82 */ /* 0x000fe20008000000 */
[----:B------:R-:W-:Y:S01]  /*14f0*/  UIADD3 UR6, UR4, 0x200, URZ ;  /* 0x0000020004067890 */ /* 0x000fe2000fffe03f */
[----:B------:R-:W-:Y:S01]  /*1500*/  IMAD.U32 R10, RZ, RZ, UR16 ;  /* 0x00000010ff0a7e24 */ /* 0x000fe2000f8e00ff */
[----:B------:R-:W-:Y:S01]  /*1510*/  UIADD3 UR12, UR4, 0x2, URZ ;  /* 0x00000002040c7890 */ /* 0x000fe2000fffe03f */
[----:B------:R-:W-:Y:S01]  /*1520*/  @!P1 PRMT R0, RZ, 0x654, R0 ;  /* 0x00000654ff009816 */ /* 0x000fe20000000000 */
[----:B------:R-:W-:Y:S01]  /*1530*/  UMOV UR10, UR4 ;  /* 0x00000004000a7c82 */ /* 0x000fe20008000000 */
[----:B------:R-:W-:Y:S01]  /*1540*/  UIADD3 UR7, UR5, 0x4, URZ ;  /* 0x0000000405077890 */ /* 0x000fe2000fffe03f */
[----:B------:R-:W-:Y:S01]  /*1550*/  HGMMA.64x16x16.F32 R56, gdesc[UR8], RZ, !UPT, gsb0 ;  /* 0x00200000083879f0 */ /* 0x000fe2000c0008ff */
[----:B------:R-:W-:Y:S01]  /*1560*/  UIADD3 UR10, UR4, 0x80, URZ ;  /* 0x00000080040a7890 */ /* 0x000fe2000fffe03f */
[--C-:B------:R-:W-:Y:S01]  /*1570*/  IMAD.MOV.U32 R150, RZ, RZ, R151.reuse ;  /* 0x000000ffff967224 */ /* 0x100fe200078e0097 */
[----:B------:R-:W-:Y:S01]  /*1580*/  UMOV UR8, UR14 ;  /* 0x0000000e00087c82 */ /* 0x000fe20008000000 */
[----:B------:R-:W-:Y:S01]  /*1590*/  UMOV UR9, UR15 ;  /* 0x0000000f00097c82 */ /* 0x000fe20008000000 */
[----:B------:R-:W-:Y:S01]  /*15a0*/  UMOV UR11, 0x40000040 ;  /* 0x40000040000b7882 */ /* 0x000fe20000000000 */
[----:B------:R-:W-:Y:S01]  /*15b0*/  UMOV UR18, UR12 ;  /* 0x0000000c00127c82 */ /* 0x000fe20008000000 */
[----:B------:R-:W-:Y:S01]  /*15c0*/  UIADD3 UR12, UR4, 0x4, URZ ;  /* 0x00000004040c7890 */ /* 0x000fe2000fffe03f */
[--C-:B------:R-:W-:Y:S01]  /*15d0*/  IMAD.MOV.U32 R149, RZ, RZ, R151.reuse ;  /* 0x000000ffff957224 */ /* 0x100fe200078e0097 */
[----:B------:R-:W-:Y:S01]  /*15e0*/  UMOV UR13, 0x40000040 ;  /* 0x40000040000d7882 */ /* 0x000fe20000000000 */
[----:B------:R-:W-:Y:S01]  /*15f0*/  UIADD3 UR20, UR5, 0x404, URZ ;  /* 0x0000040405147890 */ /* 0x000fe2000fffe03f */
[--C-:B------:R-:W-:Y:S01]  /*1600*/  IMAD.MOV.U32 R148, RZ, RZ, R151.reuse ;  /* 0x000000ffff947224 */ /* 0x100fe200078e0097 */
[----:B------:R-:W-:Y:S01]  /*1610*/  UIADD3 UR22, UR4, 0x284, URZ ;  /* 0x0000028404167890 */ /* 0x000fe2000fffe03f */
[--C-:B------:R-:W-:Y:S01]  /*1620*/  IMAD.MOV.U32 R147, RZ, RZ, R151.reuse ;  /* 0x000000ffff937224 */ /* 0x100fe200078e0097 */
[----:B------:R-:W-:Y:S01]  /*1630*/  UMOV UR21, 0x40000040 ;  /* 0x4000004000157882 */ /* 0x000fe20000000000 */
        /* <DEDUP_REMOVED lines=34> */
[----:B------:R-:W-:Y:S01]  /*1860*/  IMAD.MOV.U32 R135, RZ, RZ, R151 ;  /* 0x000000ffff877224 */ /* 0x000fe200078e0097 */
[----:B------:R-:W-:Y:S01]  /*1870*/  UMOV UR45, 0x40000040 ;  /* 0x40000040002d7882 */ /* 0x000fe20000000000 */
[----:B------:R-:W-:Y:S01]  /*1880*/  UMOV UR47, 0x40000040 ;  /* 0x40000040002f7882 */ /* 0x000fe20000000000 */
[----:B------:R-:W-:-:S02]  /*1890*/  WARPGROUP.DEPBAR.LE gsb0, 0x0 ;  /* 0x00008000000079c5 */ /* 0x000fc40000010000 */
[----:B------:R-:W-:Y:S01]  /*18a0*/  WARPGROUP.ARRIVE ;  /* 0x00000000000079c5 */ /* 0x000fe20000000000 */
[----:B------:R-:W-:Y:S01]  /*18b0*/  UIADD3 UR48, UR5, 0xc02, URZ ;  /* 0x00000c0205307890 */ /* 0x000fe2000fffe03f */
[--C-:B------:R-:W-:Y:S01]  /*18c0*/  IMAD.MOV.U32 R134, RZ, RZ, R151.reuse ;  /* 0x000000ffff867224 */ /* 0x100fe200078e0097 */
[----:B------:R-:W-:Y:S01]  /*18d0*/  UIADD3 UR50, UR4, 0x782, URZ ;  /* 0x0000078204327890 */ /* 0x000fe2000fffe03f */
[--C-:B------:R-:W-:Y:S01]  /*18e0*/  IMAD.MOV.U32 R133, RZ, RZ, R151.reuse ;  /* 0x000000ffff857224 */ /* 0x100fe200078e0097 */
[----:B------:R-:W-:Y:S01]  /*18f0*/  UMOV UR49, 0x40000040 ;  /* 0x4000004000317882 */ /* 0x000fe20000000000 */
[----:B------:R-:W-:Y:S01]  /*1900*/  HGMMA.64x16x16.F32 R48, gdesc[UR8], RZ, !UPT, gsb0 ;  /* 0x00200000083079f0 */ /* 0x000fe2000c0008ff */
[----:B------:R-:W-:Y:S01]  /*1910*/  UIADD3 UR10, UR4, 0x100, URZ ;  /* 0x00000100040a7890 */ /* 0x000fe2000fffe03f */
[--C-:B------:R-:W-:Y:S01]  /*1920*/  IMAD.MOV.U32 R132, RZ, RZ, R151.reuse ;  /* 0x000000ffff847224 */ /* 0x100fe200078e0097 */
[----:B------:R-:W-:Y:S01]  /*1930*/  UMOV UR8, UR14 ;  /* 0x0000000e00087c82 */ /* 0x000fe20008000000 */
[----:B------:R-:W-:Y:S01]  /*1940*/  UMOV UR9, UR15 ;  /* 0x0000000f00097c82 */ /* 0x000fe20008000000 */
        /* <DEDUP_REMOVED lines=8> */
[----:B------:R-:W-:Y:S01]  /*19d0*/  UMOV UR57, 0x40000040 ;  /* 0x4000004000397882 */ /* 0x000fe20000000000 */
[----:B------:R-:W-:Y:S01]  /*19e0*/  UMOV UR59, 0x40000040 ;  /* 0x40000040003b7882 */ /* 0x000fe20000000000 */
[----:B------:R-:W-:Y:S01]  /*19f0*/  IMAD.U32 R7, RZ, RZ, UR57 ;  /* 0x00000039ff077e24 */ /* 0x000fe2000f8e00ff */
[----:B------:R-:W-:Y:S01]  /*1a00*/  UISETP.GE.AND UP0, UPT, UR61, 0x51, UPT ;  /* 0x000000513d00788c */ /* 0x000fe2000bf06270 */
[--C-:B------:R-:W-:Y:S01]  /*1a10*/  IMAD.MOV.U32 R129, RZ, RZ, R151.reuse ;  /* 0x000000ffff817224 */ /* 0x100fe200078e0097 */
[-C--:B------:R-:W-:Y:S01]  /*1a20*/  MOV R127, R151.reuse ;  /* 0x00000097007f7202 */ /* 0x080fe20000000f00 */
[--C-:B------:R-:W-:Y:S01]  /*1a30*/  IMAD.MOV.U32 R128, RZ, RZ, R151.reuse ;  /* 0x000000ffff807224 */ /* 0x100fe200078e0097 */
[-C--:B------:R-:W-:Y:S01]  /*1a40*/  MOV R100, R151.reuse ;  /* 0x0000009700647202 */ /* 0x080fe20000000f00 */
[--C-:B------:R-:W-:Y:S01]  /*1a50*/  IMAD.MOV.U32 R126, RZ, RZ, R151.reuse ;  /* 0x000000ffff7e7224 */ /* 0x100fe200078e0097 */
[----:B------:R-:W-:Y:S01]  /*1a60*/  MOV R73, R151 ;  /* 0x0000009700497202 */ /* 0x000fe20000000f00 */
[----:B------:R-:W-:-:S02]  /*1a70*/  IMAD.MOV.U32 R125, RZ, RZ, R151 ;  /* 0x000000ffff7d7224 */ /* 0x000fc400078e0097 */
[--C-:B------:R-:W-:Y:S02]  /*1a80*/  IMAD.MOV.U32 R124, RZ, RZ, R151.reuse ;  /* 0x000000ffff7c7224 */ /* 0x100fe400078e0097 */
[--C-:B------:R-:W-:Y:S02]  /*1a90*/  IMAD.MOV.U32 R123, RZ, RZ, R151.reuse ;  /* 0x000000ffff7b7224 */ /* 0x100fe400078e0097 */
[--C-:B------:R-:W-:Y:S02]  /*1aa0*/  IMAD.MOV.U32 R122, RZ, RZ, R151.reuse ;  /* 0x000000ffff7a7224 */ /* 0x100fe400078e0097 */
[--C-:B------:R-:W-:Y:S02]  /*1ab0*/  IMAD.MOV.U32 R121, RZ, RZ, R151.reuse ;  /* 0x000000ffff797224 */ /* 0x100fe400078e0097 */
[--C-:B------:R-:W-:Y:S02]  /*1ac0*/  IMAD.MOV.U32 R120, RZ, RZ, R151.reuse ;  /* 0x000000ffff787224 */ /* 0x100fe400078e0097 */
        /* <DEDUP_REMOVED lines=8> */
[--C-:B------:R-:W-:Y:S01]  /*1b50*/  IMAD.MOV.U32 R111, RZ, RZ, R151.reuse ;  /* 0x000000ffff6f7224 */ /* 0x100fe200078e0097 */
[----:B------:R-:W-:Y:S02]  /*1b60*/  WARPGROUP.DEPBAR.LE gsb0, 0x0 ;  /* 0x00008000000079c5 */ /* 0x000fe40000010000 */
[----:B------:R-:W-:Y:S01]  /*1b70*/  WARPGROUP.ARRIVE ;  /* 0x00000000000079c5 */ /* 0x000fe20000000000 */
[--C-:B------:R-:W-:Y:S02]  /*1b80*/  IMAD.MOV.U32 R110, RZ, RZ, R151.reuse ;  /* 0x000000ffff6e7224 */ /* 0x100fe400078e0097 */
[--C-:B------:R-:W-:Y:S02]  /*1b90*/  IMAD.MOV.U32 R109, RZ, RZ, R151.reuse ;  /* 0x000000ffff6d7224 */ /* 0x100fe400078e0097 */
[--C-:B------:R-:W-:Y:S01]  /*1ba0*/  IMAD.MOV.U32 R108, RZ, RZ, R151.reuse ;  /* 0x000000ffff6c7224 */ /* 0x100fe200078e0097 */
[----:B------:R-:W-:Y:S01]  /*1bb0*/  HGMMA.64x16x16.F32 R40, gdesc[UR8], RZ, !UPT, gsb0 ;  /* 0x00200000082879f0 */ /* 0x000fe2000c0008ff */
[----:B------:R-:W-:Y:S01]  /*1bc0*/  UIADD3 UR10, UR4, 0x180, URZ ;  /* 0x00000180040a7890 */ /* 0x000fe2000fffe03f */
[--C-:B------:R-:W-:Y:S01]  /*1bd0*/  IMAD.MOV.U32 R107, RZ, RZ, R151.reuse ;  /* 0x000000ffff6b7224 */ /* 0x100fe200078e0097 */
[----:B------:R-:W-:Y:S01]  /*1be0*/  UMOV UR8, UR14 ;  /* 0x0000000e00087c82 */ /* 0x000fe20008000000 */
[----:B------:R-:W-:Y:S01]  /*1bf0*/  UMOV UR9, UR15 ;  /* 0x0000000f00097c82 */ /* 0x000fe20008000000 */
[----:B------:R-:W-:Y:S01]  /*1c00*/  UMOV UR11, 0x40000040 ;  /* 0x40000040000b7882 */ /* 0x000fe20000000000 */
        /* <DEDUP_REMOVED lines=22> */
[--C-:B------:R-:W-:Y:S01]  /*1d70*/  IMAD.MOV.U32 R83, RZ, RZ, R151.reuse ;  /* 0x000000ffff537224 */ /* 0x100fe200078e0097 */
[----:B------:R-:W-:Y:S02]  /*1d80*/  WARPGROUP.DEPBAR.LE gsb0, 0x0 ;  /* 0x00008000000079c5 */ /* 0x000fe40000010000 */
[----:B------:R-:W-:Y:S01]  /*1d90*/  WARPGROUP.ARRIVE ;  /* 0x00000000000079c5 */ /* 0x000fe20000000000 */
[----:B------:R-:W-:-:S02]  /*1da0*/  IMAD.MOV.U32 R82, RZ, RZ, R151 ;  /* 0x000000ffff527224 */ /* 0x000fc400078e0097 */
[--C-:B------:R-:W-:Y:S02]  /*1db0*/  IMAD.MOV.U32 R81, RZ, RZ, R151.reuse ;  /* 0x000000ffff517224 */ /* 0x100fe400078e0097 */
[--C-:B------:R-:W-:Y:S01]  /*1dc0*/  IMAD.MOV.U32 R80, RZ, RZ, R151.reuse ;  /* 0x000000ffff507224 */ /* 0x100fe200078e0097 */
[----:B------:R-:W-:Y:S01]  /*1dd0*/  HGMMA.64x16x16.F32 R32, gdesc[UR8], RZ, !UPT, gsb0 ;  /* 0x00200000082079f0 */ /* 0x000fe2000c0008ff */
[----:B------:R-:W-:Y:S01]  /*1de0*/  UMOV UR8, UR14 ;  /* 0x0000000e00087c82 */ /* 0x000fe20008000000 */
[----:B------:R-:W-:Y:S01]  /*1df0*/  UMOV UR9, UR15 ;  /* 0x0000000f00097c82 */ /* 0x000fe20008000000 */
[----:B------:R-:W-:Y:S01]  /*1e00*/  UMOV UR10, UR6 ;  /* 0x00000006000a7c82 */ /* 0x000fe20008000000 */
[----:B------:R-:W-:Y:S01]  /*1e10*/  UMOV UR11, 0x40000040 ;  /* 0x40000040000b7882 */ /* 0x000fe20000000000 */
[----:B------:R-:W-:Y:S01]  /*1e20*/  UMOV UR14, UR16 ;  /* 0x00000010000e7c82 */ /* 0x000fe20008000000 */
[----:B------:R-:W-:Y:S01]  /*1e30*/  UMOV UR15, UR17 ;  /* 0x00000011000f7c82 */ /* 0x000fe20008000000 */
[----:B------:R-:W-:Y:S01]  /*1e40*/  UIADD3 UR6, UR4, 0x202, URZ ;  /* 0x0000020204067890 */ /* 0x000fe2000fffe03f */
        /* <DEDUP_REMOVED lines=14> */
[----:B------:R-:W-:Y:S01]  /*1f30*/  IMAD.MOV.U32 R64, RZ, RZ, R151 ;  /* 0x000000ffff407224 */ /* 0x000fe200078e0097 */
[----:B------:R-:W-:Y:S02]  /*1f40*/  WARPGROUP.DEPBAR.LE gsb0, 0x0 ;  /* 0x00008000000079c5 */ /* 0x000fe40000010000 */
[----:B------:R-:W-:-:S06]  /*1f50*/  WARPGROUP.ARRIVE ;  /* 0x00000000000079c5 */ /* 0x000fcc0000000000 */
[----:B------:R-:W-:Y:S01]  /*1f60*/  HGMMA.64x16x16.F32 R24, gdesc[UR8], RZ, !UPT, gsb0 ;  /* 0x00200000081879f0 */ /* 0x000fe2000c0008ff */
[----:B------:R-:W-:Y:S01]  /*1f70*/  UIADD3 UR10, UR4, 0x82, URZ ;  /* 0x00000082040a7890 */ /* 0x000fe2000fffe03f */
[----:B------:R-:W-:Y:S01]  /*1f80*/  UMOV UR8, UR14 ;  /* 0x0000000e00087c82 */ /* 0x000fe20008000000 */
[----:B------:R-:W-:Y:S01]  /*1f90*/  UMOV UR9, UR15 ;  /* 0x0000000f00097c82 */ /* 0x000fe20008000000 */
[----:B------:R-:W-:Y:S01]  /*1fa0*/  UMOV UR11, 0x40000040 ;  /* 0x40000040000b7882 */ /* 0x000fe20000000000 */
[----:B------:R-:W-:Y:S02]  /*1fb0*/  WARPGROUP.DEPBAR.LE gsb0, 0x0 ;  /* 0x00008000000079c5 */ /* 0x000fe40000010000 */
[----:B------:R-:W-:-:S06]  /*1fc0*/  WARPGROUP.ARRIVE ;  /* 0x00000000000079c5 */ /* 0x000fcc0000000000 */
[----:B------:R-:W-:Y:S01]  /*1fd0*/  HGMMA.64x16x16.F32 R56, gdesc[UR16], R56, gsb0 ;  /* 0x00200000103879f0 */ /* 0x000fe20008000838 */
[----:B------:R-:W-:Y:S01]  /*1fe0*/  UMOV UR16, UR7 ;  /* 0x0000000700107c82 */ /* 0x000fe20008000000 */
[----:B------:R-:W-:Y:S01]  /*1ff0*/  UMOV UR17, 0x40000040 ;  /* 0x4000004000117882 */ /* 0x000fe20000000000 */
[----:B------:R-:W-:Y:S01]  /*2000*/  UMOV UR18, UR12 ;  /* 0x0000000c00127c82 */ /* 0x000fe20008000000 */
[----:B------:R-:W-:Y:S01]  /*2010*/  UMOV UR19, 0x40000040 ;  /* 0x4000004000137882 */ /* 0x000fe20000000000 */
[----:B------:R-:W-:Y:S01]  /*2020*/  UIADD3 UR7, UR5, 0x6, URZ ;  /* 0x0000000605077890 */ /* 0x000fe2000fffe03f */
[----:B------:R-:W-:Y:S01]  /*2030*/  IMAD.U32 R8, RZ, RZ, UR16 ;  /* 0x00000010ff087e24 */ /* 0x000fe2000f8e00ff */
[----:B------:R-:W-:Y:S01]  /*2040*/  UIADD3 UR12, UR4, 0x6, URZ ;  /* 0x00000006040c7890 */ /* 0x000fe2000fffe03f */
[----:B------:R-:W-:Y:S01]  /*2050*/  IMAD.U32 R9, RZ, RZ, UR17 ;  /* 0x00000011ff097e24 */ /* 0x000fe2000f8e00ff */
[----:B------:R-:W-:Y:S02]  /*2060*/  WARPGROUP.DEPBAR.LE gsb0, 0x0 ;  /* 0x00008000000079c5 */ /* 0x000fe40000010000 */
[----:B------:R-:W-:-:S06]  /*2070*/  WARPGROUP.ARRIVE ;  /* 0x00000000000079c5 */ /* 0x000fcc0000000000 */
[----:B------:R-:W-:Y:S01]  /*2080*/  HGMMA.64x16x16.F32 R48, gdesc[UR8], R48, gsb0 ;  /* 0x00200000083079f0 */ /* 0x000fe20008000830 */
[----:B------:R-:W-:Y:S01]  /*2090*/  UIADD3 UR10, UR4, 0x102, URZ ;  /* 0x00000102040a7890 */ /* 0x000fe2000fffe03f */
[----:B------:R-:W-:Y:S01]  /*20a0*/  UMOV UR8, UR14 ;  /* 0x0000000e00087c82 */ /* 0x000fe20008000000 */
[----:B------:R-:W-:Y:S01]  /*20b0*/  UMOV UR9, UR15 ;  /* 0x0000000f00097c82 */ /* 0x000fe20008000000 */
[----:B------:R-:W-:Y:S01]  /*20c0*/  UMOV UR11, 0x40000040 ;  /* 0x40000040000b7882 */ /* 0x000fe20000000000 */
        /* <DEDUP_REMOVED lines=11> */
[----:B------:R-:W-:Y:S01]  /*2180*/  UMOV UR9, UR15 ;  /* 0x0000000f00097c82 */ /* 0x000fe20008000000 */
[----:B------:R-:W-:Y:S01]  /*2190*/  UMOV UR10, UR6 ;  /* 0x00000006000a7c82 */ /* 0x000fe20008000000 */
[----:B------:R-:W-:Y:S01]  /*21a0*/  UMOV UR11, 0x40000040 ;  /* 0x40000040000b7882 */ /* 0x000fe20000000000 */
[----:B------:R-:W-:Y:S01]  /*21b0*/  UMOV UR14, UR16 ;  /* 0x00000010000e7c82 */ /* 0x000fe20008000000 */
[----:B------:R-:W-:Y:S01]  /*21c0*/  UMOV UR15, UR17 ;  /* 0x00000011000f7c82 */ /* 0x000fe20008000000 */
[----:B------:R-:W-:Y:S01]  /*21d0*/  UIADD3 UR6, UR4, 0x204, URZ ;  /* 0x0000020404067890 */ /* 0x000fe2000fffe03f */
        /* <DEDUP_REMOVED lines=10> */
[----:B------:R-:W-:Y:S02]  /*2280*/  UIADD3 UR16, UR5, 0x402, URZ ;  /* 0x0000040205107890 */ /* 0x000fe4000fffe03f */
[----:B------:R-:W-:Y:S01]  /*2290*/  UIADD3 UR18, UR4, 0x282, URZ ;  /* 0x0000028204127890 */ /* 0x000fe2000fffe03f */
[----:B------:R-:W-:Y:S01]  /*22a0*/  UMOV UR17, 0x40000040 ;  /* 0x4000004000117882 */ /* 0x000fe20000000000 */
        /* <DEDUP_REMOVED lines=22> */
[----:B------:R-:W-:Y:S02]  /*2410*/  UIADD3 UR6, UR4, 0x206, URZ ;  /* 0x0000020604067890 */ /* 0x000fe4000fffe03f */
[----:B------:R-:W-:Y:S01]  /*2420*/  UIADD3 UR14, UR4, 0x280, URZ ;  /* 0x00000280040e7890 */ /* 0x000fe2000fffe03f */
        /* <DEDUP_REMOVED lines=8> */
[----:B------:R-:W-:Y:S02]  /*24b0*/  UIADD3 UR12, UR5, 0x400, URZ ;  /* 0x00000400050c7890 */ /* 0x000fe4000fffe03f */
[----:B------:R-:W-:-:S07]  /*24c0*/  UIADD3 UR7, UR4, 0x786, URZ ;  /* 0x0000078604077890 */ /* 0x000fce000fffe03f */
[----:B------:R-:W-:Y:S01]  /*24d0*/  UMOV UR58, UR7 ;  /* 0x00000007003a7c82 */ /* 0x000fe20008000000 */
[----:B------:R-:W-:Y:S01]  /*24e0*/  UMOV UR7, 0x40000040 ;  /* 0x4000004000077882 */ /* 0x000fe20000000000 */
[----:B------:R-:W-:Y:S02]  /*24f0*/  WARPGROUP.DEPBAR.LE gsb0, 0x0 ;  /* 0x00008000000079c5 */ /* 0x000fe40000010000 */
[----:B------:R-:W-:-:S06]  /*2500*/  WARPGROUP.ARRIVE ;  /* 0x00000000000079c5 */ /* 0x000fcc0000000000 */
[----:B------:R-:W-:Y:S01]  /*2510*/  HGMMA.64x16x16.F32 R56, gdesc[UR8], R56, gsb0 ;  /* 0x00200000083879f0 */ /* 0x000fe20008000838 */
[----:B------:R-:W-:Y:S01]  /*2520*/  UIADD3 UR10, UR4, 0x86, URZ ;  /* 0x00000086040a7890 */ /* 0x000fe2000fffe03f */
        /* <DEDUP_REMOVED lines=14> */
[----:B------:R-:W-:Y:S01]  /*2610*/  UMOV UR10, UR6 ;  /* 0x00000006000a7c82 */ /* 0x000fe20008000000 */
[----:B------:R-:W-:Y:S01]  /*2620*/  UMOV UR11, 0x40000040 ;  /* 0x40000040000b7882 */ /* 0x000fe20000000000 */
[----:B------:R-:W-:Y:S01]  /*2630*/  UIADD3 UR6, UR4, 0x480, URZ ;  /* 0x0000048004067890 */ /* 0x000fe2000fffe03f */
[----:B------:R-:W-:Y:S02]  /*2640*/  WARPGROUP.DEPBAR.LE gsb0, 0x0 ;  /* 0x00008000000079c5 */ /* 0x000fe40000010000 */
[----:B------:R-:W-:-:S06]  /*2650*/  WARPGROUP.ARRIVE ;  /* 0x00000000000079c5 */ /* 0x000fcc0000000000 */
[----:B------:R-:W-:Y:S01]  /*2660*/  HGMMA.64x16x16.F32 R24, gdesc[UR8], R24, gsb0 ;  /* 0x00200000081879f0 */ /* 0x000fe20008000818 */
[----:B------:R-:W-:Y:S02]  /*2670*/  UMOV UR11, UR57 ;  /* 0x00000039000b7c82 */ /* 0x000fe40008000000 */
        /* <DEDUP_REMOVED lines=24> */
[----:B------:R-:W-:-:S13]  /*2800*/  R2UR UR15, R152 ;  /* 0x00000000980f72ca */ /* 0x000fda00000e0000 */
[----:B------:R-:W-:-:S05]  /*2810*/  MOV R3, UR15 ;  /* 0x0000000f00037c02 */ /* 0x000fca0008000f00 */
[----:B------:R-:W-:-:S05]  /*2820*/  IMAD R2, R3, -0x50, R2 ;  /* 0xffffffb003027824 */ /* 0x000fca00078e0202 */
[C---:B------:R-:W-:Y:S02]  /*2830*/  ISETP.GT.AND P6, PT, R2.reuse, RZ, PT ;  /* 0x000000ff0200720c */ /* 0x040fe40003fc4270 */
[C---:B------:R-:W-:Y:S02]  /*2840*/  ISETP.GT.AND P5, PT, R2.reuse, 0x1, PT ;  /* 0x000000010200780c */ /* 0x040fe40003fa4270 */
[C---:B------:R-:W-:Y:S02]  /*2850*/  ISETP.GT.AND P4, PT, R2.reuse, 0x8, PT ;  /* 0x000000080200780c */ /* 0x040fe40003f84270 */
[C---:B------:R-:W-:Y:S02]  /*2860*/  ISETP.GT.AND P3, PT, R2.reuse, 0x9, PT ;  /* 0x000000090200780c */ /* 0x040fe40003f64270 */
[----:B------:R-:W-:Y:S01]  /*2870*/  ISETP.GT.AND P2, PT, R2, 0x10, PT ;  /* 0x000000100200780c */ /* 0x000fe20003f44270 */
        /* <DEDUP_REMOVED lines=23> */
[----:B------:R-:W-:Y:S03]  /*29f0*/  HGMMA.64x16x16.F32 R24, gdesc[UR16], R24, gsb0 ;  /* 0x00200000101879f0 */ /* 0x000fe60008000818 */
        /* <DEDUP_REMOVED lines=188> */
[----:B------:R-:W-:Y:S02]  /*35c0*/  UIADD3 UR6, UR5, 0xc06, URZ ;  /* 0x00000c0605067890 */ /* 0x000fe4000fffe03f */
[----:B------:R-:W-:-:S05]  /*35d0*/  UIADD3 UR5, UR4, 0x984, URZ ;  /* 0x0000098404057890 */ /* 0x000fca000fffe03f */
[----:B------:R-:W-:Y:S01]  /*35e0*/  UMOV UR56, UR6 ;  /* 0x0000000600387c82 */ /* 0x000fe20008000000 */
[----:B------:R-:W-:Y:S01]  /*35f0*/  UIADD3 UR6, UR4, 0x986, URZ ;  /* 0x0000098604067890 */ /* 0x000fe2000fffe03f */
[----:B------:R-:W-:Y:S01]  /*3600*/  IMAD.U32 R6, RZ, RZ, UR56 ;  /* 0x00000038ff067e24 */ /* 0x000fe2000f8e00ff */
[----:B------:R-:W-:Y:S01]  /*3610*/  UMOV UR10, UR56 ;  /* 0x00000038000a7c82 */ /* 0x000fe20008000000 */
        /* <DEDUP_REMOVED lines=35> */
[----:B------:R-:W-:Y:S01]  /*3850*/  WARPGROUP.ARRIVE ;  /* 0x00000000000079c5 */ /* 0x000fe20000000000 */
[----:B------:R-:W-:Y:S02]  /*3860*/  FSEL R56, R56, -INF , P6 ;  /* 0xff80000038387808 */ /* 0x000fe40003000000 */
[----:B------:R-:W-:-:S02]  /*3870*/  FSEL R57, R57, -INF , P5 ;  /* 0xff80000039397808 */ /* 0x000fc40002800000 */
[----:B------:R-:W-:Y:S01]  /*3880*/  FSEL R60, R60, -INF , P4 ;  /* 0xff8000003c3c7808 */ /* 0x000fe20002000000 */
[----:B------:R-:W-:Y:S01]  /*3890*/  HGMMA.64x16x16.F32 R48, gdesc[UR56], R48, gsb0 ;  /* 0x00200000383079f0 */ /* 0x000fe20008000830 */
[----:B------:R-:W-:Y:S01]  /*38a0*/  UIADD3 UR58, UR4, 0x886, URZ ;  /* 0x00000886043a7890 */ /* 0x000fe2000fffe03f */
[----:B------:R-:W-:Y:S01]  /*38b0*/  FMNMX.FTZ R3, R56, R57, !PT ;  /* 0x0000003938037209 */ /* 0x000fe20007810000 */
[----:B------:R-:W-:Y:S01]  /*38c0*/  UMOV UR56, UR10 ;  /* 0x0000000a00387c82 */ /* 0x000fe20008000000 */
[----:B------:R-:W-:Y:S01]  /*38d0*/  UMOV UR57, UR11 ;  /* 0x0000000b00397c82 */ /* 0x000fe20008000000 */
[----:B------:R-:W-:Y:S01]  /*38e0*/  UMOV UR59, 0x40000040 ;  /* 0x40000040003b7882 */ /* 0x000fe20000000000 */
[----:B------:R-:W-:Y:S02]  /*38f0*/  FSEL R61, R61, -INF , P3 ;  /* 0xff8000003d3d7808 */ /* 0x000fe40001800000 */
[----:B------:R-:W-:Y:S02]  /*3900*/  FMNMX.FTZ R4, R60, R3, !PT ;  /* 0x000000033c047209 */ /* 0x000fe40007810000 */
[----:B------:R-:W-:-:S02]  /*3910*/  FSEL R58, R58, -INF , P6 ;  /* 0xff8000003a3a7808 */ /* 0x000fc40003000000 */
[C---:B------:R-:W-:Y:S02]  /*3920*/  ISETP.GT.AND P6, PT, R2.reuse, 0x11, PT ;  /* 0x000000110200780c */ /* 0x040fe40003fc4270 */
[----:B------:R-:W-:Y:S02]  /*3930*/  FMNMX.FTZ R3, R61, R4, !PT ;  /* 0x000000043d037209 */ /* 0x000fe40007810000 */
[----:B------:R-:W-:Y:S02]  /*3940*/  FSEL R59, R59, -INF , P5 ;  /* 0xff8000003b3b7808 */ /* 0x000fe40002800000 */
[----:B------:R-:W-:Y:S02]  /*3950*/  ISETP.GT.AND P5, PT, R2, 0x18, PT ;  /* 0x000000180200780c */ /* 0x000fe40003fa4270 */
[----:B------:R-:W-:Y:S02]  /*3960*/  FSEL R62, R62, -INF , P4 ;  /* 0xff8000003e3e7808 */ /* 0x000fe40002000000 */
[----:B------:R-:W-:-:S02]  /*3970*/  ISETP.GT.AND P4, PT, R2, 0x19, PT ;  /* 0x000000190200780c */ /* 0x000fc40003f84270 */
[----:B------:R-:W-:Y:S02]  /*3980*/  FSEL R63, R63, -INF , P3 ;  /* 0xff8000003f3f7808 */ /* 0x000fe40001800000 */
[----:B------:R-:W-:Y:S01]  /*3990*/  ISETP.GT.AND P3, PT, R2, 0x20, PT ;  /* 0x000000200200780c */ /* 0x000fe20003f64270 */
[----:B------:R-:W-:Y:S02]  /*39a0*/  WARPGROUP.DEPBAR.LE gsb0, 0x0 ;  /* 0x00008000000079c5 */ /* 0x000fe40000010000 */
[----:B------:R-:W-:Y:S01]  /*39b0*/  WARPGROUP.ARRIVE ;  /* 0x00000000000079c5 */ /* 0x000fe20000000000 */
[----:B------:R-:W-:Y:S02]  /*39c0*/  FSEL R48, R48, -INF , P2 ;  /* 0xff80000030307808 */ /* 0x000fe40001000000 */
[----:B------:R-:W-:Y:S02]  /*39d0*/  FSEL R49, R49, -INF , P6 ;  /* 0xff80000031317808 */ /* 0x000fe40003000000 */
[----:B------:R-:W-:Y:S01]  /*39e0*/  FMNMX.FTZ R4, R48, R3, !PT ;  /* 0x0000000330047209 */ /* 0x000fe20007810000 */
[----:B------:R-:W-:Y:S01]  /*39f0*/  HGMMA.64x16x16.F32 R40, gdesc[UR56], R40, gsb0 ;  /* 0x00200000382879f0 */ /* 0x000fe20008000828 */
[----:B------:R-:W-:Y:S01]  /*3a00*/  UIADD3 UR58, UR4, 0x906, URZ ;  /* 0x00000906043a7890 */ /* 0x000fe2000fffe03f */
[----:B------:R-:W-:Y:S01]  /*3a10*/  FSEL R52, R52, -INF , P5 ;  /* 0xff80000034347808 */ /* 0x000fe20002800000 */
[----:B------:R-:W-:Y:S01]  /*3a20*/  UMOV UR56, UR10 ;  /* 0x0000000a00387c82 */ /* 0x000fe20008000000 */
[----:B------:R-:W-:Y:S01]  /*3a30*/  UMOV UR57, UR11 ;  /* 0x0000000b00397c82 */ /* 0x000fe20008000000 */
[----:B------:R-:W-:Y:S01]  /*3a40*/  UMOV UR59, 0x40000040 ;  /* 0x40000040003b7882 */ /* 0x000fe20000000000 */
[----:B------:R-:W-:Y:S01]  /*3a50*/  UMOV UR4, UR10 ;  /* 0x0000000a00047c82 */ /* 0x000fe20008000000 */
[----:B------:R-:W-:Y:S01]  /*3a60*/  FMNMX.FTZ R3, R49, R4, !PT ;  /* 0x0000000431037209 */ /* 0x000fe20007810000 */
[----:B------:R-:W-:Y:S01]  /*3a70*/  ULDC UR10, c[0x0][0x988] ;  /* 0x00026200000a7ab9 */ /* 0x000fe20000000800 */
[----:B------:R-:W-:-:S02]  /*3a80*/  FSEL R53, R53, -INF , P4 ;  /* 0xff80000035357808 */ /* 0x000fc40002000000 */
[----:B------:R-:W-:Y:S02]  /*3a90*/  FMNMX.FTZ R4, R52, R3, !PT ;  /* 0x0000000334047209 */ /* 0x000fe40007810000 */
[----:B------:R-:W-:Y:S02]  /*3aa0*/  FSEL R50, R50, -INF , P2 ;  /* 0xff80000032327808 */ /* 0x000fe40001000000 */
[C---:B------:R-:W-:Y:S02]  /*3ab0*/  ISETP.GT.AND P2, PT, R2.reuse, 0x21, PT ;  /* 0x000000210200780c */ /* 0x040fe40003f44270 */
[----:B------:R-:W-:Y:S02]  /*3ac0*/  FMNMX.FTZ R3, R53, R4, !PT ;  /* 0x0000000435037209 */ /* 0x000fe40007810000 */
[----:B------:R-:W-:Y:S02]  /*3ad0*/  FSEL R51, R51, -INF , P6 ;  /* 0xff80000033337808 */ /* 0x000fe40003000000 */
[----:B------:R-:W-:-:S02]  /*3ae0*/  ISETP.GT.AND P6, PT, R2, 0x28, PT ;  /* 0x000000280200780c */ /* 0x000fc40003fc4270 */
[----:B------:R-:W-:Y:S02]  /*3af0*/  FSEL R54, R54, -INF , P5 ;  /* 0xff80000036367808 */ /* 0x000fe40002800000 */
[C---:B------:R-:W-:Y:S02]  /*3b00*/  ISETP.GT.AND P5, PT, R2.reuse, 0x29, PT ;  /* 0x000000290200780c */ /* 0x040fe40003fa4270 */
[----:B------:R-:W-:Y:S02]  /*3b10*/  FSEL R55, R55, -INF , P4 ;  /* 0xff80000037377808 */ /* 0x000fe40002000000 */
[----:B------:R-:W-:Y:S01]  /*3b20*/  ISETP.GT.AND P4, PT, R2, 0x30, PT ;  /* 0x000000300200780c */ /* 0x000fe20003f84270 */
[----:B------:R-:W-:Y:S02]  /*3b30*/  WARPGROUP.DEPBAR.LE gsb0, 0x0 ;  /* 0x00008000000079c5 */ /* 0x000fe40000010000 */
[----:B------:R-:W-:Y:S01]  /*3b40*/  WARPGROUP.ARRIVE ;  /* 0x00000000000079c5 */ /* 0x000fe20000000000 */
[----:B------:R-:W-:-:S02]  /*3b50*/  FSEL R40, R40, -INF , P3 ;  /* 0xff80000028287808 */ /* 0x000fc40001800000 */
[----:B------:R-:W-:Y:S02]  /*3b60*/  FSEL R41, R41, -INF , P2 ;  /* 0xff80000029297808 */ /* 0x000fe40001000000 */
[----:B------:R-:W-:Y:S01]  /*3b70*/  FMNMX.FTZ R4, R40, R3, !PT ;  /* 0x0000000328047209 */ /* 0x000fe20007810000 */
[----:B------:R-:W-:Y:S01]  /*3b80*/  HGMMA.64x16x16.F32 R32, gdesc[UR56], R32, gsb0 ;  /* 0x00200000382079f0 */ /* 0x000fe20008000820 */
[----:B------:R-:W-:Y:S02]  /*3b90*/  FSEL R44, R44, -INF , P6 ;  /* 0xff8000002c2c7808 */ /* 0x000fe40003000000 */
[----:B------:R-:W-:Y:S02]  /*3ba0*/  FMNMX.FTZ R3, R41, R4, !PT ;  /* 0x0000000429037209 */ /* 0x000fe40007810000 */
[----:B------:R-:W-:Y:S02]  /*3bb0*/  FSEL R45, R45, -INF , P5 ;  /* 0xff8000002d2d7808 */ /* 0x000fe40002800000 */
[----:B------:R-:W-:-:S02]  /*3bc0*/  FMNMX.FTZ R4, R44, R3, !PT ;  /* 0x000000032c047209 */ /* 0x000fc40007810000 */
[----:B------:R-:W-:Y:S02]  /*3bd0*/  FSEL R42, R42, -INF , P3 ;  /* 0xff8000002a2a7808 */ /* 0x000fe40001800000 */
[C---:B------:R-:W-:Y:S02]  /*3be0*/  ISETP.GT.AND P3, PT, R2.reuse, 0x31, PT ;  /* 0x000000310200780c */ /* 0x040fe40003f64270 */
[----:B------:R-:W-:Y:S02]  /*3bf0*/  FMNMX.FTZ R3, R45, R4, !PT ;  /* 0x000000042d037209 */ /* 0x000fe40007810000 */
[----:B------:R-:W-:Y:S02]  /*3c00*/  FSEL R43, R43, -INF , P2 ;  /* 0xff8000002b2b7808 */ /* 0x000fe40001000000 */
[----:B------:R-:W-:Y:S02]  /*3c10*/  ISETP.GT.AND P2, PT, R2, 0x38, PT ;  /* 0x000000380200780c */ /* 0x000fe40003f44270 */
[----:B------:R-:W-:-:S02]  /*3c20*/  FSEL R46, R46, -INF , P6 ;  /* 0xff8000002e2e7808 */ /* 0x000fc40003000000 */
[C---:B------:R-:W-:Y:S02]  /*3c30*/  ISETP.GT.AND P6, PT, R2.reuse, 0x39, PT ;  /* 0x000000390200780c */ /* 0x040fe40003fc4270 */
[----:B------:R-:W-:Y:S02]  /*3c40*/  FSEL R47, R47, -INF , P5 ;  /* 0xff8000002f2f7808 */ /* 0x000fe40002800000 */
[----:B------:R-:W-:Y:S01]  /*3c50*/  ISETP.GT.AND P5, PT, R2, 0x40, PT ;  /* 0x000000400200780c */ /* 0x000fe20003fa4270 */
[----:B------:R-:W-:Y:S02]  /*3c60*/  WARPGROUP.DEPBAR.LE gsb0, 0x0 ;  /* 0x00008000000079c5 */ /* 0x000fe40000010000 */
[----:B------:R-:W-:Y:S01]  /*3c70*/  WARPGROUP.ARRIVE ;  /* 0x00000000000079c5 */ /* 0x000fe20000000000 */
[----:B------:R-:W-:Y:S02]  /*3c80*/  FSEL R32, R32, -INF , P4 ;  /* 0xff80000020207808 */ /* 0x000fe40002000000 */
[----:B------:R-:W-:-:S02]  /*3c90*/  FSEL R33, R33, -INF , P3 ;  /* 0xff80000021217808 */ /* 0x000fc40001800000 */
[----:B------:R-:W-:Y:S01]  /*3ca0*/  FMNMX.FTZ R4, R32, R3, !PT ;  /* 0x0000000320047209 */ /* 0x000fe20007810000 */
[----:B------:R-:W-:Y:S01]  /*3cb0*/  HGMMA.64x16x16.F32 R24, gdesc[UR4], R24, gsb0 ;  /* 0x00200000041879f0 */ /* 0x000fe20008000818 */
[----:B------:R-:W-:Y:S02]  /*3cc0*/  FSEL R36, R36, -INF , P2 ;  /* 0xff80000024247808 */ /* 0x000fe40001000000 */
[----:B------:R-:W-:Y:S02]  /*3cd0*/  FMNMX.FTZ R3, R33, R4, !PT ;  /* 0x0000000421037209 */ /* 0x000fe40007810000 */
        /* <DEDUP_REMOVED lines=9> */
[----:B------:R-:W-:Y:S01]  /*3d70*/  FSEL R39, R39, -INF , P6 ;  /* 0xff80000027277808 */ /* 0x000fe20003000000 */
[----:B------:R-:W-:Y:S02]  /*3d80*/  WARPGROUP.DEPBAR.LE gsb0, 0x0 ;  /* 0x00008000000079c5 */ /* 0x000fe40000010000 */
[----:B------:R-:W-:Y:S01]  /*3d90*/  FSEL R24, R24, -INF , P5 ;  /* 0xff80000018187808 */ /* 0x000fe20002800000 */
[----:B------:R0:W-:Y:S01]  /*3da0*/  @!P1 SYNCS.ARRIVE.TRANS64.RED.A1T0 RZ, [R0+URZ], RZ ;  /* 0x000000ff00ff99a7 */ /* 0x0001e2000810043f */
[----:B------:R-:W-:Y:S02]  /*3db0*/  FSEL R25, R25, -INF , P4 ;  /* 0xff80000019197808 */ /* 0x000fe40002000000 */
[----:B------:R-:W-:Y:S02]  /*3dc0*/  FMNMX.FTZ R4, R24, R3, !PT ;  /* 0x0000000318047209 */ /* 0x000fe40007810000 */
[----:B------:R-:W-:Y:S02]  /*3dd0*/  FSEL R28, R28, -INF , P3 ;  /* 0xff8000001c1c7808 */ /* 0x000fe40001800000 */
[----:B------:R-:W-:-:S02]  /*3de0*/  FMNMX.FTZ R3, R25, R4, !PT ;  /* 0x0000000419037209 */ /* 0x000fc40007810000 */
[----:B------:R-:W-:Y:S02]  /*3df0*/  FSEL R29, R29, -INF , P2 ;  /* 0xff8000001d1d7808 */ /* 0x000fe40001000000 */
[----:B------:R-:W-:Y:S02]  /*3e00*/  FMNMX.FTZ R2, R28, R3, !PT ;  /* 0x000000031c027209 */ /* 0x000fe40007810000 */
[----:B------:R-:W-:Y:S02]  /*3e10*/  FSEL R26, R26, -INF , P5 ;  /* 0xff8000001a1a7808 */ /* 0x000fe40002800000 */
[----:B------:R-:W-:Y:S02]  /*3e20*/  FMNMX.FTZ R5, R29, R2, !PT ;  /* 0x000000021d057209 */ /* 0x000fe40007810000 */
[----:B------:R-:W-:Y:S02]  /*3e30*/  FSEL R27, R27, -INF , P4 ;  /* 0xff8000001b1b7808 */ /* 0x000fe40002000000 */
[----:B------:R-:W-:Y:S01]  /*3e40*/  FSEL R30, R30, -INF , P3 ;  /* 0xff8000001e1e7808 */ /* 0x000fe20001800000 */
[----:B------:R-:W1:Y:S01]  /*3e50*/  SHFL.BFLY PT, R2, R5, 0x2, 0x1f ;  /* 0x0c401f0005027f89 */ /* 0x000e6200000e0000 */
[----:B------:R-:W-:-:S02]  /*3e60*/  FSEL R31, R31, -INF , P2 ;  /* 0xff8000001f1f7808 */ /* 0x000fc40001000000 */
[----:B-1----:R-:W-:-:S05]  /*3e70*/  FMNMX.FTZ R14, R5, R2, !PT ;  /* 0x00000002050e7209 */ /* 0x002fca0007810000 */
[----:B------:R-:W1:Y:S02]  /*3e80*/  SHFL.BFLY PT, R3, R14, 0x1, 0x1f ;  /* 0x0c201f000e037f89 */ /* 0x000e6400000e0000 */
[----:B-1----:R-:W-:Y:S02]  /*3e90*/  FMNMX.FTZ R4, R14, R3, !PT ;  /* 0x000000030e047209 */ /* 0x002fe40007810000 */
[----:B------:R-:W-:Y:S02]  /*3ea0*/  FMNMX.FTZ R3, R58, R59, !PT ;  /* 0x0000003b3a037209 */ /* 0x000fe40007810000 */
[C---:B------:R-:W-:Y:S01]  /*3eb0*/  FSETP.NEU.FTZ.AND P0, PT, R4.reuse, -INF , PT ;  /* 0xff8000000400780b */ /* 0x040fe20003f1d000 */
[----:B------:R-:W-:-:S05]  /*3ec0*/  FMUL.FTZ R2, R4, UR10 ;  /* 0x0000000a04027c20 */ /* 0x000fca0008410000 */
[----:B------:R-:W-:Y:S02]  /*3ed0*/  FSEL R20, R2, RZ, P0 ;  /* 0x000000ff02147208 */ /* 0x000fe40000000000 */
[----:B------:R-:W-:Y:S02]  /*3ee0*/  FMNMX.FTZ R2, R62, R3, !PT ;  /* 0x000000033e027209 */ /* 0x000fe40007810000 */
[----:B------:R-:W-:Y:S01]  /*3ef0*/  ISETP.NE.AND P0, PT, R21, RZ, PT ;  /* 0x000000ff1500720c */ /* 0x000fe20003f05270 */
[--C-:B------:R-:W-:Y:S01]  /*3f00*/  FFMA.FTZ R56, R56, UR10, -R20.reuse ;  /* 0x0000000a38387c23 */ /* 0x100fe20008010814 */
[----:B------:R-:W-:Y:S01]  /*3f10*/  FMNMX.FTZ R3, R63, R2, !PT ;  /* 0x000000023f037209 */ /* 0x000fe20007810000 */
[--C-:B------:R-:W-:Y:S01]  /*3f20*/  FFMA.FTZ R57, R57, UR10, -R20.reuse ;  /* 0x0000000a39397c23 */ /* 0x100fe20008010814 */
[--C-:B------:R-:W-:Y:S01]  /*3f30*/  FFMA.FTZ R60, R60, UR10, -R20.reuse ;  /* 0x0000000a3c3c7c23 */ /* 0x100fe20008010814 */
[--C-:B------:R-:W-:Y:S01]  /*3f40*/  FFMA.FTZ R61, R61, UR10, -R20.reuse ;  /* 0x0000000a3d3d7c23 */ /* 0x100fe20008010814 */
[----:B------:R-:W-:Y:S01]  /*3f50*/  FMNMX.FTZ R2, R50, R3, !PT ;  /* 0x0000000332027209 */ /* 0x000fe20007810000 */
[----:B------:R-:W-:Y:S01]  /*3f60*/  MUFU.EX2 R56, R56 ;  /* 0x0000003800387308 */ /* 0x000fe20000000800 */
[--C-:B------:R-:W-:Y:S01]  /*3f70*/  FFMA.FTZ R48, R48, UR10, -R20.reuse ;  /* 0x0000000a30307c23 */ /* 0x100fe20008010814 */
[--C-:B------:R-:W-:Y:S01]  /*3f80*/  FFMA.FTZ R49, R49, UR10, -R20.reuse ;  /* 0x0000000a31317c23 */ /* 0x100fe20008010814 */
[----:B------:R-:W-:Y:S01]  /*3f90*/  FMNMX.FTZ R3, R51, R2, !PT ;  /* 0x0000000233037209 */ /* 0x000fe20007810000 */
[--C-:B------:R-:W-:Y:S01]  /*3fa0*/  FFMA.FTZ R52, R52, UR10, -R20.reuse ;  /* 0x0000000a34347c23 */ /* 0x100fe20008010814 */
[--C-:B------:R-:W-:Y:S01]  /*3fb0*/  FFMA.FTZ R53, R53, UR10, -R20.reuse ;  /* 0x0000000a35357c23 */ /* 0x100fe20008010814 */
[--C-:B------:R-:W-:Y:S01]  /*3fc0*/  FFMA.FTZ R40, R40, UR10, -R20.reuse ;  /* 0x0000000a28287c23 */ /* 0x100fe20008010814 */
[----:B------:R-:W-:Y:S01]  /*3fd0*/  FMNMX.FTZ R2, R54, R3, !PT ;  /* 0x0000000336027209 */ /* 0x000fe20007810000 */
[----:B------:R-:W1:Y:S01]  /*3fe0*/  MUFU.EX2 R57, R57 ;  /* 0x0000003900397308 */ /* 0x000e620000000800 */
[--C-:B------:R-:W-:Y:S01]  /*3ff0*/  FFMA.FTZ R41, R41, UR10, -R20.reuse ;  /* 0x0000000a29297c23 */ /* 0x100fe20008010814 */
[--C-:B------:R-:W-:Y:S01]  /*4000*/  FFMA.FTZ R44, R44, UR10, -R20.reuse ;  /* 0x0000000a2c2c7c23 */ /* 0x100fe20008010814 */
[----:B------:R-:W-:Y:S01]  /*4010*/  FMNMX.FTZ R3, R55, R2, !PT ;  /* 0x0000000237037209 */ /* 0x000fe20007810000 */
[--C-:B------:R-:W-:Y:S01]  /*4020*/  FFMA.FTZ R45, R45, UR10, -R20.reuse ;  /* 0x0000000a2d2d7c23 */ /* 0x100fe20008010814 */
[--C-:B------:R-:W-:Y:S01]  /*4030*/  FFMA.FTZ R32, R32, UR10, -R20.reuse ;  /* 0x0000000a20207c23 */ /* 0x100fe20008010814 */
[--C-:B------:R-:W-:Y:S01]  /*4040*/  FFMA.FTZ R33, R33, UR10, -R20.reuse ;  /* 0x0000000a21217c23 */ /* 0x100fe20008010814 */
[----:B------:R-:W-:Y:S01]  /*4050*/  FMNMX.FTZ R2, R42, R3, !PT ;  /* 0x000000032a027209 */ /* 0x000fe20007810000 */
[----:B------:R-:W2:Y:S01]  /*4060*/  MUFU.EX2 R60, R60 ;  /* 0x0000003c003c7308 */ /* 0x000ea20000000800 */
[--C-:B------:R-:W-:Y:S01]  /*4070*/  FFMA.FTZ R36, R36, UR10, -R20.reuse ;  /* 0x0000000a24247c23 */ /* 0x100fe20008010814 */
[--C-:B------:R-:W-:Y:S01]  /*4080*/  FFMA.FTZ R37, R37, UR10, -R20.reuse ;  /* 0x0000000a25257c23 */ /* 0x100fe20008010814 */
[----:B------:R-:W-:Y:S01]  /*4090*/  FMNMX.FTZ R3, R43, R2, !PT ;  /* 0x000000022b037209 */ /* 0x000fe20007810000 */
[--C-:B------:R-:W-:Y:S01]  /*40a0*/  FFMA.FTZ R24, R24, UR10, -R20.reuse ;  /* 0x0000000a18187c23 */ /* 0x100fe20008010814 */
[--C-:B------:R-:W-:Y:S01]  /*40b0*/  FFMA.FTZ R25, R25, UR10, -R20.reuse ;  /* 0x0000000a19197c23 */ /* 0x100fe20008010814 */
[--C-:B------:R-:W-:Y:S01]  /*40c0*/  FFMA.FTZ R28, R28, UR10, -R20.reuse ;  /* 0x0000000a1c1c7c23 */ /* 0x100fe20008010814 */
[----:B------:R-:W-:Y:S01]  /*40d0*/  FMNMX.FTZ R2, R46, R3, !PT ;  /* 0x000000032e027209 */ /* 0x000fe20007810000 */
[----:B------:R-:W3:Y:S01]  /*40e0*/  MUFU.EX2 R61, R61 ;  /* 0x0000003d003d7308 */ /* 0x000ee20000000800 */
[----:B-1----:R-:W-:Y:S01]  /*40f0*/  FADD.FTZ R21, R56, R57 ;  /* 0x0000003938157221 */ /* 0x002fe20000010000 */
[----:B------:R-:W-:Y:S01]  /*4100*/  FFMA.FTZ R20, R29, UR10, -R20 ;  /* 0x0000000a1d147c23 */ /* 0x000fe20008010814 */
[----:B------:R-:W-:-:S02]  /*4110*/  FMNMX.FTZ R3, R47, R2, !PT ;  /* 0x000000022f037209 */ /* 0x000fc40007810000 */
[----:B------:R-:W-:Y:S01]  /*4120*/  F2FP.F16.F32.PACK_AB R208, R57, R56 ;  /* 0x0000003839d0723e */ /* 0x000fe200000000ff */
[----:B------:R-:W-:Y:S01]  /*4130*/  IMAD.MOV.U32 R57, RZ, RZ, R151 ;  /* 0x000000ffff397224 */ /* 0x000fe200078e0097 */
[----:B------:R-:W-:Y:S01]  /*4140*/  FMNMX.FTZ R2, R34, R3, !PT ;  /* 0x0000000322027209 */ /* 0x000fe20007810000 */
[----:B------:R-:W1:Y:S01]  /*4150*/  MUFU.EX2 R48, R48 ;  /* 0x0000003000307308 */ /* 0x000e620000000800 */
[----:B--2---:R-:W-:Y:S01]  /*4160*/  FADD.FTZ R14, R60, R21 ;  /* 0x000000153c0e7221 */ /* 0x004fe20000010000 */
[----:B------:R-:W-:Y:S01]  /*4170*/  IMAD.MOV.U32 R56, RZ, RZ, R151 ;  /* 0x000000ffff387224 */ /* 0x000fe200078e0097 */
[----:B------:R-:W-:-:S04]  /*4180*/  FMNMX.FTZ R3, R35, R2, !PT ;  /* 0x0000000223037209 */ /* 0x000fc80007810000 */
[----:B------:R-:W-:Y:S01]  /*4190*/  FMNMX.FTZ R2, R38, R3, !PT ;  /* 0x0000000326027209 */ /* 0x000fe20007810000 */
[----:B------:R-:W2:Y:S01]  /*41a0*/  MUFU.EX2 R49, R49 ;  /* 0x0000003100317308 */ /* 0x000ea20000000800 */
[C---:B---3--:R-:W-:Y:S01]  /*41b0*/  FADD.FTZ R21, R61.reuse, R14 ;  /* 0x0000000e3d157221 */ /* 0x048fe20000010000 */
[----:B------:R-:W-:Y:S01]  /*41c0*/  F2FP.F16.F32.PACK_AB R210, R61, R60 ;  /* 0x0000003c3dd2723e */ /* 0x000fe200000000ff */
[--C-:B------:R-:W-:Y:S01]  /*41d0*/  IMAD.MOV.U32 R61, RZ, RZ, R151.reuse ;  /* 0x000000ffff3d7224 */ /* 0x100fe200078e0097 */
[----:B------:R-:W-:Y:S01]  /*41e0*/  FMNMX.FTZ R3, R39, R2, !PT ;  /* 0x0000000227037209 */ /* 0x000fe20007810000 */
[----:B------:R-:W-:-:S03]  /*41f0*/  IMAD.MOV.U32 R60, RZ, RZ, R151 ;  /* 0x000000ffff3c7224 */ /* 0x000fc600078e0097 */
[----:B------:R-:W-:Y:S01]  /*4200*/  FMNMX.FTZ R2, R26, R3, !PT ;  /* 0x000000031a027209 */ /* 0x000fe20007810000 */
[----:B------:R-:W-:Y:S01]  /*4210*/  MUFU.EX2 R52, R52 ;  /* 0x0000003400347308 */ /* 0x000fe20000000800 */
[----:B-1----:R-:W-:Y:S02]  /*4220*/  FADD.FTZ R14, R48, R21 ;  /* 0x00000015300e7221 */ /* 0x002fe40000010000 */
[----:B------:R-:W-:-:S04]  /*4230*/  FMNMX.FTZ R3, R27, R2, !PT ;  /* 0x000000021b037209 */ /* 0x000fc80007810000 */
[----:B------:R-:W-:Y:S01]  /*4240*/  FMNMX.FTZ R2, R30, R3, !PT ;  /* 0x000000031e027209 */ /* 0x000fe20007810000 */
[----:B------:R-:W1:Y:S01]  /*4250*/  MUFU.EX2 R53, R53 ;  /* 0x0000003500357308 */ /* 0x000e620000000800 */
[C---:B--2---:R-:W-:Y:S01]  /*4260*/  FADD.FTZ R29, R49.reuse, R14 ;  /* 0x0000000e311d7221 */ /* 0x044fe20000010000 */
[----:B------:R-:W-:Y:S01]  /*4270*/  F2FP.F16.F32.PACK_AB R204, R49, R48 ;  /* 0x0000003031cc723e */ /* 0x000fe200000000ff */
[--C-:B------:R-:W-:Y:S01]  /*4280*/  IMAD.MOV.U32 R49, RZ, RZ, R151.reuse ;  /* 0x000000ffff317224 */ /* 0x100fe200078e0097 */
[----:B------:R-:W-:Y:S01]  /*4290*/  FMNMX.FTZ R2, R31, R2, !PT ;  /* 0x000000021f027209 */ /* 0x000fe20007810000 */
[----:B------:R-:W-:-:S03]  /*42a0*/  IMAD.MOV.U32 R48, RZ, RZ, R151 ;  /* 0x000000ffff307224 */ /* 0x000fc600078e0097 */
[----:B------:R-:W-:Y:S01]  /*42b0*/  MUFU.EX2 R40, R40 ;  /* 0x0000002800287308 */ /* 0x000fe20000000800 */
[----:B------:R-:W2:Y:S07]  /*42c0*/  SHFL.BFLY PT, R3, R2, 0x2, 0x1f ;  /* 0x0c401f0002037f89 */ /* 0x000eae00000e0000 */
[----:B------:R-:W3:Y:S01]  /*42d0*/  MUFU.EX2 R41, R41 ;  /* 0x0000002900297308 */ /* 0x000ee20000000800 */
[----:B-1----:R-:W-:-:S07]  /*42e0*/  F2FP.F16.F32.PACK_AB R206, R53, R52 ;  /* 0x0000003435ce723e */ /* 0x002fce00000000ff */
[----:B------:R-:W-:Y:S08]  /*42f0*/  MUFU.EX2 R44, R44 ;  /* 0x0000002c002c7308 */ /* 0x000ff00000000800 */
[----:B------:R-:W1:Y:S01]  /*4300*/  MUFU.EX2 R45, R45 ;  /* 0x0000002d002d7308 */ /* 0x000e620000000800 */
[----:B--2---:R-:W-:Y:S02]  /*4310*/  FMNMX.FTZ R5, R2, R3, !PT ;  /* 0x0000000302057209 */ /* 0x004fe40007810000 */
[----:B---3--:R-:W-:-:S03]  /*4320*/  F2FP.F16.F32.PACK_AB R200, R41, R40 ;  /* 0x0000002829c8723e */ /* 0x008fc600000000ff */
[----:B------:R-:W2:Y:S02]  /*4330*/  SHFL.BFLY PT, R2, R5, 0x1, 0x1f ;  /* 0x0c201f0005027f89 */ /* 0x000ea400000e0000 */
[----:B------:R-:W-:Y:S08]  /*4340*/  MUFU.EX2 R32, R32 ;  /* 0x0000002000207308 */ /* 0x000ff00000000800 */
[----:B------:R-:W3:Y:S01]  /*4350*/  MUFU.EX2 R33, R33 ;  /* 0x0000002100217308 */ /* 0x000ee20000000800 */
[----:B-1----:R-:W-:-:S07]  /*4360*/  F2FP.F16.F32.PACK_AB R202, R45, R44 ;  /* 0x0000002c2dca723e */ /* 0x002fce00000000ff */
[----:B------:R-:W-:Y:S01]  /*4370*/  MUFU.EX2 R36, R36 ;  /* 0x0000002400247308 */ /* 0x000fe20000000800 */
[----:B--2---:R-:W-:-:S07]  /*4380*/  FMNMX.FTZ R3, R5, R2, !PT ;  /* 0x0000000205037209 */ /* 0x004fce0007810000 */
[----:B------:R1:W-:Y:S01]  /*4390*/  MUFU.EX2 R5, R20 ;  /* 0x0000001400057308 */ /* 0x0003e20000000800 */
[----:B---3--:R-:W-:Y:S01]  /*43a0*/  F2FP.F16.F32.PACK_AB R196, R33, R32 ;  /* 0x0000002021c4723e */ /* 0x008fe200000000ff */
[C---:B------:R-:W-:Y:S01]  /*43b0*/  FMUL.FTZ R2, R3.reuse, UR10 ;  /* 0x0000000a03027c20 */ /* 0x040fe20008410000 */
[----:B------:R-:W-:-:S04]  /*43c0*/  FSETP.NEU.FTZ.AND P2, PT, R3, -INF , PT ;  /* 0xff8000000300780b */ /* 0x000fc80003f5d000 */
[----:B------:R-:W-:Y:S01]  /*43d0*/  FSEL R2, R2, RZ, P2 ;  /* 0x000000ff02027208 */ /* 0x000fe20001000000 */
[----:B-1----:R-:W-:Y:S01]  /*43e0*/  FADD.FTZ R20, R52, R29 ;  /* 0x0000001d34147221 */ /* 0x002fe20000010000 */
[----:B------:R-:W1:Y:S01]  /*43f0*/  MUFU.EX2 R37, R37 ;  /* 0x0000002500257308 */ /* 0x000e620000000800 */
[----:B------:R-:W-:Y:S01]  /*4400*/  PLOP3.LUT P2, PT, PT, PT, UP0, 0x80, 0x0 ;  /* 0x000000000000781c */ /* 0x000fe20003f4f008 */
[----:B------:R-:W-:Y:S02]  /*4410*/  IMAD.MOV.U32 R52, RZ, RZ, R151 ;  /* 0x000000ffff347224 */ /* 0x000fe400078e0097 */
[--C-:B------:R-:W-:Y:S01]  /*4420*/  FFMA.FTZ R58, R58, UR10, -R2.reuse ;  /* 0x0000000a3a3a7c23 */ /* 0x100fe20008010802 */
[--C-:B------:R-:W-:Y:S01]  /*4430*/  FFMA.FTZ R59, R59, UR10, -R2.reuse ;  /* 0x0000000a3b3b7c23 */ /* 0x100fe20008010802 */
[--C-:B------:R-:W-:Y:S01]  /*4440*/  FFMA.FTZ R62, R62, UR10, -R2.reuse ;  /* 0x0000000a3e3e7c23 */ /* 0x100fe20008010802 */
[--C-:B------:R-:W-:Y:S01]  /*4450*/  FFMA.FTZ R63, R63, UR10, -R2.reuse ;  /* 0x0000000a3f3f7c23 */ /* 0x100fe20008010802 */
[--C-:B------:R-:W-:Y:S01]  /*4460*/  FFMA.FTZ R50, R50, UR10, -R2.reuse ;  /* 0x0000000a32327c23 */ /* 0x100fe20008010802 */
[--C-:B------:R-:W-:Y:S01]  /*4470*/  FFMA.FTZ R51, R51, UR10, -R2.reuse ;  /* 0x0000000a33337c23 */ /* 0x100fe20008010802 */
[----:B------:R-:W-:Y:S01]  /*4480*/  MUFU.EX2 R58, R58 ;  /* 0x0000003a003a7308 */ /* 0x000fe20000000800 */
[--C-:B------:R-:W-:Y:S01]  /*4490*/  FFMA.FTZ R54, R54, UR10, -R2.reuse ;  /* 0x0000000a36367c23 */ /* 0x100fe20008010802 */
[--C-:B------:R-:W-:Y:S01]  /*44a0*/  FFMA.FTZ R55, R55, UR10, -R2.reuse ;  /* 0x0000000a37377c23 */ /* 0x100fe20008010802 */
[--C-:B------:R-:W-:Y:S01]  /*44b0*/  FFMA.FTZ R42, R42, UR10, -R2.reuse ;  /* 0x0000000a2a2a7c23 */ /* 0x100fe20008010802 */
[----:B------:R-:W-:Y:S01]  /*44c0*/  FFMA.FTZ R43, R43, UR10, -R2 ;  /* 0x0000000a2b2b7c23 */ /* 0x000fe20008010802 */
[----:B------:R-:W-:Y:S01]  /*44d0*/  FADD.FTZ R29, R53, R20 ;  /* 0x00000014351d7221 */ /* 0x000fe20000010000 */
[--C-:B------:R-:W-:Y:S01]  /*44e0*/  FFMA.FTZ R46, R46, UR10, -R2.reuse ;  /* 0x0000000a2e2e7c23 */ /* 0x100fe20008010802 */
[--C-:B------:R-:W-:Y:S01]  /*44f0*/  FFMA.FTZ R47, R47, UR10, -R2.reuse ;  /* 0x0000000a2f2f7c23 */ /* 0x100fe20008010802 */
[----:B------:R-:W2:Y:S01]  /*4500*/  MUFU.EX2 R59, R59 ;  /* 0x0000003b003b7308 */ /* 0x000ea20000000800 */
[----:B------:R-:W-:Y:S01]  /*4510*/  FADD.FTZ R20, R40, R29 ;  /* 0x0000001d28147221 */ /* 0x000fe20000010000 */
[--C-:B------:R-:W-:Y:S01]  /*4520*/  FFMA.FTZ R34, R34, UR10, -R2.reuse ;  /* 0x0000000a22227c23 */ /* 0x100fe20008010802 */
[--C-:B------:R-:W-:Y:S01]  /*4530*/  FFMA.FTZ R35, R35, UR10, -R2.reuse ;  /* 0x0000000a23237c23 */ /* 0x100fe20008010802 */
[----:B------:R-:W-:Y:S01]  /*4540*/  FFMA.FTZ R38, R38, UR10, -R2 ;  /* 0x0000000a26267c23 */ /* 0x000fe20008010802 */
[----:B------:R-:W-:Y:S01]  /*4550*/  FADD.FTZ R29, R41, R20 ;  /* 0x00000014291d7221 */ /* 0x000fe20000010000 */
[--C-:B------:R-:W-:Y:S01]  /*4560*/  FFMA.FTZ R39, R39, UR10, -R2.reuse ;  /* 0x0000000a27277c23 */ /* 0x100fe20008010802 */
[--C-:B------:R-:W-:Y:S01]  /*4570*/  FFMA.FTZ R26, R26, UR10, -R2.reuse ;  /* 0x0000000a1a1a7c23 */ /* 0x100fe20008010802 */
[----:B------:R-:W3:Y:S01]  /*4580*/  MUFU.EX2 R62, R62 ;  /* 0x0000003e003e7308 */ /* 0x000ee20000000800 */
[----:B0-----:R-:W-:Y:S01]  /*4590*/  FADD.FTZ R0, R44, R29 ;  /* 0x0000001d2c007221 */ /* 0x001fe20000010000 */
[--C-:B------:R-:W-:Y:S01]  /*45a0*/  FFMA.FTZ R27, R27, UR10, -R2.reuse ;  /* 0x0000000a1b1b7c23 */ /* 0x100fe20008010802 */
[--C-:B------:R-:W-:Y:S01]  /*45b0*/  FFMA.FTZ R30, R30, UR10, -R2.reuse ;  /* 0x0000000a1e1e7c23 */ /* 0x100fe20008010802 */
[----:B------:R-:W-:Y:S01]  /*45c0*/  FFMA.FTZ R2, R31, UR10, -R2 ;  /* 0x0000000a1f027c23 */ /* 0x000fe20008010802 */
[----:B------:R-:W-:Y:S01]  /*45d0*/  FADD.FTZ R29, R45, R0 ;  /* 0x000000002d1d7221 */ /* 0x000fe20000010000 */
[----:B-1----:R-:W-:Y:S01]  /*45e0*/  F2FP.F16.F32.PACK_AB R198, R37, R36 ;  /* 0x0000002425c6723e */ /* 0x002fe200000000ff */
[----:B------:R-:W-:Y:S01]  /*45f0*/  IMAD.MOV.U32 R53, RZ, RZ, R151 ;  /* 0x000000ffff357224 */ /* 0x000fe200078e0097 */
[----:B------:R-:W0:Y:S01]  /*4600*/  MUFU.EX2 R63, R63 ;  /* 0x0000003f003f7308 */ /* 0x000e220000000800 */
[----:B--2---:R-:W-:Y:S01]  /*4610*/  FADD.FTZ R21, R58, R59 ;  /* 0x0000003b3a157221 */ /* 0x004fe20000010000 */
[----:B------:R-:W-:Y:S01]  /*4620*/  F2FP.F16.F32.PACK_AB R209, R59, R58 ;  /* 0x0000003a3bd1723e */ /* 0x000fe200000000ff */
[----:B------:R-:W-:-:S02]  /*4630*/  IMAD.MOV.U32 R59, RZ, RZ, R151 ;  /* 0x000000ffff3b7224 */ /* 0x000fc400078e0097 */
[--C-:B------:R-:W-:Y:S02]  /*4640*/  IMAD.MOV.U32 R58, RZ, RZ, R151.reuse ;  /* 0x000000ffff3a7224 */ /* 0x100fe400078e0097 */
[----:B------:R-:W-:Y:S01]  /*4650*/  IMAD.MOV.U32 R45, RZ, RZ, R151 ;  /* 0x000000ffff2d7224 */ /* 0x000fe200078e0097 */
[----:B------:R-:W1:Y:S01]  /*4660*/  MUFU.EX2 R50, R50 ;  /* 0x0000003200327308 */ /* 0x000e620000000800 */
[----:B---3--:R-:W-:Y:S01]  /*4670*/  FADD.FTZ R14, R62, R21 ;  /* 0x000000153e0e7221 */ /* 0x008fe20000010000 */
[--C-:B------:R-:W-:Y:S02]  /*4680*/  IMAD.MOV.U32 R44, RZ, RZ, R151.reuse ;  /* 0x000000ffff2c7224 */ /* 0x100fe400078e0097 */
[--C-:B------:R-:W-:Y:S02]  /*4690*/  IMAD.MOV.U32 R41, RZ, RZ, R151.reuse ;  /* 0x000000ffff297224 */ /* 0x100fe400078e0097 */
[--C-:B------:R-:W-:Y:S02]  /*46a0*/  IMAD.MOV.U32 R40, RZ, RZ, R151.reuse ;  /* 0x000000ffff287224 */ /* 0x100fe400078e0097 */
[----:B------:R-:W2:Y:S01]  /*46b0*/  MUFU.EX2 R51, R51 ;  /* 0x0000003300337308 */ /* 0x000ea20000000800 */
[C---:B0-----:R-:W-:Y:S01]  /*46c0*/  FADD.FTZ R21, R63.reuse, R14 ;  /* 0x0000000e3f157221 */ /* 0x041fe20000010000 */
[----:B------:R-:W-:Y:S01]  /*46d0*/  F2FP.F16.F32.PACK_AB R211, R63, R62 ;  /* 0x0000003e3fd3723e */ /* 0x000fe200000000ff */
[----:B------:R-:W-:-:S02]  /*46e0*/  IMAD.MOV.U32 R63, RZ, RZ, R151 ;  /* 0x000000ffff3f7224 */ /* 0x000fc400078e0097 */
[--C-:B------:R-:W-:Y:S02]  /*46f0*/  IMAD.MOV.U32 R62, RZ, RZ, R151.reuse ;  /* 0x000000ffff3e7224 */ /* 0x100fe400078e0097 */
[----:B------:R-:W-:Y:S01]  /*4700*/  IMAD.MOV.U32 R31, RZ, RZ, R151 ;  /* 0x000000ffff1f7224 */ /* 0x000fe200078e0097 */
[----:B------:R-:W0:Y:S01]  /*4710*/  MUFU.EX2 R54, R54 ;  /* 0x0000003600367308 */ /* 0x000e220000000800 */
[----:B-1----:R-:W-:-:S07]  /*4720*/  FADD.FTZ R14, R50, R21 ;  /* 0x00000015320e7221 */ /* 0x002fce0000010000 */
[----:B------:R-:W1:Y:S01]  /*4730*/  MUFU.EX2 R55, R55 ;  /* 0x0000003700377308 */ /* 0x000e620000000800 */
[C---:B--2---:R-:W-:Y:S01]  /*4740*/  FADD.FTZ R21, R51.reuse, R14 ;  /* 0x0000000e33157221 */ /* 0x044fe20000010000 */
[----:B------:R-:W-:Y:S01]  /*4750*/  F2FP.F16.F32.PACK_AB R205, R51, R50 ;  /* 0x0000003233cd723e */ /* 0x000fe200000000ff */
[--C-:B------:R-:W-:Y:S02]  /*4760*/  IMAD.MOV.U32 R51, RZ, RZ, R151.reuse ;  /* 0x000000ffff337224 */ /* 0x100fe400078e0097 */
[----:B------:R-:W-:-:S03]  /*4770*/  IMAD.MOV.U32 R50, RZ, RZ, R151 ;  /* 0x000000ffff327224 */ /* 0x000fc600078e0097 */
[----:B------:R-:W2:Y:S01]  /*4780*/  MUFU.EX2 R42, R42 ;  /* 0x0000002a002a7308 */ /* 0x000ea20000000800 */
[----:B0-----:R-:W-:-:S07]  /*4790*/  FADD.FTZ R14, R54, R21 ;  /* 0x00000015360e7221 */ /* 0x001fce0000010000 */
[----:B------:R-:W0:Y:S01]  /*47a0*/  MUFU.EX2 R43, R43 ;  /* 0x0000002b002b7308 */ /* 0x000e220000000800 */
[C---:B-1----:R-:W-:Y:S01]  /*47b0*/  FADD.FTZ R21, R55.reuse, R14 ;  /* 0x0000000e37157221 */ /* 0x042fe20000010000 */
[----:B------:R-:W-:Y:S01]  /*47c0*/  FADD.FTZ R14, R32, R29 ;  /* 0x0000001d200e7221 */ /* 0x000fe20000010000 */
[----:B------:R-:W-:Y:S01]  /*47d0*/  F2FP.F16.F32.PACK_AB R207, R55, R54 ;  /* 0x0000003637cf723e */ /* 0x000fe200000000ff */
[--C-:B------:R-:W-:Y:S02]  /*47e0*/  IMAD.MOV.U32 R55, RZ, RZ, R151.reuse ;  /* 0x000000ffff377224 */ /* 0x100fe400078e0097 */
[----:B------:R-:W-:Y:S01]  /*47f0*/  FADD.FTZ R29, R33, R14 ;  /* 0x0000000e211d7221 */ /* 0x000fe20000010000 */
[----:B------:R-:W-:Y:S01]  /*4800*/  IMAD.MOV.U32 R54, RZ, RZ, R151 ;  /* 0x000000ffff367224 */ /* 0x000fe200078e0097 */
[----:B------:R-:W1:Y:S01]  /*4810*/  MUFU.EX2 R46, R46 ;  /* 0x0000002e002e7308 */ /* 0x000e620000000800 */
[----:B--2---:R-:W-:Y:S01]  /*4820*/  FADD.FTZ R0, R42, R21 ;  /* 0x000000152a007221 */ /* 0x004fe20000010000 */
[----:B------:R-:W-:Y:S01]  /*4830*/  FADD.FTZ R14, R36, R29 ;  /* 0x0000001d240e7221 */ /* 0x000fe20000010000 */
[----:B------:R-:W-:-:S02]  /*4840*/  IMAD.MOV.U32 R36, RZ, RZ, R151 ;  /* 0x000000ffff247224 */ /* 0x000fc400078e0097 */
[--C-:B------:R-:W-:Y:S02]  /*4850*/  IMAD.MOV.U32 R33, RZ, RZ, R151.reuse ;  /* 0x000000ffff217224 */ /* 0x100fe400078e0097 */
[----:B------:R-:W-:Y:S01]  /*4860*/  FADD.FTZ R29, R37, R14 ;  /* 0x0000000e251d7221 */ /* 0x000fe20000010000 */
[--C-:B------:R-:W-:Y:S01]  /*4870*/  IMAD.MOV.U32 R37, RZ, RZ, R151.reuse ;  /* 0x000000ffff257224 */ /* 0x100fe200078e0097 */
[----:B------:R-:W2:Y:S01]  /*4880*/  MUFU.EX2 R47, R47 ;  /* 0x0000002f002f7308 */ /* 0x000ea20000000800 */
[C---:B0-----:R-:W-:Y:S01]  /*4890*/  FADD.FTZ R21, R43.reuse, R0 ;  /* 0x000000002b157221 */ /* 0x041fe20000010000 */
[----:B------:R-:W-:Y:S01]  /*48a0*/  F2FP.F16.F32.PACK_AB R201, R43, R42 ;  /* 0x0000002a2bc9723e */ /* 0x000fe200000000ff */
[--C-:B------:R-:W-:Y:S02]  /*48b0*/  IMAD.MOV.U32 R43, RZ, RZ, R151.reuse ;  /* 0x000000ffff2b7224 */ /* 0x100fe400078e0097 */
[--C-:B------:R-:W-:Y:S02]  /*48c0*/  IMAD.MOV.U32 R42, RZ, RZ, R151.reuse ;  /* 0x000000ffff2a7224 */ /* 0x100fe400078e0097 */
[----:B------:R-:W-:Y:S01]  /*48d0*/  IMAD.MOV.U32 R32, RZ, RZ, R151 ;  /* 0x000000ffff207224 */ /* 0x000fe200078e0097 */
[----:B------:R-:W0:Y:S01]  /*48e0*/  MUFU.EX2 R34, R34 ;  /* 0x0000002200227308 */ /* 0x000e220000000800 */
[----:B-1----:R-:W-:-:S07]  /*48f0*/  FADD.FTZ R0, R46, R21 ;  /* 0x000000152e007221 */ /* 0x002fce0000010000 */
[----:B------:R-:W1:Y:S01]  /*4900*/  MUFU.EX2 R35, R35 ;  /* 0x0000002300237308 */ /* 0x000e620000000800 */
[C---:B--2---:R-:W-:Y:S01]  /*4910*/  FADD.FTZ R21, R47.reuse, R0 ;  /* 0x000000002f157221 */ /* 0x044fe20000010000 */
[----:B------:R-:W-:Y:S01]  /*4920*/  F2FP.F16.F32.PACK_AB R203, R47, R46 ;  /* 0x0000002e2fcb723e */ /* 0x000fe200000000ff */
[----:B------:R-:W-:Y:S01]  /*4930*/  IMAD.MOV.U32 R47, RZ, RZ, R151 ;  /* 0x000000ffff2f7224 */ /* 0x000fe200078e0097 */
[----:B------:R-:W-:-:S04]  /*4940*/  MOV R46, R151 ;  /* 0x00000097002e7202 */ /* 0x000fc80000000f00 */
[----:B------:R-:W2:Y:S01]  /*4950*/  MUFU.EX2 R24, R24 ;  /* 0x0000001800187308 */ /* 0x000ea20000000800 */
[----:B0-----:R-:W-:-:S07]  /*4960*/  FADD.FTZ R0, R34, R21 ;  /* 0x0000001522007221 */ /* 0x001fce0000010000 */
[----:B------:R-:W0:Y:S01]  /*4970*/  MUFU.EX2 R38, R38 ;  /* 0x0000002600267308 */ /* 0x000e220000000800 */
[C---:B-1----:R-:W-:Y:S01]  /*4980*/  FADD.FTZ R21, R35.reuse, R0 ;  /* 0x0000000023157221 */ /* 0x042fe20000010000 */
[----:B------:R-:W-:Y:S01]  /*4990*/  F2FP.F16.F32.PACK_AB R197, R35, R34 ;  /* 0x0000002223c5723e */ /* 0x000fe200000000ff */
[--C-:B------:R-:W-:Y:S02]  /*49a0*/  IMAD.MOV.U32 R35, RZ, RZ, R151.reuse ;  /* 0x000000ffff237224 */ /* 0x100fe400078e0097 */
[----:B------:R-:W-:-:S03]  /*49b0*/  IMAD.MOV.U32 R34, RZ, RZ, R151 ;  /* 0x000000ffff227224 */ /* 0x000fc600078e0097 */
[----:B------:R-:W1:Y:S01]  /*49c0*/  MUFU.EX2 R25, R25 ;  /* 0x0000001900197308 */ /* 0x000e620000000800 */
[----:B--2---:R-:W-:-:S07]  /*49d0*/  FADD.FTZ R14, R24, R29 ;  /* 0x0000001d180e7221 */ /* 0x004fce0000010000 */
        /* <DEDUP_REMOVED lines=8> */
[C---:B--2---:R-:W-:Y:S01]  /*4a60*/  FADD.FTZ R21, R39.reuse, R0 ;  /* 0x0000000027157221 */ /* 0x044fe20000010000 */
[----:B------:R-:W-:Y:S01]  /*4a70*/  F2FP.F16.F32.PACK_AB R199, R39, R38 ;  /* 0x0000002627c7723e */ /* 0x000fe200000000ff */
[--C-:B------:R-:W-:Y:S02]  /*4a80*/  IMAD.MOV.U32 R39, RZ, RZ, R151.reuse ;  /* 0x000000ffff277224 */ /* 0x100fe400078e0097 */
[----:B------:R-:W-:-:S03]  /*4a90*/  IMAD.MOV.U32 R38, RZ, RZ, R151 ;  /* 0x000000ffff267224 */ /* 0x000fc600078e0097 */
[----:B------:R-:W2:Y:S01]  /*4aa0*/  MUFU.EX2 R27, R27 ;  /* 0x0000001b001b7308 */ /* 0x000ea20000000800 */
[----:B0-----:R-:W-:Y:S01]  /*4ab0*/  FADD.FTZ R14, R28, R29 ;  /* 0x0000001d1c0e7221 */ /* 0x001fe20000010000 */
[C---:B------:R-:W-:Y:S01]  /*4ac0*/  F2FP.F16.F32.PACK_AB R194, R5.reuse, R28 ;  /* 0x0000001c05c2723e */ /* 0x040fe200000000ff */
[--C-:B------:R-:W-:Y:S02]  /*4ad0*/  IMAD.MOV.U32 R29, RZ, RZ, R151.reuse ;  /* 0x000000ffff1d7224 */ /* 0x100fe400078e0097 */
[----:B------:R-:W-:Y:S01]  /*4ae0*/  FADD.FTZ R14, R5, R14 ;  /* 0x0000000e050e7221 */ /* 0x000fe20000010000 */
[----:B------:R-:W-:Y:S02]  /*4af0*/  IMAD.MOV.U32 R28, RZ, RZ, R151 ;  /* 0x000000ffff1c7224 */ /* 0x000fe400078e0097 */
[----:B------:R-:W0:Y:S01]  /*4b00*/  MUFU.EX2 R30, R30 ;  /* 0x0000001e001e7308 */ /* 0x000e220000000800 */
[----:B-1----:R-:W-:-:S07]  /*4b10*/  FADD.FTZ R0, R26, R21 ;  /* 0x000000151a007221 */ /* 0x002fce0000010000 */
[----:B------:R1:W3:Y:S01]  /*4b20*/  MUFU.EX2 R195, R2 ;  /* 0x0000000200c37308 */ /* 0x0002e20000000800 */
[C---:B--2---:R-:W-:Y:S01]  /*4b30*/  FADD.FTZ R5, R27.reuse, R0 ;  /* 0x000000001b057221 */ /* 0x044fe20000010000 */
[----:B------:R-:W-:Y:S01]  /*4b40*/  F2FP.F16.F32.PACK_AB R193, R27, R26 ;  /* 0x0000001a1bc1723e */ /* 0x000fe200000000ff */
[--C-:B------:R-:W-:Y:S02]  /*4b50*/  IMAD.MOV.U32 R27, RZ, RZ, R151.reuse ;  /* 0x000000ffff1b7224 */ /* 0x100fe400078e0097 */
[----:B------:R-:W-:Y:S02]  /*4b60*/  IMAD.MOV.U32 R26, RZ, RZ, R151 ;  /* 0x000000ffff1a7224 */ /* 0x000fe400078e0097 */
[----:B0-----:R-:W-:Y:S01]  /*4b70*/  FADD.FTZ R0, R30, R5 ;  /* 0x000000051e007221 */ /* 0x001fe20000010000 */
[----:B-1----:R-:W-:-:S03]  /*4b80*/  IMAD.MOV.U32 R2, RZ, RZ, 0x3f800000 ;  /* 0x3f800000ff027424 */ /* 0x002fc600078e00ff */
[C---:B---3--:R-:W-:Y:S01]  /*4b90*/  FADD.FTZ R5, R195.reuse, R0 ;  /* 0x00000000c3057221 */ /* 0x048fe20000010000 */
[----:B------:R-:W-:Y:S01]  /*4ba0*/  F2FP.F16.F32.PACK_AB R195, R195, R30 ;  /* 0x0000001ec3c3723e */ /* 0x000fe200000000ff */
[----:B------:R-:W-:Y:S02]  /*4bb0*/  IMAD.MOV.U32 R0, RZ, RZ, 0x3f800000 ;  /* 0x3f800000ff007424 */ /* 0x000fe400078e00ff */
[----:B------:R-:W-:Y:S01]  /*4bc0*/  IMAD.MOV.U32 R30, RZ, RZ, R151 ;  /* 0x000000ffff1e7224 */ /* 0x000fe200078e0097 */
[----:B------:R-:W-:Y:S06]  /*4bd0*/  @!P2 BRA `(.L_x_15) ;  /* 0x0000003c00a8a947 */ /* 0x000fec0003800000 */
[----:B------:R-:W-:Y:S01]  /*4be0*/  R2UR UR4, R152 ;  /* 0x00000000980472ca */ /* 0x000fe200000e0000 */
[----:B------:R-:W-:Y:S01]  /*4bf0*/  IMAD.MOV.U32 R20, RZ, RZ, R3 ;  /* 0x000000ffff147224 */ /* 0x000fe200078e0003 */
[----:B------:R-:W-:Y:S01]  /*4c00*/  CS2R R150, SRZ ;  /* 0x0000000000967805 */ /* 0x000fe2000001ff00 */
[----:B------:R-:W-:Y:S01]  /*4c10*/  IMAD.MOV.U32 R21, RZ, RZ, R4 ;  /* 0x000000ffff157224 */ /* 0x000fe200078e0004 */
[----:B------:R-:W-:Y:S01]  /*4c20*/  CS2R R146, SRZ ;  /* 0x0000000000927805 */ /* 0x000fe2000001ff00 */
[----:B------:R-:W-:Y:S01]  /*4c30*/  IMAD.MOV.U32 R0, RZ, RZ, 0x3f800000 ;  /* 0x3f800000ff007424 */ /* 0x000fe200078e00ff */
[----:B------:R-:W-:Y:S02]  /*4c40*/  CS2R R142, SRZ ;  /* 0x00000000008e7805 */ /* 0x000fe4000001ff00 */
[----:B------:R-:W-:Y:S02]  /*4c50*/  CS2R R138, SRZ ;  /* 0x00000000008a7805 */ /* 0x000fe4000001ff00 */
[----:B------:R-:W-:-:S02]  /*4c60*/  CS2R R134, SRZ ;  /* 0x0000000000867805 */ /* 0x000fc4000001ff00 */
[----:B------:R-:W-:Y:S02]  /*4c70*/  CS2R R130, SRZ ;  /* 0x0000000000827805 */ /* 0x000fe4000001ff00 */
[----:B------:R-:W-:Y:S02]  /*4c80*/  CS2R R126, SRZ ;  /* 0x00000000007e7805 */ /* 0x000fe4000001ff00 */
[----:B------:R-:W-:Y:S02]  /*4c90*/  CS2R R122, SRZ ;  /* 0x00000000007a7805 */ /* 0x000fe4000001ff00 */
[----:B------:R-:W-:Y:S01]  /*4ca0*/  CS2R R118, SRZ ;  /* 0x0000000000767805 */ /* 0x000fe2000001ff00 */
[----:B------:R-:W-:Y:S01]  /*4cb0*/  UIADD3 UR4, UR4, -0x2, URZ ;  /* 0xfffffffe04047890 */ /* 0x000fe2000fffe03f */
[----:B------:R-:W-:Y:S02]  /*4cc0*/  CS2R R114, SRZ ;  /* 0x0000000000727805 */ /* 0x000fe4000001ff00 */
[----:B------:R-:W-:-:S02]  /*4cd0*/  CS2R R110, SRZ ;  /* 0x00000000006e7805 */ /* 0x000fc4000001ff00 */
[----:B------:R-:W-:Y:S02]  /*4ce0*/  CS2R R106, SRZ ;  /* 0x00000000006a7805 */ /* 0x000fe4000001ff00 */
[----:B------:R-:W-:Y:S02]  /*4cf0*/  CS2R R102, SRZ ;  /* 0x0000000000667805 */ /* 0x000fe4000001ff00 */
[----:B------:R-:W-:Y:S01]  /*4d00*/  CS2R R98, SRZ ;  /* 0x0000000000627805 */ /* 0x000fe2000001ff00 */
[----:B------:R-:W-:Y:S01]  /*4d10*/  IMAD.U32 R222, RZ, RZ, UR4 ;  /* 0x00000004ffde7e24 */ /* 0x000fe2000f8e00ff */
[----:B------:R-:W-:Y:S02]  /*4d20*/  R2UR UR4, R16 ;  /* 0x00000000100472ca */ /* 0x000fe400000e0000 */
[----:B------:R-:W-:Y:S02]  /*4d30*/  CS2R R94, SRZ ;  /* 0x00000000005e7805 */ /* 0x000fe4000001ff00 */
[----:B------:R-:W-:-:S02]  /*4d40*/  CS2R R90, SRZ ;  /* 0x00000000005a7805 */ /* 0x000fc4000001ff00 */
[----:B------:R-:W-:Y:S02]  /*4d50*/  CS2R R86, SRZ ;  /* 0x0000000000567805 */ /* 0x000fe4000001ff00 */
[----:B------:R-:W-:Y:S02]  /*4d60*/  CS2R R82, SRZ ;  /* 0x0000000000527805 */ /* 0x000fe4000001ff00 */
[----:B------:R-:W-:Y:S02]  /*4d70*/  CS2R R78, SRZ ;  /* 0x00000000004e7805 */ /* 0x000fe4000001ff00 */
[----:B------:R-:W-:Y:S02]  /*4d80*/  CS2R R74, SRZ ;  /* 0x00000000004a7805 */ /* 0x000fe4000001ff00 */
[----:B------:R-:W-:Y:S02]  /*4d90*/  CS2R R70, SRZ ;  /* 0x0000000000467805 */ /* 0x000fe4000001ff00 */
[----:B------:R-:W-:-:S02]  /*4da0*/  CS2R R66, SRZ ;  /* 0x0000000000427805 */ /* 0x000fc4000001ff00 */
[----:B------:R-:W-:Y:S02]  /*4db0*/  CS2R R62, SRZ ;  /* 0x00000000003e7805 */ /* 0x000fe4000001ff00 */
[----:B------:R-:W-:Y:S02]  /*4dc0*/  CS2R R58, SRZ ;  /* 0x00000000003a7805 */ /* 0x000fe4000001ff00 */
[----:B------:R-:W-:Y:S02]  /*4dd0*/  CS2R R54, SRZ ;  /* 0x0000000000367805 */ /* 0x000fe4000001ff00 */
[----:B------:R-:W-:Y:S02]  /*4de0*/  CS2R R50, SRZ ;  /* 0x0000000000327805 */ /* 0x000fe4000001ff00 */
[----:B------:R-:W-:Y:S02]  /*4df0*/  MOV R230, UR4 ;  /* 0x0000000400e67c02 */ /* 0x000fe40008000f00 */
        /* <DEDUP_REMOVED lines=37> */
[----:B------:R-:W-:Y:S01]  /*5050*/  CS2R R24, SRZ ;  /* 0x0000000000187805 */ /* 0x000fe2000001ff00 */
[----:B------:R-:W-:-:S06]  /*5060*/  UMOV UR61, UR60 ;  /* 0x0000003c003d7c82 */ /* 0x000fcc0008000000 */
.L_x_24:
[----:B------:R-:W-:Y:S01]  /*5070*/  R2UR UR6, R230 ;  /* 0x00000000e60672ca */ /* 0x000fe200000e0000 */
[----:B------:R-:W-:-:S04]  /*5080*/  UIADD3 UR4, UR61, 0x1, URZ ;  /* 0x000000013d047890 */ /* 0x000fc8000fffe03f */
[----:B------:R-:W-:-:S04]  /*5090*/  UISETP.NE.AND UP0, UPT, UR4, 0x2, UPT ;  /* 0x000000020400788c */ /* 0x000fc8000bf05270 */
[----:B------:R-:W-:Y:S02]  /*50a0*/  USEL UR5, URZ, 0x1, UP0 ;  /* 0x000000013f057887 */ /* 0x000fe40008000000 */
[----:B------:R-:W-:Y:S02]  /*50b0*/  USEL UR60, UR4, URZ, UP0 ;  /* 0x0000003f043c7287 */ /* 0x000fe40008000000 */
[----:B------:R-:W-:-:S06]  /*50c0*/  ULOP3.LUT UR4, UR6, UR5, URZ, 0x3c, !UPT ;  /* 0x0000000506047292 */ /* 0x000fcc000f8e3c3f */
[----:B------:R-:W-:Y:S01]  /*50d0*/  IMAD.U32 R16, RZ, RZ, UR4 ;  /* 0x00000004ff107e24 */ /* 0x000fe2000f8e00ff */
[----:B------:R-:W-:Y:S06]  /*50e0*/  @!P0 BRA `(.L_x_16) ;  /* 0x0000000000048947 */ /* 0x000fec0003800000 */
[----:B------:R-:W-:Y:S01]  /*50f0*/  BPT.TRAP 0x1 ;  /* 0x000000040000795c */ /* 0x000fe20000300000 */
.L_x_16:
[----:B------:R-:W0:Y:S01]  /*5100*/  S2UR UR5, SR_CgaCtaId ;  /* 0x00000000000579c3 */ /* 0x000e220000008800 */
[----:B------:R-:W-:Y:S01]  /*5110*/  R2UR UR7, R16 ;  /* 0x00000000100772ca */ /* 0x000fe200000e0000 */
[----:B------:R-:W-:-:S12]  /*5120*/  UMOV UR4, 0x400 ;  /* 0x0000040000047882 */ /* 0x000fd80000000000 */
[----:B------:R-:W-:-:S05]  /*5130*/  IMAD.U32 R3, RZ, RZ, UR7 ;  /* 0x00000007ff037e24 */ /* 0x000fca000f8e00ff */
[----:B------:R-:W-:Y:S01]  /*5140*/  SHF.L.U32 R3, R3, 0x1f, RZ ;  /* 0x0000001f03037819 */ /* 0x000fe200000006ff */
[----:B0-----:R-:W-:-:S06]  /*5150*/  ULEA UR6, UR5, UR4, 0x18 ;  /* 0x0000000405067291 */ /* 0x001fcc000f8ec03f */
[----:B------:R-:W-:Y:S01]  /*5160*/  IMAD.U32 R231, RZ, RZ, UR6 ;  /* 0x00000006ffe77e24 */ /* 0x000fe2000f8e00ff */
[----:B------:R-:W-:-:S06]  /*5170*/  ULEA UR6, UR60, UR6, 0x3 ;  /* 0x000000063c067291 */ /* 0x000fcc000f8e183f */
[----:B------:R-:W-:-:S03]  /*5180*/  IMAD.U32 R223, RZ, RZ, UR6 ;  /* 0x00000006ffdf7e24 */ /* 0x000fc6000f8e00ff */
[----:B------:R0:W1:Y:S01]  /*5190*/  SYNCS.PHASECHK.TRANS64.TRYWAIT P2, [UR6+0x38830], R3 ;  /* 0x03883003ff0075a7 */ /* 0x0000620008040146 */
[----:B------:R-:W-:Y:S05]  /*51a0*/  @!P0 BRA `(.L_x_17) ;  /* 0x0000000000048947 */ /* 0x000fea0003800000 */
[----:B------:R-:W-:Y:S01]  /*51b0*/  BPT.TRAP 0x1 ;  /* 0x000000040000795c */ /* 0x000fe20000300000 */
.L_x_17:
[----:B-1----:R-:W-:Y:S05]  /*51c0*/  @P2 BRA `(.L_x_18) ;  /* 0x00000000000c2947 */ /* 0x002fea0003800000 */
[----:B------:R-:W-:-:S13]  /*51d0*/  R2UR UR4, R223 ;  /* 0x00000000df0472ca */ /* 0x000fda00000e0000 */
[----:B------:R-:W1:Y:S02]  /*51e0*/  SYNCS.PHASECHK.TRANS64.TRYWAIT P2, [UR4+0x38830], R3 ;  /* 0x03883003ff0075a7 */ /* 0x000e640008040144 */
[----:B-1----:R-:W-:Y:S05]  /*51f0*/  @!P2 BRA `(.L_x_19) ;  /* 0x000000b800e4a947 */ /* 0x002fea0003800000 */
.L_x_18:
[----:B------:R-:W-:Y:S01]  /*5200*/  R2UR UR4, R15 ;  /* 0x000000000f0472ca */ /* 0x000fe200000e0000 */
[----:B------:R-:W-:Y:S01]  /*5210*/  WARPGROUP.ARRIVE ;  /* 0x00000000000079c5 */ /* 0x000fe20000000000 */
[----:B------:R-:W-:Y:S01]  /*5220*/  R2UR UR18, R12 ;  /* 0x000000000c1272ca */ /* 0x000fe200000e0000 */
[----:B------:R-:W-:Y:S01]  /*5230*/  UMOV UR59, 0x40000040 ;  /* 0x40000040003b7882 */ /* 0x000fe20000000000 */
        /* <DEDUP_REMOVED lines=9> */
[----:B------:R-:W-:Y:S01]  /*52d0*/  UIMAD UR4, UR60, 0xa00, UR4 ;  /* 0x00000a003c0478a4 */ /* 0x000fe2000f8e0204 */
[-C--:B------:R-:W-:Y:S01]  /*52e0*/  FMUL.FTZ R24, R24, R2.reuse ;  /* 0x0000000218187220 */ /* 0x080fe20000410000 */
[----:B------:R-:W-:Y:S01]  /*52f0*/  UMOV UR56, UR18 ;  /* 0x0000001200387c82 */ /* 0x000fe20008000000 */
[----:B------:R-:W-:Y:S01]  /*5300*/  UMOV UR39, 0x40000040 ;  /* 0x4000004000277882 */ /* 0x000fe20000000000 */
[----:B------:R-:W-:Y:S01]  /*5310*/  UMOV UR57, UR19 ;  /* 0x0000001300397c82 */ /* 0x000fe20008000000 */
[----:B------:R-:W-:Y:S01]  /*5320*/  UIADD3 UR5, UR4, 0x80, URZ ;  /* 0x0000008004057890 */ /* 0x000fe2000fffe03f */
[-C--:B------:R-:W-:Y:S01]  /*5330*/  FMUL.FTZ R25, R25, R2.reuse ;  /* 0x0000000219197220 */ /* 0x080fe20000410000 */
[----:B------:R-:W-:Y:S01]  /*5340*/  UMOV UR58, UR4 ;  /* 0x00000004003a7c82 */ /* 0x000fe20008000000 */
[----:B------:R-:W-:Y:S01]  /*5350*/  UIADD3 UR6, UR4, 0x100, URZ ;  /* 0x0000010004067890 */ /* 0x000fe2000fffe03f */
[----:B------:R-:W-:Y:S01]  /*5360*/  HGMMA.64x16x16.F32 R184, gdesc[UR56], RZ, !UPT, gsb0 ;  /* 0x0020000038b879f0 */ /* 0x000fe2000c0008ff */
[----:B------:R-:W-:Y:S01]  /*5370*/  UMOV UR56, UR18 ;  /* 0x0000001200387c82 */ /* 0x000fe20008000000 */
[----:B------:R-:W-:Y:S01]  /*5380*/  UMOV UR57, UR19 ;  /* 0x0000001300397c82 */ /* 0x000fe20008000000 */
[----:B------:R-:W-:Y:S01]  /*5390*/  UMOV UR58, UR5 ;  /* 0x00000005003a7c82 */ /* 0x000fe20008000000 */
[----:B------:R-:W-:Y:S01]  /*53a0*/  UMOV UR59, 0x40000040 ;  /* 0x40000040003b7882 */ /* 0x000fe20000000000 */
[----:B------:R-:W-:Y:S01]  /*53b0*/  UIADD3 UR5, UR4, 0x180, URZ ;  /* 0x0000018004057890 */ /* 0x000fe2000fffe03f */
[-C--:B------:R-:W-:Y:S01]  /*53c0*/  FMUL.FTZ R28, R28, R2.reuse ;  /* 0x000000021c1c7220 */ /* 0x080fe20000410000 */
        /* <DEDUP_REMOVED lines=12> */
[----:B------:R-:W-:Y:S01]  /*5490*/  UMOV UR43, 0x40000040 ;  /* 0x40000040002b7882 */ /* 0x000fe20000000000 */
        /* <DEDUP_REMOVED lines=31> */
[----:B------:R-:W-:Y:S01]  /*5690*/  FMUL.FTZ R89, R89, R2 ;  /* 0x0000000259597220 */ /* 0x000fe20000410000 */
[----:B------:R-:W-:-:S02]  /*56a0*/  WARPGROUP.DEPBAR.LE gsb0, 0x0 ;  /* 0x00008000000079c5 */ /* 0x000fc40000010000 */
[----:B------:R-:W-:Y:S01]  /*56b0*/  WARPGROUP.ARRIVE ;  /* 0x00000000000079c5 */ /* 0x000fe20000000000 */
[-C--:B------:R-:W-:Y:S01]  /*56c0*/  FMUL.FTZ R92, R92, R2.reuse ;  /* 0x000000025c5c7220 */ /* 0x080fe20000410000 */
[-C--:B------:R-:W-:Y:S01]  /*56d0*/  FMUL.FTZ R93, R93, R2.reuse ;  /* 0x000000025d5d7220 */ /* 0x080fe20000410000 */
[-C--:B------:R-:W-:Y:S01]  /*56e0*/  FMUL.FTZ R96, R96, R2.reuse ;  /* 0x0000000260607220 */ /* 0x080fe20000410000 */
[-C--:B------:R-:W-:Y:S01]  /*56f0*/  FMUL.FTZ R97, R97, R2.reuse ;  /* 0x0000000261617220 */ /* 0x080fe20000410000 */
[-C--:B------:R-:W-:Y:S01]  /*5700*/  FMUL.FTZ R100, R100, R2.reuse ;  /* 0x0000000264647220 */ /* 0x080fe20000410000 */
[----:B------:R-:W-:Y:S01]  /*5710*/  HGMMA.64x16x16.F32 R176, gdesc[UR56], RZ, !UPT, gsb0 ;  /* 0x0020000038b079f0 */ /* 0x000fe2000c0008ff */
[----:B------:R-:W-:Y:S01]  /*5720*/  UMOV UR56, UR18 ;  /* 0x0000001200387c82 */ /* 0x000fe20008000000 */
[----:B------:R-:W-:Y:S01]  /*5730*/  UMOV UR57, UR19 ;  /* 0x0000001300397c82 */ /* 0x000fe20008000000 */
[----:B------:R-:W-:Y:S01]  /*5740*/  UMOV UR58, UR6 ;  /* 0x00000006003a7c82 */ /* 0x000fe20008000000 */
        /* <DEDUP_REMOVED lines=100> */
[----:B------:R-:W-:-:S06]  /*5d90*/  WARPGROUP.ARRIVE ;  /* 0x00000000000079c5 */ /* 0x000fcc0000000000 */
[----:B------:R-:W-:Y:S01]  /*5da0*/  HGMMA.64x16x16.F32 R160, gdesc[UR56], RZ, !UPT, gsb0 ;  /* 0x0020000038a079f0 */ /* 0x000fe2000c0008ff */
        /* <DEDUP_REMOVED lines=21> */
[----:B------:R-:W-:Y:S01]  /*5f00*/  UIADD3 UR5, UR4, 0x182, URZ ;  /* 0x0000018204057890 */ /* 0x000fe2000fffe03f */
        /* <DEDUP_REMOVED lines=65> */
[----:B------:R-:W-:Y:S01]  /*6320*/  UMOV UR11, 0x40000040 ;  /* 0x40000040000b7882 */ /* 0x000fe20000000000 */
[----:B------:R-:W-:Y:S01]  /*6330*/  UIADD3 UR6, UR4, 0x106, URZ ;  /* 0x0000010604067890 */ /* 0x000fe2000fffe03f */
        /* <DEDUP_REMOVED lines=32> */
[----:B------:R-:W-:Y:S02]  /*6540*/  UIADD3 UR10, UR4, 0x986, URZ ;  /* 0x00000986040a7890 */ /* 0x000fe4000fffe03f */
        /* <DEDUP_REMOVED lines=27> */
[----:B------:R-:W-:Y:S02]  /*6700*/  R2UR UR14, R6 ;  /* 0x00000000060e72ca */ /* 0x000fe400000e0000 */
[----:B------:R-:W-:-:S11]  /*6710*/  R2UR UR15, R7 ;  /* 0x00000000070f72ca */ /* 0x000fd600000e0000 */
[----:B------:R-:W-:Y:S02]  /*6720*/  UMOV UR56, UR14 ;  /* 0x0000000e00387c82 */ /* 0x000fe40008000000 */
[----:B------:R-:W-:Y:S01]  /*6730*/  UMOV UR57, UR15 ;  /* 0x0000000f00397c82 */ /* 0x000fe20008000000 */
        /* <DEDUP_REMOVED lines=266> */
[----:B------:R-:W-:-:S03]  /*77e0*/  UIADD3 UR6, UR4, 0x886, URZ ;  /* 0x0000088604067890 */ /* 0x000fc6000fffe03f */
[----:B------:R-:W-:Y:S01]  /*77f0*/  UMOV UR4, UR14 ;  /* 0x0000000e00047c82 */ /* 0x000fe20008000000 */
[----:B------:R-:W-:Y:S02]  /*7800*/  WARPGROUP.DEPBAR.LE gsb0, 0x0 ;  /* 0x00008000000079c5 */ /* 0x000fe40000010000 */
[----:B------:R-:W-:-:S06]  /*7810*/  WARPGROUP.ARRIVE ;  /* 0x00000000000079c5 */ /* 0x000fcc0000000000 */
[----:B------:R-:W-:Y:S03]  /*7820*/  HGMMA.64x16x16.F32 R152, gdesc[UR52], R152, gsb0 ;  /* 0x00200000349879f0 */ /* 0x000fe60008000898 */
        /* <DEDUP_REMOVED lines=16> */
[----:B------:R-:W-:Y:S01]  /*7930*/  UMOV UR7, 0x40000040 ;  /* 0x4000004000077882 */ /* 0x000fe20000000000 */
        /* <DEDUP_REMOVED lines=10> */
[----:B------:R-:W-:Y:S02]  /*79e0*/  WARPGROUP.DEPBAR.LE gsb0, 0x0 ;  /* 0x00008000000079c5 */ /* 0x000fe40000010000 */
[----:B------:R-:W-:-:S06]  /*79f0*/  WARPGROUP.ARRIVE ;  /* 0x00000000000079c5 */ /* 0x000fcc0000000000 */
[----:B------:R-:W-:Y:S03]  /*7a00*/  HGMMA.64x16x16.F32 R152, gdesc[UR4], R152, gsb0 ;  /* 0x00200000049879f0 */ /* 0x000fe60008000898 */
[----:B------:R-:W-:Y:S02]  /*7a10*/  WARPGROUP.DEPBAR.LE gsb0, 0x0 ;  /* 0x00008000000079c5 */ /* 0x000fe40000010000 */
[----:B------:R-:W-:Y:S05]  /*7a20*/  @!P0 BRA `(.L_x_20) ;  /* 0x0000000000048947 */ /* 0x000fea0003800000 */
[----:B------:R-:W-:Y:S01]  /*7a30*/  BPT.TRAP 0x1 ;  /* 0x000000040000795c */ /* 0x000fe20000300000 */
.L_x_20:
[----:B------:R-:W-:Y:S02]  /*7a40*/  R2UR UR4, R231 ;  /* 0x00000000e70472ca */ /* 0x000fe400000e0000 */
[----:B------:R-:W-:-:S11]  /*7a50*/  R2UR UR5, R230 ;  /* 0x00000000e60572ca */ /* 0x000fd600000e0000 */
[----:B------:R-:W-:Y:S02]  /*7a60*/  ULEA UR4, UR61, UR4, 0x3 ;  /* 0x000000043d047291 */ /* 0x000fe4000f8e183f */
[----:B------:R-:W-:-:S05]  /*7a70*/  IMAD.U32 R0, RZ, RZ, UR5 ;  /* 0x00000005ff007e24 */ /* 0x000fca000f8e00ff */
[----:B------:R-:W-:-:S04]  /*7a80*/  SHF.L.U32 R0, R0, 0x1f, RZ ;  /* 0x0000001f00007819 */ /* 0x000fc800000006ff */
[----:B------:R2:W3:Y:S01]  /*7a90*/  SYNCS.PHASECHK.TRANS64.TRYWAIT P2, [UR4+0x38850], R0 ;  /* 0x03885000ff0075a7 */ /* 0x0004e20008040144 */
[----:B------:R-:W-:Y:S05]  /*7aa0*/  @!P0 BRA `(.L_x_21) ;  /* 0x0000000000048947 */ /* 0x000fea0003800000 */
[----:B------:R-:W-:Y:S01]  /*7ab0*/  BPT.TRAP 0x1 ;  /* 0x000000040000795c */ /* 0x000fe20000300000 */
.L_x_21:
[----:B---3--:R-:W-:Y:S05]  /*7ac0*/  @P2 BRA `(.L_x_22) ;  /* 0x0000000000082947 */ /* 0x008fea0003800000 */
[----:B------:R-:W3:Y:S02]  /*7ad0*/  SYNCS.PHASECHK.TRANS64.TRYWAIT P2, [UR4+0x38850], R0 ;  /* 0x03885000ff0075a7 */ /* 0x000ee40008040144 */
[----:B---3--:R-:W-:Y:S05]  /*7ae0*/  @!P2 BRA `(.L_x_23) ;  /* 0x0000009000c4a947 */ /* 0x008fea0003800000 */
.L_x_22:
[----:B------:R-:W-:Y:S01]  /*7af0*/  R2UR UR5, R231 ;  /* 0x00000000e70572ca */ /* 0x000fe200000e0000 */
[----:B------:R-:W-:Y:S01]  /*7b00*/  WARPGROUP.ARRIVE ;  /* 0x00000000000079c5 */ /* 0x000fe20000000000 */
[----:B------:R-:W-:Y:S01]  /*7b10*/  UMOV UR7, 0x40000040 ;  /* 0x4000004000077882 */ /* 0x000fe20000000000 */
[----:B0-2---:R-:W-:Y:S01]  /*7b20*/  FMNMX.FTZ R0, R184, R21, !PT ;  /* 0x00000015b8007209 */ /* 0x005fe20007810000 */
[----:B------:R-:W-:Y:S01]  /*7b30*/  ULDC UR10, c[0x0][0x988] ;  /* 0x00026200000a7ab9 */ /* 0x000fe20000000800 */
[----:B------:R-:W-:Y:S02]  /*7b40*/  R2UR UR11, R223 ;  /* 0x00000000df0b72ca */ /* 0x000fe400000e0000 */
[----:B-1----:R-:W-:-:S04]  /*7b50*/  FMNMX.FTZ R3, R185, R0, !PT ;  /* 0x00000000b9037209 */ /* 0x002fc80007810000 */
[----:B------:R-:W-:Y:S02]  /*7b60*/  FMNMX.FTZ R0, R188, R3, !PT ;  /* 0x00000003bc007209 */ /* 0x000fe40007810000 */
[----:B------:R-:W-:Y:S02]  /*7b70*/  UIADD3 UR5, UR5, 0x400, URZ ;  /* 0x0000040005057890 */ /* 0x000fe4000fffe03f */
[----:B------:R-:W-:Y:S02]  /*7b80*/  FMNMX.FTZ R3, R189, R0, !PT ;  /* 0x00000000bd037209 */ /* 0x000fe40007810000 */
[----:B------:R-:W-:Y:S02]  /*7b90*/  USHF.R.U32.HI UR5, URZ, 0x4, UR5 ;  /* 0x000000043f057899 */ /* 0x000fe40008011605 */
[----:B------:R-:W-:Y:S02]  /*7ba0*/  FMNMX.FTZ R0, R176, R3, !PT ;  /* 0x00000003b0007209 */ /* 0x000fe40007810000 */
[----:B------:R-:W-:-:S02]  /*7bb0*/  ULOP3.LUT UR5, UR5, 0x3fff, URZ, 0xc0, !UPT ;  /* 0x00003fff05057892 */ /* 0x000fc4000f8ec03f */
[----:B------:R-:W-:Y:S02]  /*7bc0*/  FMNMX.FTZ R3, R177, R0, !PT ;  /* 0x00000000b1037209 */ /* 0x000fe40007810000 */
[----:B------:R-:W-:Y:S02]  /*7bd0*/  ULOP3.LUT UR5, UR5, 0x2800000, URZ, 0xfc, !UPT ;  /* 0x0280000005057892 */ /* 0x000fe4000f8efc3f */
[----:B------:R-:W-:Y:S02]  /*7be0*/  FMNMX.FTZ R0, R180, R3, !PT ;  /* 0x00000003b4007209 */ /* 0x000fe40007810000 */
[----:B------:R-:W-:Y:S02]  /*7bf0*/  UIMAD UR5, UR61, 0xa00, UR5 ;  /* 0x00000a003d0578a4 */ /* 0x000fe4000f8e0205 */
[----:B------:R-:W-:Y:S01]  /*7c00*/  FMNMX.FTZ R3, R181, R0, !PT ;  /* 0x00000000b5037209 */ /* 0x000fe20007810000 */
[----:B------:R-:W-:-:S03]  /*7c10*/  UMOV UR61, UR60 ;  /* 0x0000003c003d7c82 */ /* 0x000fc60008000000 */
[----:B------:R-:W-:Y:S01]  /*7c20*/  FMNMX.FTZ R0, R168, R3, !PT ;  /* 0x00000003a8007209 */ /* 0x000fe20007810000 */
[----:B------:R-:W-:Y:S02]  /*7c30*/  UMOV UR6, UR5 ;  /* 0x0000000500067c82 */ /* 0x000fe40008000000 */
[----:B------:R-:W-:Y:S01]  /*7c40*/  HGMMA.64x256x16.F32 R24, R208, gdesc[UR4].tnspB, R24, gsb0 ;  /* 0x43e00004d0187df0 */ /* 0x000fe20008000818 */
[----:B------:R-:W-:Y:S01]  /*7c50*/  UIADD3 UR6, UR5, 0x80, URZ ;  /* 0x0000008005067890 */ /* 0x000fe2000fffe03f */
[----:B------:R-:W-:Y:S01]  /*7c60*/  FMNMX.FTZ R3, R169, R0, !PT ;  /* 0x00000000a9037209 */ /* 0x000fe20007810000 */
[----:B------:R-:W-:-:S03]  /*7c70*/  UMOV UR7, 0x40000040 ;  /* 0x4000004000077882 */ /* 0x000fc60000000000 */
[----:B------:R-:W-:-:S04]  /*7c80*/  FMNMX.FTZ R0, R172, R3, !PT ;  /* 0x00000003ac007209 */ /* 0x000fc80007810000 */
        /* <DEDUP_REMOVED lines=8> */
[----:B------:R-:W-:Y:S02]  /*7d10*/  FMNMX.FTZ R2, R157, R0, !PT ;  /* 0x000000009d027209 */ /* 0x000fe40007810000 */
[----:B------:R-:W-:-:S03]  /*7d20*/  FMNMX.FTZ R0, R186, R20, !PT ;  /* 0x00000014ba007209 */ /* 0x000fc60007810000 */
[----:B------:R-:W0:Y:S01]  /*7d30*/  SHFL.BFLY PT, R3, R2, 0x2, 0x1f ;  /* 0x0c401f0002037f89 */ /* 0x000e2200000e0000 */
[----:B------:R-:W-:Y:S02]  /*7d40*/  WARPGROUP.DEPBAR.LE gsb0, 0x0 ;  /* 0x00008000000079c5 */ /* 0x000fe40000010000 */
[----:B------:R-:W-:-:S06]  /*7d50*/  WARPGROUP.ARRIVE ;  /* 0x00000000000079c5 */ /* 0x000fcc0000000000 */
[----:B------:R-:W-:Y:S01]  /*7d60*/  HGMMA.64x256x16.F32 R24, R204, gdesc[UR4].tnspB, R24, gsb0 ;  /* 0x43e00004cc187df0 */ /* 0x000fe20008000818 */
[----:B------:R-:W-:Y:S01]  /*7d70*/  UIADD3 UR6, UR5, 0x100, URZ ;  /* 0x0000010005067890 */ /* 0x000fe2000fffe03f */
[----:B------:R-:W-:Y:S01]  /*7d80*/  UMOV UR7, 0x40000040 ;  /* 0x4000004000077882 */ /* 0x000fe20000000000 */
[----:B------:R-:W-:Y:S02]  /*7d90*/  WARPGROUP.DEPBAR.LE gsb0, 0x0 ;  /* 0x00008000000079c5 */ /* 0x000fe40000010000 */
[----:B------:R-:W-:-:S15]  /*7da0*/  WARPGROUP.ARRIVE ;  /* 0x00000000000079c5 */ /* 0x000fde0000000000 */
[----:B------:R-:W-:-:S08]  /*7db0*/  NOP ;  /* 0x0000000000007918 */ /* 0x000fd00000000000 */
[----:B------:R-:W-:Y:S01]  /*7dc0*/  HGMMA.64x256x16.F32 R24, R200, gdesc[UR4].tnspB, R24, gsb0 ;  /* 0x43e00004c8187df0 */ /* 0x000fe20008000818 */
[----:B------:R-:W-:Y:S01]  /*7dd0*/  UIADD3 UR6, UR5, 0x180, URZ ;  /* 0x0000018005067890 */ /* 0x000fe2000fffe03f */
[----:B------:R-:W-:Y:S01]  /*7de0*/  UMOV UR7, 0x40000040 ;  /* 0x4000004000077882 */ /* 0x000fe20000000000 */
[----:B------:R-:W-:Y:S02]  /*7df0*/  WARPGROUP.DEPBAR.LE gsb0, 0x0 ;  /* 0x00008000000079c5 */ /* 0x000fe40000010000 */
[----:B------:R-:W-:Y:S01]  /*7e00*/  WARPGROUP.ARRIVE ;  /* 0x00000000000079c5 */ /* 0x000fe20000000000 */
[----:B0-----:R-:W-:-:S15]  /*7e10*/  FMNMX.FTZ R200, R2, R3, !PT ;  /* 0x0000000302c87209 */ /* 0x001fde0007810000 */
[----:B------:R-:W-:-:S07]  /*7e20*/  NOP ;  /* 0x0000000000007918 */ /* 0x000fce0000000000 */
[----:B------:R-:W-:Y:S01]  /*7e30*/  HGMMA.64x256x16.F32 R24, R196, gdesc[UR4].tnspB, R24, gsb0 ;  /* 0x43e00004c4187df0 */ /* 0x000fe20008000818 */
[----:B------:R-:W0:Y:S01]  /*7e40*/  SHFL.BFLY PT, R3, R200, 0x1, 0x1f ;  /* 0x0c201f00c8037f89 */ /* 0x000e2200000e0000 */
[----:B------:R-:W-:Y:S01]  /*7e50*/  UIADD3 UR6, UR5, 0x200, URZ ;  /* 0x0000020005067890 */ /* 0x000fe2000fffe03f */
[----:B------:R-:W-:Y:S01]  /*7e60*/  R2UR UR5, R222 ;  /* 0x00000000de0572ca */ /* 0x000fe200000e0000 */
[----:B------:R-:W-:-:S12]  /*7e70*/  UMOV UR7, 0x40000040 ;  /* 0x4000004000077882 */ /* 0x000fd80000000000 */
[----:B------:R-:W-:Y:S02]  /*7e80*/  ISETP.LT.AND P2, PT, RZ, UR5, PT ;  /* 0x00000005ff007c0c */ /* 0x000fe4000bf41270 */
[----:B0-----:R-:W-:Y:S02]  /*7e90*/  FMNMX.FTZ R4, R200, R3, !PT ;  /* 0x00000003c8047209 */ /* 0x001fe40007810000 */
[----:B------:R-:W-:-:S03]  /*7ea0*/  FMNMX.FTZ R3, R187, R0, !PT ;  /* 0x00000000bb037209 */ /* 0x000fc60007810000 */
[C---:B------:R-:W-:Y:S01]  /*7eb0*/  FMUL.FTZ R0, R4.reuse, UR10 ;  /* 0x0000000a04007c20 */ /* 0x040fe20008410000 */
[----:B------:R-:W-:-:S03]  /*7ec0*/  FADD.FTZ R21, -R4, R21 ;  /* 0x0000001504157221 */ /* 0x000fc60000010100 */
[--C-:B------:R-:W-:Y:S01]  /*7ed0*/  FFMA.FTZ R204, R176, UR10, -R0.reuse ;  /* 0x0000000ab0cc7c23 */ /* 0x100fe20008010800 */
[----:B------:R-:W-:Y:S01]  /*7ee0*/  FMUL.FTZ R21, R21, UR10 ;  /* 0x0000000a15157c20 */ /* 0x000fe20008410000 */
[--C-:B------:R-:W-:Y:S01]  /*7ef0*/  FFMA.FTZ R208, R185, UR10, -R0.reuse ;  /* 0x0000000ab9d07c23 */ /* 0x100fe20008010800 */
[--C-:B------:R-:W-:Y:S01]  /*7f00*/  FFMA.FTZ R185, R177, UR10, -R0.reuse ;  /* 0x0000000ab1b97c23 */ /* 0x100fe20008010800 */
[--C-:B------:R-:W-:Y:S01]  /*7f10*/  FFMA.FTZ R177, R181, UR10, -R0.reuse ;  /* 0x0000000ab5b17c23 */ /* 0x100fe20008010800 */
[----:B------:R0:W-:Y:S01]  /*7f20*/  MUFU.EX2 R2, R21 ;  /* 0x0000001500027308 */ /* 0x0001e20000000800 */
[--C-:B------:R-:W-:Y:S01]  /*7f30*/  FFMA.FTZ R181, R161, UR10, -R0.reuse ;  /* 0x0000000aa1b57c23 */ /* 0x100fe20008010800 */
[--C-:B------:R-:W-:Y:S01]  /*7f40*/  FFMA.FTZ R210, R188, UR10, -R0.reuse ;  /* 0x0000000abcd27c23 */ /* 0x100fe20008010800 */
[--C-:B------:R-:W-:Y:S01]  /*7f50*/  FFMA.FTZ R189, R189, UR10, -R0.reuse ;  /* 0x0000000abdbd7c23 */ /* 0x100fe20008010800 */
[--C-:B------:R-:W-:Y:S01]  /*7f60*/  FFMA.FTZ R206, R180, UR10, -R0.reuse ;  /* 0x0000000ab4ce7c23 */ /* 0x100fe20008010800 */
[--C-:B------:R-:W-:Y:S01]  /*7f70*/  FFMA.FTZ R200, R168, UR10, -R0.reuse ;  /* 0x0000000aa8c87c23 */ /* 0x100fe20008010800 */
[--C-:B------:R-:W-:Y:S01]  /*7f80*/  FFMA.FTZ R169, R169, UR10, -R0.reuse ;  /* 0x0000000aa9a97c23 */ /* 0x100fe20008010800 */
[--C-:B------:R-:W-:Y:S01]  /*7f90*/  FFMA.FTZ R202, R172, UR10, -R0.reuse ;  /* 0x0000000aacca7c23 */ /* 0x100fe20008010800 */
[--C-:B------:R-:W-:Y:S01]  /*7fa0*/  FFMA.FTZ R173, R173, UR10, -R0.reuse ;  /* 0x0000000aadad7c23 */ /* 0x100fe20008010800 */
[--C-:B0-----:R-:W-:Y:S01]  /*7fb0*/  FFMA.FTZ R21, R152, UR10, -R0.reuse ;  /* 0x0000000a98157c23 */ /* 0x101fe20008010800 */
[--C-:B------:R-:W-:Y:S01]  /*7fc0*/  FFMA.FTZ R152, R153, UR10, -R0.reuse ;  /* 0x0000000a99987c23 */ /* 0x100fe20008010800 */
[--C-:B------:R-:W-:Y:S01]  /*7fd0*/  FFMA.FTZ R161, R165, UR10, -R0.reuse ;  /* 0x0000000aa5a17c23 */ /* 0x100fe20008010800 */
[--C-:B------:R-:W-:Y:S01]  /*7fe0*/  FFMA.FTZ R153, R156, UR10, -R0.reuse ;  /* 0x0000000a9c997c23 */ /* 0x100fe20008010800 */
[----:B------:R-:W-:Y:S01]  /*7ff0*/  FFMA.FTZ R157, R157, UR10, -R0 ;  /* 0x0000000a9d9d7c23 */ /* 0x000fe20008010800 */
[----:B------:R-:W-:Y:S08]  /*8000*/  MUFU.EX2 R208, R208 ;  /* 0x000000d000d07308 */ /* 0x000ff00000000800 */
        /* <DEDUP_REMOVED lines=14> */
[----:B------:R-:W-:Y:S01]  /*80f0*/  MUFU.EX2 R153, R153 ;  /* 0x0000009900997308 */ /* 0x000fe20000000800 */
[----:B------:R-:W-:-:S02]  /*8100*/  WARPGROUP.DEPBAR.LE gsb0, 0x0 ;  /* 0x00008000000079c5 */ /* 0x000fc40000010000 */
[----:B------:R-:W-:Y:S01]  /*8110*/  WARPGROUP.ARRIVE ;  /* 0x00000000000079c5 */ /* 0x000fe20000000000 */
[----:B------:R-:W-:Y:S01]  /*8120*/  FMNMX.FTZ R196, R190, R3, !PT ;  /* 0x00000003bec47209 */ /* 0x000fe20007810000 */
[--C-:B------:R-:W-:Y:S01]  /*8130*/  FFMA.FTZ R197, R184, UR10, -R0.reuse ;  /* 0x0000000ab8c57c23 */ /* 0x100fe20008010800 */
[--C-:B------:R-:W-:Y:S02]  /*8140*/  FFMA.FTZ R198, R164, UR10, -R0.reuse ;  /* 0x0000000aa4c67c23 */ /* 0x100fe40008010800 */
[----:B------:R-:W-:Y:S01]  /*8150*/  FMNMX.FTZ R3, R191, R196, !PT ;  /* 0x000000c4bf037209 */ /* 0x000fe20007810000 */
[----:B------:R-:W-:Y:S01]  /*8160*/  HGMMA.64x256x16.F32 R24, R192, gdesc[UR4].tnspB, R24, gsb0 ;  /* 0x43e00004c0187df0 */ /* 0x000fe20008000818 */
[----:B------:R-:W-:Y:S01]  /*8170*/  FFMA.FTZ R196, R160, UR10, -R0 ;  /* 0x0000000aa0c47c23 */ /* 0x000fe20008010800 */
[----:B------:R-:W-:Y:S01]  /*8180*/  MUFU.EX2 R197, R197 ;  /* 0x000000c500c57308 */ /* 0x000fe20000000800 */
[----:B------:R-:W-:-:S04]  /*8190*/  FMNMX.FTZ R184, R178, R3, !PT ;  /* 0x00000003b2b87209 */ /* 0x000fc80007810000 */
[----:B------:R-:W-:-:S03]  /*81a0*/  FMNMX.FTZ R3, R179, R184, !PT ;  /* 0x000000b8b3037209 */ /* 0x000fc60007810000 */
[----:B------:R-:W-:Y:S01]  /*81b0*/  MUFU.EX2 R196, R196 ;  /* 0x000000c400c47308 */ /* 0x000fe20000000800 */
[----:B------:R-:W-:-:S04]  /*81c0*/  FMNMX.FTZ R184, R182, R3, !PT ;  /* 0x00000003b6b87209 */ /* 0x000fc80007810000 */
[----:B------:R-:W-:-:S03]  /*81d0*/  FMNMX.FTZ R3, R183, R184, !PT ;  /* 0x000000b8b7037209 */ /* 0x000fc60007810000 */
[----:B------:R-:W-:Y:S01]  /*81e0*/  MUFU.EX2 R198, R198 ;  /* 0x000000c600c67308 */ /* 0x000fe20000000800 */
        /* <DEDUP_REMOVED lines=11> */
[----:B------:R-:W-:-:S05]  /*82a0*/  FMNMX.FTZ R176, R159, R176, !PT ;  /* 0x000000b09fb07209 */ /* 0x000fca0007810000 */
[----:B------:R-:W0:Y:S02]  /*82b0*/  SHFL.BFLY PT, R3, R176, 0x2, 0x1f ;  /* 0x0c401f00b0037f89 */ /* 0x000e2400000e0000 */
[----:B0-----:R-:W-:-:S05]  /*82c0*/  FMNMX.FTZ R3, R176, R3, !PT ;  /* 0x00000003b0037209 */ /* 0x001fca0007810000 */
[----:B------:R-:W0:Y:S02]  /*82d0*/  SHFL.BFLY PT, R160, R3, 0x1, 0x1f ;  /* 0x0c201f0003a07f89 */ /* 0x000e2400000e0000 */
[----:B0-----:R-:W-:-:S05]  /*82e0*/  FMNMX.FTZ R3, R3, R160, !PT ;  /* 0x000000a003037209 */ /* 0x001fca0007810000 */
[C---:B------:R-:W-:Y:S01]  /*82f0*/  FADD.FTZ R0, -R3.reuse, R20 ;  /* 0x0000001403007221 */ /* 0x040fe20000010100 */
[----:B------:R-:W-:Y:S01]  /*8300*/  FMUL.FTZ R156, R3, UR10 ;  /* 0x0000000a039c7c20 */ /* 0x000fe20008410000 */
[----:B------:R0:W-:Y:S02]  /*8310*/  MUFU.EX2 R20, R157 ;  /* 0x0000009d00147308 */ /* 0x0001e40000000800 */
[----:B------:R-:W-:Y:S01]  /*8320*/  FMUL.FTZ R0, R0, UR10 ;  /* 0x0000000a00007c20 */ /* 0x000fe20008410000 */
[--C-:B------:R-:W-:Y:S01]  /*8330*/  FFMA.FTZ R209, R186, UR10, -R156.reuse ;  /* 0x0000000abad17c23 */ /* 0x100fe2000801089c */
[--C-:B------:R-:W-:Y:S01]  /*8340*/  FFMA.FTZ R160, R187, UR10, -R156.reuse ;  /* 0x0000000abba07c23 */ /* 0x100fe2000801089c */
[--C-:B------:R-:W-:Y:S01]  /*8350*/  FFMA.FTZ R211, R190, UR10, -R156.reuse ;  /* 0x0000000abed37c23 */ /* 0x100fe2000801089c */
[--C-:B------:R-:W-:Y:S01]  /*8360*/  FFMA.FTZ R164, R191, UR10, -R156.reuse ;  /* 0x0000000abfa47c23 */ /* 0x100fe2000801089c */
[----:B------:R-:W-:Y:S01]  /*8370*/  FFMA.FTZ R205, R178, UR10, -R156 ;  /* 0x0000000ab2cd7c23 */ /* 0x000fe2000801089c */
[----:B------:R-:W-:Y:S01]  /*8380*/  MUFU.EX2 R0, R0 ;  /* 0x0000000000007308 */ /* 0x000fe20000000800 */
[----:B0-----:R-:W-:-:S02]  /*8390*/  IMAD.U32 R157, RZ, RZ, UR11 ;  /* 0x0000000bff9d7e24 */ /* 0x001fc4000f8e00ff */
[--C-:B------:R-:W-:Y:S01]  /*83a0*/  FFMA.FTZ R168, R179, UR10, -R156.reuse ;  /* 0x0000000ab3a87c23 */ /* 0x100fe2000801089c */
[--C-:B------:R-:W-:Y:S01]  /*83b0*/  FFMA.FTZ R207, R182, UR10, -R156.reuse ;  /* 0x0000000ab6cf7c23 */ /* 0x100fe2000801089c */
[--C-:B------:R-:W-:Y:S01]  /*83c0*/  FFMA.FTZ R172, R183, UR10, -R156.reuse ;  /* 0x0000000ab7ac7c23 */ /* 0x100fe2000801089c */
[----:B------:R-:W-:Y:S02]  /*83d0*/  @!P1 VIADD R157, R157, 0x38840 ;  /* 0x000388409d9d9836 */ /* 0x000fe40000000000 */
[--C-:B------:R-:W-:Y:S01]  /*83e0*/  FFMA.FTZ R201, R170, UR10, -R156.reuse ;  /* 0x0000000aaac97c23 */ /* 0x100fe2000801089c */
[--C-:B------:R-:W-:Y:S01]  /*83f0*/  FFMA.FTZ R162, R162, UR10, -R156.reuse ;  /* 0x0000000aa2a27c23 */ /* 0x100fe2000801089c */
[----:B------:R-:W0:Y:S01]  /*8400*/  MUFU.EX2 R209, R209 ;  /* 0x000000d100d17308 */ /* 0x000e220000000800 */
[--C-:B------:R-:W-:Y:S01]  /*8410*/  FFMA.FTZ R199, R166, UR10, -R156.reuse ;  /* 0x0000000aa6c77c23 */ /* 0x100fe2000801089c */
[----:B------:R-:W-:Y:S01]  /*8420*/  @!P1 PRMT R157, RZ, 0x654, R157 ;  /* 0x00000654ff9d9816 */ /* 0x000fe2000000009d */
[--C-:B------:R-:W-:Y:S01]  /*8430*/  FFMA.FTZ R170, R171, UR10, -R156.reuse ;  /* 0x0000000aabaa7c23 */ /* 0x100fe2000801089c */
[--C-:B------:R-:W-:Y:S01]  /*8440*/  FFMA.FTZ R203, R174, UR10, -R156.reuse ;  /* 0x0000000aaecb7c23 */ /* 0x100fe2000801089c */
[--C-:B------:R-:W-:Y:S01]  /*8450*/  FFMA.FTZ R174, R175, UR10, -R156.reuse ;  /* 0x0000000aafae7c23 */ /* 0x100fe2000801089c */
[--C-:B------:R-:W-:Y:S01]  /*8460*/  FFMA.FTZ R167, R167, UR10, -R156.reuse ;  /* 0x0000000aa7a77c23 */ /* 0x100fe2000801089c */
[--C-:B------:R-:W-:Y:S01]  /*8470*/  FFMA.FTZ R155, R155, UR10, -R156.reuse ;  /* 0x0000000a9b9b7c23 */ /* 0x100fe2000801089c */
[----:B------:R-:W1:Y:S01]  /*8480*/  MUFU.EX2 R160, R160 ;  /* 0x000000a000a07308 */ /* 0x000e620000000800 */
[----:B------:R-:W-:Y:S01]  /*8490*/  FFMA.FTZ R158, R158, UR10, -R156 ;  /* 0x0000000a9e9e7c23 */ /* 0x000fe2000801089c */
[----:B------:R-:W-:Y:S01]  /*84a0*/  IMAD.U32 R171, RZ, RZ, UR4 ;  /* 0x00000004ffab7e24 */ /* 0x000fe2000f8e00ff */
[----:B------:R-:W-:Y:S01]  /*84b0*/  UIADD3 UR4, UR5, -0x1, URZ ;  /* 0xffffffff05047890 */ /* 0x000fe2000fffe03f */
[----:B------:R-:W-:-:S02]  /*84c0*/  R2UR UR5, R16 ;  /* 0x00000000100572ca */ /* 0x000fc400000e0000 */
[----:B------:R-:W-:Y:S02]  /*84d0*/  @!P1 VIADD R171, R171, 0x38860 ;  /* 0x00038860abab9836 */ /* 0x000fe40000000000 */
[----:B------:R-:W2:Y:S01]  /*84e0*/  MUFU.EX2 R211, R211 ;  /* 0x000000d300d37308 */ /* 0x000ea20000000800 */
[----:B0-----:R-:W-:Y:S01]  /*84f0*/  FFMA.FTZ R165, R0, R5, R209 ;  /* 0x0000000500a57223 */ /* 0x001fe200000100d1 */
[----:B------:R-:W-:Y:S01]  /*8500*/  IMAD.U32 R222, RZ, RZ, UR4 ;  /* 0x00000004ffde7e24 */ /* 0x000fe2000f8e00ff */
[----:B------:R-:W-:-:S05]  /*8510*/  @!P1 PRMT R171, RZ, 0x654, R171 ;  /* 0x00000654ffab9816 */ /* 0x000fca00000000ab */
[----:B------:R-:W0:Y:S01]  /*8520*/  MUFU.EX2 R164, R164 ;  /* 0x000000a400a47308 */ /* 0x000e220000000800 */
[C---:B-1----:R-:W-:Y:S01]  /*8530*/  FADD.FTZ R176, R160.reuse, R165 ;  /* 0x000000a5a0b07221 */ /* 0x042fe20000010000 */
[----:B------:R-:W-:Y:S01]  /*8540*/  F2FP.F16.F32.PACK_AB R209, R160, R209 ;  /* 0x000000d1a0d1723e */ /* 0x000fe200000000ff */
[----:B------:R-:W-:-:S05]  /*8550*/  IMAD.U32 R230, RZ, RZ, UR5 ;  /* 0x00000005ffe67e24 */ /* 0x000fca000f8e00ff */
[----:B------:R-:W1:Y:S08]  /*8560*/  MUFU.EX2 R205, R205 ;  /* 0x000000cd00cd7308 */ /* 0x000e700000000800 */
[----:B------:R-:W3:Y:S08]  /*8570*/  MUFU.EX2 R168, R168 ;  /* 0x000000a800a87308 */ /* 0x000ef00000000800 */
[----:B------:R-:W4:Y:S08]  /*8580*/  MUFU.EX2 R207, R207 ;  /* 0x000000cf00cf7308 */ /* 0x000f300000000800 */
[----:B------:R-:W-:Y:S08]  /*8590*/  MUFU.EX2 R172, R172 ;  /* 0x000000ac00ac7308 */ /* 0x000ff00000000800 */
[----:B------:R5:W-:Y:S08]  /*85a0*/  MUFU.EX2 R5, R162 ;  /* 0x000000a200057308 */ /* 0x000bf00000000800 */
[----:B------:R-:W-:Y:S08]  /*85b0*/  MUFU.EX2 R201, R201 ;  /* 0x000000c900c97308 */ /* 0x000ff00000000800 */
[----:B------:R-:W-:Y:S08]  /*85c0*/  MUFU.EX2 R170, R170 ;  /* 0x000000aa00aa7308 */ /* 0x000ff00000000800 */
[----:B------:R-:W-:Y:S08]  /*85d0*/  MUFU.EX2 R203, R203 ;  /* 0x000000cb00cb7308 */ /* 0x000ff00000000800 */
[----:B------:R-:W-:Y:S08]  /*85e0*/  MUFU.EX2 R174, R174 ;  /* 0x000000ae00ae7308 */ /* 0x000ff00000000800 */
[----:B------:R-:W-:Y:S08]  /*85f0*/  MUFU.EX2 R199, R199 ;  /* 0x000000c700c77308 */ /* 0x000ff00000000800 */
[----:B------:R-:W-:Y:S01]  /*8600*/  MUFU.EX2 R158, R158 ;  /* 0x0000009e009e7308 */ /* 0x000fe20000000800 */
[----:B------:R-:W-:-:S02]  /*8610*/  WARPGROUP.DEPBAR.LE gsb0, 0x0 ;  /* 0x00008000000079c5 */ /* 0x000fc40000010000 */
[----:B------:R2:W-:Y:S05]  /*8620*/  @!P1 SYNCS.ARRIVE.TRANS64.RED.A1T0 RZ, [R157+URZ], RZ ;  /* 0x000000ff9dff99a7 */ /* 0x0005ea000810043f */
[----:B------:R-:W-:Y:S01]  /*8630*/  MUFU.EX2 R193, R155 ;  /* 0x0000009b00c17308 */ /* 0x000fe20000000800 */
[----:B------:R-:W-:Y:S02]  /*8640*/  F2FP.F16.F32.PACK_AB R192, R152, R21 ;  /* 0x0000001598c0723e */ /* 0x000fe400000000ff */
[----:B------:R-:W-:Y:S01]  /*8650*/  F2FP.F16.F32.PACK_AB R194, R20, R153 ;  /* 0x0000009914c2723e */ /* 0x000fe200000000ff */
[----:B--2---:R-:W-:Y:S01]  /*8660*/  FFMA.FTZ R157, R2, R14, R197 ;  /* 0x0000000e029d7223 */ /* 0x004fe200000100c5 */
[----:B------:R-:W-:Y:S01]  /*8670*/  FFMA.FTZ R14, R163, UR10, -R156 ;  /* 0x0000000aa30e7c23 */ /* 0x000fe2000801089c */
[----:B------:R2:W-:Y:S02]  /*8680*/  @!P1 SYNCS.ARRIVE.TRANS64.RED.A1T0 RZ, [R171+URZ], RZ ;  /* 0x000000ffabff99a7 */ /* 0x0005e4000810043f */
[C---:B------:R-:W-:Y:S01]  /*8690*/  FADD.FTZ R157, R208.reuse, R157 ;  /* 0x0000009dd09d7221 */ /* 0x040fe20000010000 */
[----:B------:R-:W-:-:S02]  /*86a0*/  F2FP.F16.F32.PACK_AB R208, R208, R197 ;  /* 0x000000c5d0d0723e */ /* 0x000fc400000000ff */
[----:B------:R-:W2:Y:S01]  /*86b0*/  MUFU.EX2 R14, R14 ;  /* 0x0000000e000e7308 */ /* 0x000ea20000000800 */
[----:B------:R-:W-:Y:S01]  /*86c0*/  FADD.FTZ R178, R210, R157 ;  /* 0x0000009dd2b27221 */ /* 0x000fe20000010000 */
[----:B------:R-:W-:Y:S01]  /*86d0*/  FADD.FTZ R157, R211, R176 ;  /* 0x000000b0d39d7221 */ /* 0x000fe20000010000 */
[C---:B0-----:R-:W-:Y:S02]  /*86e0*/  F2FP.F16.F32.PACK_AB R211, R164.reuse, R211 ;  /* 0x000000d3a4d3723e */ /* 0x041fe400000000ff */
[----:B------:R-:W-:Y:S01]  /*86f0*/  FADD.FTZ R163, R189, R178 ;  /* 0x000000b2bda37221 */ /* 0x000fe20000010000 */
[----:B------:R-:W-:Y:S01]  /*8700*/  FADD.FTZ R166, R164, R157 ;  /* 0x0000009da4a67221 */ /* 0x000fe20000010000 */
[--C-:B------:R-:W-:Y:S01]  /*8710*/  FFMA.FTZ R157, R154, UR10, -R156.reuse ;  /* 0x0000000a9a9d7c23 */ /* 0x100fe2000801089c */
[----:B------:R-:W-:Y:S01]  /*8720*/  FFMA.FTZ R156, R159, UR10, -R156 ;  /* 0x0000000a9f9c7c23 */ /* 0x000fe2000801089c */
[----:B-----5:R-:W-:Y:S01]  /*8730*/  FADD.FTZ R162, R204, R163 ;  /* 0x000000a3cca27221 */ /* 0x020fe20000010000 */
[----:B-1----:R-:W-:Y:S01]  /*8740*/  FADD.FTZ R163, R205, R166 ;  /* 0x000000a6cda37221 */ /* 0x002fe20000010000 */
[----:B------:R0:W-:Y:S01]  /*8750*/  MUFU.EX2 R164, R157 ;  /* 0x0000009d00a47308 */ /* 0x0001e20000000800 */
[----:B------:R-:W-:Y:S01]  /*8760*/  F2FP.F16.F32.PACK_AB R210, R189, R210 ;  /* 0x000000d2bdd2723e */ /* 0x000fe200000000ff */
[C---:B------:R-:W-:Y:S01]  /*8770*/  FADD.FTZ R165, R185.reuse, R162 ;  /* 0x000000a2b9a57221 */ /* 0x040fe20000010000 */
[----:B---3--:R-:W-:Y:S01]  /*8780*/  FADD.FTZ R154, R168, R163 ;  /* 0x000000a3a89a7221 */ /* 0x008fe20000010000 */
[----:B------:R-:W-:-:S02]  /*8790*/  F2FP.F16.F32.PACK_AB R204, R185, R204 ;  /* 0x000000ccb9cc723e */ /* 0x000fc400000000ff */
[----:B------:R-:W-:Y:S01]  /*87a0*/  FADD.FTZ R162, R206, R165 ;  /* 0x000000a5cea27221 */ /* 0x000fe20000010000 */
[----:B----4-:R-:W-:Y:S01]  /*87b0*/  FADD.FTZ R159, R207, R154 ;  /* 0x0000009acf9f7221 */ /* 0x010fe20000010000 */
[----:B------:R-:W-:Y:S01]  /*87c0*/  MUFU.EX2 R156, R156 ;  /* 0x0000009c009c7308 */ /* 0x000fe20000000800 */
[----:B--2---:R-:W-:Y:S01]  /*87d0*/  F2FP.F16.F32.PACK_AB R197, R14, R5 ;  /* 0x000000050ec5723e */ /* 0x004fe200000000ff */
[----:B------:R-:W-:Y:S01]  /*87e0*/  FADD.FTZ R163, R177, R162 ;  /* 0x000000a2b1a37221 */ /* 0x000fe20000010000 */
[----:B------:R-:W-:Y:S01]  /*87f0*/  FADD.FTZ R162, R172, R159 ;  /* 0x0000009faca27221 */ /* 0x000fe20000010000 */
[----:B------:R-:W-:Y:S02]  /*8800*/  F2FP.F16.F32.PACK_AB R205, R168, R205 ;  /* 0x000000cda8cd723e */ /* 0x000fe400000000ff */
[----:B------:R-:W-:Y:S01]  /*8810*/  FADD.FTZ R166, R200, R163 ;  /* 0x000000a3c8a67221 */ /* 0x000fe20000010000 */
[----:B------:R-:W-:Y:S01]  /*8820*/  FADD.FTZ R159, R201, R162 ;  /* 0x000000a2c99f7221 */ /* 0x000fe20000010000 */
[----:B------:R-:W1:Y:S01]  /*8830*/  MUFU.EX2 R154, R167 ;  /* 0x000000a7009a7308 */ /* 0x000e620000000800 */
[----:B------:R-:W-:Y:S01]  /*8840*/  F2FP.F16.F32.PACK_AB R206, R177, R206 ;  /* 0x000000ceb1ce723e */ /* 0x000fe200000000ff */
[----:B------:R-:W-:Y:S01]  /*8850*/  FADD.FTZ R163, R169, R166 ;  /* 0x000000a6a9a37221 */ /* 0x000fe20000010000 */
[----:B------:R-:W-:Y:S01]  /*8860*/  FADD.FTZ R160, R170, R159 ;  /* 0x0000009faaa07221 */ /* 0x000fe20000010000 */
[----:B------:R-:W-:-:S02]  /*8870*/  F2FP.F16.F32.PACK_AB R207, R172, R207 ;  /* 0x000000cfaccf723e */ /* 0x000fc400000000ff */
[----:B------:R-:W-:Y:S01]  /*8880*/  FADD.FTZ R162, R202, R163 ;  /* 0x000000a3caa27221 */ /* 0x000fe20000010000 */
[----:B------:R-:W-:Y:S01]  /*8890*/  FADD.FTZ R159, R203, R160 ;  /* 0x000000a0cb9f7221 */ /* 0x000fe20000010000 */
[----:B------:R-:W-:Y:S02]  /*88a0*/  F2FP.F16.F32.PACK_AB R200, R169, R200 ;  /* 0x000000c8a9c8723e */ /* 0x000fe400000000ff */
[----:B------:R-:W-:Y:S01]  /*88b0*/  FADD.FTZ R163, R173, R162 ;  /* 0x000000a2ada37221 */ /* 0x000fe20000010000 */
[----:B------:R-:W-:Y:S01]  /*88c0*/  FADD.FTZ R160, R174, R159 ;  /* 0x0000009faea07221 */ /* 0x000fe20000010000 */
[----:B------:R-:W-:Y:S02]  /*88d0*/  F2FP.F16.F32.PACK_AB R201, R170, R201 ;  /* 0x000000c9aac9723e */ /* 0x000fe400000000ff */
[----:B------:R-:W-:Y:S01]  /*88e0*/  FADD.FTZ R162, R196, R163 ;  /* 0x000000a3c4a27221 */ /* 0x000fe20000010000 */
[----:B0-----:R-:W-:Y:S01]  /*88f0*/  FADD.FTZ R157, R5, R160 ;  /* 0x000000a0059d7221 */ /* 0x001fe20000010000 */
[----:B------:R-:W-:-:S02]  /*8900*/  F2FP.F16.F32.PACK_AB R202, R173, R202 ;  /* 0x000000caadca723e */ /* 0x000fc400000000ff */
[----:B------:R-:W-:Y:S01]  /*8910*/  FADD.FTZ R159, R181, R162 ;  /* 0x000000a2b59f7221 */ /* 0x000fe20000010000 */
[----:B------:R-:W-:Y:S01]  /*8920*/  FADD.FTZ R160, R14, R157 ;  /* 0x0000009d0ea07221 */ /* 0x000fe20000010000 */
[----:B------:R-:W-:Y:S02]  /*8930*/  F2FP.F16.F32.PACK_AB R203, R174, R203 ;  /* 0x000000cbaecb723e */ /* 0x000fe400000000ff */
[----:B------:R-:W-:Y:S01]  /*8940*/  FADD.FTZ R162, R198, R159 ;  /* 0x0000009fc6a27221 */ /* 0x000fe20000010000 */
[----:B------:R-:W-:Y:S01]  /*8950*/  FADD.FTZ R155, R199, R160 ;  /* 0x000000a0c79b7221 */ /* 0x000fe20000010000 */
[----:B------:R-:W-:Y:S02]  /*8960*/  F2FP.F16.F32.PACK_AB R196, R181, R196 ;  /* 0x000000c4b5c4723e */ /* 0x000fe400000000ff */
[C---:B------:R-:W-:Y:S01]  /*8970*/  FADD.FTZ R162, R161.reuse, R162 ;  /* 0x000000a2a1a27221 */ /* 0x040fe20000010000 */
[----:B-1----:R-:W-:Y:S01]  /*8980*/  FADD.FTZ R155, R154, R155 ;  /* 0x0000009b9a9b7221 */ /* 0x002fe20000010000 */
[----:B------:R-:W-:-:S02]  /*8990*/  F2FP.F16.F32.PACK_AB R198, R161, R198 ;  /* 0x000000c6a1c6723e */ /* 0x000fc400000000ff */
[----:B------:R-:W-:Y:S01]  /*89a0*/  FADD.FTZ R5, R21, R162 ;  /* 0x000000a215057221 */ /* 0x000fe20000010000 */
[----:B------:R-:W-:Y:S01]  /*89b0*/  FADD.FTZ R155, R164, R155 ;  /* 0x0000009ba49b7221 */ /* 0x000fe20000010000 */
[----:B------:R-:W-:Y:S01]  /*89c0*/  F2FP.F16.F32.PACK_AB R199, R154, R199 ;  /* 0x000000c79ac7723e */ /* 0x000fe200000000ff */
[----:B------:R-:W-:Y:S02]  /*89d0*/  IMAD.MOV.U32 R21, RZ, RZ, R4 ;  /* 0x000000ffff157224 */ /* 0x000fe400078e0004 */
[----:B------:R-:W-:Y:S01]  /*89e0*/  FADD.FTZ R14, R152, R5 ;  /* 0x00000005980e7221 */ /* 0x000fe20000010000 */
[C---:B------:R-:W-:Y:S01]  /*89f0*/  FADD.FTZ R155, R193.reuse, R155 ;  /* 0x0000009bc19b7221 */ /* 0x040fe20000010000 */
[----:B------:R-:W-:Y:S02]  /*8a00*/  F2FP.F16.F32.PACK_AB R193, R193, R164 ;  /* 0x000000a4c1c1723e */ /* 0x000fe400000000ff */
[----:B------:R-:W-:Y:S01]  /*8a10*/  FADD.FTZ R5, R153, R14 ;  /* 0x0000000e99057221 */ /* 0x000fe20000010000 */
[----:B------:R-:W-:Y:S01]  /*8a20*/  FADD.FTZ R155, R158, R155 ;  /* 0x0000009b9e9b7221 */ /* 0x000fe20000010000 */
[----:B------:R-:W-:-:S02]  /*8a30*/  F2FP.F16.F32.PACK_AB R195, R156, R158 ;  /* 0x0000009e9cc3723e */ /* 0x000fc400000000ff */
[----:B------:R-:W-:Y:S01]  /*8a40*/  FADD.FTZ R14, R20, R5 ;  /* 0x00000005140e7221 */ /* 0x000fe20000010000 */
[----:B------:R-:W-:Y:S01]  /*8a50*/  FADD.FTZ R5, R156, R155 ;  /* 0x0000009b9c057221 */ /* 0x000fe20000010000 */
[----:B------:R-:W-:Y:S01]  /*8a60*/  IMAD.MOV.U32 R20, RZ, RZ, R3 ;  /* 0x000000ffff147224 */ /* 0x000fe200078e0003 */
[----:B------:R-:W-:Y:S06]  /*8a70*/  @P2 BRA `(.L_x_24) ;  /* 0xffffffc4007c2947 */ /* 0x000fec000383ffff */
.L_x_15:
[----:B------:R-:W-:Y:S06]  /*8a80*/  BAR.ARV 0x8, 0x180 ;  /* 0x0206000000007b1d */ /* 0x000fec0000002000 */
        /* <DEDUP_REMOVED lines=128> */
[----:B------:R-:W-:Y:S06]  /*9290*/  @!P0 BRA `(.L_x_25) ;  /* 0x0000000000048947 */ /* 0x000fec0003800000 */
[----:B------:R-:W-:Y:S01]  /*92a0*/  BPT.TRAP 0x1 ;  /* 0x000000040000795c */ /* 0x000fe20000300000 */
.L_x_25:
[----:B------:R-:W0:Y:S01]  /*92b0*/  S2UR UR5, SR_CgaCtaId ;  /* 0x00000000000579c3 */ /* 0x000e220000008800 */
[----:B------:R-:W-:Y:S01]  /*92c0*/  R2UR UR6, R16 ;  /* 0x00000000100672ca */ /* 0x000fe200000e0000 */
[----:B------:R-:W-:-:S12]  /*92d0*/  UMOV UR4, 0x400 ;  /* 0x0000040000047882 */ /* 0x000fd80000000000 */
[----:B------:R-:W-:-:S05]  /*92e0*/  IMAD.U32 R0, RZ, RZ, UR6 ;  /* 0x00000006ff007e24 */ /* 0x000fca000f8e00ff */
[----:B------:R-:W-:Y:S01]  /*92f0*/  SHF.L.U32 R0, R0, 0x1f, RZ ;  /* 0x0000001f00007819 */ /* 0x000fe200000006ff */
[----:B0-----:R-:W-:-:S04]  /*9300*/  ULEA UR4, UR5, UR4, 0x18 ;  /* 0x0000000405047291 */ /* 0x001fc8000f8ec03f */
[----:B------:R-:W-:-:S09]  /*9310*/  ULEA UR12, UR60, UR4, 0x3 ;  /* 0x000000043c0c7291 */ /* 0x000fd2000f8e183f */
[----:B------:R0:W1:Y:S01]  /*9320*/  SYNCS.PHASECHK.TRANS64.TRYWAIT P2, [UR12+0x38850], R0 ;  /* 0x03885000ff0075a7 */ /* 0x000062000804014c */
[----:B------:R-:W-:Y:S05]  /*9330*/  @!P0 BRA `(.L_x_26) ;  /* 0x0000000000048947 */ /* 0x000fea0003800000 */
[----:B------:R-:W-:Y:S01]  /*9340*/  BPT.TRAP 0x1 ;  /* 0x000000040000795c */ /* 0x000fe20000300000 */
.L_x_26:
[----:B-1----:R-:W-:Y:S05]  /*9350*/  @P2 BRA `(.L_x_27) ;  /* 0x0000000000082947 */ /* 0x002fea0003800000 */
[----:B------:R-:W1:Y:S02]  /*9360*/  SYNCS.PHASECHK.TRANS64.TRYWAIT P0, [UR12+0x38850], R0 ;  /* 0x03885000ff0075a7 */ /* 0x000e64000800014c */
[----:B-1----:R-:W-:Y:S05]  /*9370*/  @!P0 BRA `(.L_x_28) ;  /* 0x0000007800b88947 */ /* 0x002fea0003800000 */
.L_x_27:
[----:B------:R-:W-:Y:S01]  /*9380*/  UIADD3 UR5, UR4, 0x400, URZ ;  /* 0x0000040004057890 */ /* 0x000fe2000fffe03f */
[----:B------:R-:W-:Y:S01]  /*9390*/  WARPGROUP.ARRIVE ;  /* 0x00000000000079c5 */ /* 0x000fe20000000000 */
[----:B------:R-:W-:Y:S01]  /*93a0*/  UMOV UR7, 0x40000040 ;  /* 0x4000004000077882 */ /* 0x000fe20000000000 */
[----:B01----:R-:W0:Y:S01]  /*93b0*/  SHFL.BFLY PT, R0, R5, 0x2, 0x1f ;  /* 0x0c401f0005007f89 */ /* 0x003e2200000e0000 */
[----:B------:R-:W-:Y:S01]  /*93c0*/  USHF.R.U32.HI UR5, URZ, 0x4, UR5 ;  /* 0x000000043f057899 */ /* 0x000fe20008011605 */
[----:B------:R-:W-:Y:S01]  /*93d0*/  IMAD R155, R213, 0x40, R17 ;  /* 0x00000040d59b7824 */ /* 0x000fe200078e0211 */
[----:B------:R-:W-:Y:S01]  /*93e0*/  R2UR UR13, R215 ;  /* 0x00000000d70d72ca */ /* 0x000fe200000e0000 */
[----:B------:R-:W1:Y:S01]  /*93f0*/  SHFL.BFLY PT, R7, R14, 0x2, 0x1f ;  /* 0x0c401f000e077f89 */ /* 0x000e6200000e0000 */
[----:B------:R-:W-:Y:S01]  /*9400*/  ULOP3.LUT UR5, UR5, 0x3fff, URZ, 0xc0, !UPT ;  /* 0x00003fff05057892 */ /* 0x000fe2000f8ec03f */
[----:B------:R-:W-:Y:S01]  /*9410*/  IMAD.MOV.U32 R6, RZ, RZ, RZ ;  /* 0x000000ffff067224 */ /* 0x000fe200078e00ff */
[----:B------:R-:W-:Y:S01]  /*9420*/  R2UR UR14, R216 ;  /* 0x00000000d80e72ca */ /* 0x000fe200000e0000 */
[----:B------:R-:W-:Y:S01]  /*9430*/  IMAD.U32 R13, RZ, RZ, UR10 ;  /* 0x0000000aff0d7e24 */ /* 0x000fe2000f8e00ff */
[----:B------:R-:W-:-:S04]  /*9440*/  ULOP3.LUT UR5, UR5, 0x2800000, URZ, 0xfc, !UPT ;  /* 0x0280000005057892 */ /* 0x000fc8000f8efc3f */
[----:B------:R-:W-:-:S07]  /*9450*/  UIMAD UR8, UR60, 0xa00, UR5 ;  /* 0x00000a003c0878a4 */ /* 0x000fce000f8e0205 */
[----:B------:R-:W-:Y:S01]  /*9460*/  UMOV UR6, UR8 ;  /* 0x0000000800067c82 */ /* 0x000fe20008000000 */
[----:B------:R-:W2:Y:S02]  /*9470*/  S2UR UR5, SR_SWINHI ;  /* 0x00000000000579c3 */ /* 0x000ea40000002f00 */
[----:B--2---:R-:W-:Y:S01]  /*9480*/  HGMMA.64x256x16.F32 R24, R208, gdesc[UR4].tnspB, R24, gsb0 ;  /* 0x43e00004d0187df0 */ /* 0x004fe20008000818 */
[----:B------:R-:W-:Y:S01]  /*9490*/  UIADD3 UR6, UR8, 0x80, URZ ;  /* 0x0000008008067890 */ /* 0x000fe2000fffe03f */
[----:B0-----:R-:W-:Y:S01]  /*94a0*/  FADD.FTZ R2, R0, R5 ;  /* 0x0000000500027221 */ /* 0x001fe20000010000 */
[----:B------:R-:W-:Y:S01]  /*94b0*/  UMOV UR7, 0x40000040 ;  /* 0x4000004000077882 */ /* 0x000fe20000000000 */
[----:B------:R-:W-:Y:S02]  /*94c0*/  IMAD.MOV.U32 R5, RZ, RZ, RZ ;  /* 0x000000ffff057224 */ /* 0x000fe400078e00ff */
[----:B-1----:R-:W-:Y:S01]  /*94d0*/  FADD.FTZ R7, R7, R14 ;  /* 0x0000000e07077221 */ /* 0x002fe20000010000 */
[----:B------:R-:W0:Y:S04]  /*94e0*/  SHFL.BFLY PT, R9, R2, 0x1, 0x1f ;  /* 0x0c201f0002097f89 */ /* 0x000e2800000e0000 */
[----:B------:R-:W1:Y:S01]  /*94f0*/  SHFL.BFLY PT, R0, R7, 0x1, 0x1f ;  /* 0x0c201f0007007f89 */ /* 0x000e6200000e0000 */
[----:B0-----:R-:W-:Y:S01]  /*9500*/  FADD.FTZ R11, R2, R9 ;  /* 0x00000009020b7221 */ /* 0x001fe20000010000 */
[----:B------:R-:W-:-:S02]  /*9510*/  IMAD.MOV.U32 R2, RZ, RZ, -0x800000 ;  /* 0xff800000ff027424 */ /* 0x000fc400078e00ff */
[----:B-1----:R-:W-:Y:S02]  /*9520*/  FADD.FTZ R10, R7, R0 ;  /* 0x00000000070a7221 */ /* 0x002fe40000010000 */
[----:B------:R-:W-:Y:S01]  /*9530*/  FSETP.NE.FTZ.AND P2, PT, R11, RZ, PT ;  /* 0x000000ff0b00720b */ /* 0x000fe20003f55000 */
[----:B------:R-:W-:Y:S01]  /*9540*/  IMAD.U32 R7, RZ, RZ, UR10 ;  /* 0x0000000aff077e24 */ /* 0x000fe2000f8e00ff */
[----:B------:R-:W-:Y:S01]  /*9550*/  ULDC UR10, c[0x0][0xc44] ;  /* 0x00031100000a7ab9 */ /* 0x000fe20000000800 */
[----:B------:R-:W-:Y:S01]  /*9560*/  IMAD.MOV.U32 R0, RZ, RZ, -0x800000 ;  /* 0xff800000ff007424 */ /* 0x000fe200078e00ff */
[----:B------:R-:W-:-:S09]  /*9570*/  FSETP.NE.FTZ.AND P0, PT, R10, RZ, PT ;  /* 0x000000ff0a00720b */ /* 0x000fd20003f15000 */
[----:B------:R-:W0:Y:S01]  /*9580*/  @P2 MUFU.LG2 R9, R11 ;  /* 0x0000000b00092308 */ /* 0x000e220000000c00 */
[----:B------:R-:W-:-:S03]  /*9590*/  @P2 FMUL.FTZ R13, R13, 0.69314718246459960938 ;  /* 0x3f3172180d0d2820 */ /* 0x000fc60000410000 */
[----:B------:R-:W-:-:S04]  /*95a0*/  @P0 FMUL.FTZ R7, R7, 0.69314718246459960938 ;  /* 0x3f31721807070820 */ /* 0x000fc80000410000 */
[----:B------:R-:W1:Y:S08]  /*95b0*/  @P0 MUFU.LG2 R8, R10 ;  /* 0x0000000a00080308 */ /* 0x000e700000000c00 */
[----:B------:R0:W2:Y:S08]  /*95c0*/  @P0 MUFU.RCP R6, R10 ;  /* 0x0000000a00060308 */ /* 0x0000b00000001000 */
[----:B------:R3:W4:Y:S01]  /*95d0*/  @P2 MUFU.RCP R5, R11 ;  /* 0x0000000b00052308 */ /* 0x0007220000001000 */
[----:B0-----:R-:W-:Y:S01]  /*95e0*/  @P2 FMUL.FTZ R10, R9, 0.69314718246459960938 ;  /* 0x3f317218090a2820 */ /* 0x001fe20000410000 */
[----:B-1----:R-:W-:-:S03]  /*95f0*/  @P0 FMUL.FTZ R8, R8, 0.69314718246459960938 ;  /* 0x3f31721808080820 */ /* 0x002fc60000410000 */
[----:B------:R-:W-:Y:S01]  /*9600*/  @P2 FFMA.FTZ R0, R13, R3, R10 ;  /* 0x000000030d002223 */ /* 0x000fe2000001000a */
[----:B------:R-:W-:Y:S01]  /*9610*/  @P0 FFMA.FTZ R2, R7, R4, R8 ;  /* 0x0000000407020223 */ /* 0x000fe20000010008 */
        /* <DEDUP_REMOVED lines=11> */
[----:B------:R-:W-:Y:S01]  /*96d0*/  UIADD3 UR8, UR8, 0x200, URZ ;  /* 0x0000020008087890 */ /* 0x000fe2000fffe03f */
[----:B------:R-:W-:Y:S02]  /*96e0*/  WARPGROUP.DEPBAR.LE gsb0, 0x0 ;  /* 0x00008000000079c5 */ /* 0x000fe40000010000 */
[----:B------:R-:W-:-:S15]  /*96f0*/  WARPGROUP.ARRIVE ;  /* 0x00000000000079c5 */ /* 0x000fde0000000000 */
[----:B------:R-:W-:-:S07]  /*9700*/  NOP ;  /* 0x0000000000007918 */ /* 0x000fce0000000000 */
[----:B------:R-:W-:Y:S01]  /*9710*/  HGMMA.64x256x16.F32 R24, R196, gdesc[UR4].tnspB, R24, gsb0 ;  /* 0x43e00004c4187df0 */ /* 0x000fe20008000818 */
[----:B------:R-:W-:Y:S01]  /*9720*/  UMOV UR6, UR4 ;  /* 0x0000000400067c82 */ /* 0x000fe20008000000 */
[----:B------:R-:W-:Y:S01]  /*9730*/  UMOV UR7, UR5 ;  /* 0x0000000500077c82 */ /* 0x000fe20008000000 */
[----:B------:R-:W-:Y:S01]  /*9740*/  UIADD3 UR5, -UR13, URZ, URZ ;  /* 0x0000003f0d057290 */ /* 0x000fe2000fffe13f */
[----:B------:R-:W-:Y:S01]  /*9750*/  IMAD.U32 R222, RZ, RZ, UR6 ;  /* 0x00000006ffde7e24 */ /* 0x000fe2000f8e00ff */
[----:B------:R-:W-:Y:S01]  /*9760*/  UMOV UR6, UR8 ;  /* 0x0000000800067c82 */ /* 0x000fe20008000000 */
[----:B------:R-:W-:Y:S01]  /*9770*/  IMAD.U32 R223, RZ, RZ, UR7 ;  /* 0x00000007ffdf7e24 */ /* 0x000fe2000f8e00ff */
[----:B------:R-:W-:Y:S01]  /*9780*/  UMOV UR7, 0x40000040 ;  /* 0x4000004000077882 */ /* 0x000fe20000000000 */
[----:B------:R-:W-:Y:S01]  /*9790*/  UIMAD UR10, UR10, UR5, UR14 ;  /* 0x000000050a0a72a4 */ /* 0x000fe2000f8e020e */
[----:B------:R-:W-:Y:S01]  /*97a0*/  IMAD.WIDE R154, R155, 0x2, R222 ;  /* 0x000000029b9a7825 */ /* 0x000fe200078e02de */
[----:B------:R-:W-:-:S02]  /*97b0*/  ULDC.64 UR8, c[0x0][0xb90] ;  /* 0x0002e40000087ab9 */ /* 0x000fc40000000a00 */
[----:B------:R-:W-:Y:S01]  /*97c0*/  USHF.R.S32.HI UR11, URZ, 0x1f, UR10 ;  /* 0x0000001f3f0b7899 */ /* 0x000fe2000801140a */
[----:B------:R-:W-:Y:S01]  /*97d0*/  IMAD.WIDE R222, R224, 0x2, R222 ;  /* 0x00000002e0de7825 */ /* 0x000fe200078e02de */
[----:B------:R-:W-:Y:S02]  /*97e0*/  LOP3.LUT R187, R154, 0x380, RZ, 0xc0, !PT ;  /* 0x000003809abb7812 */ /* 0x000fe400078ec0ff */
[----:B------:R-:W-:Y:S01]  /*97f0*/  UIMAD UR5, UR11, UR8, URZ ;  /* 0x000000080b0572a4 */ /* 0x000fe2000f8e023f */
[----:B------:R-:W-:-:S03]  /*9800*/  IADD3 R211, P4, R222, 0xc060, RZ ;  /* 0x0000c060ded37810 */ /* 0x000fc60007f9e0ff */
[----:B------:R-:W-:Y:S01]  /*9810*/  UIMAD UR5, UR10, UR9, UR5 ;  /* 0x000000090a0572a4 */ /* 0x000fe2000f8e0205 */
[C---:B------:R-:W-:Y:S02]  /*9820*/  IADD3 R169, P3, R222.reuse, 0xc040, RZ ;  /* 0x0000c040dea97810 */ /* 0x040fe40007f7e0ff */
[----:B------:R-:W-:Y:S02]  /*9830*/  LOP3.LUT R210, R211, 0x380, RZ, 0xc0, !PT ;  /* 0x00000380d3d27812 */ /* 0x000fe400078ec0ff */
[----:B------:R-:W-:Y:S01]  /*9840*/  IADD3 R14, P2, R222, 0xc020, RZ ;  /* 0x0000c020de0e7810 */ /* 0x000fe20007f5e0ff */
[--C-:B------:R-:W-:Y:S01]  /*9850*/  IMAD.X R209, RZ, RZ, R223.reuse, P3 ;  /* 0x000000ffffd17224 */ /* 0x100fe200018e06df */
[----:B------:R-:W-:Y:S02]  /*9860*/  SHF.R.U64 R210, R210, 0x3, RZ ;  /* 0x00000003d2d27819 */ /* 0x000fe400000012ff */
[----:B------:R-:W-:Y:S01]  /*9870*/  LOP3.LUT R7, R222, 0x380, RZ, 0xc0, !PT ;  /* 0x00000380de077812 */ /* 0x000fe200078ec0ff */
[--C-:B------:R-:W-:Y:S01]  /*9880*/  IMAD.X R9, RZ, RZ, R223.reuse, P2 ;  /* 0x000000ffff097224 */ /* 0x100fe200010e06df */
[----:B------:R-:W-:Y:S01]  /*9890*/  LOP3.LUT R210, R210, R211, RZ, 0x3c, !PT ;  /* 0x000000d3d2d27212 */ /* 0x000fe200078e3cff */
[----:B------:R-:W-:Y:S01]  /*98a0*/  IMAD.X R211, RZ, RZ, R223, P4 ;  /* 0x000000ffffd37224 */ /* 0x000fe200020e06df */
[----:B------:R-:W-:-:S02]  /*98b0*/  IADD3 R167, P6, R222, 0x8060, RZ ;  /* 0x00008060dea77810 */ /* 0x000fc40007fde0ff */
[C---:B------:R-:W-:Y:S02]  /*98c0*/  IADD3 R12, P5, R222.reuse, 0x20, RZ ;  /* 0x00000020de0c7810 */ /* 0x040fe40007fbe0ff */
[C---:B------:R-:W-:Y:S01]  /*98d0*/  IADD3 R165, P4, R222.reuse, 0x8040, RZ ;  /* 0x00008040dea57810 */ /* 0x040fe20007f9e0ff */
[--C-:B------:R-:W-:Y:S01]  /*98e0*/  IMAD.X R207, RZ, RZ, R223.reuse, P6 ;  /* 0x000000ffffcf7224 */ /* 0x100fe200030e06df */
[C---:B------:R-:W-:Y:S01]  /*98f0*/  IADD3 R163, P3, R222.reuse, 0x8020, RZ ;  /* 0x00008020dea37810 */ /* 0x040fe20007f7e0ff */
[--C-:B------:R-:W-:Y:S01]  /*9900*/  IMAD.X R15, RZ, RZ, R223.reuse, P5 ;  /* 0x000000ffff0f7224 */ /* 0x100fe200028e06df */
[C---:B------:R-:W-:Y:S01]  /*9910*/  IADD3 R161, P2, R222.reuse, 0x8000, RZ ;  /* 0x00008000dea17810 */ /* 0x040fe20007f5e0ff */
[--C-:B------:R-:W-:Y:S01]  /*9920*/  IMAD.X R205, RZ, RZ, R223.reuse, P4 ;  /* 0x000000ffffcd7224 */ /* 0x100fe200020e06df */
[----:B------:R-:W-:Y:S01]  /*9930*/  IADD3 R156, P0, R222, 0xc000, RZ ;  /* 0x0000c000de9c7810 */ /* 0x000fe20007f1e0ff */
[--C-:B------:R-:W-:Y:S01]  /*9940*/  IMAD.X R13, RZ, RZ, R223.reuse, P3 ;  /* 0x000000ffff0d7224 */ /* 0x100fe200018e06df */
[----:B------:R-:W-:Y:S01]  /*9950*/  SHF.R.U64 R7, R7, 0x3, RZ ;  /* 0x0000000307077819 */ /* 0x000fe200000012ff */
[----:B------:R-:W-:Y:S01]  /*9960*/  IMAD.X R203, RZ, RZ, R223, P2 ;  /* 0x000000ffffcb7224 */ /* 0x000fe200010e06df */
[----:B------:R-:W-:-:S02]  /*9970*/  LOP3.LUT R8, R14, 0x380, RZ, 0xc0, !PT ;  /* 0x000003800e087812 */ /* 0x000fc400078ec0ff */
[----:B---3--:R-:W-:Y:S02]  /*9980*/  IADD3.X R11, RZ, R223, RZ, P0, !PT ;  /* 0x000000dfff0b7210 */ /* 0x008fe400007fe4ff */
[C---:B------:R-:W-:Y:S02]  /*9990*/  IADD3 R152, P0, R222.reuse, 0x4060, RZ ;  /* 0x00004060de987810 */ /* 0x040fe40007f1e0ff */
[C---:B------:R-:W-:Y:S02]  /*99a0*/  IADD3 R20, P6, R222.reuse, 0x40, RZ ;  /* 0x00000040de147810 */ /* 0x040fe40007fde0ff */
[C---:B------:R-:W-:Y:S01]  /*99b0*/  IADD3 R159, P5, R222.reuse, 0x4040, RZ ;  /* 0x00004040de9f7810 */ /* 0x040fe20007fbe0ff */
[--C-:B------:R-:W-:Y:S01]  /*99c0*/  IMAD.X R201, RZ, RZ, R223.reuse, P0 ;  /* 0x000000ffffc97224 */ /* 0x100fe200000e06df */
[C---:B------:R-:W-:Y:S01]  /*99d0*/  IADD3 R157, P4, R222.reuse, 0x4020, RZ ;  /* 0x00004020de9d7810 */ /* 0x040fe20007f9e0ff */
[--C-:B------:R-:W-:Y:S01]  /*99e0*/  IMAD.X R153, RZ, RZ, R223.reuse, P6 ;  /* 0x000000ffff997224 */ /* 0x100fe200030e06df */
[C---:B------:R-:W-:Y:S01]  /*99f0*/  IADD3 R4, P3, R222.reuse, 0x4000, RZ ;  /* 0x00004000de047810 */ /* 0x040fe20007f7e0ff */
[----:B------:R-:W-:Y:S01]  /*9a00*/  IMAD.X R21, RZ, RZ, R223, P5 ;  /* 0x000000ffff157224 */ /* 0x000fe200028e06df */
[----:B------:R-:W-:-:S02]  /*9a10*/  IADD3 R3, P2, R222, 0x60, RZ ;  /* 0x00000060de037810 */ /* 0x000fc40007f5e0ff */
[----:B------:R-:W-:Y:S02]  /*9a20*/  LOP3.LUT R222, R7, R222, RZ, 0x3c, !PT ;  /* 0x000000de07de7212 */ /* 0x000fe400078e3cff */
[----:B------:R-:W-:Y:S01]  /*9a30*/  SHF.R.U64 R7, R8, 0x3, RZ ;  /* 0x0000000308077819 */ /* 0x000fe200000012ff */
[----:B------:R-:W-:Y:S01]  /*9a40*/  IMAD.X R191, RZ, RZ, R223, P2 ;  /* 0x000000ffffbf7224 */ /* 0x000fe200010e06df */
[----:B------:R-:W-:Y:S02]  /*9a50*/  LOP3.LUT R10, R156, 0x380, RZ, 0xc0, !PT ;  /* 0x000003809c0a7812 */ /* 0x000fe400078ec0ff */
[----:B------:R-:W-:Y:S02]  /*9a60*/  LOP3.LUT R8, R7, R14, RZ, 0x3c, !PT ;  /* 0x0000000e07087212 */ /* 0x000fe400078e3cff */
[----:B------:R-:W-:Y:S02]  /*9a70*/  SHF.R.U64 R7, R10, 0x3, RZ ;  /* 0x000000030a077819 */ /* 0x000fe400000012ff */
[----:B------:R-:W-:-:S02]  /*9a80*/  LOP3.LUT R14, R167, 0x380, RZ, 0xc0, !PT ;  /* 0x00000380a70e7812 */ /* 0x000fc400078ec0ff */
[----:B------:R-:W-:Y:S02]  /*9a90*/  LOP3.LUT R10, R7, R156, RZ, 0x3c, !PT ;  /* 0x0000009c070a7212 */ /* 0x000fe400078e3cff */
[----:B------:R-:W-:Y:S02]  /*9aa0*/  LOP3.LUT R7, R12, 0x380, RZ, 0xc0, !PT ;  /* 0x000003800c077812 */ /* 0x000fe400078ec0ff */
[----:B------:R-:W-:Y:S02]  /*9ab0*/  LOP3.LUT R158, R169, 0x380, RZ, 0xc0, !PT ;  /* 0x00000380a99e7812 */ /* 0x000fe400078ec0ff */
[----:B------:R-:W-:Y:S02]  /*9ac0*/  LOP3.LUT R156, R165, 0x380, RZ, 0xc0, !PT ;  /* 0x00000380a59c7812 */ /* 0x000fe400078ec0ff */
[----:B------:R-:W-:Y:S02]  /*9ad0*/  SHF.R.U64 R14, R14, 0x3, RZ ;  /* 0x000000030e0e7819 */ /* 0x000fe400000012ff */
[----:B------:R-:W-:-:S02]  /*9ae0*/  SHF.R.U64 R7, R7, 0x3, RZ ;  /* 0x0000000307077819 */ /* 0x000fc400000012ff */
[----:B------:R-:W-:Y:S02]  /*9af0*/  SHF.R.U64 R158, R158, 0x3, RZ ;  /* 0x000000039e9e7819 */ /* 0x000fe400000012ff */
[----:B------:R-:W-:Y:S02]  /*9b00*/  SHF.R.U64 R156, R156, 0x3, RZ ;  /* 0x000000039c9c7819 */ /* 0x000fe400000012ff */
[----:B------:R-:W-:Y:S02]  /*9b10*/  LOP3.LUT R206, R14, R167, RZ, 0x3c, !PT ;  /* 0x000000a70ece7212 */ /* 0x000fe400078e3cff */
[----:B------:R-:W-:Y:S02]  /*9b20*/  LOP3.LUT R14, R7, R12, RZ, 0x3c, !PT ;  /* 0x0000000c070e7212 */ /* 0x000fe400078e3cff */
[----:B------:R-:W-:Y:S02]  /*9b30*/  LOP3.LUT R208, R158, R169, RZ, 0x3c, !PT ;  /* 0x000000a99ed07212 */ /* 0x000fe400078e3cff */
[----:B------:R-:W-:-:S02]  /*9b40*/  LOP3.LUT R204, R156, R165, RZ, 0x3c, !PT ;  /* 0x000000a59ccc7212 */ /* 0x000fc400078e3cff */
[----:B------:R-:W-:Y:S02]  /*9b50*/  LOP3.LUT R7, R152, 0x380, RZ, 0xc0, !PT ;  /* 0x0000038098077812 */ /* 0x000fe400078ec0ff */
[----:B------:R-:W-:Y:S02]  /*9b60*/  LOP3.LUT R158, R163, 0x380, RZ, 0xc0, !PT ;  /* 0x00000380a39e7812 */ /* 0x000fe400078ec0ff */
[----:B------:R-:W-:Y:S02]  /*9b70*/  LOP3.LUT R156, R161, 0x380, RZ, 0xc0, !PT ;  /* 0x00000380a19c7812 */ /* 0x000fe400078ec0ff */
[----:B------:R-:W-:Y:S02]  /*9b80*/  SHF.R.U64 R7, R7, 0x3, RZ ;  /* 0x0000000307077819 */ /* 0x000fe400000012ff */
[----:B------:R-:W-:Y:S02]  /*9b90*/  SHF.R.U64 R158, R158, 0x3, RZ ;  /* 0x000000039e9e7819 */ /* 0x000fe400000012ff */
[----:B------:R-:W-:-:S02]  /*9ba0*/  SHF.R.U64 R156, R156, 0x3, RZ ;  /* 0x000000039c9c7819 */ /* 0x000fc400000012ff */
[----:B------:R-:W-:Y:S02]  /*9bb0*/  LOP3.LUT R200, R7, R152, RZ, 0x3c, !PT ;  /* 0x0000009807c87212 */ /* 0x000fe400078e3cff */
[----:B------:R-:W-:Y:S02]  /*9bc0*/  LOP3.LUT R12, R158, R163, RZ, 0x3c, !PT ;  /* 0x000000a39e0c7212 */ /* 0x000fe400078e3cff */
[----:B------:R-:W-:Y:S02]  /*9bd0*/  LOP3.LUT R202, R156, R161, RZ, 0x3c, !PT ;  /* 0x000000a19cca7212 */ /* 0x000fe400078e3cff */
[----:B------:R-:W-:Y:S02]  /*9be0*/  LOP3.LUT R7, R20, 0x380, RZ, 0xc0, !PT ;  /* 0x0000038014077812 */ /* 0x000fe400078ec0ff */
[----:B------:R-:W-:Y:S02]  /*9bf0*/  LOP3.LUT R158, R159, 0x380, RZ, 0xc0, !PT ;  /* 0x000003809f9e7812 */ /* 0x000fe400078ec0ff */
[----:B------:R-:W-:-:S02]  /*9c00*/  LOP3.LUT R156, R157, 0x380, RZ, 0xc0, !PT ;  /* 0x000003809d9c7812 */ /* 0x000fc400078ec0ff */
[----:B------:R-:W-:Y:S02]  /*9c10*/  SHF.R.U64 R7, R7, 0x3, RZ ;  /* 0x0000000307077819 */ /* 0x000fe400000012ff */
[----:B------:R-:W-:Y:S02]  /*9c20*/  SHF.R.U64 R158, R158, 0x3, RZ ;  /* 0x000000039e9e7819 */ /* 0x000fe400000012ff */
[----:B------:R-:W-:Y:S02]  /*9c30*/  SHF.R.U64 R156, R156, 0x3, RZ ;  /* 0x000000039c9c7819 */ /* 0x000fe400000012ff */
[----:B------:R-:W-:Y:S02]  /*9c40*/  LOP3.LUT R152, R7, R20, RZ, 0x3c, !PT ;  /* 0x0000001407987212 */ /* 0x000fe400078e3cff */
[----:B------:R-:W-:Y:S02]  /*9c50*/  LOP3.LUT R20, R158, R159, RZ, 0x3c, !PT ;  /* 0x0000009f9e147212 */ /* 0x000fe400078e3cff */
[----:B------:R-:W-:-:S02]  /*9c60*/  IADD3 R163, P2, R154, 0x3000, RZ ;  /* 0x000030009aa37810 */ /* 0x000fc40007f5e0ff */
[C---:B------:R-:W-:Y:S02]  /*9c70*/  IADD3 R167, P0, R154.reuse, 0x4000, RZ ;  /* 0x000040009aa77810 */ /* 0x040fe40007f1e0ff */
[----:B------:R-:W-:Y:S02]  /*9c80*/  LOP3.LUT R162, R163, 0x380, RZ, 0xc0, !PT ;  /* 0x00000380a3a27812 */ /* 0x000fe400078ec0ff */
[C---:B------:R-:W-:Y:S02]  /*9c90*/  IADD3 R171, P6, R154.reuse, 0x5000, RZ ;  /* 0x000050009aab7810 */ /* 0x040fe40007fde0ff */
[----:B------:R-:W-:Y:S02]  /*9ca0*/  IADD3 R173, P5, R154, 0x6000, RZ ;  /* 0x000060009aad7810 */ /* 0x000fe40007fbe0ff */
[----:B------:R-:W-:Y:S02]  /*9cb0*/  SHF.R.U64 R162, R162, 0x3, RZ ;  /* 0x00000003a2a27819 */ /* 0x000fe400000012ff */
[----:B------:R-:W-:-:S02]  /*9cc0*/  LOP3.LUT R166, R167, 0x380, RZ, 0xc0, !PT ;  /* 0x00000380a7a67812 */ /* 0x000fc400078ec0ff */
[----:B------:R-:W-:Y:S02]  /*9cd0*/  LOP3.LUT R170, R171, 0x380, RZ, 0xc0, !PT ;  /* 0x00000380abaa7812 */ /* 0x000fe400078ec0ff */
[----:B------:R-:W-:Y:S02]  /*9ce0*/  LOP3.LUT R172, R173, 0x380, RZ, 0xc0, !PT ;  /* 0x00000380adac7812 */ /* 0x000fe400078ec0ff */
[----:B------:R-:W-:Y:S01]  /*9cf0*/  LOP3.LUT R162, R162, R163, RZ, 0x3c, !PT ;  /* 0x000000a3a2a27212 */ /* 0x000fe200078e3cff */
[----:B------:R-:W-:Y:S01]  /*9d00*/  IMAD.X R163, RZ, RZ, R155, P2 ;  /* 0x000000ffffa37224 */ /* 0x000fe200010e069b */
[----:B------:R-:W-:Y:S02]  /*9d10*/  SHF.R.U64 R166, R166, 0x3, RZ ;  /* 0x00000003a6a67819 */ /* 0x000fe400000012ff */
[----:B------:R-:W-:Y:S02]  /*9d20*/  SHF.R.U64 R170, R170, 0x3, RZ ;  /* 0x00000003aaaa7819 */ /* 0x000fe400000012ff */
[----:B------:R-:W-:-:S02]  /*9d30*/  SHF.R.U64 R172, R172, 0x3, RZ ;  /* 0x00000003acac7819 */ /* 0x000fc400000012ff */
[----:B------:R-:W-:Y:S02]  /*9d40*/  IADD3 R185, P2, R154, 0x9000, RZ ;  /* 0x000090009ab97810 */ /* 0x000fe40007f5e0ff */
[----:B------:R-:W-:Y:S02]  /*9d50*/  LOP3.LUT R160, R3, 0x380, RZ, 0xc0, !PT ;  /* 0x0000038003a07812 */ /* 0x000fe400078ec0ff */
[----:B------:R-:W-:Y:S01]  /*9d60*/  LOP3.LUT R166, R166, R167, RZ, 0x3c, !PT ;  /* 0x000000a7a6a67212 */ /* 0x000fe200078e3cff */
[--C-:B------:R-:W-:Y:S01]  /*9d70*/  IMAD.X R167, RZ, RZ, R155.reuse, P0 ;  /* 0x000000ffffa77224 */ /* 0x100fe200000e069b */
[----:B------:R-:W-:Y:S01]  /*9d80*/  LOP3.LUT R170, R170, R171, RZ, 0x3c, !PT ;  /* 0x000000abaaaa7212 */ /* 0x000fe200078e3cff */
[--C-:B------:R-:W-:Y:S01]  /*9d90*/  IMAD.X R171, RZ, RZ, R155.reuse, P6 ;  /* 0x000000ffffab7224 */ /* 0x100fe200030e069b */
[----:B------:R-:W-:Y:S01]  /*9da0*/  LOP3.LUT R172, R172, R173, RZ, 0x3c, !PT ;  /* 0x000000adacac7212 */ /* 0x000fe200078e3cff */
[----:B------:R-:W-:Y:S01]  /*9db0*/  IMAD.X R173, RZ, RZ, R155, P5 ;  /* 0x000000ffffad7224 */ /* 0x000fe200028e069b */
[----:B------:R-:W-:-:S02]  /*9dc0*/  LOP3.LUT R184, R185, 0x380, RZ, 0xc0, !PT ;  /* 0x00000380b9b87812 */ /* 0x000fc400078ec0ff */
[----:B------:R-:W-:Y:S02]  /*9dd0*/  LOP3.LUT R7, R4, 0x380, RZ, 0xc0, !PT ;  /* 0x0000038004077812 */ /* 0x000fe400078ec0ff */
[----:B------:R-:W-:Y:S02]  /*9de0*/  SHF.R.U64 R160, R160, 0x3, RZ ;  /* 0x00000003a0a07819 */ /* 0x000fe400000012ff */
[C---:B------:R-:W-:Y:S02]  /*9df0*/  IADD3 R161, P0, R154.reuse, 0xa000, RZ ;  /* 0x0000a0009aa17810 */ /* 0x040fe40007f1e0ff */
[C---:B------:R-:W-:Y:S02]  /*9e00*/  IADD3 R169, P6, R154.reuse, 0xb000, RZ ;  /* 0x0000b0009aa97810 */ /* 0x040fe40007fde0ff */
[----:B------:R-:W-:Y:S02]  /*9e10*/  IADD3 R175, P5, R154, 0xc000, RZ ;  /* 0x0000c0009aaf7810 */ /* 0x000fe40007fbe0ff */
[----:B------:R-:W-:-:S02]  /*9e20*/  SHF.R.U64 R184, R184, 0x3, RZ ;  /* 0x00000003b8b87819 */ /* 0x000fc400000012ff */
[----:B------:R-:W-:Y:S02]  /*9e30*/  SHF.R.U64 R7, R7, 0x3, RZ ;  /* 0x0000000307077819 */ /* 0x000fe400000012ff */
[----:B------:R-:W-:Y:S02]  /*9e40*/  LOP3.LUT R190, R160, R3, RZ, 0x3c, !PT ;  /* 0x00000003a0be7212 */ /* 0x000fe400078e3cff */
[----:B------:R-:W-:Y:S02]  /*9e50*/  LOP3.LUT R160, R161, 0x380, RZ, 0xc0, !PT ;  /* 0x00000380a1a07812 */ /* 0x000fe400078ec0ff */
[----:B------:R-:W-:Y:S02]  /*9e60*/  LOP3.LUT R168, R169, 0x380, RZ, 0xc0, !PT ;  /* 0x00000380a9a87812 */ /* 0x000fe400078ec0ff */
[----:B------:R-:W-:Y:S02]  /*9e70*/  LOP3.LUT R174, R175, 0x380, RZ, 0xc0, !PT ;  /* 0x00000380afae7812 */ /* 0x000fe400078ec0ff */
[----:B------:R-:W-:Y:S01]  /*9e80*/  MOV R10, R10 ;  /* 0x0000000a000a7202 */ /* 0x000fe20000000f00 */
[----:B------:R-:W-:Y:S01]  /*9e90*/  IMAD.U32 R11, RZ, RZ, UR12 ;  /* 0x0000000cff0b7e24 */ /* 0x000fe2000f8e00ff */
[----:B------:R-:W-:Y:S01]  /*9ea0*/  LOP3.LUT R184, R184, R185, RZ, 0x3c, !PT ;  /* 0x000000b9b8b87212 */ /* 0x000fe200078e3cff */
[----:B------:R-:W-:Y:S01]  /*9eb0*/  IMAD.X R185, RZ, RZ, R155, P2 ;  /* 0x000000ffffb97224 */ /* 0x000fe200010e069b */
[----:B------:R-:W-:Y:S01]  /*9ec0*/  SHF.R.U64 R160, R160, 0x3, RZ ;  /* 0x00000003a0a07819 */ /* 0x000fe200000012ff */
[----:B------:R-:W-:Y:S01]  /*9ed0*/  USHF.R.S32.HI UR12, URZ, 0x1f, UR13 ;  /* 0x0000001f3f0c7899 */ /* 0x000fe2000801140d */
[----:B------:R-:W-:-:S02]  /*9ee0*/  SHF.R.U64 R168, R168, 0x3, RZ ;  /* 0x00000003a8a87819 */ /* 0x000fc400000012ff */
[----:B------:R-:W-:Y:S02]  /*9ef0*/  SHF.R.U64 R174, R174, 0x3, RZ ;  /* 0x00000003aeae7819 */ /* 0x000fe400000012ff */
[----:B------:R-:W-:Y:S02]  /*9f00*/  SHF.R.U64 R187, R187, 0x3, RZ ;  /* 0x00000003bbbb7819 */ /* 0x000fe400000012ff */
[----:B------:R-:W-:Y:S01]  /*9f10*/  MOV R153, R152 ;  /* 0x0000009800997202 */ /* 0x000fe20000000f00 */
[----:B------:R-:W-:Y:S01]  /*9f20*/  @!P1 VIADD R152, R11, 0x38860 ;  /* 0x000388600b989836 */ /* 0x000fe20000000000 */
[----:B------:R-:W-:Y:S01]  /*9f30*/  LOP3.LUT R160, R160, R161, RZ, 0x3c, !PT ;  /* 0x000000a1a0a07212 */ /* 0x000fe200078e3cff */
[--C-:B------:R-:W-:Y:S01]  /*9f40*/  IMAD.X R161, RZ, RZ, R155.reuse, P0 ;  /* 0x000000ffffa17224 */ /* 0x100fe200000e069b */
[----:B------:R-:W-:Y:S01]  /*9f50*/  LOP3.LUT R168, R168, R169, RZ, 0x3c, !PT ;  /* 0x000000a9a8a87212 */ /* 0x000fe200078e3cff */
[--C-:B------:R-:W-:Y:S01]  /*9f60*/  IMAD.X R169, RZ, RZ, R155.reuse, P6 ;  /* 0x000000ffffa97224 */ /* 0x100fe200030e069b */
[----:B------:R-:W-:Y:S01]  /*9f70*/  LOP3.LUT R174, R174, R175, RZ, 0x3c, !PT ;  /* 0x000000afaeae7212 */ /* 0x000fe200078e3cff */
[--C-:B------:R-:W-:Y:S01]  /*9f80*/  IMAD.X R175, RZ, RZ, R155.reuse, P5 ;  /* 0x000000ffffaf7224 */ /* 0x100fe200028e069b */
[----:B------:R-:W-:Y:S01]  /*9f90*/  LOP3.LUT R186, R187, R154, RZ, 0x3c, !PT ;  /* 0x0000009abbba7212 */ /* 0x000fe200078e3cff */
[----:B------:R-:W-:Y:S01]  /*9fa0*/  IMAD.MOV.U32 R187, RZ, RZ, R155 ;  /* 0x000000ffffbb7224 */ /* 0x000fe200078e009b */
[----:B------:R-:W-:-:S02]  /*9fb0*/  MOV R15, R14 ;  /* 0x0000000e000f7202 */ /* 0x000fc40000000f00 */
[----:B------:R-:W-:Y:S02]  /*9fc0*/  MOV R21, R20 ;  /* 0x0000001400157202 */ /* 0x000fe40000000f00 */
[----:B------:R-:W-:Y:S02]  /*9fd0*/  MOV R13, R12 ;  /* 0x0000000c000d7202 */ /* 0x000fe40000000f00 */
[----:B------:R-:W-:Y:S02]  /*9fe0*/  MOV R12, R200 ;  /* 0x000000c8000c7202 */ /* 0x000fe40000000f00 */
[----:B------:R-:W-:Y:S02]  /*9ff0*/  MOV R14, R202 ;  /* 0x000000ca000e7202 */ /* 0x000fe40000000f00 */
[----:B------:R-:W-:Y:S02]  /*a000*/  MOV R8, R8 ;  /* 0x0000000800087202 */ /* 0x000fe40000000f00 */
[----:B------:R-:W-:Y:S01]  /*a010*/  MOV R9, R204 ;  /* 0x000000cc00097202 */ /* 0x000fe20000000f00 */
[----:B------:R-:W-:-:S02]  /*a020*/  WARPGROUP.DEPBAR.LE gsb0, 0x0 ;  /* 0x00008000000079c5 */ /* 0x000fc40000010000 */
[----:B------:R-:W-:Y:S01]  /*a030*/  WARPGROUP.ARRIVE ;  /* 0x00000000000079c5 */ /* 0x000fe20000000000 */
[--C-:B------:R-:W-:Y:S01]  /*a040*/  IMAD.X R199, RZ, RZ, R223.reuse, P4 ;  /* 0x000000ffffc77224 */ /* 0x100fe200020e06df */
[----:B------:R-:W-:Y:S01]  /*a050*/  LOP3.LUT R198, R156, R157, RZ, 0x3c, !PT ;  /* 0x0000009d9cc67212 */ /* 0x000fe200078e3cff */
[----:B------:R-:W-:Y:S01]  /*a060*/  IMAD.X R197, RZ, RZ, R223, P3 ;  /* 0x000000ffffc57224 */ /* 0x000fe200018e06df */
[C---:B------:R-:W-:Y:S02]  /*a070*/  IADD3 R157, P4, R154.reuse, 0x1000, RZ ;  /* 0x000010009a9d7810 */ /* 0x040fe40007f9e0ff */
[----:B------:R-:W-:Y:S01]  /*a080*/  HGMMA.64x256x16.F32 R24, R192, gdesc[UR4].tnspB, R24, gsb0 ;  /* 0x43e00004c0187df0 */ /* 0x000fe20008000818 */
[----:B------:R-:W-:Y:S01]  /*a090*/  IADD3 R159, P3, R154, 0x2000, RZ ;  /* 0x000020009a9f7810 */ /* 0x000fe20007f7e0ff */
[----:B------:R-:W-:Y:S01]  /*a0a0*/  UIMAD.WIDE.U32 UR6, UR10, UR8, URZ ;  /* 0x000000080a0672a5 */ /* 0x000fe2000f8e003f */
[----:B------:R-:W-:Y:S02]  /*a0b0*/  LOP3.LUT R156, R157, 0x380, RZ, 0xc0, !PT ;  /* 0x000003809d9c7812 */ /* 0x000fe400078ec0ff */
[----:B------:R-:W-:Y:S01]  /*a0c0*/  LOP3.LUT R158, R159, 0x380, RZ, 0xc0, !PT ;  /* 0x000003809f9e7812 */ /* 0x000fe200078ec0ff */
[----:B------:R-:W-:Y:S01]  /*a0d0*/  ULDC.64 UR8, c[0x0][0x208] ;  /* 0x0000820000087ab9 */ /* 0x000fe20000000a00 */
[----:B------:R-:W-:Y:S01]  /*a0e0*/  SHF.R.U64 R156, R156, 0x3, RZ ;  /* 0x000000039c9c7819 */ /* 0x000fe200000012ff */
[----:B------:R-:W-:Y:S01]  /*a0f0*/  IMAD.U32 R188, RZ, RZ, UR6 ;  /* 0x00000006ffbc7e24 */ /* 0x000fe2000f8e00ff */
[----:B------:R-:W-:Y:S01]  /*a100*/  SHF.R.U64 R158, R158, 0x3, RZ ;  /* 0x000000039e9e7819 */ /* 0x000fe200000012ff */
[----:B------:R-:W-:Y:S01]  /*a110*/  UIADD3 UR6, UR7, UR5, URZ ;  /* 0x0000000507067290 */ /* 0x000fe2000fffe03f */
[----:B------:R-:W-:Y:S01]  /*a120*/  LOP3.LUT R156, R156, R157, RZ, 0x3c, !PT ;  /* 0x0000009d9c9c7212 */ /* 0x000fe200078e3cff */
[--C-:B------:R-:W-:Y:S01]  /*a130*/  IMAD.X R157, RZ, RZ, R155.reuse, P4 ;  /* 0x000000ffff9d7224 */ /* 0x100fe200020e069b */
[----:B------:R-:W-:Y:S01]  /*a140*/  LOP3.LUT R158, R158, R159, RZ, 0x3c, !PT ;  /* 0x0000009f9e9e7212 */ /* 0x000fe200078e3cff */
[----:B------:R-:W-:Y:S01]  /*a150*/  IMAD.X R159, RZ, RZ, R155, P3 ;  /* 0x000000ffff9f7224 */ /* 0x000fe200018e069b */
[C---:B------:R-:W-:Y:S01]  /*a160*/  IADD3 R177, P4, R154.reuse, 0x7000, RZ ;  /* 0x000070009ab17810 */ /* 0x040fe20007f9e0ff */
[----:B------:R-:W-:Y:S01]  /*a170*/  IMAD.U32 R189, RZ, RZ, UR7 ;  /* 0x00000007ffbd7e24 */ /* 0x000fe2000f8e00ff */
[----:B------:R-:W-:Y:S01]  /*a180*/  IADD3 R181, P3, R154, 0x8000, RZ ;  /* 0x000080009ab57810 */ /* 0x000fe20007f7e0ff */
[----:B------:R-:W-:Y:S01]  /*a190*/  IMAD.U32 R189, RZ, RZ, UR6 ;  /* 0x00000006ffbd7e24 */ /* 0x000fe2000f8e00ff */
[----:B------:R-:W-:Y:S01]  /*a1a0*/  LOP3.LUT R176, R177, 0x380, RZ, 0xc0, !PT ;  /* 0x00000380b1b07812 */ /* 0x000fe200078ec0ff */
[----:B------:R-:W-:Y:S01]  /*a1b0*/  ULDC.64 UR6, c[0x0][0xb88] ;  /* 0x0002e20000067ab9 */ /* 0x000fe20000000a00 */
[----:B------:R-:W-:-:S02]  /*a1c0*/  LOP3.LUT R180, R181, 0x380, RZ, 0xc0, !PT ;  /* 0x00000380b5b47812 */ /* 0x000fc400078ec0ff */
[----:B------:R-:W-:Y:S02]  /*a1d0*/  SHF.R.U64 R176, R176, 0x3, RZ ;  /* 0x00000003b0b07819 */ /* 0x000fe400000012ff */
[----:B------:R-:W-:Y:S02]  /*a1e0*/  SHF.R.U64 R180, R180, 0x3, RZ ;  /* 0x00000003b4b47819 */ /* 0x000fe400000012ff */
[----:B------:R-:W-:Y:S01]  /*a1f0*/  LOP3.LUT R176, R176, R177, RZ, 0x3c, !PT ;  /* 0x000000b1b0b07212 */ /* 0x000fe200078e3cff */
[--C-:B------:R-:W-:Y:S01]  /*a200*/  IMAD.X R177, RZ, RZ, R155.reuse, P4 ;  /* 0x000000ffffb17224 */ /* 0x100fe200020e069b */
[----:B------:R-:W-:Y:S01]  /*a210*/  LOP3.LUT R180, R180, R181, RZ, 0x3c, !PT ;  /* 0x000000b5b4b47212 */ /* 0x000fe200078e3cff */
[----:B------:R-:W-:Y:S01]  /*a220*/  IMAD.X R181, RZ, RZ, R155, P3 ;  /* 0x000000ffffb57224 */ /* 0x000fe200018e069b */
[C---:B------:R-:W-:Y:S02]  /*a230*/  IADD3 R183, P4, R154.reuse, 0xd000, RZ ;  /* 0x0000d0009ab77810 */ /* 0x040fe40007f9e0ff */
[----:B------:R-:W-:-:S02]  /*a240*/  IADD3 R165, P3, R154, 0xe000, RZ ;  /* 0x0000e0009aa57810 */ /* 0x000fc40007f7e0ff */
[----:B------:R-:W-:Y:S02]  /*a250*/  LOP3.LUT R182, R183, 0x380, RZ, 0xc0, !PT ;  /* 0x00000380b7b67812 */ /* 0x000fe400078ec0ff */
[----:B------:R-:W-:Y:S02]  /*a260*/  LOP3.LUT R164, R165, 0x380, RZ, 0xc0, !PT ;  /* 0x00000380a5a47812 */ /* 0x000fe400078ec0ff */
[----:B------:R-:W-:Y:S02]  /*a270*/  LOP3.LUT R196, R7, R4, RZ, 0x3c, !PT ;  /* 0x0000000407c47212 */ /* 0x000fe400078e3cff */
[----:B------:R-:W-:Y:S02]  /*a280*/  SHF.R.U64 R182, R182, 0x3, RZ ;  /* 0x00000003b6b67819 */ /* 0x000fe400000012ff */
[----:B------:R-:W-:Y:S02]  /*a290*/  SHF.R.U64 R164, R164, 0x3, RZ ;  /* 0x00000003a4a47819 */ /* 0x000fe400000012ff */
[----:B------:R-:W-:-:S02]  /*a2a0*/  IADD3 R4, P2, R154, 0xf000, RZ ;  /* 0x0000f0009a047810 */ /* 0x000fc40007f5e0ff */
[----:B------:R-:W-:Y:S02]  /*a2b0*/  LOP3.LUT R182, R182, R183, RZ, 0x3c, !PT ;  /* 0x000000b7b6b67212 */ /* 0x000fe400078e3cff */
[----:B------:R-:W-:Y:S01]  /*a2c0*/  LOP3.LUT R164, R164, R165, RZ, 0x3c, !PT ;  /* 0x000000a5a4a47212 */ /* 0x000fe200078e3cff */
[--C-:B------:R-:W-:Y:S01]  /*a2d0*/  IMAD.X R165, RZ, RZ, R155.reuse, P3 ;  /* 0x000000ffffa57224 */ /* 0x100fe200018e069b */
[----:B------:R-:W-:Y:S01]  /*a2e0*/  IADD3.X R183, RZ, R155, RZ, P4, !PT ;  /* 0x0000009bffb77210 */ /* 0x000fe200027fe4ff */
[----:B------:R-:W-:Y:S01]  /*a2f0*/  IMAD.X R179, RZ, RZ, R155, P2 ;  /* 0x000000ffffb37224 */ /* 0x000fe200010e069b */
[----:B------:R-:W-:Y:S02]  /*a300*/  @!P1 PRMT R155, RZ, 0x654, R152 ;  /* 0x00000654ff9b9816 */ /* 0x000fe40000000098 */
[----:B------:R-:W-:Y:S02]  /*a310*/  MOV R154, R222 ;  /* 0x000000de009a7202 */ /* 0x000fe40000000f00 */
[----:B------:R-:W-:-:S02]  /*a320*/  R2UR UR5, R217 ;  /* 0x00000000d90572ca */ /* 0x000fc400000e0000 */
[----:B------:R-:W-:Y:S02]  /*a330*/  MOV R152, R190 ;  /* 0x000000be00987202 */ /* 0x000fe40000000f00 */
[----:B------:R-:W-:Y:S02]  /*a340*/  MOV R20, R196 ;  /* 0x000000c400147202 */ /* 0x000fe40000000f00 */
[----:B------:R-:W-:Y:S02]  /*a350*/  MOV R11, R198 ;  /* 0x000000c6000b7202 */ /* 0x000fe40000000f00 */
[----:B------:R-:W-:Y:S02]  /*a360*/  LOP3.LUT R3, R4, 0x380, RZ, 0xc0, !PT ;  /* 0x0000038004037812 */ /* 0x000fe400078ec0ff */
[----:B------:R-:W-:Y:S02]  /*a370*/  MOV R7, R208 ;  /* 0x000000d000077202 */ /* 0x000fe40000000f00 */
[----:B------:R-:W-:-:S04]  /*a380*/  SHF.R.U64 R3, R3, 0x3, RZ ;  /* 0x0000000303037819 */ /* 0x000fc800000012ff */
[----:B------:R-:W-:Y:S02]  /*a390*/  LOP3.LUT R178, R3, R4, RZ, 0x3c, !PT ;  /* 0x0000000403b27212 */ /* 0x000fe400078e3cff */
[----:B------:R-:W-:Y:S02]  /*a3a0*/  MOV R3, R206 ;  /* 0x000000ce00037202 */ /* 0x000fe40000000f00 */
[----:B------:R-:W-:Y:S01]  /*a3b0*/  MOV R4, R210 ;  /* 0x000000d200047202 */ /* 0x000fe20000000f00 */
[----:B------:R-:W-:Y:S02]  /*a3c0*/  UIADD3 UR60, UR60, 0x1, URZ ;  /* 0x000000013c3c7890 */ /* 0x000fe4000fffe03f */
[----:B------:R-:W-:Y:S02]  /*a3d0*/  UIADD3 UR4, UR4, 0x38820, URZ ;  /* 0x0003882004047890 */ /* 0x000fe4000fffe03f */
[----:B------:R-:W-:Y:S02]  /*a3e0*/  UISETP.NE.AND UP0, UPT, UR60, 0x2, UPT ;  /* 0x000000023c00788c */ /* 0x000fe4000bf05270 */
[----:B------:R-:W-:Y:S01]  /*a3f0*/  UPRMT UR4, URZ, 0x654, UR4 ;  /* 0x000006543f047896 */ /* 0x000fe20008000004 */
[----:B------:R-:W-:Y:S01]  /*a400*/  BSSY B0, `(.L_x_29) ;  /* 0x000015a000007945 */ /* 0x000fe20003800000 */
[----:B------:R-:W-:Y:S01]  /*a410*/  USEL UR60, UR60, URZ, UP0 ;  /* 0x0000003f3c3c7287 */ /* 0x000fe20008000000 */
[----:B------:R-:W-:-:S02]  /*a420*/  WARPGROUP.DEPBAR.LE gsb0, 0x0 ;  /* 0x00008000000079c5 */ /* 0x000fc40000010000 */
[----:B------:R-:W0:Y:S01]  /*a430*/  LDC R192, c[0x0][0xbe8] ;  /* 0x0002fa00ffc07b82 */ /* 0x000e220000000800 */
[-C--:B--2---:R-:W-:Y:S01]  /*a440*/  FMUL.FTZ R25, R25, R6.reuse ;  /* 0x0000000619197220 */ /* 0x084fe20000410000 */
[-C--:B------:R-:W-:Y:S01]  /*a450*/  FMUL.FTZ R24, R24, R6.reuse ;  /* 0x0000000618187220 */ /* 0x080fe20000410000 */
[-C--:B------:R-:W-:Y:S01]  /*a460*/  FMUL.FTZ R28, R28, R6.reuse ;  /* 0x000000061c1c7220 */ /* 0x080fe20000410000 */
[-C--:B------:R-:W-:Y:S01]  /*a470*/  FMUL.FTZ R33, R33, R6.reuse ;  /* 0x0000000621217220 */ /* 0x080fe20000410000 */
[-C--:B------:R-:W-:Y:S01]  /*a480*/  FMUL.FTZ R32, R32, R6.reuse ;  /* 0x0000000620207220 */ /* 0x080fe20000410000 */
[-C--:B------:R-:W-:Y:S01]  /*a490*/  FMUL.FTZ R37, R37, R6.reuse ;  /* 0x0000000625257220 */ /* 0x080fe20000410000 */
[-C--:B------:R-:W-:Y:S01]  /*a4a0*/  FMUL.FTZ R36, R36, R6.reuse ;  /* 0x0000000624247220 */ /* 0x080fe20000410000 */
[----:B------:R4:W-:Y:S01]  /*a4b0*/  @!P1 SYNCS.ARRIVE.TRANS64.RED.A1T0 RZ, [R155+URZ], RZ ;  /* 0x000000ff9bff99a7 */ /* 0x0009e2000810043f */
[-C--:B------:R-:W-:Y:S01]  /*a4c0*/  FMUL.FTZ R41, R41, R6.reuse ;  /* 0x0000000629297220 */ /* 0x080fe20000410000 */
[-C--:B------:R-:W-:Y:S01]  /*a4d0*/  FMUL.FTZ R40, R40, R6.reuse ;  /* 0x0000000628287220 */ /* 0x080fe20000410000 */
[-C--:B------:R-:W-:Y:S01]  /*a4e0*/  FMUL.FTZ R45, R45, R6.reuse ;  /* 0x000000062d2d7220 */ /* 0x080fe20000410000 */
[-C--:B------:R-:W-:Y:S01]  /*a4f0*/  FMUL.FTZ R44, R44, R6.reuse ;  /* 0x000000062c2c7220 */ /* 0x080fe20000410000 */
[-C--:B------:R-:W-:Y:S01]  /*a500*/  FMUL.FTZ R49, R49, R6.reuse ;  /* 0x0000000631317220 */ /* 0x080fe20000410000 */
[-C--:B------:R-:W-:Y:S01]  /*a510*/  FMUL.FTZ R48, R48, R6.reuse ;  /* 0x0000000630307220 */ /* 0x080fe20000410000 */
[-C--:B------:R-:W-:Y:S01]  /*a520*/  FMUL.FTZ R53, R53, R6.reuse ;  /* 0x0000000635357220 */ /* 0x080fe20000410000 */
[-C--:B----4-:R-:W-:Y:S01]  /*a530*/  FMUL.FTZ R155, R26, R5.reuse ;  /* 0x000000051a9b7220 */ /* 0x090fe20000410000 */
[-C--:B------:R-:W-:Y:S01]  /*a540*/  FMUL.FTZ R26, R29, R6.reuse ;  /* 0x000000061d1a7220 */ /* 0x080fe20000410000 */
[-C--:B------:R-:W-:Y:S01]  /*a550*/  FMUL.FTZ R52, R52, R6.reuse ;  /* 0x0000000634347220 */ /* 0x080fe20000410000 */
[-C--:B------:R-:W-:Y:S01]  /*a560*/  FMUL.FTZ R57, R57, R6.reuse ;  /* 0x0000000639397220 */ /* 0x080fe20000410000 */
[-C--:B------:R-:W-:Y:S01]  /*a570*/  FMUL.FTZ R56, R56, R6.reuse ;  /* 0x0000000638387220 */ /* 0x080fe20000410000 */
[-C--:B------:R-:W-:Y:S01]  /*a580*/  FMUL.FTZ R61, R61, R6.reuse ;  /* 0x000000063d3d7220 */ /* 0x080fe20000410000 */
[-C--:B------:R-:W-:Y:S01]  /*a590*/  FMUL.FTZ R60, R60, R6.reuse ;  /* 0x000000063c3c7220 */ /* 0x080fe20000410000 */
[-C--:B------:R-:W-:Y:S01]  /*a5a0*/  FMUL.FTZ R65, R65, R6.reuse ;  /* 0x0000000641417220 */ /* 0x080fe20000410000 */
[----:B0-----:R-:W-:Y:S01]  /*a5b0*/  ISETP.NE.AND P2, PT, R192, 0x1, PT ;  /* 0x00000001c000780c */ /* 0x001fe20003f45270 */
        /* <DEDUP_REMOVED lines=44> */
[----:B------:R-:W0:Y:S01]  /*a880*/  LDC R148, c[0x0][0xc38] ;  /* 0x00030e00ff947b82 */ /* 0x000e220000000800 */
[-C--:B------:R-:W-:Y:S01]  /*a890*/  FMUL.FTZ R31, R31, R5.reuse ;  /* 0x000000051f1f7220 */ /* 0x080fe20000410000 */
[----:B------:R-:W-:Y:S01]  /*a8a0*/  FMUL.FTZ R30, R30, R5 ;  /* 0x000000051e1e7220 */ /* 0x000fe20000410000 */
[----:B------:R-:W-:Y:S01]  /*a8b0*/  F2FP.F16.F32.PACK_AB R24, R25, R24 ;  /* 0x000000181918723e */ /* 0x000fe200000000ff */
[----:B------:R-:W-:Y:S01]  /*a8c0*/  IMAD R29, RZ, RZ, -UR14 ;  /* 0x8000000eff1d7e24 */ /* 0x000fe2000f8e02ff */
[----:B------:R-:W-:Y:S01]  /*a8d0*/  F2FP.F16.F32.PACK_AB R25, R27, R155 ;  /* 0x0000009b1b19723e */ /* 0x000fe200000000ff */
[-C--:B------:R-:W-:Y:S01]  /*a8e0*/  FMUL.FTZ R35, R35, R5.reuse ;  /* 0x0000000523237220 */ /* 0x080fe20000410000 */
[----:B------:R-:W-:Y:S01]  /*a8f0*/  F2FP.F16.F32.PACK_AB R27, R31, R30 ;  /* 0x0000001e1f1b723e */ /* 0x000fe200000000ff */
[----:B------:R-:W-:Y:S01]  /*a900*/  FMUL.FTZ R34, R34, R5 ;  /* 0x0000000522227220 */ /* 0x000fe20000410000 */
[----:B------:R-:W1:Y:S01]  /*a910*/  @P2 LDC R31, c[0x0][0xbec] ;  /* 0x0002fb00ff1f2b82 */ /* 0x000e620000000800 */
[----:B------:R-:W-:-:S07]  /*a920*/  F2FP.F16.F32.PACK_AB R26, R26, R28 ;  /* 0x0000001c1a1a723e */ /* 0x000fce00000000ff */
[----:B------:R-:W-:Y:S01]  /*a930*/  BAR.SYNC.DEFER_BLOCKING 0x1, 0x100 ;  /* 0x0044000000007b1d */ /* 0x000fe20000010000 */
[----:B------:R-:W-:Y:S01]  /*a940*/  F2FP.F16.F32.PACK_AB R32, R33, R32 ;  /* 0x000000202120723e */ /* 0x000fe200000000ff */
[-C--:B------:R-:W-:Y:S01]  /*a950*/  FMUL.FTZ R39, R39, R5.reuse ;  /* 0x0000000527277220 */ /* 0x080fe20000410000 */
[----:B------:R-:W-:Y:S01]  /*a960*/  F2FP.F16.F32.PACK_AB R33, R35, R34 ;  /* 0x000000222321723e */ /* 0x000fe200000000ff */
[----:B------:R-:W-:Y:S01]  /*a970*/  FMUL.FTZ R38, R38, R5 ;  /* 0x0000000526267220 */ /* 0x000fe20000410000 */
[----:B------:R-:W-:-:S03]  /*a980*/  F2FP.F16.F32.PACK_AB R34, R37, R36 ;  /* 0x000000242522723e */ /* 0x000fc600000000ff */
[----:B------:R-:W2:Y:S01]  /*a990*/  @P2 LDC R30, c[0x0][0xbf0] ;  /* 0x0002fc00ff1e2b82 */ /* 0x000ea20000000800 */
[-C--:B------:R-:W-:Y:S01]  /*a9a0*/  FMUL.FTZ R43, R43, R5.reuse ;  /* 0x000000052b2b7220 */ /* 0x080fe20000410000 */
[-C--:B------:R-:W-:Y:S01]  /*a9b0*/  FMUL.FTZ R42, R42, R5.reuse ;  /* 0x000000052a2a7220 */ /* 0x080fe20000410000 */
[-C--:B------:R-:W-:Y:S01]  /*a9c0*/  FMUL.FTZ R47, R47, R5.reuse ;  /* 0x000000052f2f7220 */ /* 0x080fe20000410000 */
[-C--:B------:R-:W-:Y:S01]  /*a9d0*/  FMUL.FTZ R46, R46, R5.reuse ;  /* 0x000000052e2e7220 */ /* 0x080fe20000410000 */
[-C--:B------:R-:W-:Y:S01]  /*a9e0*/  FMUL.FTZ R28, R51, R5.reuse ;  /* 0x00000005331c7220 */ /* 0x080fe20000410000 */
[----:B------:R-:W-:Y:S01]  /*a9f0*/  FMUL.FTZ R50, R50, R5 ;  /* 0x0000000532327220 */ /* 0x000fe20000410000 */
[----:B0-----:R-:W-:Y:S01]  /*aa00*/  IMAD R29, R148, R29, UR5 ;  /* 0x00000005941d7e24 */ /* 0x001fe2000f8e021d */
[----:B------:R-:W-:Y:S01]  /*aa10*/  F2FP.F16.F32.PACK_AB R35, R39, R38 ;  /* 0x000000262723723e */ /* 0x000fe200000000ff */
[-C--:B------:R-:W-:Y:S01]  /*aa20*/  FMUL.FTZ R51, R55, R5.reuse ;  /* 0x0000000537337220 */ /* 0x080fe20000410000 */
[----:B------:R-:W-:Y:S01]  /*aa30*/  FMUL.FTZ R54, R54, R5 ;  /* 0x0000000536367220 */ /* 0x000fe20000410000 */
[----:B------:R-:W-:-:S02]  /*aa40*/  IMAD R36, R29, 0x80, R221 ;  /* 0x000000801d247824 */ /* 0x000fc400078e02dd */
[-C--:B------:R-:W-:Y:S01]  /*aa50*/  FMUL.FTZ R59, R59, R5.reuse ;  /* 0x000000053b3b7220 */ /* 0x080fe20000410000 */
[-C--:B------:R-:W-:Y:S01]  /*aa60*/  FMUL.FTZ R58, R58, R5.reuse ;  /* 0x000000053a3a7220 */ /* 0x080fe20000410000 */
[-C--:B------:R-:W-:Y:S01]  /*aa70*/  FMUL.FTZ R63, R63, R5.reuse ;  /* 0x000000053f3f7220 */ /* 0x080fe20000410000 */
[----:B------:R-:W-:Y:S01]  /*aa80*/  FMUL.FTZ R62, R62, R5 ;  /* 0x000000053e3e7220 */ /* 0x000fe20000410000 */
[----:B-1----:R-:W-:-:S04]  /*aa90*/  @P2 IMAD.HI.U32 R31, R36, R31, RZ ;  /* 0x0000001f241f2227 */ /* 0x002fc800078e00ff */
[-C--:B------:R-:W-:Y:S01]  /*aaa0*/  FMUL.FTZ R67, R67, R5.reuse ;  /* 0x0000000543437220 */ /* 0x080fe20000410000 */
[----:B------:R0:W-:Y:S01]  /*aab0*/  STSM.16.M88.4 [R154], R24 ;  /* 0x000000189a007844 */ /* 0x0001e20000000200 */
[-C--:B------:R-:W-:Y:S01]  /*aac0*/  FMUL.FTZ R66, R66, R5.reuse ;  /* 0x0000000542427220 */ /* 0x080fe20000410000 */
[-C--:B------:R-:W-:Y:S01]  /*aad0*/  FMUL.FTZ R71, R71, R5.reuse ;  /* 0x0000000547477220 */ /* 0x080fe20000410000 */
[-C--:B------:R-:W-:Y:S01]  /*aae0*/  FMUL.FTZ R70, R70, R5.reuse ;  /* 0x0000000546467220 */ /* 0x080fe20000410000 */
[-C--:B------:R-:W-:Y:S01]  /*aaf0*/  FMUL.FTZ R75, R75, R5.reuse ;  /* 0x000000054b4b7220 */ /* 0x080fe20000410000 */
[-C--:B------:R-:W-:Y:S01]  /*ab00*/  FMUL.FTZ R74, R74, R5.reuse ;  /* 0x000000054a4a7220 */ /* 0x080fe20000410000 */
[----:B------:R-:W-:Y:S01]  /*ab10*/  F2FP.F16.F32.PACK_AB R40, R41, R40 ;  /* 0x000000282928723e */ /* 0x000fe200000000ff */
[-C--:B------:R-:W-:Y:S01]  /*ab20*/  FMUL.FTZ R79, R79, R5.reuse ;  /* 0x000000054f4f7220 */ /* 0x080fe20000410000 */
[-C--:B------:R-:W-:Y:S01]  /*ab30*/  FMUL.FTZ R78, R78, R5.reuse ;  /* 0x000000054e4e7220 */ /* 0x080fe20000410000 */
[----:B------:R-:W-:Y:S01]  /*ab40*/  F2FP.F16.F32.PACK_AB R41, R43, R42 ;  /* 0x0000002a2b29723e */ /* 0x000fe200000000ff */
[----:B------:R1:W-:Y:S01]  /*ab50*/  STSM.16.M88.4 [R15], R32 ;  /* 0x000000200f007844 */ /* 0x0003e20000000200 */
[----:B------:R-:W-:Y:S01]  /*ab60*/  F2FP.F16.F32.PACK_AB R48, R49, R48 ;  /* 0x000000303130723e */ /* 0x000fe200000000ff */
[-C--:B------:R-:W-:Y:S01]  /*ab70*/  FMUL.FTZ R83, R83, R5.reuse ;  /* 0x0000000553537220 */ /* 0x080fe20000410000 */
[----:B------:R-:W-:Y:S01]  /*ab80*/  F2FP.F16.F32.PACK_AB R42, R45, R44 ;  /* 0x0000002c2d2a723e */ /* 0x000fe200000000ff */
[-C--:B------:R-:W-:Y:S01]  /*ab90*/  FMUL.FTZ R82, R82, R5.reuse ;  /* 0x0000000552527220 */ /* 0x080fe20000410000 */
[----:B------:R-:W-:Y:S01]  /*aba0*/  F2FP.F16.F32.PACK_AB R43, R47, R46 ;  /* 0x0000002e2f2b723e */ /* 0x000fe200000000ff */
[----:B0-----:R-:W0:Y:S01]  /*abb0*/  LDC.64 R24, c[0x0][0xb98] ;  /* 0x0002e600ff187b82 */ /* 0x001e220000000a00 */
[--C-:B------:R-:W-:Y:S01]  /*abc0*/  IMAD.MOV.U32 R27, RZ, RZ, R36.reuse ;  /* 0x000000ffff1b7224 */ /* 0x100fe200078e0024 */
[----:B--2---:R-:W-:Y:S01]  /*abd0*/  @P2 SHF.R.U32.HI R27, RZ, R30, R31 ;  /* 0x0000001eff1b2219 */ /* 0x004fe2000001161f */
[-C--:B------:R-:W-:Y:S01]  /*abe0*/  FMUL.FTZ R87, R87, R5.reuse ;  /* 0x0000000557577220 */ /* 0x080fe20000410000 */
[----:B------:R-:W-:Y:S01]  /*abf0*/  F2FP.F16.F32.PACK_AB R49, R28, R50 ;  /* 0x000000321c31723e */ /* 0x000fe200000000ff */
[----:B------:R-:W-:Y:S01]  /*ac00*/  STSM.16.M88.4 [R153], R40 ;  /* 0x0000002899007844 */ /* 0x000fe20000000200 */
[----:B------:R-:W-:Y:S01]  /*ac10*/  F2FP.F16.F32.PACK_AB R56, R57, R56 ;  /* 0x000000383938723e */ /* 0x000fe200000000ff */
[-C--:B------:R-:W-:Y:S01]  /*ac20*/  FMUL.FTZ R86, R86, R5.reuse ;  /* 0x0000000556567220 */ /* 0x080fe20000410000 */
[----:B------:R-:W-:Y:S01]  /*ac30*/  F2FP.F16.F32.PACK_AB R50, R53, R52 ;  /* 0x000000343532723e */ /* 0x000fe200000000ff */
[-C--:B------:R-:W-:Y:S01]  /*ac40*/  FMUL.FTZ R91, R91, R5.reuse ;  /* 0x000000055b5b7220 */ /* 0x080fe20000410000 */
[----:B------:R-:W-:Y:S01]  /*ac50*/  F2FP.F16.F32.PACK_AB R51, R51, R54 ;  /* 0x000000363333723e */ /* 0x000fe200000000ff */
[----:B-1----:R-:W-:Y:S01]  /*ac60*/  IMAD.MOV R15, RZ, RZ, -R27 ;  /* 0x000000ffff0f7224 */ /* 0x002fe200078e0a1b */
[----:B------:R-:W-:Y:S01]  /*ac70*/  F2FP.F16.F32.PACK_AB R57, R59, R58 ;  /* 0x0000003a3b39723e */ /* 0x000fe200000000ff */
[----:B------:R-:W-:Y:S01]  /*ac80*/  FMUL.FTZ R90, R90, R5 ;  /* 0x000000055a5a7220 */ /* 0x000fe20000410000 */
[----:B------:R-:W-:Y:S01]  /*ac90*/  F2FP.F16.F32.PACK_AB R64, R65, R64 ;  /* 0x000000404140723e */ /* 0x000fe200000000ff */
[----:B------:R-:W-:Y:S01]  /*aca0*/  IMAD R15, R192, R15, R36 ;  /* 0x0000000fc00f7224 */ /* 0x000fe200078e0224 */
[----:B------:R-:W-:Y:S01]  /*acb0*/  F2FP.F16.F32.PACK_AB R58, R61, R60 ;  /* 0x0000003c3d3a723e */ /* 0x000fe200000000ff */
[----:B------:R-:W-:Y:S01]  /*acc0*/  STSM.16.M88.4 [R152], R48 ;  /* 0x0000003098007844 */ /* 0x000fe20000000200 */
[----:B------:R-:W-:Y:S01]  /*acd0*/  F2FP.F16.F32.PACK_AB R59, R63, R62 ;  /* 0x0000003e3f3b723e */ /* 0x000fe200000000ff */
[-C--:B------:R-:W-:Y:S01]  /*ace0*/  FMUL.FTZ R95, R95, R5.reuse ;  /* 0x000000055f5f7220 */ /* 0x080fe20000410000 */
[----:B------:R-:W-:Y:S01]  /*acf0*/  F2FP.F16.F32.PACK_AB R65, R67, R66 ;  /* 0x000000424341723e */ /* 0x000fe200000000ff */
[-C--:B------:R-:W-:Y:S01]  /*ad00*/  FMUL.FTZ R94, R94, R5.reuse ;  /* 0x000000055e5e7220 */ /* 0x080fe20000410000 */
[----:B------:R-:W-:Y:S01]  /*ad10*/  F2FP.F16.F32.PACK_AB R72, R73, R72 ;  /* 0x000000484948723e */ /* 0x000fe200000000ff */
[----:B------:R-:W-:Y:S01]  /*ad20*/  STSM.16.M88.4 [R20], R56 ;  /* 0x0000003814007844 */ /* 0x000fe20000000200 */
[C---:B0-----:R-:W-:Y:S01]  /*ad30*/  IMAD R26, R24.reuse, UR12, RZ ;  /* 0x0000000c181a7c24 */ /* 0x041fe2000f8e02ff */
[----:B------:R-:W-:Y:S01]  /*ad40*/  F2FP.F16.F32.PACK_AB R66, R69, R68 ;  /* 0x000000444542723e */ /* 0x000fe200000000ff */
[-C--:B------:R-:W-:Y:S01]  /*ad50*/  FMUL.FTZ R99, R99, R5.reuse ;  /* 0x0000000563637220 */ /* 0x080fe20000410000 */
[----:B------:R-:W-:Y:S01]  /*ad60*/  F2FP.F16.F32.PACK_AB R67, R71, R70 ;  /* 0x000000464743723e */ /* 0x000fe200000000ff */
[----:B------:R-:W-:Y:S01]  /*ad70*/  IMAD R26, R25, UR13, R26 ;  /* 0x0000000d191a7c24 */ /* 0x000fe2000f8e021a */
[----:B------:R-:W-:Y:S01]  /*ad80*/  F2FP.F16.F32.PACK_AB R73, R75, R74 ;  /* 0x0000004a4b49723e */ /* 0x000fe200000000ff */
[----:B------:R-:W-:Y:S01]  /*ad90*/  IMAD.WIDE.U32 R24, R24, UR13, R188 ;  /* 0x0000000d18187c25 */ /* 0x000fe2000f8e00bc */
[----:B------:R-:W-:Y:S01]  /*ada0*/  F2FP.F16.F32.PACK_AB R74, R77, R76 ;  /* 0x0000004c4d4a723e */ /* 0x000fe200000000ff */
[----:B------:R0:W-:Y:S01]  /*adb0*/  STSM.16.M88.4 [R11], R64 ;  /* 0x000000400b007844 */ /* 0x0001e20000000200 */
[----:B------:R-:W-:Y:S01]  /*adc0*/  F2FP.F16.F32.PACK_AB R75, R79, R78 ;  /* 0x0000004e4f4b723e */ /* 0x000fe200000000ff */
[-C--:B------:R-:W-:Y:S01]  /*add0*/  FMUL.FTZ R98, R98, R5.reuse ;  /* 0x0000000562627220 */ /* 0x080fe20000410000 */
[----:B------:R-:W-:Y:S01]  /*ade0*/  IADD3 R24, P0, R27, R24, RZ ;  /* 0x000000181b187210 */ /* 0x000fe20007f1e0ff */
[-C--:B------:R-:W-:Y:S01]  /*adf0*/  FMUL.FTZ R103, R103, R5.reuse ;  /* 0x0000000567677220 */ /* 0x080fe20000410000 */
[-C--:B------:R-:W-:Y:S01]  /*ae00*/  FMUL.FTZ R102, R102, R5.reuse ;  /* 0x0000000566667220 */ /* 0x080fe20000410000 */
[----:B------:R1:W-:Y:S01]  /*ae10*/  STSM.16.M88.4 [R21], R72 ;  /* 0x0000004815007844 */ /* 0x0003e20000000200 */
[----:B------:R-:W-:Y:S01]  /*ae20*/  F2FP.F16.F32.PACK_AB R80, R81, R80 ;  /* 0x000000505150723e */ /* 0x000fe200000000ff */
[-C--:B------:R-:W-:Y:S01]  /*ae30*/  FMUL.FTZ R107, R107, R5.reuse ;  /* 0x000000056b6b7220 */ /* 0x080fe20000410000 */
        /* <DEDUP_REMOVED lines=8> */
[----:B0-----:R-:W-:Y:S01]  /*aec0*/  SHF.R.S32.HI R11, RZ, 0x1f, R15 ;  /* 0x0000001fff0b7819 */ /* 0x001fe2000001140f */
[-C--:B------:R-:W-:Y:S01]  /*aed0*/  FMUL.FTZ R114, R114, R5.reuse ;  /* 0x0000000572727220 */ /* 0x080fe20000410000 */
[----:B------:R-:W-:Y:S01]  /*aee0*/  F2FP.F16.F32.PACK_AB R89, R91, R90 ;  /* 0x0000005a5b59723e */ /* 0x000fe200000000ff */
[-C--:B------:R-:W-:Y:S01]  /*aef0*/  FMUL.FTZ R119, R119, R5.reuse ;  /* 0x0000000577777220 */ /* 0x080fe20000410000 */
[----:B------:R-:W-:Y:S01]  /*af00*/  F2FP.F16.F32.PACK_AB R96, R97, R96 ;  /* 0x000000606160723e */ /* 0x000fe200000000ff */
[----:B------:R-:W-:Y:S01]  /*af10*/  IMAD R20, R11, UR6, RZ ;  /* 0x000000060b147c24 */ /* 0x000fe2000f8e02ff */
[----:B-1----:R-:W-:Y:S01]  /*af20*/  SHF.R.S32.HI R21, RZ, 0x1f, R27 ;  /* 0x0000001fff157819 */ /* 0x002fe2000001141b */
[-C--:B------:R-:W-:Y:S01]  /*af30*/  FMUL.FTZ R118, R118, R5.reuse ;  /* 0x0000000576767220 */ /* 0x080fe20000410000 */
[----:B------:R-:W-:Y:S01]  /*af40*/  F2FP.F16.F32.PACK_AB R90, R93, R92 ;  /* 0x0000005c5d5a723e */ /* 0x000fe200000000ff */
[----:B------:R-:W-:Y:S01]  /*af50*/  FMUL.FTZ R123, R123, R5 ;  /* 0x000000057b7b7220 */ /* 0x000fe20000410000 */
[----:B------:R-:W-:Y:S01]  /*af60*/  IADD3.X R25, R21, R25, R26, P0, !PT ;  /* 0x0000001915197210 */ /* 0x000fe200007fe41a */
        /* <DEDUP_REMOVED lines=8> */
[----:B------:R-:W-:Y:S01]  /*aff0*/  FMUL.FTZ R130, R130, R5 ;  /* 0x0000000582827220 */ /* 0x000fe20000410000 */
[----:B------:R-:W-:-:S02]  /*b000*/  IMAD R21, R15, UR7, R20 ;  /* 0x000000070f157c24 */ /* 0x000fc4000f8e0214 */
[----:B------:R-:W-:Y:S01]  /*b010*/  FMUL.FTZ R135, R135, R5 ;  /* 0x0000000587877220 */ /* 0x000fe20000410000 */
[----:B------:R-:W-:-:S04]  /*b020*/  IMAD.WIDE.U32 R24, R15, UR6, R24 ;  /* 0x000000060f187c25 */ /* 0x000fc8000f8e0018 */
[-C--:B------:R-:W-:Y:S01]  /*b030*/  FMUL.FTZ R134, R134, R5.reuse ;  /* 0x0000000586867220 */ /* 0x080fe20000410000 */
[-C--:B------:R-:W-:Y:S01]  /*b040*/  FMUL.FTZ R139, R139, R5.reuse ;  /* 0x000000058b8b7220 */ /* 0x080fe20000410000 */
[-C--:B------:R-:W-:Y:S01]  /*b050*/  FMUL.FTZ R138, R138, R5.reuse ;  /* 0x000000058a8a7220 */ /* 0x080fe20000410000 */
[----:B------:R-:W-:Y:S01]  /*b060*/  STSM.16.M88.4 [R12], R80 ;  /* 0x000000500c007844 */ /* 0x000fe20000000200 */
[----:B------:R-:W-:Y:S01]  /*b070*/  F2FP.F16.F32.PACK_AB R104, R105, R104 ;  /* 0x000000686968723e */ /* 0x000fe200000000ff */
[-C--:B------:R-:W-:Y:S01]  /*b080*/  FMUL.FTZ R143, R143, R5.reuse ;  /* 0x000000058f8f7220 */ /* 0x080fe20000410000 */
[-C--:B------:R-:W-:Y:S01]  /*b090*/  FMUL.FTZ R142, R142, R5.reuse ;  /* 0x000000058e8e7220 */ /* 0x080fe20000410000 */
[-C--:B------:R-:W-:Y:S01]  /*b0a0*/  FMUL.FTZ R147, R147, R5.reuse ;  /* 0x0000000593937220 */ /* 0x080fe20000410000 */
[-C--:B------:R-:W-:Y:S01]  /*b0b0*/  FMUL.FTZ R146, R146, R5.reuse ;  /* 0x0000000592927220 */ /* 0x080fe20000410000 */
[-C--:B------:R-:W-:Y:S01]  /*b0c0*/  FMUL.FTZ R151, R151, R5.reuse ;  /* 0x0000000597977220 */ /* 0x080fe20000410000 */
[----:B------:R-:W-:Y:S01]  /*b0d0*/  STSM.16.M88.4 [R14], R88 ;  /* 0x000000580e007844 */ /* 0x000fe20000000200 */
[----:B------:R-:W-:Y:S01]  /*b0e0*/  F2FP.F16.F32.PACK_AB R105, R107, R106 ;  /* 0x0000006a6b69723e */ /* 0x000fe200000000ff */
[----:B------:R-:W-:Y:S01]  /*b0f0*/  FMUL.FTZ R5, R150, R5 ;  /* 0x0000000596057220 */ /* 0x000fe20000410000 */
[----:B------:R-:W-:Y:S01]  /*b100*/  F2FP.F16.F32.PACK_AB R112, R113, R112 ;  /* 0x000000707170723e */ /* 0x000fe200000000ff */
[----:B------:R0:W-:Y:S01]  /*b110*/  STSM.16.M88.4 [R13], R96 ;  /* 0x000000600d007844 */ /* 0x0001e20000000200 */
[----:B------:R-:W-:Y:S01]  /*b120*/  F2FP.F16.F32.PACK_AB R106, R109, R108 ;  /* 0x0000006c6d6a723e */ /* 0x000fe200000000ff */
[----:B------:R-:W-:Y:S01]  /*b130*/  ULDC.64 UR6, c[0x0][0xb50] ;  /* 0x0002d40000067ab9 */ /* 0x000fe20000000a00 */
[----:B------:R-:W-:Y:S01]  /*b140*/  F2FP.F16.F32.PACK_AB R107, R111, R110 ;  /* 0x0000006e6f6b723e */ /* 0x000fe200000000ff */
[----:B------:R-:W-:Y:S01]  /*b150*/  IMAD R15, R29, 0x80, R220 ;  /* 0x000000801d0f7824 */ /* 0x000fe200078e02dc */
[----:B------:R-:W-:Y:S01]  /*b160*/  F2FP.F16.F32.PACK_AB R113, R115, R114 ;  /* 0x000000727371723e */ /* 0x000fe200000000ff */
[----:B------:R-:W-:Y:S01]  /*b170*/  ULDC UR5, c[0x0][0xa88] ;  /* 0x0002a20000057ab9 */ /* 0x000fe20000000800 */
[----:B------:R-:W-:Y:S01]  /*b180*/  F2FP.F16.F32.PACK_AB R120, R121, R120 ;  /* 0x000000787978723e */ /* 0x000fe200000000ff */
[----:B------:R-:W-:Y:S01]  /*b190*/  STSM.16.M88.4 [R9], R104 ;  /* 0x0000006809007844 */ /* 0x000fe20000000200 */
[----:B------:R-:W-:Y:S01]  /*b1a0*/  F2FP.F16.F32.PACK_AB R114, R117, R116 ;  /* 0x000000747572723e */ /* 0x000fe200000000ff */
[----:B------:R-:W-:Y:S01]  /*b1b0*/  IMAD R20, R192, UR5, RZ ;  /* 0x00000005c0147c24 */ /* 0x000fe2000f8e02ff */
[----:B------:R-:W-:Y:S01]  /*b1c0*/  F2FP.F16.F32.PACK_AB R115, R119, R118 ;  /* 0x000000767773723e */ /* 0x000fe200000000ff */
[----:B------:R-:W-:Y:S01]  /*b1d0*/  VIADD R11, R15, 0x8 ;  /* 0x000000080f0b7836 */ /* 0x000fe20000000000 */
[----:B------:R-:W-:-:S02]  /*b1e0*/  F2FP.F16.F32.PACK_AB R121, R123, R122 ;  /* 0x0000007a7b79723e */ /* 0x000fc400000000ff */
[----:B------:R-:W-:Y:S01]  /*b1f0*/  F2FP.F16.F32.PACK_AB R128, R129, R128 ;  /* 0x000000808180723e */ /* 0x000fe200000000ff */
[----:B0-----:R-:W-:Y:S01]  /*b200*/  IMAD.IADD R13, R25, 0x1, R21 ;  /* 0x00000001190d7824 */ /* 0x001fe200078e0215 */
[----:B------:R-:W-:Y:S01]  /*b210*/  LEA R12, P3, R24, UR6, 0x2 ;  /* 0x00000006180c7c11 */ /* 0x000fe2000f8610ff */
[----:B------:R0:W-:Y:S01]  /*b220*/  STSM.16.M88.4 [R3], R112 ;  /* 0x0000007003007844 */ /* 0x0001e20000000200 */
[----:B------:R-:W-:Y:S01]  /*b230*/  F2FP.F16.F32.PACK_AB R122, R125, R124 ;  /* 0x0000007c7d7a723e */ /* 0x000fe200000000ff */
[----:B------:R-:W1:Y:S01]  /*b240*/  @P2 LDC R21, c[0x0][0xbf0] ;  /* 0x0002fc00ff152b82 */ /* 0x000e620000000800 */
[----:B------:R-:W-:Y:S01]  /*b250*/  F2FP.F16.F32.PACK_AB R123, R127, R126 ;  /* 0x0000007e7f7b723e */ /* 0x000fe200000000ff */
[----:B------:R-:W-:Y:S01]  /*b260*/  SHFL.IDX PT, R30, R12, RZ, 0x1c1f ;  /* 0x001c1fff0c1e7589 */ /* 0x000fe200000e0000 */
[----:B------:R-:W-:Y:S02]  /*b270*/  F2FP.F16.F32.PACK_AB R129, R131, R130 ;  /* 0x000000828381723e */ /* 0x000fe400000000ff */
[----:B------:R-:W-:Y:S01]  /*b280*/  F2FP.F16.F32.PACK_AB R136, R137, R136 ;  /* 0x000000888988723e */ /* 0x000fe200000000ff */
[----:B------:R-:W-:Y:S01]  /*b290*/  STSM.16.M88.4 [R10], R120 ;  /* 0x000000780a007844 */ /* 0x000fe20000000200 */
[----:B------:R-:W-:-:S02]  /*b2a0*/  F2FP.F16.F32.PACK_AB R130, R133, R132 ;  /* 0x000000848582723e */ /* 0x000fc400000000ff */
[----:B------:R-:W-:Y:S01]  /*b2b0*/  F2FP.F16.F32.PACK_AB R131, R135, R134 ;  /* 0x000000868783723e */ /* 0x000fe200000000ff */
[----:B------:R-:W-:Y:S01]  /*b2c0*/  SHFL.IDX PT, R48, R12, 0x1, 0x1c1f ;  /* 0x003c1f000c307f89 */ /* 0x000fe200000e0000 */
[----:B------:R-:W-:Y:S02]  /*b2d0*/  F2FP.F16.F32.PACK_AB R137, R139, R138 ;  /* 0x0000008a8b89723e */ /* 0x000fe400000000ff */
[----:B------:R-:W-:Y:S01]  /*b2e0*/  F2FP.F16.F32.PACK_AB R144, R145, R144 ;  /* 0x000000909190723e */ /* 0x000fe200000000ff */
[----:B------:R-:W-:Y:S01]  /*b2f0*/  STSM.16.M88.4 [R8], R128 ;  /* 0x0000008008007844 */ /* 0x000fe20000000200 */
[----:B------:R-:W-:Y:S01]  /*b300*/  F2FP.F16.F32.PACK_AB R138, R141, R140 ;  /* 0x0000008c8d8a723e */ /* 0x000fe200000000ff */
[----:B0-----:R-:W0:Y:S01]  /*b310*/  @P2 LDC R3, c[0x0][0xbec] ;  /* 0x0002fb00ff032b82 */ /* 0x001e220000000800 */
[----:B------:R-:W-:Y:S02]  /*b320*/  F2FP.F16.F32.PACK_AB R139, R143, R142 ;  /* 0x0000008e8f8b723e */ /* 0x000fe400000000ff */
[----:B------:R-:W-:-:S02]  /*b330*/  F2FP.F16.F32.PACK_AB R145, R147, R146 ;  /* 0x000000929391723e */ /* 0x000fc400000000ff */
[----:B------:R-:W-:Y:S01]  /*b340*/  F2FP.F16.F32.PACK_AB R146, R149, R6 ;  /* 0x000000069592723e */ /* 0x000fe200000000ff */
[----:B------:R-:W-:Y:S01]  /*b350*/  STSM.16.M88.4 [R7], R136 ;  /* 0x0000008807007844 */ /* 0x000fe20000000200 */
[----:B------:R-:W-:Y:S02]  /*b360*/  F2FP.F16.F32.PACK_AB R147, R151, R5 ;  /* 0x000000059793723e */ /* 0x000fe400000000ff */
[----:B------:R-:W-:Y:S02]  /*b370*/  LEA.HI.X R13, R24, UR7, R13, 0x2, P3 ;  /* 0x00000007180d7c11 */ /* 0x000fe400098f140d */
[----:B------:R-:W-:Y:S01]  /*b380*/  LOP3.LUT P0, RZ, R218, 0x3, RZ, 0xc0, !PT ;  /* 0x00000003daff7812 */ /* 0x000fe2000780c0ff */
[----:B------:R-:W-:Y:S01]  /*b390*/  STSM.16.M88.4 [R4], R144 ;  /* 0x0000009004007844 */ /* 0x000fe20000000200 */
[----:B------:R-:W-:Y:S02]  /*b3a0*/  BAR.SYNC.DEFER_BLOCKING 0x1, 0x100 ;  /* 0x0044000000007b1d */ /* 0x000fe40000010000 */
[----:B------:R-:W-:-:S02]  /*b3b0*/  ISETP.GE.OR P1, PT, R15, R20, P0 ;  /* 0x000000140f00720c */ /* 0x000fc40000726670 */
[----:B------:R-:W-:Y:S02]  /*b3c0*/  ISETP.GE.OR P0, PT, R11, R20, P0 ;  /* 0x000000140b00720c */ /* 0x000fe40000706670 */
[----:B------:R-:W2:Y:S04]  /*b3d0*/  SHFL.IDX PT, R31, R13, RZ, 0x1c1f ;  /* 0x001c1fff0d1f7589 */ /* 0x000ea800000e0000 */
[----:B------:R-:W3:Y:S05]  /*b3e0*/  SHFL.IDX PT, R49, R13, 0x1, 0x1c1f ;  /* 0x003c1f000d317f89 */ /* 0x000eea00000e0000 */
[----:B--2---:R2:W-:Y:S04]  /*b3f0*/  @!P1 ST.E desc[UR8][R30.64], R2 ;  /* 0x000000021e009985 */ /* 0x0045e8000c101908 */
[----:B---3--:R3:W-:Y:S04]  /*b400*/  @!P0 ST.E desc[UR8][R48.64], R0 ;  /* 0x0000000030008985 */ /* 0x0087e8000c101908 */
[----:B------:R4:W5:Y:S01]  /*b410*/  LD.E.128 R12, desc[UR8][R186.64] ;  /* 0x00000008ba0c7980 */ /* 0x000962000c101d00 */
[----:B--2---:R-:W2:Y:S03]  /*b420*/  LDC.64 R30, c[0x0][0xae0] ;  /* 0x0002b800ff1e7b82 */ /* 0x004ea60000000a00 */
[----:B------:R4:W5:Y:S01]  /*b430*/  LD.E.128 R24, desc[UR8][R156.64] ;  /* 0x000000089c187980 */ /* 0x000962000c101d00 */
[----:B---3--:R-:W-:-:S03]  /*b440*/  IMAD R0, R23, 0x20, R213 ;  /* 0x0000002017007824 */ /* 0x008fc600078e02d5 */
[----:B------:R4:W5:Y:S04]  /*b450*/  LD.E.128 R32, desc[UR8][R158.64] ;  /* 0x000000089e207980 */ /* 0x000968000c101d00 */
[----:B------:R4:W5:Y:S01]  /*b460*/  LD.E.128 R36, desc[UR8][R162.64] ;  /* 0x00000008a2247980 */ /* 0x000962000c101d00 */
[----:B------:R-:W-:-:S03]  /*b470*/  IMAD R28, R29, 0x80, R0 ;  /* 0x000000801d1c7824 */ /* 0x000fc600078e0200 */
[----:B------:R4:W5:Y:S04]  /*b480*/  LD.E.128 R44, desc[UR8][R166.64] ;  /* 0x00000008a62c7980 */ /* 0x000968000c101d00 */
        /* <DEDUP_REMOVED lines=10> */
[----:B------:R4:W5:Y:S01]  /*b530*/  LD.E.128 R60, desc[UR8][R178.64] ;  /* 0x00000008b23c7980 */ /* 0x000962000c101d00 */
[----:B------:R-:W-:Y:S01]  /*b540*/  ULDC.64 UR8, c[0x0][0xae8] ;  /* 0x0002ba0000087ab9 */ /* 0x000fe20000000a00 */
[----:B0-----:R-:W-:Y:S01]  /*b550*/  @P2 IMAD.HI.U32 R0, R28, R3, RZ ;  /* 0x000000031c002227 */ /* 0x001fe200078e00ff */
[----:B------:R-:W-:Y:S01]  /*b560*/  UIMAD UR5, UR11, UR8, URZ ;  /* 0x000000080b0572a4 */ /* 0x000fe2000f8e023f */
[----:B------:R-:W-:Y:S01]  /*b570*/  @!PT LDS RZ, [RZ] ;  /* 0x00000000fffff984 */ /* 0x000fe20000000800 */
[----:B------:R-:W-:Y:S01]  /*b580*/  @!PT LDS RZ, [RZ] ;  /* 0x00000000fffff984 */ /* 0x000fe20000000800 */
[----:B------:R-:W-:Y:S01]  /*b590*/  @!PT LDS RZ, [RZ] ;  /* 0x00000000fffff984 */ /* 0x000fe20000000800 */
[----:B------:R-:W-:Y:S01]  /*b5a0*/  @!PT LDS RZ, [RZ] ;  /* 0x00000000fffff984 */ /* 0x000fe20000000800 */
[----:B------:R0:W-:Y:S06]  /*b5b0*/  MEMBAR.ALL.CTA ;  /* 0x0000000000007992 */ /* 0x0001ec0000008000 */
[----:B0-----:R-:W0:Y:S01]  /*b5c0*/  FENCE.VIEW.ASYNC.S ;  /* 0x00000000000073c6 */ /* 0x001e220000000000 */
[----:B------:R-:W-:Y:S01]  /*b5d0*/  UIMAD.WIDE.U32 UR6, UR10, UR8, URZ ;  /* 0x000000080a0672a5 */ /* 0x000fe2000f8e003f */
[----:B------:R-:W-:Y:S01]  /*b5e0*/  IMAD.MOV.U32 R2, RZ, RZ, R28 ;  /* 0x000000ffff027224 */ /* 0x000fe200078e001c */
[----:B------:R-:W-:Y:S01]  /*b5f0*/  UIMAD UR5, UR10, UR9, UR5 ;  /* 0x000000090a0572a4 */ /* 0x000fe2000f8e0205 */
[----:B-1----:R-:W-:Y:S01]  /*b600*/  @P2 SHF.R.U32.HI R2, RZ, R21, R0 ;  /* 0x00000015ff022219 */ /* 0x002fe20000011600 */
[----:B------:R-:W-:Y:S01]  /*b610*/  IMAD R85, R29, 0x80, R213 ;  /* 0x000000801d557824 */ /* 0x000fe200078e02d5 */
[----:B------:R-:W-:Y:S01]  /*b620*/  ULDC.64 UR8, c[0x0][0xaf0] ;  /* 0x0002bc0000087ab9 */ /* 0x000fe20000000a00 */
[----:B------:R-:W-:Y:S01]  /*b630*/  UIADD3 UR7, UR7, UR5, URZ ;  /* 0x0000000507077290 */ /* 0x000fe2000fffe03f */
[--C-:B------:R-:W-:Y:S01]  /*b640*/  SHF.R.S32.HI R3, RZ, 0x1f, R2.reuse ;  /* 0x0000001fff037819 */ /* 0x100fe20000011402 */
[----:B------:R-:W-:Y:S01]  /*b650*/  UIMAD UR5, UR12, UR8, URZ ;  /* 0x000000080c0572a4 */ /* 0x000fe2000f8e023f */
[----:B------:R-:W-:Y:S01]  /*b660*/  IMAD.MOV R21, RZ, RZ, -R2 ;  /* 0x000000ffff157224 */ /* 0x000fe200078e0a02 */
[----:B------:R-:W-:Y:S01]  /*b670*/  UIMAD.WIDE.U32 UR6, UR13, UR8, UR6 ;  /* 0x000000080d0672a5 */ /* 0x000fe2000f8e0006 */
[----:B------:R-:W-:Y:S01]  /*b680*/  R2UR UR10, R212 ;  /* 0x00000000d40a72ca */ /* 0x000fe200000e0000 */
[----:B------:R-:W-:Y:S01]  /*b690*/  UIMAD UR5, UR13, UR9, UR5 ;  /* 0x000000090d0572a4 */ /* 0x000fe2000f8e0205 */
[----:B------:R-:W-:Y:S01]  /*b6a0*/  IMAD R21, R192, R21, R28 ;  /* 0x00000015c0157224 */ /* 0x000fe200078e021c */
[----:B------:R-:W-:Y:S01]  /*b6b0*/  R2UR UR9, R16 ;  /* 0x00000000100972ca */ /* 0x000fe200000e0000 */
[----:B--2---:R-:W-:Y:S01]  /*b6c0*/  IMAD R3, R3, R30, RZ ;  /* 0x0000001e03037224 */ /* 0x004fe200078e02ff */
[----:B------:R-:W-:Y:S01]  /*b6d0*/  UIADD3 UR7, UR7, UR5, URZ ;  /* 0x0000000507077290 */ /* 0x000fe2000fffe03f */
[----:B------:R-:W-:-:S02]  /*b6e0*/  ISETP.GE.AND P2, PT, R85, R20, PT ;  /* 0x000000145500720c */ /* 0x000fc40003f46270 */
[C---:B------:R-:W-:Y:S01]  /*b6f0*/  IMAD R31, R2.reuse, R31, R3 ;  /* 0x0000001f021f7224 */ /* 0x040fe200078e0203 */
[----:B------:R-:W-:Y:S01]  /*b700*/  SHF.R.S32.HI R0, RZ, 0x1f, R21 ;  /* 0x0000001fff007819 */ /* 0x000fe20000011415 */
[----:B------:R-:W-:Y:S01]  /*b710*/  ULDC UR5, c[0x0][0xc] ;  /* 0x0000030000057ab9 */ /* 0x000fe20000000800 */
[----:B------:R-:W-:Y:S01]  /*b720*/  IMAD.WIDE.U32 R2, R2, R30, UR6 ;  /* 0x0000000602027e25 */ /* 0x000fe2000f8e001e */
[----:B------:R-:W-:Y:S01]  /*b730*/  ULDC.64 UR6, c[0x0][0xad8] ;  /* 0x0002b60000067ab9 */ /* 0x000fe20000000a00 */
[----:B------:R-:W-:Y:S01]  /*b740*/  UIADD3 UR10, UR5, UR10, URZ ;  /* 0x0000000a050a7290 */ /* 0x000fe2000fffe03f */
[----:B0-----:R-:W-:Y:S01]  /*b750*/  SYNCS.ARRIVE.TRANS64.RED.A1T0 RZ, [UR4], RZ ;  /* 0x000000ffffff79a7 */ /* 0x001fe20008100404 */
[----:B------:R-:W-:Y:S02]  /*b760*/  IMAD.IADD R3, R3, 0x1, R31 ;  /* 0x0000000103037824 */ /* 0x000fe400078e021f */
[----:B------:R-:W-:Y:S02]  /*b770*/  IMAD R0, R0, UR6, RZ ;  /* 0x0000000600007c24 */ /* 0x000fe4000f8e02ff */
[----:B------:R-:W-:-:S04]  /*b780*/  IMAD.WIDE.U32 R2, R21, UR6, R2 ;  /* 0x0000000615027c25 */ /* 0x000fc8000f8e0002 */
[----:B------:R-:W-:Y:S01]  /*b790*/  IMAD R29, R21, UR7, R0 ;  /* 0x00000007151d7c24 */ /* 0x000fe2000f8e0200 */
[----:B------:R-:W-:Y:S01]  /*b7a0*/  ULDC.64 UR6, c[0x0][0xa80] ;  /* 0x0002a00000067ab9 */ /* 0x000fe20000000a00 */
[----:B------:R-:W-:Y:S01]  /*b7b0*/  VIADD R21, R85, 0x20 ;  /* 0x0000002055157836 */ /* 0x000fe20000000000 */
[----:B------:R-:W-:Y:S01]  /*b7c0*/  LEA R0, P3, R2, UR6, 0x1 ;  /* 0x0000000602007c11 */ /* 0x000fe2000f8608ff */
[----:B------:R-:W-:Y:S01]  /*b7d0*/  IMAD.IADD R3, R3, 0x1, R29 ;  /* 0x0000000103037824 */ /* 0x000fe200078e021d */
[----:B------:R-:W-:Y:S01]  /*b7e0*/  USEL UR6, URZ, 0x1, UP0 ;  /* 0x000000013f067887 */ /* 0x000fe20008000000 */
[----:B------:R-:W-:Y:S01]  /*b7f0*/  IMAD.U32 R212, RZ, RZ, UR10 ;  /* 0x0000000affd47e24 */ /* 0x000fe2000f8e00ff */
[-C--:B------:R-:W-:Y:S01]  /*b800*/  ISETP.GE.AND P1, PT, R21, R20.reuse, PT ;  /* 0x000000141500720c */ /* 0x080fe20003f26270 */
[----:B------:R-:W-:Y:S01]  /*b810*/  VIADD R21, R85, 0x40 ;  /* 0x0000004055157836 */ /* 0x000fe20000000000 */
[----:B------:R-:W-:Y:S01]  /*b820*/  ULOP3.LUT UR9, UR9, UR6, URZ, 0x3c, !UPT ;  /* 0x0000000609097292 */ /* 0x000fe2000f8e3c3f */
[----:B------:R4:W0:Y:S03]  /*b830*/  SHFL.IDX PT, R28, R0, RZ, 0x181f ;  /* 0x00181fff001c7589 */ /* 0x00082600000e0000 */
[----:B------:R-:W-:-:S02]  /*b840*/  ISETP.GE.AND P0, PT, R21, R20, PT ;  /* 0x000000141500720c */ /* 0x000fc40003f06270 */
[----:B------:R-:W-:Y:S01]  /*b850*/  LEA.HI.X R21, R2, UR7, R3, 0x1, P3 ;  /* 0x0000000702157c11 */ /* 0x000fe200098f0c03 */
[----:B------:R-:W-:-:S04]  /*b860*/  IMAD.U32 R16, RZ, RZ, UR9 ;  /* 0x00000009ff107e24 */ /* 0x000fc8000f8e00ff */
[----:B------:R4:W1:Y:S01]  /*b870*/  SHFL.IDX PT, R29, R21, RZ, 0x181f ;  /* 0x00181fff151d7589 */ /* 0x00086200000e0000 */
[----:B------:R-:W-:Y:S05]  /*b880*/  @P2 BRA `(.L_x_30) ;  /* 0x0000000000442947 */ /* 0x000fea0003800000 */
[----:B------:R-:W-:Y:S01]  /*b890*/  ULDC UR4, c[0x0][0xac8] ;  /* 0x0002b20000047ab9 */ /* 0x000fe20000000800 */
[----:B------:R-:W-:Y:S01]  /*b8a0*/  ULDC.64 UR6, c[0x0][0x208] ;  /* 0x0000820000067ab9 */ /* 0x000fe20000000a00 */
[----:B------:R-:W-:Y:S02]  /*b8b0*/  ISETP.GE.AND P4, PT, R22, UR4, PT ;  /* 0x0000000416007c0c */ /* 0x000fe4000bf86270 */
[----:B------:R-:W-:Y:S02]  /*b8c0*/  ISETP.GE.AND P3, PT, R19, UR4, PT ;  /* 0x0000000413007c0c */ /* 0x000fe4000bf66270 */
[----:B------:R-:W-:Y:S02]  /*b8d0*/  ISETP.GE.AND P2, PT, R18, UR4, PT ;  /* 0x0000000412007c0c */ /* 0x000fe4000bf46270 */
[----:B------:R-:W-:-:S07]  /*b8e0*/  ISETP.GE.AND P5, PT, R17, UR4, PT ;  /* 0x0000000411007c0c */ /* 0x000fce000bfa6270 */
[----:B0-----:R-:W-:-:S04]  /*b8f0*/  @!P4 LEA R30, P6, R22, R28, 0x1 ;  /* 0x0000001c161ec211 */ /* 0x001fc800078c08ff */
[----:B-1----:R-:W-:Y:S02]  /*b900*/  @!P4 LEA.HI.X R31, R22, R29, R229, 0x1, P6 ;  /* 0x0000001d161fc211 */ /* 0x002fe400030f0ce5 */
[----:B------:R-:W-:Y:S01]  /*b910*/  @!P3 LEA R80, P6, R19, R28, 0x1 ;  /* 0x0000001c1350b211 */ /* 0x000fe200078c08ff */
[----:B------:R-:W-:-:S03]  /*b920*/  @!P5 IMAD.WIDE R2, R17, 0x2, R28 ;  /* 0x000000021102d825 */ /* 0x000fc600078e021c */
[-C--:B------:R-:W-:Y:S02]  /*b930*/  @!P3 LEA.HI.X R81, R19, R29.reuse, R228, 0x1, P6 ;  /* 0x0000001d1351b211 */ /* 0x080fe400030f0ce4 */
[C---:B------:R-:W-:Y:S01]  /*b940*/  @!P2 LEA R82, P6, R18.reuse, R28, 0x1 ;  /* 0x0000001c1252a211 */ /* 0x040fe200078c08ff */
[----:B-----5:R2:W-:Y:S03]  /*b950*/  @!P5 ST.E.128 desc[UR6][R2.64], R12 ;  /* 0x0000000c0200d985 */ /* 0x0205e6000c101d06 */
[----:B------:R-:W-:Y:S01]  /*b960*/  @!P2 LEA.HI.X R83, R18, R29, R227, 0x1, P6 ;  /* 0x0000001d1253a211 */ /* 0x000fe200030f0ce3 */
[----:B------:R2:W-:Y:S04]  /*b970*/  @!P4 ST.E.128 desc[UR6][R30.64], R44 ;  /* 0x0000002c1e00c985 */ /* 0x0005e8000c101d06 */
[----:B------:R2:W-:Y:S04]  /*b980*/  @!P3 ST.E.128 desc[UR6][R80.64], R68 ;  /* 0x000000445000b985 */ /* 0x0005e8000c101d06 */
[----:B------:R2:W-:Y:S02]  /*b990*/  @!P2 ST.E.128 desc[UR6][R82.64], R76 ;  /* 0x0000004c5200a985 */ /* 0x0005e4000c101d06 */
.L_x_30:
[----:B------:R-:W-:Y:S05]  /*b9a0*/  BSYNC B0 ;  /* 0x0000000000007941 */ /* 0x000fea0003800000 */
.L_x_29:
[----:B--2--5:R2:W3:Y:S01]  /*b9b0*/  SHFL.IDX PT, R13, R21, 0x1, 0x181f ;  /* 0x00381f00150d7f89 */ /* 0x0244e200000e0000 */
[----:B------:R-:W-:Y:S03]  /*b9c0*/  BSSY B0, `(.L_x_31) ;  /* 0x0000014000007945 */ /* 0x000fe60003800000 */
[----:B------:R2:W0:Y:S01]  /*b9d0*/  SHFL.IDX PT, R12, R0, 0x1, 0x181f ;  /* 0x00381f00000c7f89 */ /* 0x00042200000e0000 */
[----:B------:R-:W-:Y:S05]  /*b9e0*/  @P1 BRA `(.L_x_32) ;  /* 0x0000000000441947 */ /* 0x000fea0003800000 */
[----:B------:R-:W-:Y:S01]  /*b9f0*/  ULDC UR4, c[0x0][0xac8] ;  /* 0x0002b20000047ab9 */ /* 0x000fe20000000800 */
[----:B------:R-:W-:Y:S01]  /*ba00*/  ULDC.64 UR6, c[0x0][0x208] ;  /* 0x0000820000067ab9 */ /* 0x000fe20000000a00 */
[----:B------:R-:W-:Y:S02]  /*ba10*/  ISETP.GE.AND P3, PT, R22, UR4, PT ;  /* 0x0000000416007c0c */ /* 0x000fe4000bf66270 */
[----:B------:R-:W-:Y:S02]  /*ba20*/  ISETP.GE.AND P2, PT, R19, UR4, PT ;  /* 0x0000000413007c0c */ /* 0x000fe4000bf46270 */
[----:B------:R-:W-:Y:S02]  /*ba30*/  ISETP.GE.AND P1, PT, R18, UR4, PT ;  /* 0x0000000412007c0c */ /* 0x000fe4000bf26270 */
[----:B------:R-:W-:-:S07]  /*ba40*/  ISETP.GE.AND P4, PT, R17, UR4, PT ;  /* 0x0000000411007c0c */ /* 0x000fce000bf86270 */
[CC--:B0-----:R-:W-:Y:S02]  /*ba50*/  @!P3 LEA R14, P6, R22.reuse, R12.reuse, 0x1 ;  /* 0x0000000c160eb211 */ /* 0x0c1fe400078c08ff */
[-C--:B------:R-:W-:Y:S02]  /*ba60*/  @!P2 LEA R28, P5, R19, R12.reuse, 0x1 ;  /* 0x0000000c131ca211 */ /* 0x080fe400078a08ff */
[-C--:B---3--:R-:W-:Y:S02]  /*ba70*/  @!P3 LEA.HI.X R15, R22, R13.reuse, R229, 0x1, P6 ;  /* 0x0000000d160fb211 */ /* 0x088fe400030f0ce5 */
[C---:B------:R-:W-:Y:S01]  /*ba80*/  @!P1 LEA R30, P6, R18.reuse, R12, 0x1 ;  /* 0x0000000c121e9211 */ /* 0x040fe200078c08ff */
[----:B------:R-:W-:Y:S01]  /*ba90*/  @!P4 IMAD.WIDE R2, R17, 0x2, R12 ;  /* 0x000000021102c825 */ /* 0x000fe200078e020c */
[-C--:B-1----:R-:W-:Y:S02]  /*baa0*/  @!P2 LEA.HI.X R29, R19, R13.reuse, R228, 0x1, P5 ;  /* 0x0000000d131da211 */ /* 0x082fe400028f0ce4 */
[----:B------:R-:W-:-:S02]  /*bab0*/  @!P1 LEA.HI.X R31, R18, R13, R227, 0x1, P6 ;  /* 0x0000000d121f9211 */ /* 0x000fc400030f0ce3 */
[----:B------:R0:W-:Y:S04]  /*bac0*/  @!P4 ST.E.128 desc[UR6][R2.64], R24 ;  /* 0x000000180200c985 */ /* 0x0001e8000c101d06 */
[----:B------:R0:W-:Y:S04]  /*bad0*/  @!P3 ST.E.128 desc[UR6][R14.64], R8 ;  /* 0x000000080e00b985 */ /* 0x0001e8000c101d06 */
[----:B------:R0:W-:Y:S04]  /*bae0*/  @!P2 ST.E.128 desc[UR6][R28.64], R56 ;  /* 0x000000381c00a985 */ /* 0x0001e8000c101d06 */
[----:B------:R0:W-:Y:S02]  /*baf0*/  @!P1 ST.E.128 desc[UR6][R30.64], R72 ;  /* 0x000000481e009985 */ /* 0x0001e4000c101d06 */
.L_x_32:
[----:B------:R-:W-:Y:S05]  /*bb00*/  BSYNC B0 ;  /* 0x0000000000007941 */ /* 0x000fea0003800000 */
.L_x_31:
[----:B0-----:R0:W0:Y:S01]  /*bb10*/  SHFL.IDX PT, R9, R21, 0x2, 0x181f ;  /* 0x00581f0015097f89 */ /* 0x00102200000e0000 */
        /* <DEDUP_REMOVED lines=9> */
[-C--:B0-----:R-:W-:Y:S02]  /*bbb0*/  @!P4 LEA R10, P0, R22, R8.reuse, 0x1 ;  /* 0x00000008160ac211 */ /* 0x081fe400078008ff */
[-C--:B------:R-:W-:Y:S02]  /*bbc0*/  @!P5 LEA R12, P1, R19, R8.reuse, 0x1 ;  /* 0x00000008130cd211 */ /* 0x080fe400078208ff */
[----:B------:R-:W-:Y:S02]  /*bbd0*/  @!P6 LEA R14, P2, R18, R8, 0x1 ;  /* 0x00000008120ee211 */ /* 0x000fe400078408ff */
[----:B------:R-:W-:Y:S01]  /*bbe0*/  @!P3 IMAD.WIDE R2, R17, 0x2, R8 ;  /* 0x000000021102b825 */ /* 0x000fe200078e0208 */
[-C--:B------:R-:W-:Y:S02]  /*bbf0*/  @!P4 LEA.HI.X R11, R22, R9.reuse, R229, 0x1, P0 ;  /* 0x00000009160bc211 */ /* 0x080fe400000f0ce5 */
[-C--:B---3--:R-:W-:Y:S02]  /*bc00*/  @!P5 LEA.HI.X R13, R19, R9.reuse, R228, 0x1, P1 ;  /* 0x00000009130dd211 */ /* 0x088fe400008f0ce4 */
[----:B------:R-:W-:Y:S01]  /*bc10*/  @!P6 LEA.HI.X R15, R18, R9, R227, 0x1, P2 ;  /* 0x00000009120fe211 */ /* 0x000fe200010f0ce3 */
[----:B------:R0:W-:Y:S04]  /*bc20*/  @!P3 ST.E.128 desc[UR6][R2.64], R32 ;  /* 0x000000200200b985 */ /* 0x0001e8000c101d06 */
[----:B------:R0:W-:Y:S04]  /*bc30*/  @!P4 ST.E.128 desc[UR6][R10.64], R40 ;  /* 0x000000280a00c985 */ /* 0x0001e8000c101d06 */
[----:B------:R0:W-:Y:S04]  /*bc40*/  @!P5 ST.E.128 desc[UR6][R12.64], R48 ;  /* 0x000000300c00d985 */ /* 0x0001e8000c101d06 */
[----:B------:R0:W-:Y:S02]  /*bc50*/  @!P6 ST.E.128 desc[UR6][R14.64], R64 ;  /* 0x000000400e00e985 */ /* 0x0001e4000c101d06 */
.L_x_34:
[----:B------:R-:W-:Y:S05]  /*bc60*/  BSYNC B0 ;  /* 0x0000000000007941 */ /* 0x000fea0003800000 */
.L_x_33:
[----:B------:R-:W-:Y:S01]  /*bc70*/  R2UR UR4, R214 ;  /* 0x00000000d60472ca */ /* 0x000fe200000e0000 */
[----:B0-----:R-:W-:Y:S01]  /*bc80*/  VIADD R3, R85, 0x60 ;  /* 0x0000006055037836 */ /* 0x001fe20000000000 */
[----:B------:R0:W0:Y:S01]  /*bc90*/  SHFL.IDX PT, R9, R21, 0x3, 0x181f ;  /* 0x00781f0015097f89 */ /* 0x00002200000e0000 */
[----:B------:R-:W-:Y:S03]  /*bca0*/  BSSY B0, `(.L_x_35) ;  /* 0x0000017000007945 */ /* 0x000fe60003800000 */
[----:B------:R-:W-:Y:S01]  /*bcb0*/  ISETP.GE.AND P0, PT, R3, R20, PT ;  /* 0x000000140300720c */ /* 0x000fe20003f06270 */
[----:B------:R0:W0:Y:S06]  /*bcc0*/  SHFL.IDX PT, R8, R0, 0x3, 0x181f ;  /* 0x00781f0000087f89 */ /* 0x00002c00000e0000 */
[----:B------:R-:W-:-:S06]  /*bcd0*/  UIADD3 UR4, UR4, 0x1, URZ ;  /* 0x0000000104047890 */ /* 0x000fcc000fffe03f */
[----:B------:R-:W-:Y:S01]  /*bce0*/  IMAD.U32 R214, RZ, RZ, UR4 ;  /* 0x00000004ffd67e24 */ /* 0x000fe2000f8e00ff */
[----:B------:R-:W-:Y:S06]  /*bcf0*/  @P0 BRA `(.L_x_36) ;  /* 0x0000000000440947 */ /* 0x000fec0003800000 */
        /* <DEDUP_REMOVED lines=17> */
.L_x_36:
[----:B------:R-:W-:Y:S05]  /*be10*/  BSYNC B0 ;  /* 0x0000000000007941 */ /* 0x000fea0003800000 */
.L_x_35:
[----:B0-2-4-:R-:W0:Y:S01]  /*be20*/  LDC R0, c[0x0][0xc34] ;  /* 0x00030d00ff007b82 */ /* 0x015e220000000800 */
[----:B------:R-:W-:-:S13]  /*be30*/  R2UR UR4, R212 ;  /* 0x00000000d40472ca */ /* 0x000fda00000e0000 */
[----:B0-----:R-:W-:-:S13]  /*be40*/  ISETP.LE.AND P0, PT, R0, UR4, PT ;  /* 0x0000000400007c0c */ /* 0x001fda000bf03270 */
[----:B------:R-:W-:Y:S05]  /*be50*/  @!P0 BRA `(.L_x_37) ;  /* 0xffffff4c00e88947 */ /* 0x000fea000383ffff */
[----:B------:R-:W-:Y:S05]  /*be60*/  EXIT ;  /* 0x000000000000794d */ /* 0x000fea0003800000 */
.L_x_7:
[----:B------:R-:W-:-:S08]  /*be70*/  NOP ;  /* 0x0000000000007918 */ /* 0x000fd00000000000 */
[----:B0-----:R-:W0:-:S00]  /*be80*/  USETMAXREG.DEALLOC.CTAPOOL 0x18 ;  /* 0x00000018000079c8 */ /* 0x001e0000080e0500 */
[----:B------:R-:W1:Y:S01]  /*be90*/  S2UR UR5, SR_CTAID.X ;  /* 0x00000000000579c3 */ /* 0x000e620000002500 */
[----:B0-----:R-:W-:Y:S01]  /*bea0*/  IMAD.MOV.U32 R2, RZ, RZ, 0x1 ;  /* 0x00000001ff027424 */ /* 0x001fe200078e00ff */
[----:B------:R-:W-:-:S06]  /*beb0*/  MOV R18, RZ ;  /* 0x000000ff00127202 */ /* 0x000fcc0000000f00 */
[----:B------:R-:W1:Y:S02]  /*bec0*/  LDC R3, c[0x0][0xc34] ;  /* 0x00030d00ff037b82 */ /* 0x000e640000000800 */
[----:B-1----:R-:W-:Y:S01]  /*bed0*/  ISETP.LE.AND P0, PT, R3, UR5, PT ;  /* 0x0000000503007c0c */ /* 0x002fe2000bf03270 */
[----:B------:R-:W-:-:S05]  /*bee0*/  IMAD.MOV.U32 R3, RZ, RZ, 0x1 ;  /* 0x00000001ff037424 */ /* 0x000fca00078e00ff */
[----:B------:R0:W-:Y:S07]  /*bef0*/  STL [R1], R3 ;  /* 0x0000000301007387 */ /* 0x0001ee0000100800 */
[----:B------:R-:W-:Y:S05]  /*bf00*/  @P0 BRA `(.L_x_38) ;  /* 0x0000004800940947 */ /* 0x000fea0003800000 */
[----:B------:R-:W1:Y:S01]  /*bf10*/  S2UR UR4, SR_CgaCtaId ;  /* 0x00000000000479c3 */ /* 0x000e620000008800 */
[C---:B------:R-:W-:Y:S01]  /*bf20*/  IMAD.SHL.U32 R2, R0.reuse, 0x8, RZ ;  /* 0x0000000800027824 */ /* 0x040fe200078e00ff */
[----:B------:R-:W-:Y:S01]  /*bf30*/  LOP3.LUT R5, R0, 0x7f, RZ, 0xc0, !PT ;  /* 0x0000007f00057812 */ /* 0x000fe200078ec0ff */
[----:B------:R-:W-:Y:S01]  /*bf40*/  UMOV UR36, 0x400 ;  /* 0x0000040000247882 */ /* 0x000fe20000000000 */
[----:B------:R-:W-:Y:S01]  /*bf50*/  IMAD.MOV.U32 R18, RZ, RZ, RZ ;  /* 0x000000ffff127224 */ /* 0x000fe200078e00ff */
[----:B------:R-:W-:Y:S01]  /*bf60*/  ULDC.64 UR38, c[0x0][0x198] ;  /* 0x0000660000267ab9 */ /* 0x000fe20000000a00 */
[C---:B0-----:R-:W-:Y:S01]  /*bf70*/  LOP3.LUT R3, R2.reuse, 0x1f8, RZ, 0xc0, !PT ;  /* 0x000001f802037812 */ /* 0x041fe200078ec0ff */
[----:B------:R-:W-:Y:S01]  /*bf80*/  ULDC UR37, c[0x0][0xc] ;  /* 0x0000030000257ab9 */ /* 0x000fe20000000800 */
[----:B------:R-:W-:Y:S02]  /*bf90*/  LOP3.LUT R2, R2, 0x38, RZ, 0xc0, !PT ;  /* 0x0000003802027812 */ /* 0x000fe400078ec0ff */
[----:B------:R-:W-:Y:S01]  /*bfa0*/  LOP3.LUT R4, R3, 0x38, R0, 0x78, !PT ;  /* 0x0000003803047812 */ /* 0x000fe200078e7800 */
[----:B------:R-:W-:Y:S01]  /*bfb0*/  IMAD.SHL.U32 R3, R5, 0x8, RZ ;  /* 0x0000000805037824 */ /* 0x000fe200078e00ff */
[----:B------:R-:W-:-:S04]  /*bfc0*/  SHF.R.U32.HI R5, RZ, 0x3, R5 ;  /* 0x00000003ff057819 */ /* 0x000fc80000011605 */
[----:B------:R-:W-:Y:S01]  /*bfd0*/  LOP3.LUT R4, R4, 0x200, R3, 0xf8, !PT ;  /* 0x0000020004047812 */ /* 0x000fe200078ef803 */
[----:B------:R-:W-:-:S05]  /*bfe0*/  IMAD.SHL.U32 R3, R0, 0x10, RZ ;  /* 0x0000001000037824 */ /* 0x000fca00078e00ff */
[----:B------:R-:W-:Y:S01]  /*bff0*/  LOP3.LUT R0, R5, 0x70, R3, 0xf8, !PT ;  /* 0x0000007005007812 */ /* 0x000fe200078ef803 */
[----:B------:R-:W-:Y:S01]  /*c000*/  IMAD.U32 R3, RZ, RZ, UR5 ;  /* 0x00000005ff037e24 */ /* 0x000fe2000f8e00ff */
[----:B-1----:R-:W-:Y:S01]  /*c010*/  ULEA UR36, UR4, UR36, 0x18 ;  /* 0x0000002404247291 */ /* 0x002fe2000f8ec03f */
[----:B------:R-:W-:-:S05]  /*c020*/  IMAD.MOV.U32 R0, RZ, RZ, 0x1 ;  /* 0x00000001ff007424 */ /* 0x000fca00078e00ff */
[----:B------:R-:W-:-:S05]  /*c030*/  LEA R4, R4, UR36, 0x1 ;  /* 0x0000002404047c11 */ /* 0x000fca000f8e08ff */
[----:B------:R0:W-:Y:S04]  /*c040*/  STL [R1+0x14], R4 ;  /* 0x0000140401007387 */ /* 0x0001e80000100800 */
[----:B------:R1:W-:Y:S04]  /*c050*/  STL [R1+0x28], R3 ;  /* 0x0000280301007387 */ /* 0x0003e80000100800 */
[----:B------:R2:W-:Y:S01]  /*c060*/  STL [R1], R0 ;  /* 0x0000000001007387 */ /* 0x0005e20000100800 */
[----:B0-----:R-:W-:-:S03]  /*c070*/  LOP3.LUT R4, R2, 0x40, RZ, 0xfc, !PT ;  /* 0x0000004002047812 */ /* 0x001fc600078efcff */
[----:B------:R0:W-:Y:S01]  /*c080*/  STL [R1+0x30], RZ ;  /* 0x000030ff01007387 */ /* 0x0001e20000100800 */
[C---:B-1----:R-:W-:Y:S02]  /*c090*/  LOP3.LUT R3, R2.reuse, 0x80, RZ, 0xfc, !PT ;  /* 0x0000008002037812 */ /* 0x042fe400078efcff */
[----:B--2---:R-:W-:-:S07]  /*c0a0*/  LOP3.LUT R0, R2, 0xc0, RZ, 0xfc, !PT ;  /* 0x000000c002007812 */ /* 0x004fce00078efcff */
.L_x_125:
[----:B------:R-:W2:Y:S01]  /*c0b0*/  LDL R2, [R1+0x28] ;  /* 0x0000280001027983 */ /* 0x000ea20000100800 */
[----:B-1----:R-:W1:Y:S01]  /*c0c0*/  LDC R0, c[0x0][0xc38] ;  /* 0x00030e00ff007b82 */ /* 0x002e620000000800 */
[----:B------:R-:W-:Y:S05]  /*c0d0*/  YIELD ;  /* 0x0000000000007946 */ /* 0x000fea0003800000 */
[----:B------:R-:W-:Y:S02]  /*c0e0*/  ULDC.64 UR4, c[0x0][0x418] ;  /* 0x0001060000047ab9 */ /* 0x000fe40000000a00 */
[----:B------:R-:W3:Y:S01]  /*c0f0*/  LDC R16, c[0x0][0xc44] ;  /* 0x00031100ff107b82 */ /* 0x000ee20000000800 */
[----:B------:R-:W-:-:S03]  /*c100*/  UISETP.NE.U32.AND UP0, UPT, UR4, URZ, UPT ;  /* 0x0000003f0400728c */ /* 0x000fc6000bf05070 */
[----:B------:R-:W-:Y:S01]  /*c110*/  ULDC UR4, c[0x0][0x424] ;  /* 0x0001090000047ab9 */ /* 0x000fe20000000800 */
[----:B------:R-:W-:-:S04]  /*c120*/  UISETP.NE.AND.EX UP0, UPT, UR5, URZ, UPT, UP0 ;  /* 0x0000003f0500728c */ /* 0x000fc8000bf05300 */
[----:B------:R-:W-:Y:S01]  /*c130*/  USEL UR4, UR4, 0x1, UP0 ;  /* 0x0000000104047887 */ /* 0x000fe20008000000 */
[----:B-1----:R-:W-:-:S13]  /*c140*/  ISETP.NE.AND P0, PT, R0, 0x1, PT ;  /* 0x000000010000780c */ /* 0x002fda0003f05270 */
[----:B------:R-:W2:Y:S08]  /*c150*/  @P0 LDC R0, c[0x0][0xc3c] ;  /* 0x00030f00ff000b82 */ /* 0x000eb00000000800 */
[----:B------:R-:W1:Y:S01]  /*c160*/  @P0 LDC R3, c[0x0][0xc40] ;  /* 0x00031000ff030b82 */ /* 0x000e620000000800 */
[----:B--2---:R-:W-:-:S04]  /*c170*/  @P0 IMAD.HI.U32 R0, R2, R0, RZ ;  /* 0x0000000002000227 */ /* 0x004fc800078e00ff */
[----:B------:R-:W-:Y:S01]  /*c180*/  IMAD.MOV.U32 R4, RZ, RZ, R2 ;  /* 0x000000ffff047224 */ /* 0x000fe200078e0002 */
[----:B-1----:R-:W-:Y:S02]  /*c190*/  @P0 SHF.R.U32.HI R4, RZ, R3, R0 ;  /* 0x00000003ff040219 */ /* 0x002fe40000011600 */
[----:B---3--:R-:W-:Y:S01]  /*c1a0*/  ISETP.NE.AND P0, PT, R16, 0x1, PT ;  /* 0x000000011000780c */ /* 0x008fe20003f05270 */
[----:B------:R-:W1:Y:S02]  /*c1b0*/  LDC R0, c[0x0][0x2f0] ;  /* 0x0000bc00ff007b82 */ /* 0x000e640000000800 */
[----:B------:R-:W-:Y:S01]  /*c1c0*/  IMAD.MOV.U32 R19, RZ, RZ, R4 ;  /* 0x000000ffff137224 */ /* 0x000fe200078e0004 */
[----:B------:R-:W-:Y:S09]  /*c1d0*/  STL [R1+0x20], R4 ;  /* 0x0000200401007387 */ /* 0x000ff20000100800 */
[----:B------:R-:W2:Y:S02]  /*c1e0*/  @P0 LDC.64 R2, c[0x0][0xc48] ;  /* 0x00031200ff020b82 */ /* 0x000ea40000000a00 */
[----:B--2---:R-:W-:-:S05]  /*c1f0*/  @P0 IMAD.HI.U32 R2, R4, R2, RZ ;  /* 0x0000000204020227 */ /* 0x004fca00078e00ff */
[----:B------:R-:W-:Y:S01]  /*c200*/  @P0 SHF.R.U32.HI R19, RZ, R3, R2 ;  /* 0x00000003ff130219 */ /* 0x000fe20000011602 */
[----:B-1----:R-:W-:Y:S01]  /*c210*/  IMAD R2, R0, UR4, RZ ;  /* 0x0000000400027c24 */ /* 0x002fe2000f8e02ff */
[----:B------:R-:W-:-:S03]  /*c220*/  UIADD3 UR4, UR36, 0x24400, URZ ;  /* 0x0002440024047890 */ /* 0x000fc6000fffe03f */
[----:B------:R-:W-:Y:S01]  /*c230*/  VIADD R0, R2, 0x4f ;  /* 0x0000004f02007836 */ /* 0x000fe20000000000 */
[----:B------:R-:W-:Y:S01]  /*c240*/  STL [R1+0x18], R19 ;  /* 0x0000181301007387 */ /* 0x000fe20000100800 */
[----:B------:R-:W-:Y:S01]  /*c250*/  ULOP3.LUT UP0, URZ, UR4, 0x3ff, URZ, 0xc0, !UPT ;  /* 0x000003ff043f7892 */ /* 0x000fe2000f80c03f */
[----:B------:R-:W-:Y:S02]  /*c260*/  IMAD.MOV R3, RZ, RZ, -R19 ;  /* 0x000000ffff037224 */ /* 0x000fe400078e0a13 */
[----:B------:R-:W-:Y:S01]  /*c270*/  IMAD.HI R0, R0, 0x66666667, RZ ;  /* 0x6666666700007827 */ /* 0x000fe200078e02ff */
[----:B------:R1:W-:Y:S02]  /*c280*/  STL [R1+0x2c], R2 ;  /* 0x00002c0201007387 */ /* 0x0003e40000100800 */
[----:B------:R-:W-:Y:S01]  /*c290*/  PLOP3.LUT P0, PT, PT, PT, UP0, 0x80, 0x0 ;  /* 0x000000000000781c */ /* 0x000fe20003f0f008 */
[----:B------:R-:W-:Y:S01]  /*c2a0*/  IMAD R16, R16, R3, R4 ;  /* 0x0000000310107224 */ /* 0x000fe200078e0204 */
[----:B-1----:R-:W-:-:S04]  /*c2b0*/  SHF.R.U32.HI R2, RZ, 0x1f, R0 ;  /* 0x0000001fff027819 */ /* 0x002fc80000011600 */
[----:B------:R-:W-:-:S05]  /*c2c0*/  LEA.HI.SX32 R0, R0, R2, 0x1b ;  /* 0x0000000200007211 */ /* 0x000fca00078fdaff */
[----:B------:R1:W-:Y:S02]  /*c2d0*/  STL [R1+0x24], R0 ;  /* 0x0000240001007387 */ /* 0x0003e40000100800 */
[----:B------:R-:W-:Y:S05]  /*c2e0*/  @!P0 BRA `(.L_x_39) ;  /* 0x0000000000408947 */ /* 0x000fea0003800000 */
[----:B------:R-:W-:Y:S01]  /*c2f0*/  MOV R2, 0x0 ;  /* 0x0000000000027802 */ /* 0x000fe20000000f00 */
[----:B------:R-:W-:Y:S01]  /*c300*/  ULDC.64 UR6, c[0x4][0xa8] ;  /* 0x01002a0000067ab9 */ /* 0x000fe20000000a00 */
[----:B------:R-:W-:Y:S01]  /*c310*/  ULDC.64 UR8, c[0x4][0xb0] ;  /* 0x01002c0000087ab9 */ /* 0x000fe20000000a00 */
[----:B------:R-:W-:Y:S01]  /*c320*/  ULDC.64 UR4, c[0x4][0x8] ;  /* 0x0100020000047ab9 */ /* 0x000fe20000000a00 */
[----:B------:R-:W-:Y:S02]  /*c330*/  IMAD.U32 R4, RZ, RZ, UR6 ;  /* 0x00000006ff047e24 */ /* 0x000fe4000f8e00ff */
[----:B------:R-:W2:Y:S01]  /*c340*/  LDC.64 R2, c[0x4][R2] ;  /* 0x0100000002027b82 */ /* 0x000ea20000000a00 */
[----:B------:R-:W-:Y:S02]  /*c350*/  IMAD.U32 R5, RZ, RZ, UR7 ;  /* 0x00000007ff057e24 */ /* 0x000fe4000f8e00ff */
[----:B------:R-:W-:Y:S02]  /*c360*/  IMAD.U32 R6, RZ, RZ, UR8 ;  /* 0x00000008ff067e24 */ /* 0x000fe4000f8e00ff */
[----:B------:R-:W-:-:S02]  /*c370*/  IMAD.U32 R7, RZ, RZ, UR9 ;  /* 0x00000009ff077e24 */ /* 0x000fc4000f8e00ff */
[----:B------:R-:W-:Y:S02]  /*c380*/  IMAD.U32 R10, RZ, RZ, UR4 ;  /* 0x00000004ff0a7e24 */ /* 0x000fe4000f8e00ff */
[----:B------:R-:W-:Y:S02]  /*c390*/  IMAD.U32 R11, RZ, RZ, UR5 ;  /* 0x00000005ff0b7e24 */ /* 0x000fe4000f8e00ff */
[----:B------:R-:W-:Y:S02]  /*c3a0*/  IMAD.MOV.U32 R8, RZ, RZ, 0x70 ;  /* 0x00000070ff087424 */ /* 0x000fe400078e00ff */
[----:B------:R-:W-:Y:S02]  /*c3b0*/  IMAD.MOV.U32 R12, RZ, RZ, 0x1 ;  /* 0x00000001ff0c7424 */ /* 0x000fe400078e00ff */
[----:B------:R-:W-:-:S07]  /*c3c0*/  IMAD.MOV.U32 R13, RZ, RZ, RZ ;  /* 0x000000ffff0d7224 */ /* 0x000fce00078e00ff */
[----:B------:R-:W-:-:S07]  /*c3d0*/  LEPC R20, `(.L_x_39) ;  /* 0x000000001014794e */ /* 0x000fce0000000000 */
[----:B012---:R-:W-:Y:S05]  /*c3e0*/  CALL.ABS.NOINC R2 ;  /* 0x0000000002007343 */ /* 0x007fea0003c00000 */
.L_x_39:
[----:B------:R-:W-:-:S04]  /*c3f0*/  UIADD3 UR4, UR36, 0x400, URZ ;  /* 0x0000040024047890 */ /* 0x000fc8000fffe03f */
[----:B------:R-:W-:-:S06]  /*c400*/  ULOP3.LUT UP0, URZ, UR4, 0x3ff, URZ, 0xc0, !UPT ;  /* 0x000003ff043f7892 */ /* 0x000fcc000f80c03f */
[----:B------:R-:W-:-:S13]  /*c410*/  PLOP3.LUT P0, PT, PT, PT, UP0, 0x80, 0x0 ;  /* 0x000000000000781c */ /* 0x000fda0003f0f008 */
[----:B------:R-:W-:Y:S05]  /*c420*/  @!P0 BRA `(.L_x_40) ;  /* 0x00000000007c8947 */ /* 0x000fea0003800000 */
[----:B------:R-:W-:Y:S01]  /*c430*/  MOV R17, 0x0 ;  /* 0x0000000000117802 */ /* 0x000fe20000000f00 */
[----:B------:R-:W-:Y:S01]  /*c440*/  ULDC.64 UR6, c[0x4][0xa8] ;  /* 0x01002a0000067ab9 */ /* 0x000fe20000000a00 */
[----:B------:R-:W-:Y:S01]  /*c450*/  ULDC.64 UR8, c[0x4][0xb0] ;  /* 0x01002c0000087ab9 */ /* 0x000fe20000000a00 */
[----:B------:R-:W-:Y:S01]  /*c460*/  ULDC.64 UR4, c[0x4][0x10] ;  /* 0x0100040000047ab9 */ /* 0x000fe20000000a00 */
[----:B------:R2:W3:Y:S01]  /*c470*/  LDC.64 R2, c[0x4][R17] ;  /* 0x0100000011027b82 */ /* 0x0004e20000000a00 */
[----:B------:R-:W-:Y:S01]  /*c480*/  IMAD.U32 R4, RZ, RZ, UR6 ;  /* 0x00000006ff047e24 */ /* 0x000fe2000f8e00ff */
[----:B------:R-:W-:Y:S01]  /*c490*/  MOV R8, 0x70 ;  /* 0x0000007000087802 */ /* 0x000fe20000000f00 */
[----:B------:R-:W-:Y:S02]  /*c4a0*/  IMAD.U32 R5, RZ, RZ, UR7 ;  /* 0x00000007ff057e24 */ /* 0x000fe4000f8e00ff */
[----:B------:R-:W-:Y:S02]  /*c4b0*/  IMAD.U32 R6, RZ, RZ, UR8 ;  /* 0x00000008ff067e24 */ /* 0x000fe4000f8e00ff */
[----:B------:R-:W-:-:S02]  /*c4c0*/  IMAD.U32 R7, RZ, RZ, UR9 ;  /* 0x00000009ff077e24 */ /* 0x000fc4000f8e00ff */
[----:B------:R-:W-:Y:S02]  /*c4d0*/  IMAD.U32 R10, RZ, RZ, UR4 ;  /* 0x00000004ff0a7e24 */ /* 0x000fe4000f8e00ff */
[----:B------:R-:W-:Y:S02]  /*c4e0*/  IMAD.U32 R11, RZ, RZ, UR5 ;  /* 0x00000005ff0b7e24 */ /* 0x000fe4000f8e00ff */
[----:B------:R-:W-:Y:S02]  /*c4f0*/  IMAD.MOV.U32 R12, RZ, RZ, 0x1 ;  /* 0x00000001ff0c7424 */ /* 0x000fe400078e00ff */
[----:B--2---:R-:W-:-:S07]  /*c500*/  IMAD.MOV.U32 R13, RZ, RZ, RZ ;  /* 0x000000ffff0d7224 */ /* 0x004fce00078e00ff */
[----:B------:R-:W-:-:S07]  /*c510*/  LEPC R20, `(.L_x_41) ;  /* 0x000000001014794e */ /* 0x000fce0000000000 */
[----:B01-3--:R-:W-:Y:S05]  /*c520*/  CALL.ABS.NOINC R2 ;  /* 0x0000000002007343 */ /* 0x00bfea0003c00000 */
.L_x_41:
[----:B------:R0:W1:Y:S01]  /*c530*/  LDC.64 R2, c[0x4][R17] ;  /* 0x0100000011027b82 */ /* 0x0000620000000a00 */
[----:B------:R-:W-:Y:S01]  /*c540*/  ULDC.64 UR6, c[0x4][0xa8] ;  /* 0x01002a0000067ab9 */ /* 0x000fe20000000a00 */
[----:B------:R-:W-:Y:S01]  /*c550*/  ULDC.64 UR8, c[0x4][0xb0] ;  /* 0x01002c0000087ab9 */ /* 0x000fe20000000a00 */
[----:B------:R-:W-:Y:S01]  /*c560*/  ULDC.64 UR4, c[0x4][0x18] ;  /* 0x0100060000047ab9 */ /* 0x000fe20000000a00 */
[----:B------:R-:W-:Y:S02]  /*c570*/  IMAD.U32 R4, RZ, RZ, UR6 ;  /* 0x00000006ff047e24 */ /* 0x000fe4000f8e00ff */
[----:B------:R-:W-:Y:S02]  /*c580*/  IMAD.U32 R5, RZ, RZ, UR7 ;  /* 0x00000007ff057e24 */ /* 0x000fe4000f8e00ff */
[----:B------:R-:W-:Y:S02]  /*c590*/  IMAD.U32 R6, RZ, RZ, UR8 ;  /* 0x00000008ff067e24 */ /* 0x000fe4000f8e00ff */
[----:B------:R-:W-:-:S02]  /*c5a0*/  IMAD.U32 R7, RZ, RZ, UR9 ;  /* 0x00000009ff077e24 */ /* 0x000fc4000f8e00ff */
[----:B------:R-:W-:Y:S02]  /*c5b0*/  IMAD.U32 R10, RZ, RZ, UR4 ;  /* 0x00000004ff0a7e24 */ /* 0x000fe4000f8e00ff */
[----:B------:R-:W-:Y:S02]  /*c5c0*/  IMAD.U32 R11, RZ, RZ, UR5 ;  /* 0x00000005ff0b7e24 */ /* 0x000fe4000f8e00ff */
[----:B------:R-:W-:Y:S02]  /*c5d0*/  IMAD.MOV.U32 R8, RZ, RZ, 0x70 ;  /* 0x00000070ff087424 */ /* 0x000fe400078e00ff */
[----:B------:R-:W-:Y:S02]  /*c5e0*/  IMAD.MOV.U32 R12, RZ, RZ, 0x1 ;  /* 0x00000001ff0c7424 */ /* 0x000fe400078e00ff */
[----:B0-----:R-:W-:-:S07]  /*c5f0*/  IMAD.MOV.U32 R13, RZ, RZ, RZ ;  /* 0x000000ffff0d7224 */ /* 0x001fce00078e00ff */
[----:B------:R-:W-:-:S07]  /*c600*/  LEPC R20, `(.L_x_40) ;  /* 0x000000001014794e */ /* 0x000fce0000000000 */
[----:B-1----:R-:W-:Y:S05]  /*c610*/  CALL.ABS.NOINC R2 ;  /* 0x0000000002007343 */ /* 0x002fea0003c00000 */
.L_x_40:
[----:B------:R-:W-:Y:S01]  /*c620*/  ULDC.64 UR4, c[0x0][0x9f8] ;  /* 0x00027e0000047ab9 */ /* 0x000fe20000000a00 */
[----:B------:R-:W2:Y:S01]  /*c630*/  LDL R17, [R1+0x24] ;  /* 0x0000240001117983 */ /* 0x000ea20000100800 */
[----:B------:R-:W-:Y:S01]  /*c640*/  ISETP.NE.U32.AND P0, PT, RZ, UR4, PT ;  /* 0x00000004ff007c0c */ /* 0x000fe2000bf05070 */
[----:B------:R-:W-:-:S03]  /*c650*/  ULDC.64 UR6, c[0x0][0x208] ;  /* 0x0000820000067ab9 */ /* 0x000fc60000000a00 */
[----:B------:R-:W-:-:S13]  /*c660*/  ISETP.NE.AND.EX P0, PT, RZ, UR5, PT, P0 ;  /* 0x00000005ff007c0c */ /* 0x000fda000bf05300 */
[----:B------:R-:W3:Y:S02]  /*c670*/  @P0 LDC.64 R2, c[0x0][0x9f8] ;  /* 0x00027e00ff020b82 */ /* 0x000ee40000000a00 */
[----:B---3--:R-:W-:-:S05]  /*c680*/  @P0 IMAD.WIDE R2, R19, 0x4, R2 ;  /* 0x0000000413020825 */ /* 0x008fca00078e0202 */
[----:B------:R3:W4:Y:S01]  /*c690*/  @P0 LDG.E R19, desc[UR6][R2.64] ;  /* 0x0000000602130981 */ /* 0x000722000c1e1900 */
[----:B------:R-:W-:Y:S01]  /*c6a0*/  UMOV UR4, 0xffffffff ;  /* 0xffffffff00047882 */ /* 0x000fe20000000000 */
[----:B---3--:R-:W3:Y:S02]  /*c6b0*/  LDC.64 R2, c[0x0][0x418] ;  /* 0x00010600ff027b82 */ /* 0x008ee40000000a00 */
[----:B---3--:R-:W-:-:S04]  /*c6c0*/  ISETP.NE.U32.AND P0, PT, R2, RZ, PT ;  /* 0x000000ff0200720c */ /* 0x008fc80003f05070 */
[----:B------:R-:W-:-:S04]  /*c6d0*/  ISETP.NE.AND.EX P1, PT, R3, RZ, PT, P0 ;  /* 0x000000ff0300720c */ /* 0x000fc80003f25300 */
[----:B-1----:R-:W-:Y:S01]  /*c6e0*/  P2R R0, PR, RZ, 0x2 ;  /* 0x00000002ff007803 */ /* 0x002fe20000000000 */
[----:B--2---:R-:W-:-:S05]  /*c6f0*/  VIADD R8, R17, 0xffffffff ;  /* 0xffffffff11087836 */ /* 0x004fca0000000000 */
[----:B------:R1:W-:Y:S04]  /*c700*/  STL [R1+0x1c], R8 ;  /* 0x00001c0801007387 */ /* 0x0003e80000100800 */
[----:B------:R1:W-:Y:S01]  /*c710*/  STL [R1+0x10], R0 ;  /* 0x0000100001007387 */ /* 0x0003e20000100800 */
[----:B----4-:R-:W-:Y:S02]  /*c720*/  SHF.R.S32.HI R7, RZ, 0x1f, R19 ;  /* 0x0000001fff077819 */ /* 0x010fe40000011413 */
[----:B------:R-:W-:-:S03]  /*c730*/  SEL R17, R19, RZ, !P1 ;  /* 0x000000ff13117207 */ /* 0x000fc60004800000 */
[----:B------:R1:W-:Y:S01]  /*c740*/  STL [R1+0x8], R7 ;  /* 0x0000080701007387 */ /* 0x0003e20000100800 */
[----:B------:R-:W-:Y:S05]  /*c750*/  BRA.DIV UR4, `(.L_x_42) ;  /* 0x0000004604d87947 */ /* 0x000fea000b800000 */
[----:B-1----:R-:W1:Y:S02]  /*c760*/  S2R R0, SR_TID.X ;  /* 0x0000000000007919 */ /* 0x002e640000002100 */
[----:B-1----:R-:W-:-:S04]  /*c770*/  SHF.R.U32.HI R0, RZ, 0x5, R0 ;  /* 0x00000005ff007819 */ /* 0x002fc80000011600 */
[----:B------:R-:W-:-:S05]  /*c780*/  LOP3.LUT R0, R0, 0x3, RZ, 0xc0, !PT ;  /* 0x0000000300007812 */ /* 0x000fca00078ec0ff */
[----:B------:R1:W2:Y:S02]  /*c790*/  SHFL.IDX PT, R14, R0, RZ, 0x1f ;  /* 0x00001fff000e7589 */ /* 0x0002a400000e0000 */
.L_x_141:
[----:B------:R-:W-:Y:S02]  /*c7a0*/  PLOP3.LUT P2, PT, PT, PT, PT, 0x8, 0x0 ;  /* 0x000000000000781c */ /* 0x000fe40003f4e170 */
[----:B--2---:R-:W-:Y:S02]  /*c7b0*/  ISETP.NE.AND P0, PT, R14, RZ, PT ;  /* 0x000000ff0e00720c */ /* 0x004fe40003f05270 */
[----:B-1----:R-:W-:-:S05]  /*c7c0*/  P2R R0, PR, RZ, 0x4 ;  /* 0x00000004ff007803 */ /* 0x002fca0000000000 */
[----:B------:R1:W-:Y:S06]  /*c7d0*/  STL [R1+0xc], R0 ;  /* 0x00000c0001007387 */ /* 0x0003ec0000100800 */
[----:B------:R-:W-:Y:S05]  /*c7e0*/  @P0 BRA `(.L_x_43) ;  /* 0x0000000400380947 */ /* 0x000fea0003800000 */
[----:B------:R-:W-:-:S03]  /*c7f0*/  UMOV UR4, 0xffffffff ;  /* 0xffffffff00047882 */ /* 0x000fc60000000000 */
[----:B------:R-:W-:Y:S05]  /*c800*/  BRA.DIV UR4, `(.L_x_44) ;  /* 0x0000004604e07947 */ /* 0x000fea000b800000 */
[----:B------:R-:W-:-:S13]  /*c810*/  ELECT P6, URZ, PT ;  /* 0x00000000003f782f */ /* 0x000fda00038c0000 */
.L_x_144:
[----:B------:R-:W-:Y:S05]  /*c820*/  @!P6 BRA `(.L_x_43) ;  /* 0x000000040028e947 */ /* 0x000fea0003800000 */
[----:B------:R2:W-:Y:S01]  /*c830*/  STL [R1+0x4], R8 ;  /* 0x0000040801007387 */ /* 0x0005e20000100800 */
[----:B------:R-:W-:Y:S01]  /*c840*/  IMAD.MOV.U32 R17, RZ, RZ, R19 ;  /* 0x000000ffff117224 */ /* 0x000fe200078e0013 */
[----:B------:R-:W-:Y:S06]  /*c850*/  @!P1 BRA `(.L_x_45) ;  /* 0x0000000000509947 */ /* 0x000fec0003800000 */
[----:B------:R-:W3:Y:S01]  /*c860*/  LDC R6, c[0x0][0x43c] ;  /* 0x00010f00ff067b82 */ /* 0x000ee20000000800 */
[----:B-1----:R-:W-:Y:S01]  /*c870*/  IMAD.MOV.U32 R0, RZ, RZ, R8 ;  /* 0x000000ffff007224 */ /* 0x002fe200078e0008 */
[----:B------:R-:W-:Y:S01]  /*c880*/  ULDC.64 UR4, c[0x0][0x428] ;  /* 0x00010a0000047ab9 */ /* 0x000fe20000000a00 */
[----:B------:R-:W-:Y:S01]  /*c890*/  ULDC.64 UR6, c[0x0][0x208] ;  /* 0x0000820000067ab9 */ /* 0x000fe20000000a00 */
[----:B---3--:R-:W-:-:S13]  /*c8a0*/  ISETP.NE.AND P0, PT, R6, 0x1, PT ;  /* 0x000000010600780c */ /* 0x008fda0003f05270 */
[----:B------:R-:W1:Y:S02]  /*c8b0*/  @P0 LDC.64 R4, c[0x0][0x440] ;  /* 0x00011000ff040b82 */ /* 0x000e640000000a00 */
[----:B-1----:R-:W-:-:S05]  /*c8c0*/  @P0 IMAD.HI.U32 R4, R8, R4, RZ ;  /* 0x0000000408040227 */ /* 0x002fca00078e00ff */
[----:B------:R-:W-:-:S04]  /*c8d0*/  @P0 SHF.R.U32.HI R0, RZ, R5, R4 ;  /* 0x00000005ff000219 */ /* 0x000fc80000011604 */
[--C-:B------:R-:W-:Y:S01]  /*c8e0*/  SHF.R.S32.HI R5, RZ, 0x1f, R0.reuse ;  /* 0x0000001fff057819 */ /* 0x100fe20000011400 */
[----:B------:R-:W-:-:S04]  /*c8f0*/  IMAD.MOV R4, RZ, RZ, -R0 ;  /* 0x000000ffff047224 */ /* 0x000fc800078e0a00 */
[----:B------:R-:W-:Y:S02]  /*c900*/  IMAD R6, R6, R4, R8 ;  /* 0x0000000406067224 */ /* 0x000fe400078e0208 */
[----:B------:R-:W-:-:S03]  /*c910*/  IMAD.MOV.U32 R4, RZ, RZ, R0 ;  /* 0x000000ffff047224 */ /* 0x000fc600078e0000 */
[----:B------:R1:W-:Y:S01]  /*c920*/  STL [R1+0x4], R6 ;  /* 0x0000040601007387 */ /* 0x0003e20000100800 */
[----:B------:R-:W-:-:S03]  /*c930*/  IMAD.WIDE.U32 R4, R19, UR4, R4 ;  /* 0x0000000413047c25 */ /* 0x000fc6000f8e0004 */
[----:B------:R-:W-:Y:S01]  /*c940*/  LEA R2, P0, R4, R2, 0x2 ;  /* 0x0000000204027211 */ /* 0x000fe200078010ff */
[----:B-1----:R-:W-:-:S04]  /*c950*/  IMAD R6, R7, UR4, RZ ;  /* 0x0000000407067c24 */ /* 0x002fc8000f8e02ff */
[----:B------:R-:W-:-:S04]  /*c960*/  IMAD R0, R19, UR5, R6 ;  /* 0x0000000513007c24 */ /* 0x000fc8000f8e0206 */
[----:B------:R-:W-:-:S05]  /*c970*/  IMAD.IADD R0, R5, 0x1, R0 ;  /* 0x0000000105007824 */ /* 0x000fca00078e0200 */
[----:B------:R-:W-:-:S05]  /*c980*/  LEA.HI.X R3, R4, R3, R0, 0x2, P0 ;  /* 0x0000000304037211 */ /* 0x000fca00000f1400 */
[----:B------:R3:W5:Y:S02]  /*c990*/  LDG.E R17, desc[UR6][R2.64] ;  /* 0x0000000602117981 */ /* 0x000764000c1e1900 */
.L_x_45:
[----:B---3--:R-:W3:Y:S01]  /*c9a0*/  LDL R2, [R1] ;  /* 0x0000000001027983 */ /* 0x008ee20000100800 */
[----:B-1----:R-:W-:Y:S02]  /*c9b0*/  LEA R0, R18, UR36, 0x3 ;  /* 0x0000002412007c11 */ /* 0x002fe4000f8e18ff */
[----:B---3--:R-:W-:-:S04]  /*c9c0*/  SHF.L.U32 R2, R2, 0x1f, RZ ;  /* 0x0000001f02027819 */ /* 0x008fc800000006ff */
[----:B------:R-:W1:Y:S02]  /*c9d0*/  SYNCS.PHASECHK.TRANS64.TRYWAIT P0, [R0+URZ+0x38840], R2 ;  /* 0x03884002000075a7 */ /* 0x000e64000800017f */
[----:B-1----:R-:W-:Y:S05]  /*c9e0*/  @!P0 BRA `(.L_x_46) ;  /* 0x0000004400888947 */ /* 0x002fea0003800000 */
.L_x_145:
[----:B------:R-:W3:Y:S02]  /*c9f0*/  S2R R3, SR_TID.X ;  /* 0x0000000000037919 */ /* 0x000ee40000002100 */
[----:B---3--:R-:W-:-:S04]  /*ca00*/  LOP3.LUT R3, R3, 0x7f, RZ, 0xc0, !PT ;  /* 0x0000007f03037812 */ /* 0x008fc800078ec0ff */
[----:B------:R-:W-:-:S13]  /*ca10*/  ISETP.NE.AND P0, PT, R3, RZ, PT ;  /* 0x000000ff0300720c */ /* 0x000fda0003f05270 */
[----:B------:R-:W-:Y:S05]  /*ca20*/  @P0 BRA `(.L_x_47) ;  /* 0x00000000001c0947 */ /* 0x000fea0003800000 */
[----:B------:R-:W3:Y:S01]  /*ca30*/  S2R R3, SR_TID.X ;  /* 0x0000000000037919 */ /* 0x000ee20000002100 */
[----:B-1----:R-:W-:-:S04]  /*ca40*/  IMAD.MOV.U32 R2, RZ, RZ, 0xa000 ;  /* 0x0000a000ff027424 */ /* 0x002fc800078e00ff */
[----:B------:R4:W-:Y:S01]  /*ca50*/  SYNCS.ARRIVE.TRANS64 RZ, [R0+URZ+0x38830], R2 ;  /* 0x0388300200ff79a7 */ /* 0x0009e2000800003f */
[----:B---3--:R-:W-:-:S04]  /*ca60*/  LOP3.LUT R3, R3, 0x1f, RZ, 0xc0, !PT ;  /* 0x0000001f03037812 */ /* 0x008fc800078ec0ff */
[----:B------:R-:W-:-:S13]  /*ca70*/  ISETP.NE.AND P0, PT, R3, RZ, PT ;  /* 0x000000ff0300720c */ /* 0x000fda0003f05270 */
[----:B----4-:R-:W-:Y:S05]  /*ca80*/  @!P0 BRA `(.L_x_47) ;  /* 0x0000000000048947 */ /* 0x010fea0003800000 */
[----:B------:R-:W-:Y:S01]  /*ca90*/  BPT.TRAP 0x1 ;  /* 0x000000040000795c */ /* 0x000fe20000300000 */
.L_x_47:
[----:B-1----:R-:W3:Y:S01]  /*caa0*/  LDL R2, [R1+0x4] ;  /* 0x0000040001027983 */ /* 0x002ee20000100800 */
[----:B------:R-:W-:Y:S01]  /*cab0*/  R2UR UR14, R18 ;  /* 0x00000000120e72ca */ /* 0x000fe200000e0000 */
[----:B------:R-:W-:Y:S01]  /*cac0*/  UIADD3 UR4, UP0, UR38, 0x370, URZ ;  /* 0x0000037026047890 */ /* 0x000fe2000ff1e03f */
[----:B------:R-:W-:Y:S01]  /*cad0*/  R2UR UR9, R0 ;  /* 0x00000000000972ca */ /* 0x000fe200000e0000 */
[----:B------:R-:W-:Y:S01]  /*cae0*/  UMOV UR10, URZ ;  /* 0x0000003f000a7c82 */ /* 0x000fe20008000000 */
[----:B------:R-:W-:Y:S01]  /*caf0*/  R2UR UR12, R16 ;  /* 0x00000000100c72ca */ /* 0x000fe200000e0000 */
[----:B------:R-:W-:Y:S01]  /*cb00*/  UIADD3.X UR5, URZ, UR39, URZ, UP0, !UPT ;  /* 0x000000273f057290 */ /* 0x000fe200087fe43f */
[----:B-----5:R-:W-:Y:S01]  /*cb10*/  R2UR UR13, R17 ;  /* 0x00000000110d72ca */ /* 0x020fe200000e0000 */
[----:B------:R-:W-:Y:S01]  /*cb20*/  UMOV UR6, 0x0 ;  /* 0x0000000000067882 */ /* 0x000fe20000000000 */
[----:B------:R-:W-:Y:S01]  /*cb30*/  UMOV UR7, 0x14f00000 ;  /* 0x14f0000000077882 */ /* 0x000fe20000000000 */
[----:B------:R-:W-:Y:S01]  /*cb40*/  UMOV UR16, 0x40 ;  /* 0x0000004000107882 */ /* 0x000fe20000000000 */
[----:B------:R-:W-:-:S03]  /*cb50*/  PLOP3.LUT P0, PT, PT, PT, PT, 0x80, 0x0 ;  /* 0x000000000000781c */ /* 0x000fc60003f0f070 */
[----:B------:R-:W-:Y:S01]  /*cb60*/  UIMAD UR14, UR14, 0xa000, UR36 ;  /* 0x0000a0000e0e78a4 */ /* 0x000fe2000f8e0224 */
[----:B------:R-:W-:Y:S01]  /*cb70*/  P2R R0, PR, RZ, 0x1 ;  /* 0x00000001ff007803 */ /* 0x000fe20000000000 */
[----:B------:R-:W-:Y:S02]  /*cb80*/  UIADD3 UR9, UR9, 0x38830, URZ ;  /* 0x0003883009097890 */ /* 0x000fe4000fffe03f */
[----:B------:R-:W-:Y:S02]  /*cb90*/  UIADD3 UR8, UR14, 0x24400, URZ ;  /* 0x000244000e087890 */ /* 0x000fe4000fffe03f */
[----:B------:R-:W-:Y:S01]  /*cba0*/  UIADD3 UR15, UR14, 0x26c00, URZ ;  /* 0x00026c000e0f7890 */ /* 0x000fe2000fffe03f */
[----:B------:R4:W-:Y:S01]  /*cbb0*/  STL [R1+0xc], R0 ;  /* 0x00000c0001007387 */ /* 0x0009e20000100800 */
[----:B------:R-:W-:Y:S02]  /*cbc0*/  UIADD3 UR17, UR14, 0x29400, URZ ;  /* 0x000294000e117890 */ /* 0x000fe4000fffe03f */
[----:B------:R-:W-:-:S03]  /*cbd0*/  UIADD3 UR18, UR14, 0x2bc00, URZ ;  /* 0x0002bc000e127890 */ /* 0x000fc6000fffe03f */
[----:B------:R-:W-:Y:S01]  /*cbe0*/  UMOV UR14, 0x80 ;  /* 0x00000080000e7882 */ /* 0x000fe20000000000 */
[----:B---3--:R-:W-:-:S13]  /*cbf0*/  R2UR UR11, R2 ;  /* 0x00000000020b72ca */ /* 0x008fda00000e0000 */
[----:B------:R-:W-:-:S09]  /*cc00*/  UIMAD UR11, UR11, 0x50, URZ ;  /* 0x000000500b0b78a4 */ /* 0x000fd2000f8e023f */
[----:B------:R1:W-:Y:S02]  /*cc10*/  UTMALDG.4D [UR8], [UR4], desc[UR6] ;  /* 0x00000608040075b4 */ /* 0x0003e40008019000 */
[----:B-1----:R-:W-:Y:S01]  /*cc20*/  UMOV UR8, UR15 ;  /* 0x0000000f00087c82 */ /* 0x002fe20008000000 */
[----:B------:R-:W-:Y:S02]  /*cc30*/  UMOV UR10, UR16 ;  /* 0x00000010000a7c82 */ /* 0x000fe40008000000 */
[----:B------:R1:W-:Y:S02]  /*cc40*/  UTMALDG.4D [UR8], [UR4], desc[UR6] ;  /* 0x00000608040075b4 */ /* 0x0003e40008019000 */
[----:B-1----:R-:W-:Y:S01]  /*cc50*/  UMOV UR8, UR17 ;  /* 0x0000001100087c82 */ /* 0x002fe20008000000 */
[----:B------:R-:W-:Y:S01]  /*cc60*/  UMOV UR10, UR14 ;  /* 0x0000000e000a7c82 */ /* 0x000fe20008000000 */
[----:B------:R-:W-:Y:S01]  /*cc70*/  UMOV UR14, 0xc0 ;  /* 0x000000c0000e7882 */ /* 0x000fe20000000000 */
[----:B------:R1:W-:Y:S02]  /*cc80*/  UTMALDG.4D [UR8], [UR4], desc[UR6] ;  /* 0x00000608040075b4 */ /* 0x0003e40008019000 */
[----:B-1----:R-:W-:Y:S01]  /*cc90*/  UMOV UR8, UR18 ;  /* 0x0000001200087c82 */ /* 0x002fe20008000000 */
[----:B------:R-:W-:-:S02]  /*cca0*/  UMOV UR10, UR14 ;  /* 0x0000000e000a7c82 */ /* 0x000fc40008000000 */
[----:B------:R4:W-:Y:S02]  /*ccb0*/  UTMALDG.4D [UR8], [UR4], desc[UR6] ;  /* 0x00000608040075b4 */ /* 0x0009e40008019000 */
[----:B----4-:R-:W-:Y:S01]  /*ccc0*/  NOP ;  /* 0x0000000000007918 */ /* 0x010fe20000000000 */
.L_x_43:
[----:B------:R-:W-:Y:S05]  /*ccd0*/  WARPSYNC.ALL ;  /* 0x0000000000007948 */ /* 0x000fea0003800000 */
[----:B------:R-:W-:Y:S01]  /*cce0*/  UIADD3 UR4, UR36, 0x14400, URZ ;  /* 0x0001440024047890 */ /* 0x000fe2000fffe03f */
[----:B------:R-:W-:Y:S03]  /*ccf0*/  BAR.SYNC.DEFER_BLOCKING 0x8, 0x180 ;  /* 0x0206000000007b1d */ /* 0x000fe60000010000 */
[----:B------:R-:W-:-:S06]  /*cd00*/  ULOP3.LUT UP0, URZ, UR4, 0x3ff, URZ, 0xc0, !UPT ;  /* 0x000003ff043f7892 */ /* 0x000fcc000f80c03f */
[----:B------:R-:W-:-:S13]  /*cd10*/  PLOP3.LUT P0, PT, PT, PT, UP0, 0x80, 0x0 ;  /* 0x000000000000781c */ /* 0x000fda0003f0f008 */
[----:B------:R-:W-:Y:S05]  /*cd20*/  @!P0 BRA `(.L_x_48) ;  /* 0x0000000000408947 */ /* 0x000fea0003800000 */
[----:B------:R-:W-:Y:S01]  /*cd30*/  MOV R2, 0x0 ;  /* 0x0000000000027802 */ /* 0x000fe20000000f00 */
[----:B------:R-:W-:Y:S01]  /*cd40*/  ULDC.64 UR6, c[0x4][0xa8] ;  /* 0x01002a0000067ab9 */ /* 0x000fe20000000a00 */
[----:B------:R-:W-:Y:S01]  /*cd50*/  ULDC.64 UR8, c[0x4][0xb0] ;  /* 0x01002c0000087ab9 */ /* 0x000fe20000000a00 */
[----:B------:R-:W-:Y:S01]  /*cd60*/  ULDC.64 UR4, c[0x4][0x20] ;  /* 0x0100080000047ab9 */ /* 0x000fe20000000a00 */
[----:B------:R-:W-:Y:S01]  /*cd70*/  IMAD.U32 R4, RZ, RZ, UR6 ;  /* 0x00000006ff047e24 */ /* 0x000fe2000f8e00ff */
[----:B------:R-:W-:Y:S01]  /*cd80*/  MOV R13, RZ ;  /* 0x000000ff000d7202 */ /* 0x000fe20000000f00 */
[----:B------:R-:W3:Y:S01]  /*cd90*/  LDC.64 R2, c[0x4][R2] ;  /* 0x0100000002027b82 */ /* 0x000ee20000000a00 */
[----:B------:R-:W-:Y:S02]  /*cda0*/  IMAD.U32 R5, RZ, RZ, UR7 ;  /* 0x00000007ff057e24 */ /* 0x000fe4000f8e00ff */
[----:B------:R-:W-:Y:S02]  /*cdb0*/  IMAD.U32 R6, RZ, RZ, UR8 ;  /* 0x00000008ff067e24 */ /* 0x000fe4000f8e00ff */
[----:B------:R-:W-:-:S02]  /*cdc0*/  IMAD.U32 R7, RZ, RZ, UR9 ;  /* 0x00000009ff077e24 */ /* 0x000fc4000f8e00ff */
[----:B------:R-:W-:Y:S02]  /*cdd0*/  IMAD.U32 R10, RZ, RZ, UR4 ;  /* 0x00000004ff0a7e24 */ /* 0x000fe4000f8e00ff */
[----:B------:R-:W-:Y:S02]  /*cde0*/  IMAD.U32 R11, RZ, RZ, UR5 ;  /* 0x00000005ff0b7e24 */ /* 0x000fe4000f8e00ff */
[----:B--2---:R-:W-:Y:S02]  /*cdf0*/  IMAD.MOV.U32 R8, RZ, RZ, 0x70 ;  /* 0x00000070ff087424 */ /* 0x004fe400078e00ff */
[----:B------:R-:W-:-:S07]  /*ce00*/  IMAD.MOV.U32 R12, RZ, RZ, 0x1 ;  /* 0x00000001ff0c7424 */ /* 0x000fce00078e00ff */
[----:B------:R-:W-:-:S07]  /*ce10*/  LEPC R20, `(.L_x_48) ;  /* 0x000000001014794e */ /* 0x000fce0000000000 */
[----:B01-3--:R-:W-:Y:S05]  /*ce20*/  CALL.ABS.NOINC R2 ;  /* 0x0000000002007343 */ /* 0x00bfea0003c00000 */
.L_x_48:
[----:B------:R-:W3:Y:S01]  /*ce30*/  LDL.LU R4, [R1+0x18] ;  /* 0x0000180001047983 */ /* 0x000ee20000300800 */
[----:B-1----:R-:W-:Y:S01]  /*ce40*/  SHF.R.S32.HI R0, RZ, 0x1f, R16 ;  /* 0x0000001fff007819 */ /* 0x002fe20000011410 */
[----:B------:R-:W-:Y:S01]  /*ce50*/  ULDC.64 UR4, c[0x0][0x2d8] ;  /* 0x0000b60000047ab9 */ /* 0x000fe20000000a00 */
[----:B--2---:R-:W1:Y:S01]  /*ce60*/  LDC R8, c[0x0][0x448] ;  /* 0x00011200ff087b82 */ /* 0x004e620000000800 */
[----:B------:R-:W2:Y:S01]  /*ce70*/  LDL.LU R7, [R1+0x20] ;  /* 0x0000200001077983 */ /* 0x000ea20000300800 */
[----:B------:R-:W-:-:S03]  /*ce80*/  ULDC.64 UR6, c[0x0][0x280] ;  /* 0x0000a00000067ab9 */ /* 0x000fc60000000a00 */
[----:B------:R-:W4:Y:S01]  /*ce90*/  LDL R5, [R1+0x28] ;  /* 0x0000280001057983 */ /* 0x000f220000100800 */
[----:B------:R-:W-:Y:S02]  /*cea0*/  IMAD R0, R0, UR4, RZ ;  /* 0x0000000400007c24 */ /* 0x000fe4000f8e02ff */
[C---:B------:R-:W-:Y:S01]  /*ceb0*/  IMAD.WIDE.U32 R2, R16.reuse, UR4, RZ ;  /* 0x0000000410027c25 */ /* 0x040fe2000f8e00ff */
[----:B------:R-:W0:Y:S03]  /*cec0*/  S2R R10, SR_TID.X ;  /* 0x00000000000a7919 */ /* 0x000e260000002100 */
[----:B------:R-:W-:Y:S01]  /*ced0*/  IMAD R0, R16, UR5, R0 ;  /* 0x0000000510007c24 */ /* 0x000fe2000f8e0200 */
[----:B------:R-:W-:-:S03]  /*cee0*/  ULDC.64 UR4, c[0x0][0x2e0] ;  /* 0x0000b80000047ab9 */ /* 0x000fc60000000a00 */
[----:B------:R-:W-:Y:S01]  /*cef0*/  IMAD.IADD R3, R3, 0x1, R0 ;  /* 0x0000000103037824 */ /* 0x000fe200078e0200 */
[----:B-1----:R-:W-:-:S13]  /*cf00*/  ISETP.NE.AND P0, PT, R8, 0x1, PT ;  /* 0x000000010800780c */ /* 0x002fda0003f05270 */
[----:B------:R-:W1:Y:S01]  /*cf10*/  @P0 LDC R6, c[0x0][0x44c] ;  /* 0x00011300ff060b82 */ /* 0x000e620000000800 */
[----:B0-----:R-:W-:-:S05]  /*cf20*/  IMAD.SHL.U32 R10, R10, 0x8, RZ ;  /* 0x000000080a0a7824 */ /* 0x001fca00078e00ff */
[----:B------:R-:W-:Y:S02]  /*cf30*/  LOP3.LUT R10, R10, 0x38, RZ, 0xc0, !PT ;  /* 0x000000380a0a7812 */ /* 0x000fe400078ec0ff */
[----:B---3--:R-:W-:Y:S01]  /*cf40*/  SHF.R.S32.HI R0, RZ, 0x1f, R4 ;  /* 0x0000001fff007819 */ /* 0x008fe20000011404 */
[----:B------:R-:W-:-:S04]  /*cf50*/  IMAD.WIDE.U32 R2, R4, UR4, R2 ;  /* 0x0000000404027c25 */ /* 0x000fc8000f8e0002 */
[----:B------:R-:W-:Y:S01]  /*cf60*/  IMAD R0, R0, UR4, RZ ;  /* 0x0000000400007c24 */ /* 0x000fe2000f8e02ff */
[----:B------:R-:W-:-:S03]  /*cf70*/  ULDC UR4, c[0x0][0xc38] ;  /* 0x00030e0000047ab9 */ /* 0x000fc60000000800 */
[----:B------:R-:W-:Y:S02]  /*cf80*/  IMAD R0, R4, UR5, R0 ;  /* 0x0000000504007c24 */ /* 0x000fe4000f8e0200 */
[----:B------:R-:W0:Y:S02]  /*cf90*/  S2R R4, SR_TID.X ;  /* 0x0000000000047919 */ /* 0x000e240000002100 */
[----:B------:R-:W-:Y:S02]  /*cfa0*/  IMAD.IADD R3, R3, 0x1, R0 ;  /* 0x0000000103037824 */ /* 0x000fe400078e0200 */
[----:B--2---:R-:W-:Y:S02]  /*cfb0*/  IMAD.MOV R0, RZ, RZ, -R7 ;  /* 0x000000ffff007224 */ /* 0x004fe400078e0a07 */
[----:B------:R-:W2:Y:S02]  /*cfc0*/  @P0 LDC R7, c[0x0][0x450] ;  /* 0x00011400ff070b82 */ /* 0x000ea40000000800 */
[----:B----4-:R-:W-:Y:S01]  /*cfd0*/  IMAD R0, R0, UR4, R5 ;  /* 0x0000000400007c24 */ /* 0x010fe2000f8e0205 */
[----:B------:R-:W-:-:S03]  /*cfe0*/  ULDC.64 UR4, c[0x0][0x2d0] ;  /* 0x0000b40000047ab9 */ /* 0x000fc60000000a00 */
[----:B------:R-:W-:Y:S01]  /*cff0*/  IMAD.SHL.U32 R5, R0, 0x80, RZ ;  /* 0x0000008000057824 */ /* 0x000fe200078e00ff */
[----:B0-----:R-:W-:-:S04]  /*d000*/  LOP3.LUT R4, R4, 0x7f, RZ, 0xc0, !PT ;  /* 0x0000007f04047812 */ /* 0x001fc800078ec0ff */
[----:B------:R-:W-:Y:S02]  /*d010*/  SHF.R.U32.HI R9, RZ, 0x3, R4 ;  /* 0x00000003ff097819 */ /* 0x000fe40000011604 */
[----:B------:R-:W0:Y:S02]  /*d020*/  S2R R4, SR_TID.X ;  /* 0x0000000000047919 */ /* 0x000e240000002100 */
[----:B0-----:R-:W-:-:S05]  /*d030*/  IMAD.SHL.U32 R4, R4, 0x10, RZ ;  /* 0x0000001004047824 */ /* 0x001fca00078e00ff */
[----:B------:R-:W-:Y:S02]  /*d040*/  LOP3.LUT R4, R9, 0x70, R4, 0xf8, !PT ;  /* 0x0000007009047812 */ /* 0x000fe400078ef804 */
[----:B------:R-:W0:Y:S02]  /*d050*/  S2R R9, SR_TID.X ;  /* 0x0000000000097919 */ /* 0x000e240000002100 */
[----:B------:R-:W-:-:S05]  /*d060*/  LOP3.LUT R0, R4, R5, RZ, 0xfc, !PT ;  /* 0x0000000504007212 */ /* 0x000fca00078efcff */
[----:B-1----:R-:W-:-:S04]  /*d070*/  @P0 IMAD.HI.U32 R6, R0, R6, RZ ;  /* 0x0000000600060227 */ /* 0x002fc800078e00ff */
[----:B------:R-:W-:Y:S01]  /*d080*/  IMAD.MOV.U32 R4, RZ, RZ, R0 ;  /* 0x000000ffff047224 */ /* 0x000fe200078e0000 */
[----:B--2---:R-:W-:-:S05]  /*d090*/  @P0 SHF.R.U32.HI R4, RZ, R7, R6 ;  /* 0x00000007ff040219 */ /* 0x004fca0000011606 */
[----:B------:R-:W-:Y:S02]  /*d0a0*/  IMAD.MOV R6, RZ, RZ, -R4 ;  /* 0x000000ffff067224 */ /* 0x000fe400078e0a04 */
[----:B------:R-:W-:-:S04]  /*d0b0*/  IMAD.WIDE.U32 R2, R4, UR4, R2 ;  /* 0x0000000404027c25 */ /* 0x000fc8000f8e0002 */
[----:B------:R-:W-:Y:S01]  /*d0c0*/  IMAD R0, R8, R6, R0 ;  /* 0x0000000608007224 */ /* 0x000fe200078e0200 */
[----:B------:R-:W-:-:S05]  /*d0d0*/  SHF.R.S32.HI R6, RZ, 0x1f, R4 ;  /* 0x0000001fff067819 */ /* 0x000fca0000011404 */
[----:B------:R-:W-:Y:S02]  /*d0e0*/  IMAD R6, R6, UR4, RZ ;  /* 0x0000000406067c24 */ /* 0x000fe4000f8e02ff */
[----:B0-----:R-:W-:Y:S02]  /*d0f0*/  IMAD.SHL.U32 R9, R9, 0x8, RZ ;  /* 0x0000000809097824 */ /* 0x001fe400078e00ff */
[----:B------:R-:W-:Y:S01]  /*d100*/  IMAD R6, R4, UR5, R6 ;  /* 0x0000000504067c24 */ /* 0x000fe2000f8e0206 */
[----:B------:R-:W-:Y:S01]  /*d110*/  SHF.R.S32.HI R4, RZ, 0x1f, R0 ;  /* 0x0000001fff047819 */ /* 0x000fe20000011400 */
[----:B------:R-:W-:Y:S01]  /*d120*/  ULDC.64 UR4, c[0x0][0x2c8] ;  /* 0x0000b20000047ab9 */ /* 0x000fe20000000a00 */
[----:B------:R-:W-:Y:S01]  /*d130*/  LOP3.LUT R9, R9, 0x38, RZ, 0xc0, !PT ;  /* 0x0000003809097812 */ /* 0x000fe200078ec0ff */
[----:B------:R-:W-:Y:S02]  /*d140*/  IMAD.IADD R3, R3, 0x1, R6 ;  /* 0x0000000103037824 */ /* 0x000fe400078e0206 */
[----:B------:R-:W-:Y:S01]  /*d150*/  IMAD R4, R4, UR4, RZ ;  /* 0x0000000404047c24 */ /* 0x000fe2000f8e02ff */
[C---:B------:R-:W-:Y:S01]  /*d160*/  LOP3.LUT R12, R9.reuse, 0x40, RZ, 0xfc, !PT ;  /* 0x00000040090c7812 */ /* 0x040fe200078efcff */
[C---:B------:R-:W-:Y:S01]  /*d170*/  IMAD.WIDE.U32 R2, R0.reuse, UR4, R2 ;  /* 0x0000000400027c25 */ /* 0x040fe2000f8e0002 */
[C---:B------:R-:W-:Y:S01]  /*d180*/  LOP3.LUT R11, R9.reuse, 0x80, RZ, 0xfc, !PT ;  /* 0x00000080090b7812 */ /* 0x040fe200078efcff */
[----:B------:R-:W-:Y:S01]  /*d190*/  ULDC UR4, c[0x0][0x2b8] ;  /* 0x0000ae0000047ab9 */ /* 0x000fe20000000800 */
[----:B------:R-:W-:Y:S01]  /*d1a0*/  LOP3.LUT R9, R9, 0xc0, RZ, 0xfc, !PT ;  /* 0x000000c009097812 */ /* 0x000fe200078efcff */
[----:B------:R-:W-:Y:S01]  /*d1b0*/  IMAD R0, R0, UR5, R4 ;  /* 0x0000000500007c24 */ /* 0x000fe2000f8e0204 */
[----:B------:R-:W-:-:S02]  /*d1c0*/  ISETP.GE.AND P0, PT, R10, UR4, PT ;  /* 0x000000040a007c0c */ /* 0x000fc4000bf06270 */
[----:B------:R-:W-:Y:S02]  /*d1d0*/  ISETP.GE.AND P3, PT, R9, UR4, PT ;  /* 0x0000000409007c0c */ /* 0x000fe4000bf66270 */
[----:B------:R0:W5:Y:S01]  /*d1e0*/  LDL R9, [R1+0x14] ;  /* 0x0000140001097983 */ /* 0x0001620000100800 */
[----:B------:R-:W-:Y:S01]  /*d1f0*/  IMAD.IADD R0, R3, 0x1, R0 ;  /* 0x0000000103007824 */ /* 0x000fe200078e0200 */
[----:B------:R-:W-:Y:S02]  /*d200*/  LEA R4, P4, R2, UR6, 0x1 ;  /* 0x0000000602047c11 */ /* 0x000fe4000f8808ff */
[----:B------:R-:W-:Y:S02]  /*d210*/  ISETP.GE.AND P1, PT, R12, UR4, PT ;  /* 0x000000040c007c0c */ /* 0x000fe4000bf26270 */
[----:B------:R-:W-:Y:S01]  /*d220*/  ISETP.GE.AND P2, PT, R11, UR4, PT ;  /* 0x000000040b007c0c */ /* 0x000fe2000bf46270 */
[----:B------:R-:W-:Y:S01]  /*d230*/  UMOV UR4, 0xffffffff ;  /* 0xffffffff00047882 */ /* 0x000fe20000000000 */
[----:B------:R-:W-:-:S02]  /*d240*/  LEA.HI.X R3, R2, UR7, R0, 0x1, P4 ;  /* 0x0000000702037c11 */ /* 0x000fc4000a0f0c00 */
[----:B0-----:R-:W-:Y:S09]  /*d250*/  BRA.DIV UR4, `(.L_x_49) ;  /* 0x0000003e04807947 */ /* 0x001ff2000b800000 */
[----:B------:R-:W0:Y:S01]  /*d260*/  S2R R7, SR_TID.X ;  /* 0x0000000000077919 */ /* 0x000e220000002100 */
[----:B------:R-:W-:Y:S01]  /*d270*/  ULDC UR4, c[0x0][0x288] ;  /* 0x0000a20000047ab9 */ /* 0x000fe20000000800 */
[----:B------:R-:W-:Y:S01]  /*d280*/  ULDC.64 UR6, c[0x0][0x208] ;  /* 0x0000820000067ab9 */ /* 0x000fe20000000a00 */
[----:B------:R-:W-:Y:S01]  /*d290*/  IMAD R2, R8, UR4, RZ ;  /* 0x0000000408027c24 */ /* 0x000fe2000f8e02ff */
[----:B------:R-:W1:Y:S01]  /*d2a0*/  SHFL.IDX PT, R6, R4, RZ, 0x181f ;  /* 0x00181fff04067589 */ /* 0x000e6200000e0000 */
[----:B0-----:R-:W-:-:S04]  /*d2b0*/  LOP3.LUT R7, R7, 0x7f, RZ, 0xc0, !PT ;  /* 0x0000007f07077812 */ /* 0x001fc800078ec0ff */
[----:B------:R-:W-:Y:S02]  /*d2c0*/  SHF.R.U32.HI R11, RZ, 0x3, R7 ;  /* 0x00000003ff0b7819 */ /* 0x000fe40000011607 */
[----:B------:R-:W0:Y:S03]  /*d2d0*/  SHFL.IDX PT, R7, R3, RZ, 0x181f ;  /* 0x00181fff03077589 */ /* 0x000e2600000e0000 */
[----:B------:R-:W-:-:S04]  /*d2e0*/  IMAD.IADD R0, R11, 0x1, R5 ;  /* 0x000000010b007824 */ /* 0x000fc800078e0205 */
[C---:B------:R-:W-:Y:S01]  /*d2f0*/  VIADD R5, R0.reuse, 0x10 ;  /* 0x0000001000057836 */ /* 0x040fe20000000000 */
[----:B------:R-:W-:-:S13]  /*d300*/  ISETP.GE.AND P4, PT, R0, R2, PT ;  /* 0x000000020000720c */ /* 0x000fda0003f86270 */
[----:B-1----:R-:W-:-:S05]  /*d310*/  @!P4 LEA R6, P5, R10, R6, 0x1 ;  /* 0x000000060a06c211 */ /* 0x002fca00078a08ff */
[----:B0-----:R-:W-:-:S05]  /*d320*/  @!P4 IMAD.X R7, RZ, RZ, R7, P5 ;  /* 0x000000ffff07c224 */ /* 0x001fca00028e0607 */
[----:B------:R-:W-:Y:S01]  /*d330*/  @!PT LDS RZ, [RZ] ;  /* 0x00000000fffff984 */ /* 0x000fe20000000800 */
[----:B-----5:R-:W-:Y:S04]  /*d340*/  @!P4 LDGSTS.E.BYPASS.LTC128B.128 [R9+0x14400], desc[UR6][R6.64], !P0 ;  /* 0x144000000609cfae */ /* 0x020fe8000c101d46 */
[----:B------:R-:W-:Y:S04]  /*d350*/  @!P4 LDGSTS.E.BYPASS.LTC128B.128 [R9+0x18400], desc[UR6][R6.64+0x80], !P1 ;  /* 0x184000800609cfae */ /* 0x000fe8000c901d46 */
[----:B------:R-:W-:Y:S04]  /*d360*/  @!P4 LDGSTS.E.BYPASS.LTC128B.128 [R9+0x1c400], desc[UR6][R6.64+0x100], !P2 ;  /* 0x1c4001000609cfae */ /* 0x000fe8000d101d46 */
[----:B------:R0:W-:Y:S01]  /*d370*/  @!P4 LDGSTS.E.BYPASS.LTC128B.128 [R9+0x20400], desc[UR6][R6.64+0x180], !P3 ;  /* 0x204001800609cfae */ /* 0x0001e2000d901d46 */
[----:B------:R-:W-:-:S03]  /*d380*/  ISETP.GE.AND P4, PT, R5, R2, PT ;  /* 0x000000020500720c */ /* 0x000fc60003f86270 */
[----:B------:R-:W-:Y:S04]  /*d390*/  SHFL.IDX PT, R5, R3, 0x1, 0x181f ;  /* 0x00381f0003057f89 */ /* 0x000fe800000e0000 */
[----:B0-----:R-:W0:Y:S06]  /*d3a0*/  SHFL.IDX PT, R6, R4, 0x1, 0x181f ;  /* 0x00381f0004067f89 */ /* 0x001e2c00000e0000 */
[----:B0-----:R-:W-:-:S05]  /*d3b0*/  @!P4 LEA R6, P5, R10, R6, 0x1 ;  /* 0x000000060a06c211 */ /* 0x001fca00078a08ff */
[----:B------:R-:W-:-:S04]  /*d3c0*/  @!P4 IMAD.X R5, RZ, RZ, R5, P5 ;  /* 0x000000ffff05c224 */ /* 0x000fc800028e0605 */
[----:B------:R-:W-:Y:S02]  /*d3d0*/  @!P4 IMAD.MOV.U32 R7, RZ, RZ, R5 ;  /* 0x000000ffff07c224 */ /* 0x000fe400078e0005 */
[----:B------:R-:W-:-:S03]  /*d3e0*/  VIADD R5, R0, 0x20 ;  /* 0x0000002000057836 */ /* 0x000fc60000000000 */
[----:B------:R-:W-:Y:S04]  /*d3f0*/  @!P4 LDGSTS.E.BYPASS.LTC128B.128 [R9+0x14c00], desc[UR6][R6.64], !P0 ;  /* 0x14c000000609cfae */ /* 0x000fe8000c101d46 */
        /* <DEDUP_REMOVED lines=39> */
[----:B0-----:R-:W-:-:S04]  /*d670*/  @!P4 LEA R6, P5, R10, R6, 0x1 ;  /* 0x000000060a06c211 */ /* 0x001fc800078a08ff */
[----:B------:R-:W-:-:S05]  /*d680*/  @!P4 IADD3.X R5, RZ, R5, RZ, P5, !PT ;  /* 0x00000005ff05c210 */ /* 0x000fca0002ffe4ff */
        /* <DEDUP_REMOVED lines=12> */
[----:B------:R0:W1:Y:S04]  /*d750*/  SHFL.IDX PT, R5, R3, 0x7, 0x181f ;  /* 0x00f81f0003057f89 */ /* 0x00006800000e0000 */
[----:B------:R0:W-:Y:S04]  /*d760*/  @!P4 LDGSTS.E.BYPASS.LTC128B.128 [R9+0x17400], desc[UR6][R6.64], !P0 ;  /* 0x174000000609cfae */ /* 0x0001e8000c101d46 */
[----:B------:R0:W-:Y:S04]  /*d770*/  @!P4 LDGSTS.E.BYPASS.LTC128B.128 [R9+0x1b400], desc[UR6][R6.64+0x80], !P1 ;  /* 0x1b4000800609cfae */ /* 0x0001e8000c901d46 */
[----:B------:R0:W-:Y:S04]  /*d780*/  @!P4 LDGSTS.E.BYPASS.LTC128B.128 [R9+0x1f400], desc[UR6][R6.64+0x100], !P2 ;  /* 0x1f4001000609cfae */ /* 0x0001e8000d101d46 */
[----:B------:R0:W-:Y:S04]  /*d790*/  @!P4 LDGSTS.E.BYPASS.LTC128B.128 [R9+0x23400], desc[UR6][R6.64+0x180], !P3 ;  /* 0x234001800609cfae */ /* 0x0001e8000d901d46 */
[----:B------:R0:W2:Y:S02]  /*d7a0*/  SHFL.IDX PT, R3, R4, 0x7, 0x181f ;  /* 0x00f81f0004037f89 */ /* 0x0000a400000e0000 */
.L_x_162:
[----:B------:R-:W-:Y:S01]  /*d7b0*/  VIADD R0, R0, 0x70 ;  /* 0x0000007000007836 */ /* 0x000fe20000000000 */
[----:B------:R-:W-:Y:S04]  /*d7c0*/  BSSY B0, `(.L_x_50) ;  /* 0x000000d000007945 */ /* 0x000fe80003800000 */
[----:B------:R-:W-:-:S13]  /*d7d0*/  ISETP.GE.AND P4, PT, R0, R2, PT ;  /* 0x000000020000720c */ /* 0x000fda0003f86270 */
[----:B------:R-:W-:Y:S05]  /*d7e0*/  @P4 BRA `(.L_x_51) ;  /* 0x0000000000284947 */ /* 0x000fea0003800000 */
[----:B--2---:R-:W-:Y:S01]  /*d7f0*/  LEA R2, P4, R10, R3, 0x1 ;  /* 0x000000030a027211 */ /* 0x004fe200078808ff */
[----:B------:R-:W-:-:S04]  /*d800*/  ULDC.64 UR4, c[0x0][0x208] ;  /* 0x0000820000047ab9 */ /* 0x000fc80000000a00 */
[----:B01----:R-:W-:-:S05]  /*d810*/  IMAD.X R3, RZ, RZ, R5, P4 ;  /* 0x000000ffff037224 */ /* 0x003fca00020e0605 */
[----:B------:R-:W-:Y:S01]  /*d820*/  @!PT LDS RZ, [RZ] ;  /* 0x00000000fffff984 */ /* 0x000fe20000000800 */
[----:B------:R-:W-:Y:S01]  /*d830*/  @!PT LDS RZ, [RZ] ;  /* 0x00000000fffff984 */ /* 0x000fe20000000800 */
[----:B------:R-:W-:Y:S01]  /*d840*/  @!PT LDS RZ, [RZ] ;  /* 0x00000000fffff984 */ /* 0x000fe20000000800 */
[----:B------:R3:W-:Y:S04]  /*d850*/  LDGSTS.E.BYPASS.LTC128B.128 [R9+0x17c00], desc[UR4][R2.64], !P0 ;  /* 0x17c0000002097fae */ /* 0x0007e8000c101d44 */
[----:B------:R3:W-:Y:S04]  /*d860*/  LDGSTS.E.BYPASS.LTC128B.128 [R9+0x1bc00], desc[UR4][R2.64+0x80], !P1 ;  /* 0x1bc0008002097fae */ /* 0x0007e8000c901d44 */
[----:B------:R3:W-:Y:S04]  /*d870*/  LDGSTS.E.BYPASS.LTC128B.128 [R9+0x1fc00], desc[UR4][R2.64+0x100], !P2 ;  /* 0x1fc0010002097fae */ /* 0x0007e8000d101d44 */
[----:B------:R3:W-:Y:S02]  /*d880*/  LDGSTS.E.BYPASS.LTC128B.128 [R9+0x23c00], desc[UR4][R2.64+0x180], !P3 ;  /* 0x23c0018002097fae */ /* 0x0007e4000d901d44 */
.L_x_51:
[----:B------:R-:W-:Y:S05]  /*d890*/  BSYNC B0 ;  /* 0x0000000000007941 */ /* 0x000fea0003800000 */
.L_x_50:
[----:B---3--:R-:W3:Y:S01]  /*d8a0*/  LDL R2, [R1+0x30] ;  /* 0x0000300001027983 */ /* 0x008ee20000100800 */
[----:B------:R-:W-:Y:S01]  /*d8b0*/  NOP ;  /* 0x0000000000007918 */ /* 0x000fe20000000000 */
[----:B------:R-:W-:Y:S02]  /*d8c0*/  SYNCS.ARRIVE.TRANS64.RED.A0T1 RZ, [UR36+0x38800], RZ ;  /* 0x038800ffffff79a7 */ /* 0x000fe40008200424 */
[----:B------:R-:W-:Y:S01]  /*d8d0*/  ARRIVES.LDGSTSBAR.64.TRANSCNT [UR36+0x38800] ;  /* 0x03880000ff0079b0 */ /* 0x000fe20008000aa4 */
[----:B---3--:R-:W-:-:S04]  /*d8e0*/  LOP3.LUT R0, R2, 0x1, RZ, 0xc, !PT ;  /* 0x0000000102007812 */ /* 0x008fc800078e0cff */
[----:B------:R-:W-:Y:S01]  /*d8f0*/  SHF.L.U32 R0, R0, 0x1f, RZ ;  /* 0x0000001f00007819 */ /* 0x000fe200000006ff */
[----:B------:R-:W-:Y:S01]  /*d900*/  NOP ;  /* 0x0000000000007918 */ /* 0x000fe20000000000 */
[----:B------:R-:W3:Y:S01]  /*d910*/  LDL.LU R2, [R1+0x2c] ;  /* 0x00002c0001027983 */ /* 0x000ee20000300800 */
[----:B------:R-:W-:Y:S01]  /*d920*/  SYNCS.ARRIVE.TRANS64.A1T0 RZ, [UR36+0x38800], RZ ;  /* 0x038800ffffff79a7 */ /* 0x000fe20008100024 */
[----:B------:R-:W-:Y:S01]  /*d930*/  BSSY B0, `(.L_x_52) ;  /* 0x0000005000007945 */ /* 0x000fe20003800000 */
[----:B------:R-:W-:Y:S01]  /*d940*/  IMAD.U32 R12, RZ, RZ, UR36 ;  /* 0x00000024ff0c7e24 */ /* 0x000fe2000f8e00ff */
[----:B------:R-:W4:Y:S01]  /*d950*/  SYNCS.PHASECHK.TRANS64.TRYWAIT P0, [UR36+0x38820], R0 ;  /* 0x03882000ff0075a7 */ /* 0x000f220008000164 */
[----:B---3--:R-:W-:Y:S01]  /*d960*/  ISETP.GE.AND P1, PT, R2, 0x51, PT ;  /* 0x000000510200780c */ /* 0x008fe20003f26270 */
[----:B----4-:R-:W-:-:S12]  /*d970*/  @!P0 BRA `(.L_x_53) ;  /* 0x0000004000a08947 */ /* 0x010fd80003800000 */
.L_x_163:
[----:B------:R-:W-:Y:S05]  /*d980*/  BSYNC B0 ;  /* 0x0000000000007941 */ /* 0x000fea0003800000 */
.L_x_52:
[----:B------:R-:W-:Y:S01]  /*d990*/  VIADD R10, R12, 0x38800 ;  /* 0x000388000c0a7836 */ /* 0x000fe20000000000 */
[----:B------:R-:W-:Y:S06]  /*d9a0*/  @!P1 BRA `(.L_x_54) ;  /* 0x00000028003c9947 */ /* 0x000fec0003800000 */
[----:B------:R-:W0:Y:S01]  /*d9b0*/  LDL R2, [R1+0x24] ;  /* 0x0000240001027983 */ /* 0x000e220000100800 */
[----:B---3--:R-:W-:Y:S02]  /*d9c0*/  IMAD.MOV.U32 R0, RZ, RZ, 0x1 ;  /* 0x00000001ff007424 */ /* 0x008fe400078e00ff */
[----:B0-----:R-:W-:-:S05]  /*d9d0*/  IMAD.MOV R9, RZ, RZ, -R2 ;  /* 0x000000ffff097224 */ /* 0x001fca00078e0a02 */
[----:B------:R-:W-:-:S05]  /*d9e0*/  VIADDMNMX R9, R9, R0, 0xffffffff, !PT ;  /* 0xffffffff09097446 */ /* 0x000fca0007800100 */
[----:B------:R-:W-:-:S05]  /*d9f0*/  IMAD.IADD R0, R2, 0x1, R9 ;  /* 0x0000000102007824 */ /* 0x000fca00078e0209 */
[----:B------:R-:W-:-:S04]  /*da00*/  LOP3.LUT R0, R0, 0x1, RZ, 0xc0, !PT ;  /* 0x0000000100007812 */ /* 0x000fc800078ec0ff */
[----:B------:R-:W-:Y:S01]  /*da10*/  ISETP.NE.U32.AND P0, PT, R0, 0x1, PT ;  /* 0x000000010000780c */ /* 0x000fe20003f05070 */
[----:B------:R-:W-:-:S12]  /*da20*/  VIADD R0, R2, 0xfffffffe ;  /* 0xfffffffe02007836 */ /* 0x000fd80000000000 */
[----:B------:R-:W-:Y:S05]  /*da30*/  @P0 BRA `(.L_x_55) ;  /* 0x0000000c00600947 */ /* 0x000fea0003800000 */
[----:B--2---:R-:W2:Y:S04]  /*da40*/  LDL R3, [R1+0xc] ;  /* 0x00000c0001037983 */ /* 0x004ea80000100800 */
[----:B------:R-:W3:Y:S01]  /*da50*/  LDL R2, [R1] ;  /* 0x0000000001027983 */ /* 0x000ee20000100800 */
[----:B------:R-:W-:Y:S01]  /*da60*/  VIADD R4, R18, 0x1 ;  /* 0x0000000112047836 */ /* 0x000fe20000000000 */
[----:B------:R-:W-:Y:S04]  /*da70*/  BSSY B0, `(.L_x_56) ;  /* 0x00000d0000007945 */ /* 0x000fe80003800000 */
[----:B------:R-:W-:-:S04]  /*da80*/  ISETP.NE.AND P0, PT, R4, 0x2, PT ;  /* 0x000000020400780c */ /* 0x000fc80003f05270 */
[----:B------:R-:W-:Y:S02]  /*da90*/  SEL R8, RZ, 0x1, P0 ;  /* 0x00000001ff087807 */ /* 0x000fe40000000000 */
[----:B------:R-:W-:Y:S02]  /*daa0*/  SEL R4, R4, RZ, P0 ;  /* 0x000000ff04047207 */ /* 0x000fe40000000000 */
[----:B--2---:R-:W-:Y:S02]  /*dab0*/  ISETP.NE.AND P2, PT, R3, RZ, PT ;  /* 0x000000ff0300720c */ /* 0x004fe40003f45270 */
[----:B---3--:R-:W-:-:S11]  /*dac0*/  LOP3.LUT R8, R2, R8, RZ, 0x3c, !PT ;  /* 0x0000000802087212 */ /* 0x008fd600078e3cff */
[----:B------:R-:W-:Y:S05]  /*dad0*/  @!P2 BRA `(.L_x_57) ;  /* 0x0000000c0024a947 */ /* 0x000fea0003800000 */
[----:B------:R-:W2:Y:S01]  /*dae0*/  LDL R2, [R1+0x10] ;  /* 0x0000100001027983 */ /* 0x000ea20000100800 */
[----:B------:R-:W-:Y:S01]  /*daf0*/  IMAD.MOV.U32 R6, RZ, RZ, R17 ;  /* 0x000000ffff067224 */ /* 0x000fe200078e0011 */
[----:B--2---:R-:W-:-:S13]  /*db00*/  ISETP.NE.AND P2, PT, R2, RZ, PT ;  /* 0x000000ff0200720c */ /* 0x004fda0003f45270 */
[----:B------:R-:W-:Y:S05]  /*db10*/  @!P2 BRA `(.L_x_58) ;  /* 0x000000000050a947 */ /* 0x000fea0003800000 */
[----:B------:R-:W2:Y:S01]  /*db20*/  LDL R7, [R1+0x8] ;  /* 0x0000080001077983 */ /* 0x000ea20000100800 */
[----:B------:R-:W0:Y:S01]  /*db30*/  LDC R6, c[0x0][0x43c] ;  /* 0x00010f00ff067b82 */ /* 0x000e220000000800 */
[----:B------:R-:W-:Y:S01]  /*db40*/  ULDC.64 UR4, c[0x0][0x428] ;  /* 0x00010a0000047ab9 */ /* 0x000fe20000000a00 */
[----:B------:R-:W-:Y:S01]  /*db50*/  ULDC.64 UR6, c[0x0][0x208] ;  /* 0x0000820000067ab9 */ /* 0x000fe20000000a00 */
[----:B0-----:R-:W-:-:S13]  /*db60*/  ISETP.NE.AND P0, PT, R6, 0x1, PT ;  /* 0x000000010600780c */ /* 0x001fda0003f05270 */
[----:B------:R-:W1:Y:S02]  /*db70*/  @P0 LDC.64 R2, c[0x0][0x440] ;  /* 0x00011000ff020b82 */ /* 0x000e640000000a00 */
[----:B-1----:R-:W-:-:S04]  /*db80*/  @P0 IMAD.HI.U32 R5, R0, R2, RZ ;  /* 0x0000000200050227 */ /* 0x002fc800078e00ff */
[----:B------:R-:W-:Y:S01]  /*db90*/  IMAD.MOV.U32 R2, RZ, RZ, R0 ;  /* 0x000000ffff027224 */ /* 0x000fe200078e0000 */
[----:B------:R-:W-:-:S05]  /*dba0*/  @P0 SHF.R.U32.HI R2, RZ, R3, R5 ;  /* 0x00000003ff020219 */ /* 0x000fca0000011605 */
[----:B------:R-:W-:-:S04]  /*dbb0*/  IMAD.MOV R3, RZ, RZ, -R2 ;  /* 0x000000ffff037224 */ /* 0x000fc800078e0a02 */
[----:B------:R-:W-:Y:S01]  /*dbc0*/  IMAD R0, R6, R3, R0 ;  /* 0x0000000306007224 */ /* 0x000fe200078e0200 */
[----:B------:R-:W-:-:S03]  /*dbd0*/  SHF.R.S32.HI R3, RZ, 0x1f, R2 ;  /* 0x0000001fff037819 */ /* 0x000fc60000011402 */
[----:B------:R-:W-:-:S04]  /*dbe0*/  IMAD.WIDE.U32 R2, R19, UR4, R2 ;  /* 0x0000000413027c25 */ /* 0x000fc8000f8e0002 */
[----:B--2---:R-:W-:-:S04]  /*dbf0*/  IMAD R5, R7, UR4, RZ ;  /* 0x0000000407057c24 */ /* 0x004fc8000f8e02ff */
[----:B------:R-:W-:Y:S01]  /*dc00*/  IMAD R5, R19, UR5, R5 ;  /* 0x0000000513057c24 */ /* 0x000fe2000f8e0205 */
[----:B------:R-:W-:Y:S02]  /*dc10*/  ULDC.64 UR4, c[0x0][0x418] ;  /* 0x0001060000047ab9 */ /* 0x000fe40000000a00 */
[----:B------:R-:W-:Y:S01]  /*dc20*/  LEA R6, P0, R2, UR4, 0x2 ;  /* 0x0000000402067c11 */ /* 0x000fe2000f8010ff */
[----:B------:R-:W-:-:S05]  /*dc30*/  IMAD.IADD R3, R5, 0x1, R3 ;  /* 0x0000000105037824 */ /* 0x000fca00078e0203 */
[----:B------:R-:W-:-:S05]  /*dc40*/  LEA.HI.X R7, R2, UR5, R3, 0x2, P0 ;  /* 0x0000000502077c11 */ /* 0x000fca00080f1403 */
[----:B------:R0:W5:Y:S02]  /*dc50*/  LDG.E R6, desc[UR6][R6.64] ;  /* 0x0000000606067981 */ /* 0x000164000c1e1900 */
.L_x_58:
[----:B------:R-:W-:Y:S01]  /*dc60*/  LEA R3, R4, UR36, 0x3 ;  /* 0x0000002404037c11 */ /* 0x000fe2000f8e18ff */
[----:B------:R-:W-:Y:S01]  /*dc70*/  BSSY B1, `(.L_x_59) ;  /* 0x0000004000017945 */ /* 0x000fe20003800000 */
[----:B------:R-:W-:-:S04]  /*dc80*/  SHF.L.U32 R2, R8, 0x1f, RZ ;  /* 0x0000001f08027819 */ /* 0x000fc800000006ff */
[----:B------:R-:W2:Y:S02]  /*dc90*/  SYNCS.PHASECHK.TRANS64.TRYWAIT P0, [R3+URZ+0x38840], R2 ;  /* 0x03884002030075a7 */ /* 0x000ea4000800017f */
[----:B--2---:R-:W-:Y:S05]  /*dca0*/  @!P0 BRA `(.L_x_60) ;  /* 0x0000003c00e88947 */ /* 0x004fea0003800000 */
.L_x_164:
[----:B------:R-:W-:Y:S05]  /*dcb0*/  BSYNC B1 ;  /* 0x0000000000017941 */ /* 0x000fea0003800000 */
.L_x_59:
[----:B-1----:R-:W1:Y:S01]  /*dcc0*/  S2R R5, SR_TID.X ;  /* 0x0000000000057919 */ /* 0x002e620000002100 */
[----:B------:R-:W-:Y:S01]  /*dcd0*/  BSSY B1, `(.L_x_61) ;  /* 0x000000b000017945 */ /* 0x000fe20003800000 */
[----:B-1----:R-:W-:-:S04]  /*dce0*/  LOP3.LUT R5, R5, 0x7f, RZ, 0xc0, !PT ;  /* 0x0000007f05057812 */ /* 0x002fc800078ec0ff */
[----:B------:R-:W-:-:S13]  /*dcf0*/  ISETP.NE.AND P1, PT, R5, RZ, PT ;  /* 0x000000ff0500720c */ /* 0x000fda0003f25270 */
[----:B------:R-:W-:Y:S05]  /*dd00*/  @P1 BRA `(.L_x_62) ;  /* 0x00000000001c1947 */ /* 0x000fea0003800000 */
[----:B------:R-:W1:Y:S01]  /*dd10*/  S2R R5, SR_TID.X ;  /* 0x0000000000057919 */ /* 0x000e620000002100 */
[----:B--2---:R-:W-:-:S04]  /*dd20*/  IMAD.MOV.U32 R2, RZ, RZ, 0xa000 ;  /* 0x0000a000ff027424 */ /* 0x004fc800078e00ff */
[----:B------:R3:W-:Y:S01]  /*dd30*/  SYNCS.ARRIVE.TRANS64 RZ, [R3+URZ+0x38830], R2 ;  /* 0x0388300203ff79a7 */ /* 0x0007e2000800003f */
[----:B-1----:R-:W-:-:S04]  /*dd40*/  LOP3.LUT R5, R5, 0x1f, RZ, 0xc0, !PT ;  /* 0x0000001f05057812 */ /* 0x002fc800078ec0ff */
[----:B------:R-:W-:-:S13]  /*dd50*/  ISETP.NE.AND P0, PT, R5, RZ, PT ;  /* 0x000000ff0500720c */ /* 0x000fda0003f05270 */
[----:B---3--:R-:W-:Y:S05]  /*dd60*/  @!P0 BRA `(.L_x_62) ;  /* 0x0000000000048947 */ /* 0x008fea0003800000 */
[----:B------:R-:W-:Y:S01]  /*dd70*/  BPT.TRAP 0x1 ;  /* 0x000000040000795c */ /* 0x000fe20000300000 */
.L_x_62:
[----:B------:R-:W-:Y:S05]  /*dd80*/  BSYNC B1 ;  /* 0x0000000000017941 */ /* 0x000fea0003800000 */
.L_x_61:
[----:B------:R-:W-:Y:S01]  /*dd90*/  IMAD.MOV.U32 R11, RZ, RZ, RZ ;  /* 0x000000ffff0b7224 */ /* 0x000fe200078e00ff */
[----:B------:R-:W-:Y:S01]  /*dda0*/  UIADD3 UR4, UP0, UR38, 0x370, URZ ;  /* 0x0000037026047890 */ /* 0x000fe2000ff1e03f */
[----:B------:R-:W-:Y:S01]  /*ddb0*/  IMAD R5, R4, 0xa000, R12 ;  /* 0x0000a00004057824 */ /* 0x000fe200078e020c */
[----:B------:R-:W-:Y:S01]  /*ddc0*/  PLOP3.LUT P0, PT, PT, PT, PT, 0x80, 0x0 ;  /* 0x000000000000781c */ /* 0x000fe20003f0f070 */
[----:B--2---:R-:W-:Y:S01]  /*ddd0*/  VIADD R3, R3, 0x38830 ;  /* 0x0003883003037836 */ /* 0x004fe20000000000 */
[----:B------:R-:W-:Y:S01]  /*dde0*/  R2UR UR10, R11 ;  /* 0x000000000b0a72ca */ /* 0x000fe200000e0000 */
[----:B------:R-:W-:Y:S01]  /*ddf0*/  IMAD R2, R0, 0x50, RZ ;  /* 0x0000005000027824 */ /* 0x000fe200078e02ff */
[----:B------:R-:W-:Y:S01]  /*de00*/  UIADD3.X UR5, URZ, UR39, URZ, UP0, !UPT ;  /* 0x000000273f057290 */ /* 0x000fe200087fe43f */
[----:B0-----:R-:W-:Y:S01]  /*de10*/  VIADD R7, R5, 0x24400 ;  /* 0x0002440005077836 */ /* 0x001fe20000000000 */
[----:B------:R-:W-:Y:S01]  /*de20*/  UMOV UR6, 0x0 ;  /* 0x0000000000067882 */ /* 0x000fe20000000000 */
[----:B------:R-:W-:-:S10]  /*de30*/  UMOV UR7, 0x14f00000 ;  /* 0x14f0000000077882 */ /* 0x000fd40000000000 */
.L_x_63:
[----:B------:R-:W-:-:S13]  /*de40*/  @P0 ELECT P2, URZ, PT ;  /* 0x00000000003f082f */ /* 0x000fda0003840000 */
[----:B-----5:R-:W-:Y:S02]  /*de50*/  @P2 R2UR UR13, R6 ;  /* 0x00000000060d22ca */ /* 0x020fe400000e0000 */
[----:B------:R-:W-:Y:S02]  /*de60*/  @P2 R2UR UR12, R16 ;  /* 0x00000000100c22ca */ /* 0x000fe400000e0000 */
[----:B------:R-:W-:Y:S02]  /*de70*/  @P2 R2UR UR11, R2 ;  /* 0x00000000020b22ca */ /* 0x000fe400000e0000 */
[----:B------:R-:W-:Y:S02]  /*de80*/  @P2 R2UR UR9, R3 ;  /* 0x00000000030922ca */ /* 0x000fe400000e0000 */
[----:B------:R-:W-:Y:S02]  /*de90*/  @P2 R2UR UR8, R7 ;  /* 0x00000000070822ca */ /* 0x000fe400000e0000 */
[----:B------:R-:W-:-:S02]  /*dea0*/  @P2 PLOP3.LUT P0, PT, P2, PT, PT, 0x8, 0x0 ;  /* 0x000000000000281c */ /* 0x000fc4000170e170 */
[----:B------:R-:W-:-:S09]  /*deb0*/  PLOP3.LUT P2, PT, PT, PT, PT, 0x8, 0x0 ;  /* 0x000000000000781c */ /* 0x000fd20003f4e170 */
[----:B------:R0:W-:Y:S02]  /*dec0*/  UTMALDG.4D [UR8], [UR4], desc[UR6] ;  /* 0x00000608040075b4 */ /* 0x0001e40008019000 */
[----:B0-----:R-:W-:Y:S05]  /*ded0*/  @P0 BRA.U.ANY `(.L_x_63) ;  /* 0xfffffffd00d80947 */ /* 0x001fea000393ffff */
[----:B------:R-:W-:Y:S01]  /*dee0*/  IMAD.MOV.U32 R21, RZ, RZ, 0x40 ;  /* 0x00000040ff157424 */ /* 0x000fe200078e00ff */
[----:B------:R-:W-:Y:S01]  /*def0*/  PLOP3.LUT P0, PT, PT, PT, PT, 0x80, 0x0 ;  /* 0x000000000000781c */ /* 0x000fe20003f0f070 */
[----:B------:R-:W-:Y:S01]  /*df00*/  VIADD R7, R5, 0x26c00 ;  /* 0x00026c0005077836 */ /* 0x000fe20000000000 */
[----:B------:R-:W-:Y:S01]  /*df10*/  UMOV UR6, 0x0 ;  /* 0x0000000000067882 */ /* 0x000fe20000000000 */
[----:B------:R-:W-:Y:S01]  /*df20*/  UMOV UR7, 0x14f00000 ;  /* 0x14f0000000077882 */ /* 0x000fe20000000000 */
[----:B------:R-:W-:-:S15]  /*df30*/  R2UR UR10, R21 ;  /* 0x00000000150a72ca */ /* 0x000fde00000e0000 */
.L_x_64:
[----:B------:R-:W-:-:S13]  /*df40*/  @P0 ELECT P2, URZ, PT ;  /* 0x00000000003f082f */ /* 0x000fda0003840000 */
[----:B------:R-:W-:Y:S02]  /*df50*/  @P2 R2UR UR13, R6 ;  /* 0x00000000060d22ca */ /* 0x000fe400000e0000 */
        /* <DEDUP_REMOVED lines=14> */
.L_x_65:
        /* <DEDUP_REMOVED lines=12> */
[----:B------:R-:W-:Y:S01]  /*e100*/  UMOV UR6, 0x0 ;  /* 0x0000000000067882 */ /* 0x000fe20000000000 */
[----:B------:R-:W-:Y:S01]  /*e110*/  IADD3 R5, R5, 0x2bc00, RZ ;  /* 0x0002bc0005057810 */ /* 0x000fe20007ffe0ff */
[----:B------:R-:W-:Y:S01]  /*e120*/  UMOV UR7, 0x14f00000 ;  /* 0x14f0000000077882 */ /* 0x000fe20000000000 */
[----:B------:R-:W-:-:S15]  /*e130*/  R2UR UR10, R13 ;  /* 0x000000000d0a72ca */ /* 0x000fde00000e0000 */
.L_x_66:
        /* <DEDUP_REMOVED lines=10> */
[----:B------:R-:W2:Y:S01]  /*e1e0*/  LDL.LU R7, [R1] ;  /* 0x0000000001077983 */ /* 0x000ea20000300800 */
[----:B------:R-:W-:Y:S01]  /*e1f0*/  IMAD R3, R18, 0x8, R10 ;  /* 0x0000000812037824 */ /* 0x000fe200078e020a */
[----:B------:R-:W-:Y:S01]  /*e200*/  BSSY B1, `(.L_x_67) ;  /* 0x0000004000017945 */ /* 0x000fe20003800000 */
[----:B--2---:R-:W-:-:S04]  /*e210*/  SHF.L.U32 R2, R7, 0x1f, RZ ;  /* 0x0000001f07027819 */ /* 0x004fc800000006ff */
[----:B------:R-:W0:Y:S02]  /*e220*/  SYNCS.PHASECHK.TRANS64.TRYWAIT P0, [R3+URZ+0x60], R2 ;  /* 0x00006002030075a7 */ /* 0x000e24000800017f */
[----:B0-----:R-:W-:Y:S05]  /*e230*/  @!P0 BRA `(.L_x_68) ;  /* 0x0000003800988947 */ /* 0x001fea0003800000 */
.L_x_165:
[----:B------:R-:W-:Y:S05]  /*e240*/  BSYNC B1 ;  /* 0x0000000000017941 */ /* 0x000fea0003800000 */
.L_x_67:
[----:B------:R-:W-:Y:S01]  /*e250*/  BSSY B1, `(.L_x_69) ;  /* 0x000000c000017945 */ /* 0x000fe20003800000 */
[----:B------:R-:W-:Y:S02]  /*e260*/  IMAD.MOV.U32 R14, RZ, RZ, 0x0 ;  /* 0x00000000ff0e7424 */ /* 0x000fe400078e00ff */
[----:B------:R-:W-:Y:S01]  /*e270*/  IMAD.MOV.U32 R15, RZ, RZ, 0x14f00000 ;  /* 0x14f00000ff0f7424 */ /* 0x000fe200078e00ff */
[----:B------:R-:W-:Y:S06]  /*e280*/  @P1 BRA `(.L_x_70) ;  /* 0x0000000000201947 */ /* 0x000fec0003800000 */
[----:B------:R-:W1:Y:S01]  /*e290*/  S2R R5, SR_TID.X ;  /* 0x0000000000057919 */ /* 0x000e620000002100 */
[----:B0-----:R-:W-:Y:S01]  /*e2a0*/  LEA R2, R18, UR36, 0x3 ;  /* 0x0000002412027c11 */ /* 0x001fe2000f8e18ff */
[----:B------:R-:W-:-:S04]  /*e2b0*/  IMAD.MOV.U32 R3, RZ, RZ, 0xa000 ;  /* 0x0000a000ff037424 */ /* 0x000fc800078e00ff */
[----:B------:R2:W-:Y:S01]  /*e2c0*/  SYNCS.ARRIVE.TRANS64 RZ, [R2+URZ+0x38850], R3 ;  /* 0x0388500302ff79a7 */ /* 0x0005e2000800003f */
[----:B-1----:R-:W-:-:S04]  /*e2d0*/  LOP3.LUT R5, R5, 0x1f, RZ, 0xc0, !PT ;  /* 0x0000001f05057812 */ /* 0x002fc800078ec0ff */
[----:B------:R-:W-:-:S13]  /*e2e0*/  ISETP.NE.AND P0, PT, R5, RZ, PT ;  /* 0x000000ff0500720c */ /* 0x000fda0003f05270 */
[----:B--2---:R-:W-:Y:S05]  /*e2f0*/  @!P0 BRA `(.L_x_70) ;  /* 0x0000000000048947 */ /* 0x004fea0003800000 */
[----:B------:R-:W-:Y:S01]  /*e300*/  BPT.TRAP 0x1 ;  /* 0x000000040000795c */ /* 0x000fe20000300000 */
.L_x_70:
[----:B------:R-:W-:Y:S05]  /*e310*/  BSYNC B1 ;  /* 0x0000000000017941 */ /* 0x000fea0003800000 */
.L_x_69:
[----:B------:R-:W2:Y:S01]  /*e320*/  LDL.LU R5, [R1+0x4] ;  /* 0x0000040001057983 */ /* 0x000ea20000300800 */
[----:B------:R-:W-:Y:S01]  /*e330*/  R2UR UR10, R11 ;  /* 0x000000000b0a72ca */ /* 0x000fe200000e0000 */
[----:B0-----:R-:W-:Y:S01]  /*e340*/  IMAD R3, R18, 0xa000, R12 ;  /* 0x0000a00012037824 */ /* 0x001fe200078e020c */
[----:B------:R-:W-:Y:S01]  /*e350*/  R2UR UR6, R14 ;  /* 0x000000000e0672ca */ /* 0x000fe200000e0000 */
[----:B------:R-:W-:Y:S01]  /*e360*/  UIADD3 UR4, UP0, UR38, 0x470, URZ ;  /* 0x0000047026047890 */ /* 0x000fe2000ff1e03f */
[----:B------:R-:W-:Y:S01]  /*e370*/  R2UR UR7, R15 ;  /* 0x000000000f0772ca */ /* 0x000fe200000e0000 */
[----:B------:R-:W-:Y:S01]  /*e380*/  VIADD R7, R3, 0x400 ;  /* 0x0000040003077836 */ /* 0x000fe20000000000 */
[----:B------:R-:W-:Y:S01]  /*e390*/  LEA R2, R18, UR36, 0x3 ;  /* 0x0000002412027c11 */ /* 0x000fe2000f8e18ff */
[----:B------:R-:W-:Y:S01]  /*e3a0*/  UIADD3.X UR5, URZ, UR39, URZ, UP0, !UPT ;  /* 0x000000273f057290 */ /* 0x000fe200087fe43f */
[----:B------:R-:W-:-:S03]  /*e3b0*/  PLOP3.LUT P0, PT, PT, PT, PT, 0x80, 0x0 ;  /* 0x000000000000781c */ /* 0x000fc60003f0f070 */
[----:B------:R-:W-:Y:S02]  /*e3c0*/  VIADD R2, R2, 0x38850 ;  /* 0x0003885002027836 */ /* 0x000fe40000000000 */
[----:B--2---:R-:W-:-:S08]  /*e3d0*/  IMAD R5, R5, 0x50, RZ ;  /* 0x0000005005057824 */ /* 0x004fd000078e02ff */
.L_x_71:
        /* <DEDUP_REMOVED lines=10> */
[----:B------:R-:W-:Y:S01]  /*e480*/  R2UR UR10, R21 ;  /* 0x00000000150a72ca */ /* 0x000fe200000e0000 */
[----:B------:R-:W-:Y:S01]  /*e490*/  VIADD R7, R3, 0x2c00 ;  /* 0x00002c0003077836 */ /* 0x000fe20000000000 */
[----:B------:R-:W-:Y:S02]  /*e4a0*/  R2UR UR6, R14 ;  /* 0x000000000e0672ca */ /* 0x000fe400000e0000 */
[----:B------:R-:W-:Y:S02]  /*e4b0*/  R2UR UR7, R15 ;  /* 0x000000000f0772ca */ /* 0x000fe400000e0000 */
[----:B------:R-:W-:-:S13]  /*e4c0*/  PLOP3.LUT P0, PT, PT, PT, PT, 0x80, 0x0 ;  /* 0x000000000000781c */ /* 0x000fda0003f0f070 */
.L_x_72:
        /* <DEDUP_REMOVED lines=15> */
.L_x_73:
        /* <DEDUP_REMOVED lines=15> */
.L_x_74:
        /* <DEDUP_REMOVED lines=10> */
[----:B------:R0:W-:Y:S01]  /*e750*/  STL [R1+0x4], R0 ;  /* 0x0000040001007387 */ /* 0x0001e20000100800 */
[----:B------:R-:W-:-:S07]  /*e760*/  IMAD.MOV.U32 R17, RZ, RZ, R6 ;  /* 0x000000ffff117224 */ /* 0x000fce00078e0006 */
.L_x_57:
[----:B------:R-:W-:Y:S05]  /*e770*/  BSYNC B0 ;  /* 0x0000000000007941 */ /* 0x000fea0003800000 */
.L_x_56:
[----:B0-----:R-:W2:Y:S01]  /*e780*/  LDL.LU R0, [R1+0x24] ;  /* 0x0000240001007983 */ /* 0x001ea20000300800 */
[----:B------:R-:W-:-:S03]  /*e790*/  IMAD.MOV.U32 R18, RZ, RZ, R4 ;  /* 0x000000ffff127224 */ /* 0x000fc600078e0004 */
[----:B------:R0:W-:Y:S02]  /*e7a0*/  STL [R1], R8 ;  /* 0x0000000801007387 */ /* 0x0001e40000100800 */
[----:B0-2---:R-:W-:-:S07]  /*e7b0*/  VIADD R0, R0, 0xfffffffd ;  /* 0xfffffffd00007836 */ /* 0x005fce0000000000 */
.L_x_55:
[----:B------:R-:W3:Y:S01]  /*e7c0*/  LDL.LU R2, [R1+0x1c] ;  /* 0x00001c0001027983 */ /* 0x000ee20000300800 */
[----:B------:R-:W-:Y:S01]  /*e7d0*/  IMAD.MOV R9, RZ, RZ, -R9 ;  /* 0x000000ffff097224 */ /* 0x000fe200078e0a09 */
[----:B------:R-:W-:Y:S04]  /*e7e0*/  BSSY B0, `(.L_x_54) ;  /* 0x00001ab000007945 */ /* 0x000fe80003800000 */
[----:B---3--:R-:W-:-:S13]  /*e7f0*/  ISETP.NE.AND P0, PT, R2, R9, PT ;  /* 0x000000090200720c */ /* 0x008fda0003f05270 */
[----:B------:R-:W-:Y:S05]  /*e800*/  @!P0 BRA `(.L_x_75) ;  /* 0x0000001800a08947 */ /* 0x000fea0003800000 */
[----:B------:R-:W-:-:S07]  /*e810*/  IMAD.MOV.U32 R4, RZ, RZ, R17 ;  /* 0x000000ffff047224 */ /* 0x000fce00078e0011 */
.L_x_114:
[----:B--2---:R-:W2:Y:S04]  /*e820*/  LDL R3, [R1+0xc] ;  /* 0x00000c0001037983 */ /* 0x004ea80000100800 */
[----:B---3--:R-:W3:Y:S01]  /*e830*/  LDL R2, [R1] ;  /* 0x0000000001027983 */ /* 0x008ee20000100800 */
[----:B------:R-:W-:Y:S01]  /*e840*/  VIADD R6, R18, 0x1 ;  /* 0x0000000112067836 */ /* 0x000fe20000000000 */
[----:B------:R-:W-:Y:S04]  /*e850*/  BSSY B1, `(.L_x_76) ;  /* 0x00000ce000017945 */ /* 0x000fe80003800000 */
[----:B------:R-:W-:-:S04]  /*e860*/  ISETP.NE.AND P0, PT, R6, 0x2, PT ;  /* 0x000000020600780c */ /* 0x000fc80003f05270 */
[----:B------:R-:W-:Y:S02]  /*e870*/  SEL R7, RZ, 0x1, P0 ;  /* 0x00000001ff077807 */ /* 0x000fe40000000000 */
[----:B------:R-:W-:Y:S02]  /*e880*/  SEL R6, R6, RZ, P0 ;  /* 0x000000ff06067207 */ /* 0x000fe40000000000 */
[----:B--2---:R-:W-:Y:S02]  /*e890*/  ISETP.NE.AND P1, PT, R3, RZ, PT ;  /* 0x000000ff0300720c */ /* 0x004fe40003f25270 */
[----:B---3--:R-:W-:-:S11]  /*e8a0*/  LOP3.LUT R7, R2, R7, RZ, 0x3c, !PT ;  /* 0x0000000702077212 */ /* 0x008fd600078e3cff */
[----:B0-----:R-:W-:Y:S05]  /*e8b0*/  @!P1 BRA `(.L_x_77) ;  /* 0x0000000c001c9947 */ /* 0x001fea0003800000 */
[----:B------:R-:W2:Y:S01]  /*e8c0*/  LDL R2, [R1+0x10] ;  /* 0x0000100001027983 */ /* 0x000ea20000100800 */
[----:B------:R-:W-:Y:S01]  /*e8d0*/  IMAD.MOV.U32 R8, RZ, RZ, R0 ;  /* 0x000000ffff087224 */ /* 0x000fe200078e0000 */
[----:B--2---:R-:W-:-:S13]  /*e8e0*/  ISETP.NE.AND P1, PT, R2, RZ, PT ;  /* 0x000000ff0200720c */ /* 0x004fda0003f25270 */
[----:B------:R-:W-:Y:S05]  /*e8f0*/  @!P1 BRA `(.L_x_78) ;  /* 0x0000000000509947 */ /* 0x000fea0003800000 */
[----:B------:R-:W2:Y:S01]  /*e900*/  LDL R9, [R1+0x8] ;  /* 0x0000080001097983 */ /* 0x000ea20000100800 */
[----:B-1----:R-:W0:Y:S01]  /*e910*/  LDC R5, c[0x0][0x43c] ;  /* 0x00010f00ff057b82 */ /* 0x002e220000000800 */
[----:B------:R-:W-:Y:S01]  /*e920*/  ULDC.64 UR4, c[0x0][0x428] ;  /* 0x00010a0000047ab9 */ /* 0x000fe20000000a00 */
[----:B------:R-:W-:Y:S01]  /*e930*/  ULDC.64 UR6, c[0x0][0x208] ;  /* 0x0000820000067ab9 */ /* 0x000fe20000000a00 */
[----:B0-----:R-:W-:-:S13]  /*e940*/  ISETP.NE.AND P0, PT, R5, 0x1, PT ;  /* 0x000000010500780c */ /* 0x001fda0003f05270 */
[----:B------:R-:W0:Y:S02]  /*e950*/  @P0 LDC.64 R2, c[0x0][0x440] ;  /* 0x00011000ff020b82 */ /* 0x000e240000000a00 */
[----:B0-----:R-:W-:-:S04]  /*e960*/  @P0 IMAD.HI.U32 R4, R0, R2, RZ ;  /* 0x0000000200040227 */ /* 0x001fc800078e00ff */
[----:B------:R-:W-:Y:S01]  /*e970*/  IMAD.MOV.U32 R2, RZ, RZ, R0 ;  /* 0x000000ffff027224 */ /* 0x000fe200078e0000 */
[----:B------:R-:W-:-:S04]  /*e980*/  @P0 SHF.R.U32.HI R2, RZ, R3, R4 ;  /* 0x00000003ff020219 */ /* 0x000fc80000011604 */
[--C-:B------:R-:W-:Y:S01]  /*e990*/  SHF.R.S32.HI R3, RZ, 0x1f, R2.reuse ;  /* 0x0000001fff037819 */ /* 0x100fe20000011402 */
[--C-:B------:R-:W-:Y:S02]  /*e9a0*/  IMAD.MOV R8, RZ, RZ, -R2.reuse ;  /* 0x000000ffff087224 */ /* 0x100fe400078e0a02 */
[----:B------:R-:W-:-:S04]  /*e9b0*/  IMAD.WIDE.U32 R2, R19, UR4, R2 ;  /* 0x0000000413027c25 */ /* 0x000fc8000f8e0002 */
[----:B------:R-:W-:Y:S02]  /*e9c0*/  IMAD R8, R5, R8, R0 ;  /* 0x0000000805087224 */ /* 0x000fe400078e0200 */
[----:B--2---:R-:W-:-:S04]  /*e9d0*/  IMAD R4, R9, UR4, RZ ;  /* 0x0000000409047c24 */ /* 0x004fc8000f8e02ff */
[----:B------:R-:W-:Y:S01]  /*e9e0*/  IMAD R4, R19, UR5, R4 ;  /* 0x0000000513047c24 */ /* 0x000fe2000f8e0204 */
[----:B------:R-:W-:-:S03]  /*e9f0*/  ULDC.64 UR4, c[0x0][0x418] ;  /* 0x0001060000047ab9 */ /* 0x000fc60000000a00 */
[----:B------:R-:W-:Y:S01]  /*ea00*/  IMAD.IADD R3, R4, 0x1, R3 ;  /* 0x0000000104037824 */ /* 0x000fe200078e0203 */
[----:B------:R-:W-:-:S04]  /*ea10*/  LEA R4, P0, R2, UR4, 0x2 ;  /* 0x0000000402047c11 */ /* 0x000fc8000f8010ff */
[----:B------:R-:W-:-:S05]  /*ea20*/  LEA.HI.X R5, R2, UR5, R3, 0x2, P0 ;  /* 0x0000000502057c11 */ /* 0x000fca00080f1403 */
[----:B------:R0:W5:Y:S04]  /*ea30*/  LDG.E R4, desc[UR6][R4.64] ;  /* 0x0000000604047981 */ /* 0x000168000c1e1900 */
.L_x_78:
[----:B------:R-:W-:Y:S01]  /*ea40*/  LEA R3, R6, UR36, 0x3 ;  /* 0x0000002406037c11 */ /* 0x000fe2000f8e18ff */
[----:B------:R-:W-:Y:S01]  /*ea50*/  BSSY B2, `(.L_x_79) ;  /* 0x0000004000027945 */ /* 0x000fe20003800000 */
[----:B------:R-:W-:-:S04]  /*ea60*/  SHF.L.U32 R2, R7, 0x1f, RZ ;  /* 0x0000001f07027819 */ /* 0x000fc800000006ff */
[----:B------:R-:W2:Y:S02]  /*ea70*/  SYNCS.PHASECHK.TRANS64.TRYWAIT P0, [R3+URZ+0x38840], R2 ;  /* 0x03884002030075a7 */ /* 0x000ea4000800017f */
[----:B--2---:R-:W-:Y:S05]  /*ea80*/  @!P0 BRA `(.L_x_80) ;  /* 0x0000003000988947 */ /* 0x004fea0003800000 */
.L_x_166:
[----:B------:R-:W-:Y:S05]  /*ea90*/  BSYNC B2 ;  /* 0x0000000000027941 */ /* 0x000fea0003800000 */
.L_x_79:
[----:B01----:R-:W0:Y:S01]  /*eaa0*/  S2R R5, SR_TID.X ;  /* 0x0000000000057919 */ /* 0x003e220000002100 */
[----:B------:R-:W-:Y:S01]  /*eab0*/  BSSY B2, `(.L_x_81) ;  /* 0x000000b000027945 */ /* 0x000fe20003800000 */
[----:B0-----:R-:W-:-:S04]  /*eac0*/  LOP3.LUT R5, R5, 0x7f, RZ, 0xc0, !PT ;  /* 0x0000007f05057812 */ /* 0x001fc800078ec0ff */
[----:B------:R-:W-:-:S13]  /*ead0*/  ISETP.NE.AND P1, PT, R5, RZ, PT ;  /* 0x000000ff0500720c */ /* 0x000fda0003f25270 */
[----:B------:R-:W-:Y:S05]  /*eae0*/  @P1 BRA `(.L_x_82) ;  /* 0x00000000001c1947 */ /* 0x000fea0003800000 */
[----:B------:R-:W0:Y:S01]  /*eaf0*/  S2R R5, SR_TID.X ;  /* 0x0000000000057919 */ /* 0x000e220000002100 */
[----:B--2---:R-:W-:-:S04]  /*eb00*/  IMAD.MOV.U32 R2, RZ, RZ, 0xa000 ;  /* 0x0000a000ff027424 */ /* 0x004fc800078e00ff */
[----:B------:R1:W-:Y:S01]  /*eb10*/  SYNCS.ARRIVE.TRANS64 RZ, [R3+URZ+0x38830], R2 ;  /* 0x0388300203ff79a7 */ /* 0x0003e2000800003f */
[----:B0-----:R-:W-:-:S04]  /*eb20*/  LOP3.LUT R5, R5, 0x1f, RZ, 0xc0, !PT ;  /* 0x0000001f05057812 */ /* 0x001fc800078ec0ff */
[----:B------:R-:W-:-:S13]  /*eb30*/  ISETP.NE.AND P0, PT, R5, RZ, PT ;  /* 0x000000ff0500720c */ /* 0x000fda0003f05270 */
[----:B-1----:R-:W-:Y:S05]  /*eb40*/  @!P0 BRA `(.L_x_82) ;  /* 0x0000000000048947 */ /* 0x002fea0003800000 */
[----:B------:R-:W-:Y:S01]  /*eb50*/  BPT.TRAP 0x1 ;  /* 0x000000040000795c */ /* 0x000fe20000300000 */
.L_x_82:
[----:B------:R-:W-:Y:S05]  /*eb60*/  BSYNC B2 ;  /* 0x0000000000027941 */ /* 0x000fea0003800000 */
.L_x_81:
        /* <DEDUP_REMOVED lines=8> */
[----:B------:R-:W-:Y:S01]  /*ebf0*/  VIADD R9, R5, 0x24400 ;  /* 0x0002440005097836 */ /* 0x000fe20000000000 */
[----:B------:R-:W-:Y:S01]  /*ec00*/  UMOV UR6, 0x0 ;  /* 0x0000000000067882 */ /* 0x000fe20000000000 */
[----:B------:R-:W-:-:S10]  /*ec10*/  UMOV UR7, 0x14f00000 ;  /* 0x14f0000000077882 */ /* 0x000fd40000000000 */
.L_x_83:
        /* <DEDUP_REMOVED lines=16> */
.L_x_84:
        /* <DEDUP_REMOVED lines=16> */
.L_x_85:
        /* <DEDUP_REMOVED lines=16> */
.L_x_86:
        /* <DEDUP_REMOVED lines=16> */
.L_x_167:
[----:B------:R-:W-:Y:S05]  /*f020*/  BSYNC B2 ;  /* 0x0000000000027941 */ /* 0x000fea0003800000 */
.L_x_87:
[----:B------:R-:W-:Y:S01]  /*f030*/  BSSY B2, `(.L_x_89) ;  /* 0x000000b000027945 */ /* 0x000fe20003800000 */
[----:B0-----:R-:W-:Y:S02]  /*f040*/  IMAD.MOV.U32 R2, RZ, RZ, 0x0 ;  /* 0x00000000ff027424 */ /* 0x001fe400078e00ff */
[----:B------:R-:W-:Y:S01]  /*f050*/  IMAD.MOV.U32 R3, RZ, RZ, 0x14f00000 ;  /* 0x14f00000ff037424 */ /* 0x000fe200078e00ff */
[----:B------:R-:W-:Y:S06]  /*f060*/  @P1 BRA `(.L_x_90) ;  /* 0x00000000001c1947 */ /* 0x000fec0003800000 */
[----:B------:R-:W-:-:S04]  /*f070*/  IMAD.MOV.U32 R9, RZ, RZ, 0xa000 ;  /* 0x0000a000ff097424 */ /* 0x000fc800078e00ff */
[----:B------:R0:W-:Y:S02]  /*f080*/  SYNCS.ARRIVE.TRANS64 RZ, [R5+URZ+0x50], R9 ;  /* 0x0000500905ff79a7 */ /* 0x0001e4000800003f */
[----:B0-----:R-:W0:Y:S02]  /*f090*/  S2R R9, SR_TID.X ;  /* 0x0000000000097919 */ /* 0x001e240000002100 */
[----:B0-----:R-:W-:-:S04]  /*f0a0*/  LOP3.LUT R9, R9, 0x1f, RZ, 0xc0, !PT ;  /* 0x0000001f09097812 */ /* 0x001fc800078ec0ff */
[----:B------:R-:W-:-:S13]  /*f0b0*/  ISETP.NE.AND P0, PT, R9, RZ, PT ;  /* 0x000000ff0900720c */ /* 0x000fda0003f05270 */
[----:B------:R-:W-:Y:S05]  /*f0c0*/  @!P0 BRA `(.L_x_90) ;  /* 0x0000000000048947 */ /* 0x000fea0003800000 */
[----:B------:R-:W-:Y:S01]  /*f0d0*/  BPT.TRAP 0x1 ;  /* 0x000000040000795c */ /* 0x000fe20000300000 */
.L_x_90:
[----:B------:R-:W-:Y:S05]  /*f0e0*/  BSYNC B2 ;  /* 0x0000000000027941 */ /* 0x000fea0003800000 */
.L_x_89:
[----:B------:R-:W2:Y:S01]  /*f0f0*/  LDL.LU R9, [R1+0x4] ;  /* 0x0000040001097983 */ /* 0x000ea20000300800 */
[----:B------:R-:W-:Y:S01]  /*f100*/  R2UR UR6, R2 ;  /* 0x00000000020672ca */ /* 0x000fe200000e0000 */
[----:B------:R-:W-:Y:S01]  /*f110*/  IMAD R18, R18, 0xa000, R12 ;  /* 0x0000a00012127824 */ /* 0x000fe200078e020c */
[----:B------:R-:W-:Y:S01]  /*f120*/  R2UR UR7, R3 ;  /* 0x00000000030772ca */ /* 0x000fe200000e0000 */
[----:B------:R-:W-:Y:S01]  /*f130*/  UIADD3 UR4, UP0, UR38, 0x470, URZ ;  /* 0x0000047026047890 */ /* 0x000fe2000ff1e03f */
[----:B------:R-:W-:Y:S01]  /*f140*/  R2UR UR10, R11 ;  /* 0x000000000b0a72ca */ /* 0x000fe200000e0000 */
[----:B------:R-:W-:Y:S01]  /*f150*/  VIADD R5, R5, 0x50 ;  /* 0x0000005005057836 */ /* 0x000fe20000000000 */
[----:B------:R-:W-:Y:S01]  /*f160*/  PLOP3.LUT P0, PT, PT, PT, PT, 0x80, 0x0 ;  /* 0x000000000000781c */ /* 0x000fe20003f0f070 */
[----:B------:R-:W-:Y:S01]  /*f170*/  VIADD R11, R18, 0x400 ;  /* 0x00000400120b7836 */ /* 0x000fe20000000000 */
[----:B------:R-:W-:Y:S01]  /*f180*/  UIADD3.X UR5, URZ, UR39, URZ, UP0, !UPT ;  /* 0x000000273f057290 */ /* 0x000fe200087fe43f */
[----:B--2---:R-:W-:-:S11]  /*f190*/  IMAD R9, R9, 0x50, RZ ;  /* 0x0000005009097824 */ /* 0x004fd600078e02ff */
.L_x_91:
        /* <DEDUP_REMOVED lines=15> */
.L_x_92:
        /* <DEDUP_REMOVED lines=15> */
.L_x_93:
        /* <DEDUP_REMOVED lines=15> */
.L_x_94:
        /* <DEDUP_REMOVED lines=12> */
.L_x_77:
[----:B------:R-:W-:Y:S05]  /*f530*/  BSYNC B1 ;  /* 0x0000000000017941 */ /* 0x000fea0003800000 */
.L_x_76:
[----:B------:R-:W2:Y:S01]  /*f540*/  LDL R2, [R1+0xc] ;  /* 0x00000c0001027983 */ /* 0x000ea20000100800 */
[----:B------:R-:W-:Y:S01]  /*f550*/  VIADD R18, R6, 0x1 ;  /* 0x0000000106127836 */ /* 0x000fe20000000000 */
[----:B------:R-:W-:Y:S04]  /*f560*/  BSSY B1, `(.L_x_95) ;  /* 0x00000cf000017945 */ /* 0x000fe80003800000 */
[----:B------:R-:W-:-:S04]  /*f570*/  ISETP.NE.AND P0, PT, R18, 0x2, PT ;  /* 0x000000021200780c */ /* 0x000fc80003f05270 */
[----:B------:R-:W-:Y:S02]  /*f580*/  SEL R18, R18, RZ, P0 ;  /* 0x000000ff12127207 */ /* 0x000fe40000000000 */
[----:B--2---:R-:W-:Y:S02]  /*f590*/  ISETP.NE.AND P1, PT, R2, RZ, PT ;  /* 0x000000ff0200720c */ /* 0x004fe40003f25270 */
[----:B------:R-:W-:-:S04]  /*f5a0*/  SEL R2, RZ, 0x1, P0 ;  /* 0x00000001ff027807 */ /* 0x000fc80000000000 */
[----:B------:R-:W-:-:S05]  /*f5b0*/  LOP3.LUT R9, R7, R2, RZ, 0x3c, !PT ;  /* 0x0000000207097212 */ /* 0x000fca00078e3cff */
[----:B------:R2:W-:Y:S02]  /*f5c0*/  STL [R1], R9 ;  /* 0x0000000901007387 */ /* 0x0005e40000100800 */
[----:B------:R-:W-:Y:S05]  /*f5d0*/  @!P1 BRA `(.L_x_96) ;  /* 0x0000000c001c9947 */ /* 0x000fea0003800000 */
[----:B------:R-:W3:Y:S01]  /*f5e0*/  LDL R3, [R1+0x10] ;  /* 0x0000100001037983 */ /* 0x000ee20000100800 */
[----:B0-----:R-:W-:Y:S01]  /*f5f0*/  VIADD R8, R0, 0xffffffff ;  /* 0xffffffff00087836 */ /* 0x001fe20000000000 */
[----:B---3--:R-:W-:-:S13]  /*f600*/  ISETP.NE.AND P1, PT, R3, RZ, PT ;  /* 0x000000ff0300720c */ /* 0x008fda0003f25270 */
[----:B------:R-:W-:Y:S05]  /*f610*/  @!P1 BRA `(.L_x_97) ;  /* 0x0000000000509947 */ /* 0x000fea0003800000 */
[----:B------:R-:W3:Y:S01]  /*f620*/  LDL R11, [R1+0x8] ;  /* 0x00000800010b7983 */ /* 0x000ee20000100800 */
[----:B-1----:R-:W0:Y:S01]  /*f630*/  LDC R5, c[0x0][0x43c] ;  /* 0x00010f00ff057b82 */ /* 0x002e220000000800 */
[----:B------:R-:W-:Y:S01]  /*f640*/  ULDC.64 UR4, c[0x0][0x428] ;  /* 0x00010a0000047ab9 */ /* 0x000fe20000000a00 */
[----:B------:R-:W-:Y:S01]  /*f650*/  ULDC.64 UR6, c[0x0][0x208] ;  /* 0x0000820000067ab9 */ /* 0x000fe20000000a00 */
[----:B0-----:R-:W-:-:S13]  /*f660*/  ISETP.NE.AND P0, PT, R5, 0x1, PT ;  /* 0x000000010500780c */ /* 0x001fda0003f05270 */
[----:B------:R-:W0:Y:S02]  /*f670*/  @P0 LDC.64 R2, c[0x0][0x440] ;  /* 0x00011000ff020b82 */ /* 0x000e240000000a00 */
[----:B0-----:R-:W-:-:S04]  /*f680*/  @P0 IMAD.HI.U32 R4, R8, R2, RZ ;  /* 0x0000000208040227 */ /* 0x001fc800078e00ff */
[----:B------:R-:W-:Y:S01]  /*f690*/  IMAD.MOV.U32 R2, RZ, RZ, R8 ;  /* 0x000000ffff027224 */ /* 0x000fe200078e0008 */
[----:B------:R-:W-:-:S05]  /*f6a0*/  @P0 SHF.R.U32.HI R2, RZ, R3, R4 ;  /* 0x00000003ff020219 */ /* 0x000fca0000011604 */
[----:B------:R-:W-:-:S04]  /*f6b0*/  IMAD.MOV R3, RZ, RZ, -R2 ;  /* 0x000000ffff037224 */ /* 0x000fc800078e0a02 */
[----:B------:R-:W-:Y:S01]  /*f6c0*/  IMAD R8, R5, R3, R8 ;  /* 0x0000000305087224 */ /* 0x000fe200078e0208 */
[----:B------:R-:W-:-:S03]  /*f6d0*/  SHF.R.S32.HI R3, RZ, 0x1f, R2 ;  /* 0x0000001fff037819 */ /* 0x000fc60000011402 */
[----:B------:R-:W-:-:S04]  /*f6e0*/  IMAD.WIDE.U32 R2, R19, UR4, R2 ;  /* 0x0000000413027c25 */ /* 0x000fc8000f8e0002 */
[----:B---3--:R-:W-:-:S04]  /*f6f0*/  IMAD R4, R11, UR4, RZ ;  /* 0x000000040b047c24 */ /* 0x008fc8000f8e02ff */
[----:B------:R-:W-:Y:S01]  /*f700*/  IMAD R4, R19, UR5, R4 ;  /* 0x0000000513047c24 */ /* 0x000fe2000f8e0204 */
[----:B------:R-:W-:-:S03]  /*f710*/  ULDC.64 UR4, c[0x0][0x418] ;  /* 0x0001060000047ab9 */ /* 0x000fc60000000a00 */
[----:B------:R-:W-:Y:S01]  /*f720*/  IMAD.IADD R3, R4, 0x1, R3 ;  /* 0x0000000104037824 */ /* 0x000fe200078e0203 */
[----:B------:R-:W-:-:S04]  /*f730*/  LEA R4, P0, R2, UR4, 0x2 ;  /* 0x0000000402047c11 */ /* 0x000fc8000f8010ff */
[----:B------:R-:W-:-:S05]  /*f740*/  LEA.HI.X R5, R2, UR5, R3, 0x2, P0 ;  /* 0x0000000502057c11 */ /* 0x000fca00080f1403 */
[----:B------:R0:W5:Y:S04]  /*f750*/  LDG.E R4, desc[UR6][R4.64] ;  /* 0x0000000604047981 */ /* 0x000168000c1e1900 */
.L_x_97:
[----:B------:R-:W-:Y:S01]  /*f760*/  LEA R2, R18, UR36, 0x3 ;  /* 0x0000002412027c11 */ /* 0x000fe2000f8e18ff */
[----:B------:R-:W-:Y:S01]  /*f770*/  BSSY B2, `(.L_x_98) ;  /* 0x0000004000027945 */ /* 0x000fe20003800000 */
[----:B------:R-:W-:-:S04]  /*f780*/  SHF.L.U32 R3, R9, 0x1f, RZ ;  /* 0x0000001f09037819 */ /* 0x000fc800000006ff */
[----:B------:R-:W3:Y:S02]  /*f790*/  SYNCS.PHASECHK.TRANS64.TRYWAIT P0, [R2+URZ+0x38840], R3 ;  /* 0x03884003020075a7 */ /* 0x000ee4000800017f */
[----:B---3--:R-:W-:Y:S05]  /*f7a0*/  @!P0 BRA `(.L_x_99) ;  /* 0x0000002400788947 */ /* 0x008fea0003800000 */
.L_x_168:
[----:B------:R-:W-:Y:S05]  /*f7b0*/  BSYNC B2 ;  /* 0x0000000000027941 */ /* 0x000fea0003800000 */
.L_x_98:
[----:B01----:R-:W0:Y:S01]  /*f7c0*/  S2R R5, SR_TID.X ;  /* 0x0000000000057919 */ /* 0x003e220000002100 */
[----:B------:R-:W-:Y:S01]  /*f7d0*/  BSSY B2, `(.L_x_100) ;  /* 0x000000b000027945 */ /* 0x000fe20003800000 */
[----:B0-----:R-:W-:-:S04]  /*f7e0*/  LOP3.LUT R5, R5, 0x7f, RZ, 0xc0, !PT ;  /* 0x0000007f05057812 */ /* 0x001fc800078ec0ff */
[----:B------:R-:W-:-:S13]  /*f7f0*/  ISETP.NE.AND P1, PT, R5, RZ, PT ;  /* 0x000000ff0500720c */ /* 0x000fda0003f25270 */
[----:B------:R-:W-:Y:S05]  /*f800*/  @P1 BRA `(.L_x_101) ;  /* 0x00000000001c1947 */ /* 0x000fea0003800000 */
[----:B------:R-:W0:Y:S01]  /*f810*/  S2R R5, SR_TID.X ;  /* 0x0000000000057919 */ /* 0x000e220000002100 */
[----:B---3--:R-:W-:-:S04]  /*f820*/  IMAD.MOV.U32 R3, RZ, RZ, 0xa000 ;  /* 0x0000a000ff037424 */ /* 0x008fc800078e00ff */
[----:B------:R1:W-:Y:S01]  /*f830*/  SYNCS.ARRIVE.TRANS64 RZ, [R2+URZ+0x38830], R3 ;  /* 0x0388300302ff79a7 */ /* 0x0003e2000800003f */
[----:B0-----:R-:W-:-:S04]  /*f840*/  LOP3.LUT R5, R5, 0x1f, RZ, 0xc0, !PT ;  /* 0x0000001f05057812 */ /* 0x001fc800078ec0ff */
[----:B------:R-:W-:-:S13]  /*f850*/  ISETP.NE.AND P0, PT, R5, RZ, PT ;  /* 0x000000ff0500720c */ /* 0x000fda0003f05270 */
[----:B-1----:R-:W-:Y:S05]  /*f860*/  @!P0 BRA `(.L_x_101) ;  /* 0x0000000000048947 */ /* 0x002fea0003800000 */
[----:B------:R-:W-:Y:S01]  /*f870*/  BPT.TRAP 0x1 ;  /* 0x000000040000795c */ /* 0x000fe20000300000 */
.L_x_101:
[----:B------:R-:W-:Y:S05]  /*f880*/  BSYNC B2 ;  /* 0x0000000000027941 */ /* 0x000fea0003800000 */
.L_x_100:
[----:B------:R-:W-:Y:S01]  /*f890*/  IMAD.MOV.U32 R11, RZ, RZ, RZ ;  /* 0x000000ffff0b7224 */ /* 0x000fe200078e00ff */
[----:B------:R-:W-:Y:S01]  /*f8a0*/  UIADD3 UR4, UP0, UR38, 0x370, URZ ;  /* 0x0000037026047890 */ /* 0x000fe2000ff1e03f */
[C---:B---3--:R-:W-:Y:S01]  /*f8b0*/  IMAD R3, R18.reuse, 0x8, R10 ;  /* 0x0000000812037824 */ /* 0x048fe200078e020a */
[----:B------:R-:W-:Y:S01]  /*f8c0*/  PLOP3.LUT P0, PT, PT, PT, PT, 0x80, 0x0 ;  /* 0x000000000000781c */ /* 0x000fe20003f0f070 */
[----:B------:R-:W-:Y:S01]  /*f8d0*/  IMAD R5, R18, 0xa000, R12 ;  /* 0x0000a00012057824 */ /* 0x000fe200078e020c */
[----:B------:R-:W-:Y:S01]  /*f8e0*/  R2UR UR10, R11 ;  /* 0x000000000b0a72ca */ /* 0x000fe200000e0000 */
[----:B------:R-:W-:Y:S01]  /*f8f0*/  VIADD R3, R3, 0x30 ;  /* 0x0000003003037836 */ /* 0x000fe20000000000 */
[----:B------:R-:W-:Y:S01]  /*f900*/  UIADD3.X UR5, URZ, UR39, URZ, UP0, !UPT ;  /* 0x000000273f057290 */ /* 0x000fe200087fe43f */
[----:B------:R-:W-:Y:S01]  /*f910*/  IMAD R2, R8, 0x50, RZ ;  /* 0x0000005008027824 */ /* 0x000fe200078e02ff */
[----:B------:R-:W-:Y:S01]  /*f920*/  UMOV UR6, 0x0 ;  /* 0x0000000000067882 */ /* 0x000fe20000000000 */
[----:B--2---:R-:W-:Y:S01]  /*f930*/  VIADD R9, R5, 0x24400 ;  /* 0x0002440005097836 */ /* 0x004fe20000000000 */
[----:B------:R-:W-:-:S09]  /*f940*/  UMOV UR7, 0x14f00000 ;  /* 0x14f0000000077882 */ /* 0x000fd20000000000 */
.L_x_102:
        /* <DEDUP_REMOVED lines=16> */
.L_x_103:
        /* <DEDUP_REMOVED lines=16> */
.L_x_104:
        /* <DEDUP_REMOVED lines=10> */
[----:B------:R-:W-:Y:S01]  /*fbf0*/  MOV R13, 0xc0 ;  /* 0x000000c0000d7802 */ /* 0x000fe20000000f00 */
[----:B------:R-:W-:Y:S01]  /*fc00*/  VIADD R5, R5, 0x2bc00 ;  /* 0x0002bc0005057836 */ /* 0x000fe20000000000 */
[----:B------:R-:W-:Y:S01]  /*fc10*/  PLOP3.LUT P0, PT, PT, PT, PT, 0x80, 0x0 ;  /* 0x000000000000781c */ /* 0x000fe20003f0f070 */
[----:B------:R-:W-:Y:S01]  /*fc20*/  UMOV UR6, 0x0 ;  /* 0x0000000000067882 */ /* 0x000fe20000000000 */
[----:B------:R-:W-:Y:S01]  /*fc30*/  R2UR UR10, R13 ;  /* 0x000000000d0a72ca */ /* 0x000fe200000e0000 */
[----:B------:R-:W-:-:S14]  /*fc40*/  UMOV UR7, 0x14f00000 ;  /* 0x14f0000000077882 */ /* 0x000fdc0000000000 */
.L_x_105:
        /* <DEDUP_REMOVED lines=10> */
[----:B------:R-:W-:Y:S01]  /*fcf0*/  SHF.L.U32 R7, R7, 0x1f, RZ ;  /* 0x0000001f07077819 */ /* 0x000fe200000006ff */
[----:B------:R-:W-:Y:S01]  /*fd00*/  IMAD R5, R6, 0x8, R10 ;  /* 0x0000000806057824 */ /* 0x000fe200078e020a */
[----:B------:R-:W-:Y:S03]  /*fd10*/  BSSY B2, `(.L_x_106) ;  /* 0x0000003000027945 */ /* 0x000fe60003800000 */
[----:B------:R-:W0:Y:S02]  /*fd20*/  SYNCS.PHASECHK.TRANS64.TRYWAIT P0, [R5+URZ+0x60], R7 ;  /* 0x00006007050075a7 */ /* 0x000e24000800017f */
[----:B0-----:R-:W-:Y:S05]  /*fd30*/  @!P0 BRA `(.L_x_107) ;  /* 0x0000002000288947 */ /* 0x001fea0003800000 */
.L_x_169:
[----:B------:R-:W-:Y:S05]  /*fd40*/  BSYNC B2 ;  /* 0x0000000000027941 */ /* 0x000fea0003800000 */
.L_x_106:
[----:B------:R-:W-:Y:S01]  /*fd50*/  BSSY B2, `(.L_x_108) ;  /* 0x000000b000027945 */ /* 0x000fe20003800000 */
[----:B------:R-:W-:Y:S02]  /*fd60*/  IMAD.MOV.U32 R2, RZ, RZ, 0x0 ;  /* 0x00000000ff027424 */ /* 0x000fe400078e00ff */
[----:B------:R-:W-:Y:S01]  /*fd70*/  IMAD.MOV.U32 R3, RZ, RZ, 0x14f00000 ;  /* 0x14f00000ff037424 */ /* 0x000fe200078e00ff */
[----:B------:R-:W-:Y:S06]  /*fd80*/  @P1 BRA `(.L_x_109) ;  /* 0x00000000001c1947 */ /* 0x000fec0003800000 */
[----:B------:R-:W1:Y:S01]  /*fd90*/  S2R R9, SR_TID.X ;  /* 0x0000000000097919 */ /* 0x000e620000002100 */
[----:B0-----:R-:W-:-:S04]  /*fda0*/  IMAD.MOV.U32 R7, RZ, RZ, 0xa000 ;  /* 0x0000a000ff077424 */ /* 0x001fc800078e00ff */
[----:B------:R2:W-:Y:S01]  /*fdb0*/  SYNCS.ARRIVE.TRANS64 RZ, [R5+URZ+0x50], R7 ;  /* 0x0000500705ff79a7 */ /* 0x0005e2000800003f */
[----:B-1----:R-:W-:-:S04]  /*fdc0*/  LOP3.LUT R9, R9, 0x1f, RZ, 0xc0, !PT ;  /* 0x0000001f09097812 */ /* 0x002fc800078ec0ff */
[----:B------:R-:W-:-:S13]  /*fdd0*/  ISETP.NE.AND P0, PT, R9, RZ, PT ;  /* 0x000000ff0900720c */ /* 0x000fda0003f05270 */
[----:B--2---:R-:W-:Y:S05]  /*fde0*/  @!P0 BRA `(.L_x_109) ;  /* 0x0000000000048947 */ /* 0x004fea0003800000 */
[----:B------:R-:W-:Y:S01]  /*fdf0*/  BPT.TRAP 0x1 ;  /* 0x000000040000795c */ /* 0x000fe20000300000 */
.L_x_109:
[----:B------:R-:W-:Y:S05]  /*fe00*/  BSYNC B2 ;  /* 0x0000000000027941 */ /* 0x000fea0003800000 */
.L_x_108:
[----:B0-----:R-:W2:Y:S01]  /*fe10*/  LDL.LU R7, [R1+0x4] ;  /* 0x0000040001077983 */ /* 0x001ea20000300800 */
        /* <DEDUP_REMOVED lines=10> */
.L_x_110:
        /* <DEDUP_REMOVED lines=15> */
.L_x_111:
        /* <DEDUP_REMOVED lines=15> */
.L_x_112:
        /* <DEDUP_REMOVED lines=15> */
.L_x_113:
        /* <DEDUP_REMOVED lines=12> */
.L_x_96:
[----:B------:R-:W-:Y:S05]  /*10250*/  BSYNC B1 ;  /* 0x0000000000017941 */ /* 0x000fea0003800000 */
.L_x_95:
[C---:B------:R-:W-:Y:S01]  /*10260*/  ISETP.GT.AND P0, PT, R0.reuse, 0x1, PT ;  /* 0x000000010000780c */ /* 0x040fe20003f04270 */
[----:B------:R-:W-:-:S12]  /*10270*/  VIADD R0, R0, 0xfffffffe ;  /* 0xfffffffe00007836 */ /* 0x000fd80000000000 */
[----:B------:R-:W-:Y:S05]  /*10280*/  @P0 BRA `(.L_x_114) ;  /* 0xffffffe400640947 */ /* 0x000fea000383ffff */
.L_x_75:
[----:B------:R-:W-:Y:S05]  /*10290*/  BSYNC B0 ;  /* 0x0000000000007941 */ /* 0x000fea0003800000 */
.L_x_54:
[----:B---3--:R-:W3:Y:S01]  /*102a0*/  LDL.LU R0, [R1+0xc] ;  /* 0x00000c0001007983 */ /* 0x008ee20000300800 */
[----:B------:R-:W-:Y:S01]  /*102b0*/  BSSY B0, `(.L_x_115) ;  /* 0x0000059000007945 */ /* 0x000fe20003800000 */
[----:B---3--:R-:W-:-:S13]  /*102c0*/  ISETP.NE.AND P0, PT, R0, RZ, PT ;  /* 0x000000ff0000720c */ /* 0x008fda0003f05270 */
[----:B------:R-:W-:Y:S05]  /*102d0*/  @!P0 BRA `(.L_x_116) ;  /* 0x0000000400588947 */ /* 0x000fea0003800000 */
[----:B0-2---:R-:W2:Y:S01]  /*102e0*/  LDL R3, [R1] ;  /* 0x0000000001037983 */ /* 0x005ea20000100800 */
[----:B------:R-:W-:Y:S01]  /*102f0*/  LEA R2, R18, UR36, 0x3 ;  /* 0x0000002412027c11 */ /* 0x000fe2000f8e18ff */
[----:B------:R-:W-:Y:S01]  /*10300*/  BSSY B1, `(.L_x_117) ;  /* 0x0000007000017945 */ /* 0x000fe20003800000 */
[----:B------:R-:W0:Y:S02]  /*10310*/  S2R R0, SR_TID.X ;  /* 0x0000000000007919 */ /* 0x000e240000002100 */
[----:B0-----:R-:W-:-:S04]  /*10320*/  LOP3.LUT R0, R0, 0x7f, RZ, 0xc0, !PT ;  /* 0x0000007f00007812 */ /* 0x001fc800078ec0ff */
[----:B------:R-:W-:Y:S02]  /*10330*/  ISETP.NE.AND P1, PT, R0, RZ, PT ;  /* 0x000000ff0000720c */ /* 0x000fe40003f25270 */
[----:B--2---:R-:W-:-:S04]  /*10340*/  SHF.L.U32 R3, R3, 0x1f, RZ ;  /* 0x0000001f03037819 */ /* 0x004fc800000006ff */
[----:B------:R-:W0:Y:S02]  /*10350*/  SYNCS.PHASECHK.TRANS64.TRYWAIT P0, [R2+URZ+0x38860], R3 ;  /* 0x03886003020075a7 */ /* 0x000e24000800017f */
[----:B0-----:R-:W-:Y:S05]  /*10360*/  @!P0 BRA `(.L_x_118) ;  /* 0x0000001800b08947 */ /* 0x001fea0003800000 */
.L_x_170:
[----:B------:R-:W-:Y:S05]  /*10370*/  BSYNC B1 ;  /* 0x0000000000017941 */ /* 0x000fea0003800000 */
.L_x_117:
[----:B------:R-:W-:Y:S04]  /*10380*/  BSSY B1, `(.L_x_119) ;  /* 0x0000009000017945 */ /* 0x000fe80003800000 */
[----:B------:R-:W-:Y:S05]  /*10390*/  @P1 BRA `(.L_x_120) ;  /* 0x00000000001c1947 */ /* 0x000fea0003800000 */
[----:B------:R-:W2:Y:S01]  /*103a0*/  S2R R0, SR_TID.X ;  /* 0x0000000000007919 */ /* 0x000ea20000002100 */
[----:B0-----:R-:W-:-:S04]  /*103b0*/  IMAD.MOV.U32 R3, RZ, RZ, 0xa000 ;  /* 0x0000a000ff037424 */ /* 0x001fc800078e00ff */
[----:B------:R3:W-:Y:S01]  /*103c0*/  SYNCS.ARRIVE.TRANS64 RZ, [R2+URZ+0x38850], R3 ;  /* 0x0388500302ff79a7 */ /* 0x0007e2000800003f */
[----:B--2---:R-:W-:-:S04]  /*103d0*/  LOP3.LUT R0, R0, 0x1f, RZ, 0xc0, !PT ;  /* 0x0000001f00007812 */ /* 0x004fc800078ec0ff */
[----:B------:R-:W-:-:S13]  /*103e0*/  ISETP.NE.AND P0, PT, R0, RZ, PT ;  /* 0x000000ff0000720c */ /* 0x000fda0003f05270 */
[----:B---3--:R-:W-:Y:S05]  /*103f0*/  @!P0 BRA `(.L_x_120) ;  /* 0x0000000000048947 */ /* 0x008fea0003800000 */
[----:B------:R-:W-:Y:S01]  /*10400*/  BPT.TRAP 0x1 ;  /* 0x000000040000795c */ /* 0x000fe20000300000 */
.L_x_120:
[----:B------:R-:W-:Y:S05]  /*10410*/  BSYNC B1 ;  /* 0x0000000000017941 */ /* 0x000fea0003800000 */
.L_x_119:
[----:B------:R-:W2:Y:S01]  /*10420*/  LDL R0, [R1+0x4] ;  /* 0x0000040001007983 */ /* 0x000ea20000100800 */
[----:B------:R-:W-:Y:S01]  /*10430*/  IMAD R12, R18, 0xa000, R12 ;  /* 0x0000a000120c7824 */ /* 0x000fe200078e020c */
[----:B------:R-:W-:Y:S01]  /*10440*/  UIADD3 UR4, UP0, UR38, 0x470, URZ ;  /* 0x0000047026047890 */ /* 0x000fe2000ff1e03f */
[----:B------:R-:W-:Y:S01]  /*10450*/  PLOP3.LUT P0, PT, PT, PT, PT, 0x80, 0x0 ;  /* 0x000000000000781c */ /* 0x000fe20003f0f070 */
[----:B0-----:R-:W-:Y:S01]  /*10460*/  VIADD R2, R2, 0x38850 ;  /* 0x0003885002027836 */ /* 0x001fe20000000000 */
[----:B------:R-:W-:Y:S01]  /*10470*/  UMOV UR6, 0x0 ;  /* 0x0000000000067882 */ /* 0x000fe20000000000 */
[----:B------:R-:W-:Y:S01]  /*10480*/  VIADD R3, R12, 0x400 ;  /* 0x000004000c037836 */ /* 0x000fe20000000000 */
[----:B------:R-:W-:Y:S01]  /*10490*/  UIADD3.X UR5, URZ, UR39, URZ, UP0, !UPT ;  /* 0x000000273f057290 */ /* 0x000fe200087fe43f */
[----:B------:R-:W-:Y:S01]  /*104a0*/  UMOV UR7, 0x14f00000 ;  /* 0x14f0000000077882 */ /* 0x000fe20000000000 */
[----:B------:R-:W-:Y:S01]  /*104b0*/  UMOV UR10, URZ ;  /* 0x0000003f000a7c82 */ /* 0x000fe20008000000 */
[----:B--2---:R-:W-:-:S09]  /*104c0*/  IMAD R0, R0, 0x50, RZ ;  /* 0x0000005000007824 */ /* 0x004fd200078e02ff */
.L_x_121:
        /* <DEDUP_REMOVED lines=10> */
[----:B------:R-:W-:Y:S01]  /*10570*/  PLOP3.LUT P0, PT, PT, PT, PT, 0x80, 0x0 ;  /* 0x000000000000781c */ /* 0x000fe20003f0f070 */
[----:B------:R-:W-:Y:S01]  /*10580*/  VIADD R3, R12, 0x2c00 ;  /* 0x00002c000c037836 */ /* 0x000fe20000000000 */
[----:B------:R-:W-:Y:S01]  /*10590*/  UMOV UR6, 0x0 ;  /* 0x0000000000067882 */ /* 0x000fe20000000000 */
[----:B------:R-:W-:Y:S01]  /*105a0*/  UMOV UR7, 0x14f00000 ;  /* 0x14f0000000077882 */ /* 0x000fe20000000000 */
[----:B------:R-:W-:-:S09]  /*105b0*/  UMOV UR10, 0x40 ;  /* 0x00000040000a7882 */ /* 0x000fd20000000000 */
.L_x_122:
        /* <DEDUP_REMOVED lines=15> */
.L_x_123:
        /* <DEDUP_REMOVED lines=15> */
.L_x_124:
        /* <DEDUP_REMOVED lines=9> */
[----:B---3--:R-:W-:Y:S05]  /*10830*/  @P0 BRA.U.ANY `(.L_x_124) ;  /* 0xfffffffd00d80947 */ /* 0x008fea000393ffff */
.L_x_116:
[----:B------:R-:W-:Y:S05]  /*10840*/  BSYNC B0 ;  /* 0x0000000000007941 */ /* 0x000fea0003800000 */
.L_x_115:
[----:B-1----:R-:W3:Y:S01]  /*10850*/  LDL.LU R5, [R1+0x28] ;  /* 0x0000280001057983 */ /* 0x002ee20000300800 */
[----:B------:R-:W-:Y:S01]  /*10860*/  VIADD R18, R18, 0x1 ;  /* 0x0000000112127836 */ /* 0x000fe20000000000 */
[----:B------:R-:W-:Y:S02]  /*10870*/  ULDC UR4, c[0x0][0xc34] ;  /* 0x00030d0000047ab9 */ /* 0x000fe40000000800 */
[----:B0-----:R-:W4:Y:S04]  /*10880*/  LDL.LU R4, [R1] ;  /* 0x0000000001047983 */ /* 0x001f280000300800 */
[----:B--2---:R-:W2:Y:S01]  /*10890*/  LDL.LU R3, [R1+0x30] ;  /* 0x0000300001037983 */ /* 0x004ea20000300800 */
[----:B------:R-:W-:-:S04]  /*108a0*/  ISETP.NE.AND P0, PT, R18, 0x2, PT ;  /* 0x000000021200780c */ /* 0x000fc80003f05270 */
[----:B------:R-:W-:Y:S02]  /*108b0*/  SEL R0, RZ, 0x1, P0 ;  /* 0x00000001ff007807 */ /* 0x000fe40000000000 */
[----:B------:R-:W-:Y:S01]  /*108c0*/  SEL R18, R18, RZ, P0 ;  /* 0x000000ff12127207 */ /* 0x000fe20000000000 */
[----:B---3--:R-:W-:Y:S01]  /*108d0*/  VIADD R5, R5, UR37 ;  /* 0x0000002505057c36 */ /* 0x008fe20008000000 */
[----:B----4-:R-:W-:-:S04]  /*108e0*/  LOP3.LUT R4, R4, R0, RZ, 0x3c, !PT ;  /* 0x0000000004047212 */ /* 0x010fc800078e3cff */
[----:B------:R1:W-:Y:S01]  /*108f0*/  STL [R1+0x28], R5 ;  /* 0x0000280501007387 */ /* 0x0003e20000100800 */
[----:B------:R-:W-:Y:S01]  /*10900*/  ISETP.GE.AND P1, PT, R5, UR4, PT ;  /* 0x0000000405007c0c */ /* 0x000fe2000bf26270 */
[----:B--2---:R-:W-:-:S05]  /*10910*/  VIADD R3, R3, 0x1 ;  /* 0x0000000103037836 */ /* 0x004fca0000000000 */
[----:B------:R1:W-:Y:S04]  /*10920*/  STL [R1+0x30], R3 ;  /* 0x0000300301007387 */ /* 0x0003e80000100800 */
[----:B------:R1:W-:Y:S03]  /*10930*/  STL [R1], R4 ;  /* 0x0000000401007387 */ /* 0x0003e60000100800 */
[----:B------:R-:W-:Y:S05]  /*10940*/  @!P1 BRA `(.L_x_125) ;  /* 0xffffffb400d89947 */ /* 0x000fea000383ffff */
[----:B------:R-:W-:-:S07]  /*10950*/  LOP3.LUT R2, R3, 0x1, RZ, 0xc, !PT ;  /* 0x0000000103027812 */ /* 0x000fce00078e0cff */
.L_x_38:
[----:B01----:R-:W0:Y:S01]  /*10960*/  S2R R3, SR_CgaCtaId ;  /* 0x0000000000037919 */ /* 0x003e220000008800 */
[----:B------:R-:W-:Y:S01]  /*10970*/  MOV R0, 0x400 ;  /* 0x0000040000007802 */ /* 0x000fe20000000f00 */
[----:B------:R-:W-:Y:S03]  /*10980*/  BSSY B0, `(.L_x_126) ;  /* 0x0000005000007945 */ /* 0x000fe60003800000 */
[----:B0-----:R-:W-:Y:S02]  /*10990*/  LEA R0, R3, R0, 0x18 ;  /* 0x0000000003007211 */ /* 0x001fe400078ec0ff */
[----:B------:R-:W-:-:S04]  /*109a0*/  SHF.L.U32 R3, R2, 0x1f, RZ ;  /* 0x0000001f02037819 */ /* 0x000fc800000006ff */
[----:B------:R-:W0:Y:S02]  /*109b0*/  SYNCS.PHASECHK.TRANS64.TRYWAIT P0, [R0+URZ+0x38820], R3 ;  /* 0x03882003000075a7 */ /* 0x000e24000800017f */
[----:B0-----:R-:W-:Y:S05]  /*109c0*/  @!P0 BRA `(.L_x_127) ;  /* 0x00000014002c8947 */ /* 0x001fea0003800000 */
.L_x_171:
[----:B------:R-:W-:Y:S05]  /*109d0*/  BSYNC B0 ;  /* 0x0000000000007941 */ /* 0x000fea0003800000 */
.L_x_126:
[----:B------:R-:W-:-:S03]  /*109e0*/  UMOV UR4, 0xffffffff ;  /* 0xffffffff00047882 */ /* 0x000fc60000000000 */
[----:B------:R-:W-:Y:S05]  /*109f0*/  BRA.DIV UR4, `(.L_x_128) ;  /* 0x0000001604347947 */ /* 0x000fea000b800000 */
[----:B------:R-:W1:Y:S02]  /*10a00*/  S2R R2, SR_TID.X ;  /* 0x0000000000027919 */ /* 0x000e640000002100 */
[----:B-1----:R-:W-:-:S04]  /*10a10*/  SHF.R.U32.HI R2, RZ, 0x5, R2 ;  /* 0x00000005ff027819 */ /* 0x002fc80000011602 */
[----:B------:R-:W-:-:S05]  /*10a20*/  LOP3.LUT R2, R2, 0x3, RZ, 0xc0, !PT ;  /* 0x0000000302027812 */ /* 0x000fca00078ec0ff */
[----:B------:R1:W2:Y:S02]  /*10a30*/  SHFL.IDX PT, R14, R2, RZ, 0x1f ;  /* 0x00001fff020e7589 */ /* 0x0002a400000e0000 */
.L_x_174:
[----:B--2---:R-:W-:Y:S01]  /*10a40*/  ISETP.NE.AND P0, PT, R14, RZ, PT ;  /* 0x000000ff0e00720c */ /* 0x004fe20003f05270 */
[----:B------:R-:W-:-:S12]  /*10a50*/  BSSY B0, `(.L_x_129) ;  /* 0x0000027000007945 */ /* 0x000fd80003800000 */
[----:B------:R-:W-:Y:S05]  /*10a60*/  @P0 BRA `(.L_x_130) ;  /* 0x0000000000940947 */ /* 0x000fea0003800000 */
[----:B------:R-:W-:-:S03]  /*10a70*/  UMOV UR4, 0xffffffff ;  /* 0xffffffff00047882 */ /* 0x000fc60000000000 */
[----:B------:R-:W-:Y:S05]  /*10a80*/  BRA.DIV UR4, `(.L_x_131) ;  /* 0x0000001604447947 */ /* 0x000fea000b800000 */
[----:B------:R-:W-:-:S13]  /*10a90*/  ELECT P6, URZ, PT ;  /* 0x00000000003f782f */ /* 0x000fda00038c0000 */
.L_x_177:
[----:B------:R-:W-:Y:S05]  /*10aa0*/  @!P6 BRA `(.L_x_130) ;  /* 0x000000000084e947 */ /* 0x000fea0003800000 */
[----:B-1----:R-:W2:Y:S02]  /*10ab0*/  LDL R2, [R1+0x34] ;  /* 0x0000340001027983 */ /* 0x002ea40000100800 */
[----:B--2---:R-:W-:-:S13]  /*10ac0*/  R2UR UR4, R2 ;  /* 0x00000000020472ca */ /* 0x004fda00000e0000 */
[----:B------:R-:W-:-:S06]  /*10ad0*/  ULOP3.LUT UR4, UR4, 0x2, URZ, 0xfc, !UPT ;  /* 0x0000000204047892 */ /* 0x000fcc000f8efc3f */
[----:B------:R-:W-:-:S05]  /*10ae0*/  IMAD.U32 R2, RZ, RZ, UR4 ;  /* 0x00000004ff027e24 */ /* 0x000fca000f8e00ff */
[----:B------:R-:W-:-:S13]  /*10af0*/  ISETP.NE.AND P2, PT, R2, 0x3, PT ;  /* 0x000000030200780c */ /* 0x000fda0003f45270 */
[----:B------:R-:W-:Y:S05]  /*10b00*/  @!P2 BRA `(.L_x_132) ;  /* 0x000000000004a947 */ /* 0x000fea0003800000 */
[----:B------:R-:W-:Y:S01]  /*10b10*/  BPT.TRAP 0x1 ;  /* 0x000000040000795c */ /* 0x000fe20000300000 */
.L_x_132:
[----:B------:R-:W2:Y:S01]  /*10b20*/  LDL.LU R7, [R1] ;  /* 0x0000000001077983 */ /* 0x000ea20000300800 */
[----:B0-----:R-:W-:Y:S02]  /*10b30*/  VIADD R3, R0, 0x38840 ;  /* 0x0003884000037836 */ /* 0x001fe40000000000 */
[C---:B------:R-:W-:Y:S02]  /*10b40*/  VIADD R2, R18.reuse, 0x1 ;  /* 0x0000000112027836 */ /* 0x040fe40000000000 */
[----:B------:R-:W-:-:S03]  /*10b50*/  IMAD R6, R18, 0x8, R3 ;  /* 0x0000000812067824 */ /* 0x000fc600078e0203 */
[----:B------:R-:W-:-:S04]  /*10b60*/  ISETP.NE.AND P1, PT, R2, 0x2, PT ;  /* 0x000000020200780c */ /* 0x000fc80003f25270 */
[----:B------:R-:W-:Y:S02]  /*10b70*/  SEL R4, RZ, 0x1, P1 ;  /* 0x00000001ff047807 */ /* 0x000fe40000800000 */
[C---:B--2---:R-:W-:Y:S02]  /*10b80*/  SHF.L.U32 R5, R7.reuse, 0x1f, RZ ;  /* 0x0000001f07057819 */ /* 0x044fe400000006ff */
[----:B------:R-:W-:Y:S02]  /*10b90*/  LOP3.LUT R7, R7, R4, RZ, 0x3c, !PT ;  /* 0x0000000407077212 */ /* 0x000fe400078e3cff */
[----:B------:R-:W0:Y:S01]  /*10ba0*/  SYNCS.PHASECHK.TRANS64.TRYWAIT P0, [R6+URZ], R5 ;  /* 0x00000005060075a7 */ /* 0x000e22000800017f */
[----:B------:R-:W-:Y:S02]  /*10bb0*/  SEL R4, R2, RZ, P1 ;  /* 0x000000ff02047207 */ /* 0x000fe40000800000 */
[----:B------:R-:W-:-:S03]  /*10bc0*/  SHF.L.U32 R2, R7, 0x1f, RZ ;  /* 0x0000001f07027819 */ /* 0x000fc600000006ff */
[----:B------:R-:W-:Y:S01]  /*10bd0*/  IMAD R3, R4, 0x8, R3 ;  /* 0x0000000804037824 */ /* 0x000fe200078e0203 */
[----:B0-----:R-:W-:Y:S06]  /*10be0*/  @!P0 BRA `(.L_x_133) ;  /* 0x00000014000c8947 */ /* 0x001fec0003800000 */
.L_x_178:
[----:B------:R-:W1:Y:S02]  /*10bf0*/  SYNCS.PHASECHK.TRANS64.TRYWAIT P0, [R3+URZ], R2 ;  /* 0x00000002030075a7 */ /* 0x000e64000800017f */
[----:B-1----:R-:W-:Y:S05]  /*10c00*/  @!P0 BRA `(.L_x_134) ;  /* 0x0000001400188947 */ /* 0x002fea0003800000 */
.L_x_179:
[----:B------:R-:W-:Y:S05]  /*10c10*/  @!P2 BRA `(.L_x_135) ;  /* 0x000000000004a947 */ /* 0x000fea0003800000 */
[----:B------:R-:W-:Y:S01]  /*10c20*/  BPT.TRAP 0x1 ;  /* 0x000000040000795c */ /* 0x000fe20000300000 */
.L_x_135:
[----:B-1----:R-:W-:-:S05]  /*10c30*/  IADD3 R3, R0, 0x38860, RZ ;  /* 0x0003886000037810 */ /* 0x002fca0007ffe0ff */
[----:B------:R-:W-:-:S04]  /*10c40*/  IMAD R18, R18, 0x8, R3 ;  /* 0x0000000812127824 */ /* 0x000fc800078e0203 */
[----:B------:R-:W1:Y:S02]  /*10c50*/  SYNCS.PHASECHK.TRANS64.TRYWAIT P0, [R18+URZ], R5 ;  /* 0x00000005120075a7 */ /* 0x000e64000800017f */
[----:B-1----:R-:W-:Y:S05]  /*10c60*/  @!P0 BRA `(.L_x_136) ;  /* 0x0000001400148947 */ /* 0x002fea0003800000 */
.L_x_180:
[----:B------:R-:W-:-:S07]  /*10c70*/  IMAD R3, R4, 0x8, R3 ;  /* 0x0000000804037824 */ /* 0x000fce00078e0203 */
.L_x_137:
[----:B--2---:R2:W3:Y:S02]  /*10c80*/  SYNCS.PHASECHK.TRANS64.TRYWAIT P0, [R3+URZ], R2 ;  /* 0x00000002030075a7 */ /* 0x0044e4000800017f */
[----:B---3--:R-:W-:Y:S05]  /*10c90*/  @!P0 NANOSLEEP.SYNCS 0x989680 ;  /* 0x009896800000895d */ /* 0x008fea0003900000 */
[----:B------:R-:W3:Y:S02]  /*10ca0*/  @!P0 SYNCS.PHASECHK.TRANS64 P0, [R3+URZ], R2 ;  /* 0x00000002030085a7 */ /* 0x000ee4000800007f */
[----:B---3--:R-:W-:Y:S05]  /*10cb0*/  @!P0 BRA `(.L_x_137) ;  /* 0xfffffffc00f08947 */ /* 0x008fea000383ffff */
.L_x_130:
[----:B------:R-:W-:Y:S05]  /*10cc0*/  BSYNC B0 ;  /* 0x0000000000007941 */ /* 0x000fea0003800000 */
.L_x_129:
[----:B------:R-:W-:Y:S05]  /*10cd0*/  EXIT ;  /* 0x000000000000794d */ /* 0x000fea0003800000 */
.L_x_10:
[----:B0-----:R-:W-:-:S04]  /*10ce0*/  IMAD.U32 R3, RZ, RZ, UR36 ;  /* 0x00000024ff037e24 */ /* 0x001fc8000f8e00ff */
[----:B------:R0:W1:Y:S03]  /*10cf0*/  SYNCS.PHASECHK.TRANS64.TRYWAIT P1, [R3+URZ+0x38800], R0 ;  /* 0x03880000030075a7 */ /* 0x000066000802017f */
[----:B-1----:R-:W-:Y:S05]  /*10d00*/  @!P1 NANOSLEEP.SYNCS 0x989680 ;  /* 0x009896800000995d */ /* 0x002fea0003900000 */
[----:B------:R-:W1:Y:S02]  /*10d10*/  @!P1 SYNCS.PHASECHK.TRANS64 P1, [R3+URZ+0x38800], R0 ;  /* 0x03880000030095a7 */ /* 0x000e64000802007f */
[----:B-1----:R-:W-:Y:S05]  /*10d20*/  @!P1 BRA `(.L_x_10) ;  /* 0xfffffffc00ec9947 */ /* 0x002fea000383ffff */
[----:B------:R-:W-:Y:S05]  /*10d30*/  BRA `(.L_x_138) ;  /* 0xffffff0400487947 */ /* 0x000fea000383ffff */
.L_x_14:
[----:B-1----:R1:W2:Y:S02]  /*10d40*/  SYNCS.PHASECHK.TRANS64.TRYWAIT P2, [R0+URZ+0x38830], R3 ;  /* 0x03883003000075a7 */ /* 0x0022a4000804017f */
[----:B--2---:R-:W-:Y:S05]  /*10d50*/  @!P2 NANOSLEEP.SYNCS 0x989680 ;  /* 0x009896800000a95d */ /* 0x004fea0003900000 */
[----:B------:R-:W2:Y:S02]  /*10d60*/  @!P2 SYNCS.PHASECHK.TRANS64 P2, [R0+URZ+0x38830], R3 ;  /* 0x038830030000a5a7 */ /* 0x000ea4000804007f */
[----:B--2---:R-:W-:Y:S05]  /*10d70*/  @!P2 BRA `(.L_x_14) ;  /* 0xfffffffc00f0a947 */ /* 0x004fea000383ffff */
[----:B------:R-:W-:Y:S05]  /*10d80*/  BRA `(.L_x_13) ;  /* 0xffffff0400787947 */ /* 0x000fea000383ffff */
.L_x_19:
[----:B------:R-:W-:-:S13]  /*10d90*/  R2UR UR4, R223 ;  /* 0x00000000df0472ca */ /* 0x000fda00000e0000 */
[----:B-1----:R-:W-:-:S04]  /*10da0*/  IMAD.U32 R4, RZ, RZ, UR4 ;  /* 0x00000004ff047e24 */ /* 0x002fc8000f8e00ff */
[----:B------:R1:W2:Y:S03]  /*10db0*/  SYNCS.PHASECHK.TRANS64.TRYWAIT P2, [R4+URZ+0x38830], R3 ;  /* 0x03883003040075a7 */ /* 0x0002a6000804017f */
[----:B--2---:R-:W-:Y:S05]  /*10dc0*/  @!P2 NANOSLEEP.SYNCS 0x989680 ;  /* 0x009896800000a95d */ /* 0x004fea0003900000 */
[----:B------:R-:W2:Y:S02]  /*10dd0*/  @!P2 SYNCS.PHASECHK.TRANS64 P2, [R4+URZ+0x38830], R3 ;  /* 0x038830030400a5a7 */ /* 0x000ea4000804007f */
[----:B--2---:R-:W-:Y:S05]  /*10de0*/  @!P2 BRA `(.L_x_19) ;  /* 0xfffffffc00e8a947 */ /* 0x004fea000383ffff */
[----:B------:R-:W-:Y:S05]  /*10df0*/  BRA `(.L_x_18) ;  /* 0xffffff4400007947 */ /* 0x000fea000383ffff */
.L_x_23:
[----:B01----:R-:W-:-:S04]  /*10e00*/  IMAD.U32 R3, RZ, RZ, UR4 ;  /* 0x00000004ff037e24 */ /* 0x003fc8000f8e00ff */
[----:B------:R0:W1:Y:S03]  /*10e10*/  SYNCS.PHASECHK.TRANS64.TRYWAIT P2, [R3+URZ+0x38850], R0 ;  /* 0x03885000030075a7 */ /* 0x000066000804017f */
[----:B-1----:R-:W-:Y:S05]  /*10e20*/  @!P2 NANOSLEEP.SYNCS 0x989680 ;  /* 0x009896800000a95d */ /* 0x002fea0003900000 */
[----:B------:R-:W1:Y:S02]  /*10e30*/  @!P2 SYNCS.PHASECHK.TRANS64 P2, [R3+URZ+0x38850], R0 ;  /* 0x038850000300a5a7 */ /* 0x000e64000804007f */
[----:B-1----:R-:W-:Y:S05]  /*10e40*/  @!P2 BRA `(.L_x_23) ;  /* 0xfffffffc00eca947 */ /* 0x002fea000383ffff */
[----:B------:R-:W-:Y:S05]  /*10e50*/  BRA `(.L_x_22) ;  /* 0xffffff6c00247947 */ /* 0x000fea000383ffff */
.L_x_28:
[----:B-1----:R-:W-:-:S04]  /*10e60*/  IMAD.U32 R7, RZ, RZ, UR12 ;  /* 0x0000000cff077e24 */ /* 0x002fc8000f8e00ff */
[----:B------:R1:W2:Y:S03]  /*10e70*/  SYNCS.PHASECHK.TRANS64.TRYWAIT P0, [R7+URZ+0x38850], R0 ;  /* 0x03885000070075a7 */ /* 0x0002a6000800017f */
[----:B--2---:R-:W-:Y:S05]  /*10e80*/  @!P0 NANOSLEEP.SYNCS 0x989680 ;  /* 0x009896800000895d */ /* 0x004fea0003900000 */
[----:B------:R-:W2:Y:S02]  /*10e90*/  @!P0 SYNCS.PHASECHK.TRANS64 P0, [R7+URZ+0x38850], R0 ;  /* 0x03885000070085a7 */ /* 0x000ea4000800007f */
[----:B--2---:R-:W-:Y:S05]  /*10ea0*/  @!P0 BRA `(.L_x_28) ;  /* 0xfffffffc00ec8947 */ /* 0x004fea000383ffff */
[----:B------:R-:W-:Y:S05]  /*10eb0*/  BRA `(.L_x_27) ;  /* 0xffffff8400307947 */ /* 0x000fea000383ffff */
.L_x_42:
[----:B-1----:R-:W1:Y:S01]  /*10ec0*/  S2R R0, SR_TID.X ;  /* 0x0000000000007919 */ /* 0x002e620000002100 */
[----:B------:R-:W-:Y:S01]  /*10ed0*/  BSSY B0, `(.L_x_139) ;  /* 0x000000a000007945 */ /* 0x000fe20003800000 */
[----:B------:R-:W-:Y:S02]  /*10ee0*/  IMAD.MOV.U32 R12, RZ, RZ, RZ ;  /* 0x000000ffff0c7224 */ /* 0x000fe400078e00ff */
[----:B------:R-:W-:Y:S02]  /*10ef0*/  IMAD.MOV.U32 R11, RZ, RZ, 0x1f ;  /* 0x0000001fff0b7424 */ /* 0x000fe400078e00ff */
[----:B------:R-:W-:Y:S01]  /*10f00*/  IMAD.MOV.U32 R15, RZ, RZ, -0x1 ;  /* 0xffffffffff0f7424 */ /* 0x000fe200078e00ff */
[----:B-1----:R-:W-:-:S04]  /*10f10*/  SHF.R.U32.HI R0, RZ, 0x5, R0 ;  /* 0x00000005ff007819 */ /* 0x002fc80000011600 */
[----:B------:R-:W-:-:S05]  /*10f20*/  LOP3.LUT R0, R0, 0x3, RZ, 0xc0, !PT ;  /* 0x0000000300007812 */ /* 0x000fca00078ec0ff */
[----:B------:R-:W-:-:S07]  /*10f30*/  IMAD.MOV.U32 R13, RZ, RZ, R0 ;  /* 0x000000ffff0d7224 */ /* 0x000fce00078e0000 */
[----:B0-----:R-:W-:Y:S05]  /*10f40*/  WARPSYNC.COLLECTIVE R15, `(.L_x_140) ;  /* 0x000000000f087348 */ /* 0x001fea0003c00000 */
[----:B------:R1:W2:Y:S02]  /*10f50*/  SHFL.IDX P6, R14, R13, R12, R11 ;  /* 0x0000000c0d0e7389 */ /* 0x0002a400000c000b */
[----:B012---:R-:W-:Y:S01]  /*10f60*/  ENDCOLLECTIVE ;  /* 0x000000000000791b */ /* 0x007fe20003800000 */
.L_x_140:
[----:B------:R-:W-:Y:S05]  /*10f70*/  BSYNC B0 ;  /* 0x0000000000007941 */ /* 0x000fea0003800000 */
.L_x_139:
[----:B------:R-:W-:Y:S05]  /*10f80*/  BRA `(.L_x_141) ;  /* 0xffffffb800047947 */ /* 0x000fea000383ffff */
.L_x_44:
[----:B------:R-:W-:Y:S01]  /*10f90*/  BSSY B0, `(.L_x_142) ;  /* 0x0000006000007945 */ /* 0x000fe20003800000 */
[----:B------:R-:W-:-:S07]  /*10fa0*/  IMAD.MOV.U32 R15, RZ, RZ, -0x1 ;  /* 0xffffffffff0f7424 */ /* 0x000fce00078e00ff */
[----:B01----:R-:W-:Y:S05]  /*10fb0*/  WARPSYNC.COLLECTIVE R15, `(.L_x_143) ;  /* 0x000000000f0c7348 */ /* 0x003fea0003c00000 */
[----:B------:R-:W-:Y:S02]  /*10fc0*/  ELECT P6, UR62, PT ;  /* 0x00000000003e782f */ /* 0x000fe400038c0000 */
[----:B------:R-:W-:Y:S01]  /*10fd0*/  MOV R14, UR62 ;  /* 0x0000003e000e7c02 */ /* 0x000fe20008000f00 */
[----:B01----:R-:W-:Y:S10]  /*10fe0*/  ENDCOLLECTIVE ;  /* 0x000000000000791b */ /* 0x003ff40003800000 */
.L_x_143:
[----:B------:R-:W-:Y:S05]  /*10ff0*/  BSYNC B0 ;  /* 0x0000000000007941 */ /* 0x000fea0003800000 */
.L_x_142:
[----:B------:R-:W-:Y:S05]  /*11000*/  BRA `(.L_x_144) ;  /* 0xffffffb800047947 */ /* 0x000fea000383ffff */
.L_x_46:
[----:B-1----:R1:W3:Y:S02]  /*11010*/  SYNCS.PHASECHK.TRANS64.TRYWAIT P0, [R0+URZ+0x38840], R2 ;  /* 0x03884002000075a7 */ /* 0x0022e4000800017f */
[----:B---3--:R-:W-:Y:S05]  /*11020*/  @!P0 NANOSLEEP.SYNCS 0x989680 ;  /* 0x009896800000895d */ /* 0x008fea0003900000 */
[----:B------:R-:W3:Y:S02]  /*11030*/  @!P0 SYNCS.PHASECHK.TRANS64 P0, [R0+URZ+0x38840], R2 ;  /* 0x03884002000085a7 */ /* 0x000ee4000800007f */
[----:B---3--:R-:W-:Y:S05]  /*11040*/  @!P0 BRA `(.L_x_46) ;  /* 0xfffffffc00f08947 */ /* 0x008fea000383ffff */
[----:B------:R-:W-:Y:S05]  /*11050*/  BRA `(.L_x_145) ;  /* 0xffffffb800647947 */ /* 0x000fea000383ffff */
.L_x_49:
[----:B------:R-:W-:Y:S01]  /*11060*/  IMAD.MOV.U32 R13, RZ, RZ, R3 ;  /* 0x000000ffff0d7224 */ /* 0x000fe200078e0003 */
[----:B------:R-:W0:Y:S01]  /*11070*/  S2R R6, SR_TID.X ;  /* 0x0000000000067919 */ /* 0x000e220000002100 */
[----:B------:R-:W-:Y:S02]  /*11080*/  IMAD.MOV.U32 R12, RZ, RZ, RZ ;  /* 0x000000ffff0c7224 */ /* 0x000fe400078e00ff */
[----:B------:R-:W-:Y:S02]  /*11090*/  IMAD.MOV.U32 R11, RZ, RZ, 0x181f ;  /* 0x0000181fff0b7424 */ /* 0x000fe400078e00ff */
[----:B------:R-:W-:-:S07]  /*110a0*/  IMAD.MOV.U32 R15, RZ, RZ, -0x1 ;  /* 0xffffffffff0f7424 */ /* 0x000fce00078e00ff */
[----:B0----5:R-:W-:Y:S05]  /*110b0*/  WARPSYNC.COLLECTIVE R15, `(.L_x_146) ;  /* 0x000000000f087348 */ /* 0x021fea0003c00000 */
[----:B------:R1:W2:Y:S02]  /*110c0*/  SHFL.IDX P6, R14, R13, R12, R11 ;  /* 0x0000000c0d0e7389 */ /* 0x0002a400000c000b */
[----:B012--5:R-:W-:Y:S01]  /*110d0*/  ENDCOLLECTIVE ;  /* 0x000000000000791b */ /* 0x027fe20003800000 */
.L_x_146:
[----:B------:R-:W-:Y:S01]  /*110e0*/  IMAD.MOV.U32 R13, RZ, RZ, R4 ;  /* 0x000000ffff0d7224 */ /* 0x000fe200078e0004 */
[----:B------:R-:W-:Y:S01]  /*110f0*/  LOP3.LUT R6, R6, 0x7f, RZ, 0xc0, !PT ;  /* 0x0000007f06067812 */ /* 0x000fe200078ec0ff */
[----:B------:R-:W-:-:S07]  /*11100*/  IMAD.MOV.U32 R7, RZ, RZ, R14 ;  /* 0x000000ffff077224 */ /* 0x000fce00078e000e */
[----:B------:R-:W-:Y:S05]  /*11110*/  WARPSYNC.COLLECTIVE R15, `(.L_x_147) ;  /* 0x000000000f087348 */ /* 0x000fea0003c00000 */
[----:B------:R0:W1:Y:S02]  /*11120*/  SHFL.IDX P6, R14, R13, R12, R11 ;  /* 0x0000000c0d0e7389 */ /* 0x00006400000c000b */
[----:B01----:R-:W-:Y:S01]  /*11130*/  ENDCOLLECTIVE ;  /* 0x000000000000791b */ /* 0x003fe20003800000 */
.L_x_147:
[----:B------:R-:W-:Y:S01]  /*11140*/  SHF.R.U32.HI R0, RZ, 0x3, R6 ;  /* 0x00000003ff007819 */ /* 0x000fe20000011606 */
[----:B------:R-:W-:Y:S01]  /*11150*/  ULDC UR4, c[0x0][0x288] ;  /* 0x0000a20000047ab9 */ /* 0x000fe20000000800 */
[----:B------:R-:W-:Y:S01]  /*11160*/  ULDC.64 UR6, c[0x0][0x208] ;  /* 0x0000820000067ab9 */ /* 0x000fe20000000a00 */
[----:B------:R-:W-:Y:S02]  /*11170*/  IMAD R2, R8, UR4, RZ ;  /* 0x0000000408027c24 */ /* 0x000fe4000f8e02ff */
[----:B------:R-:W-:-:S04]  /*11180*/  IMAD.IADD R0, R0, 0x1, R5 ;  /* 0x0000000100007824 */ /* 0x000fc800078e0205 */
[C---:B------:R-:W-:Y:S01]  /*11190*/  VIADD R5, R0.reuse, 0x10 ;  /* 0x0000001000057836 */ /* 0x040fe20000000000 */
[----:B------:R-:W-:Y:S01]  /*111a0*/  ISETP.GE.AND P4, PT, R0, R2, PT ;  /* 0x000000020000720c */ /* 0x000fe20003f86270 */
[----:B------:R-:W-:Y:S02]  /*111b0*/  IMAD.MOV.U32 R13, RZ, RZ, R3 ;  /* 0x000000ffff0d7224 */ /* 0x000fe400078e0003 */
[----:B------:R-:W-:Y:S02]  /*111c0*/  IMAD.MOV.U32 R12, RZ, RZ, 0x1 ;  /* 0x00000001ff0c7424 */ /* 0x000fe400078e00ff */
[----:B------:R-:W-:-:S08]  /*111d0*/  IMAD.MOV.U32 R6, RZ, RZ, R14 ;  /* 0x000000ffff067224 */ /* 0x000fd000078e000e */
[----:B------:R-:W-:-:S05]  /*111e0*/  @!P4 LEA R6, P5, R10, R6, 0x1 ;  /* 0x000000060a06c211 */ /* 0x000fca00078a08ff */
[----:B------:R-:W-:-:S05]  /*111f0*/  @!P4 IMAD.X R7, RZ, RZ, R7, P5 ;  /* 0x000000ffff07c224 */ /* 0x000fca00028e0607 */
[----:B------:R-:W-:Y:S01]  /*11200*/  @!PT LDS RZ, [RZ] ;  /* 0x00000000fffff984 */ /* 0x000fe20000000800 */
[----:B------:R-:W-:Y:S01]  /*11210*/  @!PT LDS RZ, [RZ] ;  /* 0x00000000fffff984 */ /* 0x000fe20000000800 */
[----:B------:R-:W-:Y:S01]  /*11220*/  @!PT LDS RZ, [RZ] ;  /* 0x00000000fffff984 */ /* 0x000fe20000000800 */
[----:B------:R0:W-:Y:S04]  /*11230*/  @!P4 LDGSTS.E.BYPASS.LTC128B.128 [R9+0x14400], desc[UR6][R6.64], !P0 ;  /* 0x144000000609cfae */ /* 0x0001e8000c101d46 */
[----:B------:R0:W-:Y:S04]  /*11240*/  @!P4 LDGSTS.E.BYPASS.LTC128B.128 [R9+0x18400], desc[UR6][R6.64+0x80], !P1 ;  /* 0x184000800609cfae */ /* 0x0001e8000c901d46 */
[----:B------:R0:W-:Y:S04]  /*11250*/  @!P4 LDGSTS.E.BYPASS.LTC128B.128 [R9+0x1c400], desc[UR6][R6.64+0x100], !P2 ;  /* 0x1c4001000609cfae */ /* 0x0001e8000d101d46 */
[----:B------:R0:W-:Y:S01]  /*11260*/  @!P4 LDGSTS.E.BYPASS.LTC128B.128 [R9+0x20400], desc[UR6][R6.64+0x180], !P3 ;  /* 0x204001800609cfae */ /* 0x0001e2000d901d46 */
[----:B------:R-:W-:-:S13]  /*11270*/  ISETP.GE.AND P4, PT, R5, R2, PT ;  /* 0x000000020500720c */ /* 0x000fda0003f86270 */
[----:B0-----:R-:W-:Y:S05]  /*11280*/  WARPSYNC.COLLECTIVE R15, `(.L_x_148) ;  /* 0x000000000f087348 */ /* 0x001fea0003c00000 */
[----:B------:R1:W2:Y:S02]  /*11290*/  SHFL.IDX P6, R14, R13, R12, R11 ;  /* 0x0000000c0d0e7389 */ /* 0x0002a400000c000b */
[----:B012---:R-:W-:Y:S01]  /*112a0*/  ENDCOLLECTIVE ;  /* 0x000000000000791b */ /* 0x007fe20003800000 */
.L_x_148:
[----:B------:R-:W-:Y:S02]  /*112b0*/  IMAD.MOV.U32 R13, RZ, RZ, R4 ;  /* 0x000000ffff0d7224 */ /* 0x000fe400078e0004 */
[----:B------:R-:W-:-:S07]  /*112c0*/  IMAD.MOV.U32 R5, RZ, RZ, R14 ;  /* 0x000000ffff057224 */ /* 0x000fce00078e000e */
[----:B------:R-:W-:Y:S05]  /*112d0*/  WARPSYNC.COLLECTIVE R15, `(.L_x_149) ;  /* 0x000000000f087348 */ /* 0x000fea0003c00000 */
[----:B------:R0:W1:Y:S02]  /*112e0*/  SHFL.IDX P6, R14, R13, R12, R11 ;  /* 0x0000000c0d0e7389 */ /* 0x00006400000c000b */
[----:B01----:R-:W-:Y:S01]  /*112f0*/  ENDCOLLECTIVE ;  /* 0x000000000000791b */ /* 0x003fe20003800000 */
.L_x_149:
[----:B------:R-:W-:Y:S01]  /*11300*/  ULDC.64 UR4, c[0x0][0x208] ;  /* 0x0000820000047ab9 */ /* 0x000fe20000000a00 */
[----:B------:R-:W-:Y:S02]  /*11310*/  IMAD.MOV.U32 R13, RZ, RZ, R3 ;  /* 0x000000ffff0d7224 */ /* 0x000fe400078e0003 */
[----:B------:R-:W-:Y:S02]  /*11320*/  IMAD.MOV.U32 R12, RZ, RZ, 0x2 ;  /* 0x00000002ff0c7424 */ /* 0x000fe400078e00ff */
[----:B------:R-:W-:-:S05]  /*11330*/  IMAD.MOV.U32 R6, RZ, RZ, R14 ;  /* 0x000000ffff067224 */ /* 0x000fca00078e000e */
[----:B------:R-:W-:-:S04]  /*11340*/  @!P4 LEA R6, P5, R10, R6, 0x1 ;  /* 0x000000060a06c211 */ /* 0x000fc800078a08ff */
[----:B------:R-:W-:-:S05]  /*11350*/  @!P4 IADD3.X R5, RZ, R5, RZ, P5, !PT ;  /* 0x00000005ff05c210 */ /* 0x000fca0002ffe4ff */
[----:B------:R-:W-:Y:S02]  /*11360*/  @!P4 IMAD.MOV.U32 R7, RZ, RZ, R5 ;  /* 0x000000ffff07c224 */ /* 0x000fe400078e0005 */
[----:B------:R-:W-:-:S03]  /*11370*/  VIADD R5, R0, 0x20 ;  /* 0x0000002000057836 */ /* 0x000fc60000000000 */
        /* <DEDUP_REMOVED lines=11> */
.L_x_150:
[----:B------:R-:W-:Y:S02]  /*11430*/  IMAD.MOV.U32 R13, RZ, RZ, R4 ;  /* 0x000000ffff0d7224 */ /* 0x000fe400078e0004 */
[----:B------:R-:W-:-:S07]  /*11440*/  IMAD.MOV.U32 R5, RZ, RZ, R14 ;  /* 0x000000ffff057224 */ /* 0x000fce00078e000e */
[----:B------:R-:W-:Y:S05]  /*11450*/  WARPSYNC.COLLECTIVE R15, `(.L_x_151) ;  /* 0x000000000f087348 */ /* 0x000fea0003c00000 */
[----:B------:R0:W1:Y:S02]  /*11460*/  SHFL.IDX P6, R14, R13, R12, R11 ;  /* 0x0000000c0d0e7389 */ /* 0x00006400000c000b */
[----:B01----:R-:W-:Y:S01]  /*11470*/  ENDCOLLECTIVE ;  /* 0x000000000000791b */ /* 0x003fe20003800000 */
.L_x_151:
[----:B------:R-:W-:Y:S01]  /*11480*/  ULDC.64 UR4, c[0x0][0x208] ;  /* 0x0000820000047ab9 */ /* 0x000fe20000000a00 */
[----:B------:R-:W-:Y:S02]  /*11490*/  IMAD.MOV.U32 R13, RZ, RZ, R3 ;  /* 0x000000ffff0d7224 */ /* 0x000fe400078e0003 */
[----:B------:R-:W-:Y:S02]  /*114a0*/  IMAD.MOV.U32 R12, RZ, RZ, 0x3 ;  /* 0x00000003ff0c7424 */ /* 0x000fe400078e00ff */
[----:B------:R-:W-:-:S05]  /*114b0*/  IMAD.MOV.U32 R6, RZ, RZ, R14 ;  /* 0x000000ffff067224 */ /* 0x000fca00078e000e */
[----:B------:R-:W-:-:S05]  /*114c0*/  @!P4 LEA R6, P5, R10, R6, 0x1 ;  /* 0x000000060a06c211 */ /* 0x000fca00078a08ff */
[----:B------:R-:W-:-:S04]  /*114d0*/  @!P4 IMAD.X R5, RZ, RZ, R5, P5 ;  /* 0x000000ffff05c224 */ /* 0x000fc800028e0605 */
        /* <DEDUP_REMOVED lines=13> */
.L_x_152:
[----:B------:R-:W-:Y:S02]  /*115b0*/  IMAD.MOV.U32 R13, RZ, RZ, R4 ;  /* 0x000000ffff0d7224 */ /* 0x000fe400078e0004 */
[----:B------:R-:W-:-:S07]  /*115c0*/  IMAD.MOV.U32 R5, RZ, RZ, R14 ;  /* 0x000000ffff057224 */ /* 0x000fce00078e000e */
[----:B------:R-:W-:Y:S05]  /*115d0*/  WARPSYNC.COLLECTIVE R15, `(.L_x_153) ;  /* 0x000000000f087348 */ /* 0x000fea0003c00000 */
[----:B------:R0:W1:Y:S02]  /*115e0*/  SHFL.IDX P6, R14, R13, R12, R11 ;  /* 0x0000000c0d0e7389 */ /* 0x00006400000c000b */
[----:B01----:R-:W-:Y:S01]  /*115f0*/  ENDCOLLECTIVE ;  /* 0x000000000000791b */ /* 0x003fe20003800000 */
.L_x_153:
        /* <DEDUP_REMOVED lines=19> */
.L_x_154:
[----:B------:R-:W-:Y:S02]  /*11730*/  IMAD.MOV.U32 R13, RZ, RZ, R4 ;  /* 0x000000ffff0d7224 */ /* 0x000fe400078e0004 */
[----:B------:R-:W-:-:S07]  /*11740*/  IMAD.MOV.U32 R5, RZ, RZ, R14 ;  /* 0x000000ffff057224 */ /* 0x000fce00078e000e */
[----:B------:R-:W-:Y:S05]  /*11750*/  WARPSYNC.COLLECTIVE R15, `(.L_x_155) ;  /* 0x000000000f087348 */ /* 0x000fea0003c00000 */
[----:B------:R0:W1:Y:S02]  /*11760*/  SHFL.IDX P6, R14, R13, R12, R11 ;  /* 0x0000000c0d0e7389 */ /* 0x00006400000c000b */
[----:B01----:R-:W-:Y:S01]  /*11770*/  ENDCOLLECTIVE ;  /* 0x000000000000791b */ /* 0x003fe20003800000 */
.L_x_155:
[----:B------:R-:W-:Y:S01]  /*11780*/  ULDC.64 UR4, c[0x0][0x208] ;  /* 0x0000820000047ab9 */ /* 0x000fe20000000a00 */
[----:B------:R-:W-:Y:S01]  /*11790*/  MOV R13, R3 ;  /* 0x00000003000d7202 */ /* 0x000fe20000000f00 */
        /* <DEDUP_REMOVED lines=17> */
.L_x_156:
[----:B------:R-:W-:Y:S02]  /*118b0*/  IMAD.MOV.U32 R13, RZ, RZ, R4 ;  /* 0x000000ffff0d7224 */ /* 0x000fe400078e0004 */
[----:B------:R-:W-:-:S07]  /*118c0*/  IMAD.MOV.U32 R5, RZ, RZ, R14 ;  /* 0x000000ffff057224 */ /* 0x000fce00078e000e */
[----:B------:R-:W-:Y:S05]  /*118d0*/  WARPSYNC.COLLECTIVE R15, `(.L_x_157) ;  /* 0x000000000f087348 */ /* 0x000fea0003c00000 */
[----:B------:R0:W1:Y:S02]  /*118e0*/  SHFL.IDX P6, R14, R13, R12, R11 ;  /* 0x0000000c0d0e7389 */ /* 0x00006400000c000b */
[----:B01----:R-:W-:Y:S01]  /*118f0*/  ENDCOLLECTIVE ;  /* 0x000000000000791b */ /* 0x003fe20003800000 */
.L_x_157:
        /* <DEDUP_REMOVED lines=19> */
.L_x_158:
[----:B------:R-:W-:Y:S02]  /*11a30*/  IMAD.MOV.U32 R13, RZ, RZ, R4 ;  /* 0x000000ffff0d7224 */ /* 0x000fe400078e0004 */
[----:B------:R-:W-:-:S07]  /*11a40*/  IMAD.MOV.U32 R5, RZ, RZ, R14 ;  /* 0x000000ffff057224 */ /* 0x000fce00078e000e */
[----:B------:R-:W-:Y:S05]  /*11a50*/  WARPSYNC.COLLECTIVE R15, `(.L_x_159) ;  /* 0x000000000f087348 */ /* 0x000fea0003c00000 */
[----:B------:R0:W1:Y:S02]  /*11a60*/  SHFL.IDX P6, R14, R13, R12, R11 ;  /* 0x0000000c0d0e7389 */ /* 0x00006400000c000b */
[----:B01----:R-:W-:Y:S01]  /*11a70*/  ENDCOLLECTIVE ;  /* 0x000000000000791b */ /* 0x003fe20003800000 */
.L_x_159:
[----:B------:R-:W-:Y:S01]  /*11a80*/  ULDC.64 UR4, c[0x0][0x208] ;  /* 0x0000820000047ab9 */ /* 0x000fe20000000a00 */
[----:B------:R-:W-:Y:S02]  /*11a90*/  IMAD.MOV.U32 R13, RZ, RZ, R3 ;  /* 0x000000ffff0d7224 */ /* 0x000fe400078e0003 */
[----:B------:R-:W-:Y:S02]  /*11aa0*/  IMAD.MOV.U32 R12, RZ, RZ, 0x7 ;  /* 0x00000007ff0c7424 */ /* 0x000fe400078e00ff */
[----:B------:R-:W-:-:S05]  /*11ab0*/  IMAD.MOV.U32 R6, RZ, RZ, R14 ;  /* 0x000000ffff067224 */ /* 0x000fca00078e000e */
[----:B------:R-:W-:-:S05]  /*11ac0*/  @!P4 LEA R6, P5, R10, R6, 0x1 ;  /* 0x000000060a06c211 */ /* 0x000fca00078a08ff */
[----:B------:R-:W-:-:S04]  /*11ad0*/  @!P4 IMAD.X R5, RZ, RZ, R5, P5 ;  /* 0x000000ffff05c224 */ /* 0x000fc800028e0605 */
[----:B------:R-:W-:-:S05]  /*11ae0*/  @!P4 IMAD.MOV.U32 R7, RZ, RZ, R5 ;  /* 0x000000ffff07c224 */ /* 0x000fca00078e0005 */
[----:B------:R-:W-:Y:S01]  /*11af0*/  @!PT LDS RZ, [RZ] ;  /* 0x00000000fffff984 */ /* 0x000fe20000000800 */
[----:B------:R-:W-:Y:S01]  /*11b00*/  @!PT LDS RZ, [RZ] ;  /* 0x00000000fffff984 */ /* 0x000fe20000000800 */
[----:B------:R-:W-:Y:S01]  /*11b10*/  @!PT LDS RZ, [RZ] ;  /* 0x00000000fffff984 */ /* 0x000fe20000000800 */
[----:B------:R0:W-:Y:S04]  /*11b20*/  @!P4 LDGSTS.E.BYPASS.LTC128B.128 [R9+0x17400], desc[UR4][R6.64], !P0 ;  /* 0x174000000609cfae */ /* 0x0001e8000c101d44 */
[----:B------:R0:W-:Y:S04]  /*11b30*/  @!P4 LDGSTS.E.BYPASS.LTC128B.128 [R9+0x1b400], desc[UR4][R6.64+0x80], !P1 ;  /* 0x1b4000800609cfae */ /* 0x0001e8000c901d44 */
[----:B------:R0:W-:Y:S04]  /*11b40*/  @!P4 LDGSTS.E.BYPASS.LTC128B.128 [R9+0x1f400], desc[UR4][R6.64+0x100], !P2 ;  /* 0x1f4001000609cfae */ /* 0x0001e8000d101d44 */
[----:B------:R0:W-:Y:S02]  /*11b50*/  @!P4 LDGSTS.E.BYPASS.LTC128B.128 [R9+0x23400], desc[UR4][R6.64+0x180], !P3 ;  /* 0x234001800609cfae */ /* 0x0001e4000d901d44 */
[----:B0-----:R-:W-:Y:S05]  /*11b60*/  WARPSYNC.COLLECTIVE R15, `(.L_x_160) ;  /* 0x000000000f087348 */ /* 0x001fea0003c00000 */
[----:B------:R1:W2:Y:S02]  /*11b70*/  SHFL.IDX P6, R14, R13, R12, R11 ;  /* 0x0000000c0d0e7389 */ /* 0x0002a400000c000b */
[----:B012---:R-:W-:Y:S01]  /*11b80*/  ENDCOLLECTIVE ;  /* 0x000000000000791b */ /* 0x007fe20003800000 */
.L_x_160:
[----:B------:R-:W-:Y:S02]  /*11b90*/  IMAD.MOV.U32 R13, RZ, RZ, R4 ;  /* 0x000000ffff0d7224 */ /* 0x000fe400078e0004 */
[----:B------:R-:W-:-:S07]  /*11ba0*/  IMAD.MOV.U32 R5, RZ, RZ, R14 ;  /* 0x000000ffff057224 */ /* 0x000fce00078e000e */
[----:B------:R-:W-:Y:S05]  /*11bb0*/  WARPSYNC.COLLECTIVE R15, `(.L_x_161) ;  /* 0x000000000f087348 */ /* 0x000fea0003c00000 */
[----:B------:R0:W1:Y:S02]  /*11bc0*/  SHFL.IDX P6, R14, R13, R12, R11 ;  /* 0x0000000c0d0e7389 */ /* 0x00006400000c000b */
[----:B01----:R-:W-:Y:S01]  /*11bd0*/  ENDCOLLECTIVE ;  /* 0x000000000000791b */ /* 0x003fe20003800000 */
.L_x_161:
[----:B------:R-:W-:Y:S01]  /*11be0*/  IMAD.MOV.U32 R3, RZ, RZ, R14 ;  /* 0x000000ffff037224 */ /* 0x000fe200078e000e */
[----:B------:R-:W-:Y:S06]  /*11bf0*/  BRA `(.L_x_162) ;  /* 0xffffffb800ec7947 */ /* 0x000fec000383ffff */
.L_x_53:
[----:B---3--:R3:W4:Y:S02]  /*11c00*/  SYNCS.PHASECHK.TRANS64.TRYWAIT P0, [R12+URZ+0x38820], R0 ;  /* 0x038820000c0075a7 */ /* 0x008724000800017f */
[----:B----4-:R-:W-:Y:S05]  /*11c10*/  @!P0 NANOSLEEP.SYNCS 0x989680 ;  /* 0x009896800000895d */ /* 0x010fea0003900000 */
[----:B------:R-:W4:Y:S02]  /*11c20*/  @!P0 SYNCS.PHASECHK.TRANS64 P0, [R12+URZ+0x38820], R0 ;  /* 0x038820000c0085a7 */ /* 0x000f24000800007f */
[----:B----4-:R-:W-:Y:S05]  /*11c30*/  @!P0 BRA `(.L_x_53) ;  /* 0xfffffffc00f08947 */ /* 0x010fea000383ffff */
[----:B------:R-:W-:Y:S05]  /*11c40*/  BRA `(.L_x_163) ;  /* 0xffffffbc004c7947 */ /* 0x000fea000383ffff */
.L_x_60:
[----:B--2---:R2:W3:Y:S02]  /*11c50*/  SYNCS.PHASECHK.TRANS64.TRYWAIT P0, [R3+URZ+0x38840], R2 ;  /* 0x03884002030075a7 */ /* 0x0044e4000800017f */
[----:B---3--:R-:W-:Y:S05]  /*11c60*/  @!P0 NANOSLEEP.SYNCS 0x989680 ;  /* 0x009896800000895d */ /* 0x008fea0003900000 */
[----:B------:R-:W3:Y:S02]  /*11c70*/  @!P0 SYNCS.PHASECHK.TRANS64 P0, [R3+URZ+0x38840], R2 ;  /* 0x03884002030085a7 */ /* 0x000ee4000800007f */
[----:B---3--:R-:W-:Y:S05]  /*11c80*/  @!P0 BRA `(.L_x_60) ;  /* 0xfffffffc00f08947 */ /* 0x008fea000383ffff */
[----:B------:R-:W-:Y:S05]  /*11c90*/  BRA `(.L_x_164) ;  /* 0xffffffc000047947 */ /* 0x000fea000383ffff */
.L_x_68:
[----:B0-----:R0:W1:Y:S02]  /*11ca0*/  SYNCS.PHASECHK.TRANS64.TRYWAIT P0, [R3+URZ+0x60], R2 ;  /* 0x00006002030075a7 */ /* 0x001064000800017f */
[----:B-1----:R-:W-:Y:S05]  /*11cb0*/  @!P0 NANOSLEEP.SYNCS 0x989680 ;  /* 0x009896800000895d */ /* 0x002fea0003900000 */
[----:B------:R-:W1:Y:S02]  /*11cc0*/  @!P0 SYNCS.PHASECHK.TRANS64 P0, [R3+URZ+0x60], R2 ;  /* 0x00006002030085a7 */ /* 0x000e64000800007f */
[----:B-1----:R-:W-:Y:S05]  /*11cd0*/  @!P0 BRA `(.L_x_68) ;  /* 0xfffffffc00f08947 */ /* 0x002fea000383ffff */
[----:B------:R-:W-:Y:S05]  /*11ce0*/  BRA `(.L_x_165) ;  /* 0xffffffc400547947 */ /* 0x000fea000383ffff */
.L_x_80:
[----:B--2---:R2:W3:Y:S02]  /*11cf0*/  SYNCS.PHASECHK.TRANS64.TRYWAIT P0, [R3+URZ+0x38840], R2 ;  /* 0x03884002030075a7 */ /* 0x0044e4000800017f */
[----:B---3--:R-:W-:Y:S05]  /*11d00*/  @!P0 NANOSLEEP.SYNCS 0x989680 ;  /* 0x009896800000895d */ /* 0x008fea0003900000 */
[----:B------:R-:W3:Y:S02]  /*11d10*/  @!P0 SYNCS.PHASECHK.TRANS64 P0, [R3+URZ+0x38840], R2 ;  /* 0x03884002030085a7 */ /* 0x000ee4000800007f */
[----:B---3--:R-:W-:Y:S05]  /*11d20*/  @!P0 BRA `(.L_x_80) ;  /* 0xfffffffc00f08947 */ /* 0x008fea000383ffff */
[----:B------:R-:W-:Y:S05]  /*11d30*/  BRA `(.L_x_166) ;  /* 0xffffffcc00547947 */ /* 0x000fea000383ffff */
.L_x_88:
[----:B0-----:R0:W1:Y:S02]  /*11d40*/  SYNCS.PHASECHK.TRANS64.TRYWAIT P0, [R5+URZ+0x60], R2 ;  /* 0x00006002050075a7 */ /* 0x001064000800017f */
[----:B-1----:R-:W-:Y:S05]  /*11d50*/  @!P0 NANOSLEEP.SYNCS 0x989680 ;  /* 0x009896800000895d */ /* 0x002fea0003900000 */
[----:B------:R-:W1:Y:S02]  /*11d60*/  @!P0 SYNCS.PHASECHK.TRANS64 P0, [R5+URZ+0x60], R2 ;  /* 0x00006002050085a7 */ /* 0x000e64000800007f */
[----:B-1----:R-:W-:Y:S05]  /*11d70*/  @!P0 BRA `(.L_x_88) ;  /* 0xfffffffc00f08947 */ /* 0x002fea000383ffff */
[----:B------:R-:W-:Y:S05]  /*11d80*/  BRA `(.L_x_167) ;  /* 0xffffffd000a47947 */ /* 0x000fea000383ffff */
.L_x_99:
[----:B---3--:R3:W4:Y:S02]  /*11d90*/  SYNCS.PHASECHK.TRANS64.TRYWAIT P0, [R2+URZ+0x38840], R3 ;  /* 0x03884003020075a7 */ /* 0x008724000800017f */
[----:B----4-:R-:W-:Y:S05]  /*11da0*/  @!P0 NANOSLEEP.SYNCS 0x989680 ;  /* 0x009896800000895d */ /* 0x010fea0003900000 */
[----:B------:R-:W4:Y:S02]  /*11db0*/  @!P0 SYNCS.PHASECHK.TRANS64 P0, [R2+URZ+0x38840], R3 ;  /* 0x03884003020085a7 */ /* 0x000f24000800007f */
[----:B----4-:R-:W-:Y:S05]  /*11dc0*/  @!P0 BRA `(.L_x_99) ;  /* 0xfffffffc00f08947 */ /* 0x010fea000383ffff */
[----:B------:R-:W-:Y:S05]  /*11dd0*/  BRA `(.L_x_168) ;  /* 0xffffffd800747947 */ /* 0x000fea000383ffff */
.L_x_107:
[----:B0-----:R0:W1:Y:S02]  /*11de0*/  SYNCS.PHASECHK.TRANS64.TRYWAIT P0, [R5+URZ+0x60], R7 ;  /* 0x00006007050075a7 */ /* 0x001064000800017f */
[----:B-1----:R-:W-:Y:S05]  /*11df0*/  @!P0 NANOSLEEP.SYNCS 0x989680 ;  /* 0x009896800000895d */ /* 0x002fea0003900000 */
[----:B------:R-:W1:Y:S02]  /*11e00*/  @!P0 SYNCS.PHASECHK.TRANS64 P0, [R5+URZ+0x60], R7 ;  /* 0x00006007050085a7 */ /* 0x000e64000800007f */
[----:B-1----:R-:W-:Y:S05]  /*11e10*/  @!P0 BRA `(.L_x_107) ;  /* 0xfffffffc00f08947 */ /* 0x002fea000383ffff */
[----:B------:R-:W-:Y:S05]  /*11e20*/  BRA `(.L_x_169) ;  /* 0xffffffdc00c47947 */ /* 0x000fea000383ffff */
.L_x_118:
[----:B0-----:R0:W2:Y:S02]  /*11e30*/  SYNCS.PHASECHK.TRANS64.TRYWAIT P0, [R2+URZ+0x38860], R3 ;  /* 0x03886003020075a7 */ /* 0x0010a4000800017f */
[----:B--2---:R-:W-:Y:S05]  /*11e40*/  @!P0 NANOSLEEP.SYNCS 0x989680 ;  /* 0x009896800000895d */ /* 0x004fea0003900000 */
[----:B------:R-:W2:Y:S02]  /*11e50*/  @!P0 SYNCS.PHASECHK.TRANS64 P0, [R2+URZ+0x38860], R3 ;  /* 0x03886003020085a7 */ /* 0x000ea4000800007f */
[----:B--2---:R-:W-:Y:S05]  /*11e60*/  @!P0 BRA `(.L_x_118) ;  /* 0xfffffffc00f08947 */ /* 0x004fea000383ffff */
[----:B------:R-:W-:Y:S05]  /*11e70*/  BRA `(.L_x_170) ;  /* 0xffffffe4003c7947 */ /* 0x000fea000383ffff */
.L_x_127:
[----:B0-----:R0:W1:Y:S02]  /*11e80*/  SYNCS.PHASECHK.TRANS64.TRYWAIT P0, [R0+URZ+0x38820], R3 ;  /* 0x03882003000075a7 */ /* 0x001064000800017f */
[----:B-1----:R-:W-:Y:S05]  /*11e90*/  @!P0 NANOSLEEP.SYNCS 0x989680 ;  /* 0x009896800000895d */ /* 0x002fea0003900000 */
[----:B------:R-:W1:Y:S02]  /*11ea0*/  @!P0 SYNCS.PHASECHK.TRANS64 P0, [R0+URZ+0x38820], R3 ;  /* 0x03882003000085a7 */ /* 0x000e64000800007f */
[----:B-1----:R-:W-:Y:S05]  /*11eb0*/  @!P0 BRA `(.L_x_127) ;  /* 0xfffffffc00f08947 */ /* 0x002fea000383ffff */
[----:B------:R-:W-:Y:S05]  /*11ec0*/  BRA `(.L_x_171) ;  /* 0xffffffe800c07947 */ /* 0x000fea000383ffff */
.L_x_128:
[----:B------:R-:W1:Y:S01]  /*11ed0*/  S2R R2, SR_TID.X ;  /* 0x0000000000027919 */ /* 0x000e620000002100 */
        /* <DEDUP_REMOVED lines=10> */
.L_x_173:
[----:B------:R-:W-:Y:S05]  /*11f80*/  BSYNC B0 ;  /* 0x0000000000007941 */ /* 0x000fea0003800000 */
.L_x_172:
[----:B------:R-:W-:Y:S05]  /*11f90*/  BRA `(.L_x_174) ;  /* 0xffffffe800a87947 */ /* 0x000fea000383ffff */
.L_x_131:
[----:B------:R-:W-:Y:S01]  /*11fa0*/  BSSY B1, `(.L_x_175) ;  /* 0x0000006000017945 */ /* 0x000fe20003800000 */
[----:B------:R-:W-:-:S07]  /*11fb0*/  IMAD.MOV.U32 R15, RZ, RZ, -0x1 ;  /* 0xffffffffff0f7424 */ /* 0x000fce00078e00ff */
[----:B01----:R-:W-:Y:S05]  /*11fc0*/  WARPSYNC.COLLECTIVE R15, `(.L_x_176) ;  /* 0x000000000f0c7348 */ /* 0x003fea0003c00000 */
[----:B------:R-:W-:Y:S02]  /*11fd0*/  ELECT P6, UR62, PT ;  /* 0x00000000003e782f */ /* 0x000fe400038c0000 */
[----:B------:R-:W-:Y:S01]  /*11fe0*/  MOV R14, UR62 ;  /* 0x0000003e000e7c02 */ /* 0x000fe20008000f00 */
[----:B01----:R-:W-:Y:S10]  /*11ff0*/  ENDCOLLECTIVE ;  /* 0x000000000000791b */ /* 0x003ff40003800000 */
.L_x_176:
[----:B------:R-:W-:Y:S05]  /*12000*/  BSYNC B1 ;  /* 0x0000000000017941 */ /* 0x000fea0003800000 */
.L_x_175:
[----:B------:R-:W-:Y:S05]  /*12010*/  BRA `(.L_x_177) ;  /* 0xffffffe800a07947 */ /* 0x000fea000383ffff */
.L_x_133:
[----:B0-----:R0:W1:Y:S02]  /*12020*/  SYNCS.PHASECHK.TRANS64.TRYWAIT P0, [R6+URZ], R5 ;  /* 0x00000005060075a7 */ /* 0x001064000800017f */
[----:B-1----:R-:W-:Y:S05]  /*12030*/  @!P0 NANOSLEEP.SYNCS 0x989680 ;  /* 0x009896800000895d */ /* 0x002fea0003900000 */
[----:B------:R-:W1:Y:S02]  /*12040*/  @!P0 SYNCS.PHASECHK.TRANS64 P0, [R6+URZ], R5 ;  /* 0x00000005060085a7 */ /* 0x000e64000800007f */
[----:B-1----:R-:W-:Y:S05]  /*12050*/  @!P0 BRA `(.L_x_133) ;  /* 0xfffffffc00f08947 */ /* 0x002fea000383ffff */
[----:B------:R-:W-:Y:S05]  /*12060*/  BRA `(.L_x_178) ;  /* 0xffffffe800e07947 */ /* 0x000fea000383ffff */
.L_x_134:
[----:B-1----:R1:W2:Y:S02]  /*12070*/  SYNCS.PHASECHK.TRANS64.TRYWAIT P0, [R3+URZ], R2 ;  /* 0x00000002030075a7 */ /* 0x0022a4000800017f */
[----:B--2---:R-:W-:Y:S05]  /*12080*/  @!P0 NANOSLEEP.SYNCS 0x989680 ;  /* 0x009896800000895d */ /* 0x004fea0003900000 */
[----:B------:R-:W2:Y:S02]  /*12090*/  @!P0 SYNCS.PHASECHK.TRANS64 P0, [R3+URZ], R2 ;  /* 0x00000002030085a7 */ /* 0x000ea4000800007f */
[----:B--2---:R-:W-:Y:S05]  /*120a0*/  @!P0 BRA `(.L_x_134) ;  /* 0xfffffffc00f08947 */ /* 0x004fea000383ffff */
[----:B------:R-:W-:Y:S05]  /*120b0*/  BRA `(.L_x_179) ;  /* 0xffffffe800d47947 */ /* 0x000fea000383ffff */
.L_x_136:
[----:B-1----:R1:W2:Y:S02]  /*120c0*/  SYNCS.PHASECHK.TRANS64.TRYWAIT P0, [R18+URZ], R5 ;  /* 0x00000005120075a7 */ /* 0x0022a4000800017f */
[----:B--2---:R-:W-:Y:S05]  /*120d0*/  @!P0 NANOSLEEP.SYNCS 0x989680 ;  /* 0x009896800000895d */ /* 0x004fea0003900000 */
[----:B------:R-:W2:Y:S02]  /*120e0*/  @!P0 SYNCS.PHASECHK.TRANS64 P0, [R18+URZ], R5 ;  /* 0x00000005120085a7 */ /* 0x000ea4000800007f */
[----:B--2---:R-:W-:Y:S05]  /*120f0*/  @!P0 BRA `(.L_x_136) ;  /* 0xfffffffc00f08947 */ /* 0x004fea000383ffff */
[----:B------:R-:W-:Y:S05]  /*12100*/  BRA `(.L_x_180) ;  /* 0xffffffe800d87947 */ /* 0x000fea000383ffff */
.L_x_181:
[----:B------:R-:W-:-:S00]  /*12110*/  BRA `(.L_x_181) ;  /* 0xfffffffc00fc7947 */ /* 0x000fc0000383ffff */
[----:B------:R-:W-:-:S00]  /*12120*/  NOP ;  /* 0x0000000000007918 */ /* 0x000fc00000000000 */
        /* <DEDUP_REMOVED lines=13> */
.L_x_3424:


//--------------------- .text._ZN7cutlass13device_kernelIN5flash11enable_sm90INS1_16FlashAttnFwdSm90INS1_25CollectiveMainloopFwdSm90ILi2EN4cute5tupleIJNS5_1CILi2EEENS7_ILi1EEES9_EEENS6_IJNS7_ILi128EEENS7_ILi80EEENS7_ILi256EEEEEELi256ENS_6half_tEfNS_4arch4Sm90ELb0ELb0ELb0ELb0ELb0ELb0ELb0ELb1ELb1ELb1ELb0ELb0EEENS1_21CollectiveEpilogueFwdINS6_IJSB_SD_SC_EEESA_SF_SH_Li256ELb0ELb1ELb0ELb0EEENS1_29StaticPersistentTileSchedulerILb0EEEEEEEEEvNT_6ParamsE --------------------------
	.section	.text._ZN7cutlass13device_kernelIN5flash11enable_sm90INS1_16FlashAttnFwdSm90INS1_25CollectiveMainloopFwdSm90ILi2EN4cute5tupleIJNS5_1CILi2EEENS7_ILi1EEES9_EEENS6_IJNS7_ILi128EEENS7_ILi80EEENS7_ILi256EEEEEELi256ENS_6half_tEfNS_4arch4Sm90ELb0ELb0ELb0ELb0ELb0ELb0ELb0ELb1ELb1ELb1ELb0ELb0EEENS1_21CollectiveEpilogueFwdINS6_IJSB_SD_SC_EEESA_SF_SH_Li256ELb0ELb1ELb0ELb0EEENS1_29StaticPersistentTileSchedulerILb0EEEEEEEEEvNT_6ParamsE,"ax",@progbits
	.align	128
.text._ZN7cutlass13device_kernelIN5flash11enable_sm90INS1_16FlashAttnFwdSm90INS1_25CollectiveMainloopFwdSm90ILi2EN4cute5tupleIJNS5_1CILi2EEENS7_ILi1EEES9_EEENS6_IJNS7_ILi128EEENS7_ILi80EEENS7_ILi256EEEEEELi256ENS_6half_tEfNS_4arch4Sm90ELb0ELb0ELb0ELb0ELb0ELb0ELb0ELb1ELb1ELb1ELb0ELb0EEENS1_21CollectiveEpilogueFwdINS6_IJSB_SD_SC_EEESA_SF_SH_Li256ELb0ELb1ELb0ELb0EEENS1_29StaticPersistentTileSchedulerILb0EEEEEEEEEvNT_6ParamsE:
        .type           _ZN7cutlass13device_kernelIN5flash11enable_sm90INS1_16FlashAttnFwdSm90INS1_25CollectiveMainloopFwdSm90ILi2EN4cute5tupleIJNS5_1CILi2EEENS7_ILi1EEES9_EEENS6_IJNS7_ILi128EEENS7_ILi80EEENS7_ILi256EEEEEELi256ENS_6half_tEfNS_4arch4Sm90ELb0ELb0ELb0ELb0ELb0ELb0ELb0ELb1ELb1ELb1ELb0ELb0EEENS1_21CollectiveEpilogueFwdINS6_IJSB_SD_SC_EEESA_SF_SH_Li256ELb0ELb1ELb0ELb0EEENS1_29StaticPersistentTileSchedulerILb0EEEEEEEEEvNT_6ParamsE,@function
        .size           _ZN7cutlass13device_kernelIN5flash11enable_sm90INS1_16FlashAttnFwdSm90INS1_25CollectiveMainloopFwdSm90ILi2EN4cute5tupleIJNS5_1CILi2EEENS7_ILi1EEES9_EEENS6_IJNS7_ILi128EEENS7_ILi80EEENS7_ILi256EEEEEELi256ENS_6half_tEfNS_4arch4Sm90ELb0ELb0ELb0ELb0ELb0ELb0ELb0ELb1ELb1ELb1ELb0ELb0EEENS1_21CollectiveEpilogueFwdINS6_IJSB_SD_SC_EEESA_SF_SH_Li256ELb0ELb1ELb0ELb0EEENS1_29StaticPersistentTileSchedulerILb0EEEEEEEEEvNT_6ParamsE,(.L_x_3425 - _ZN7cutlass13device_kernelIN5flash11enable_sm90INS1_16FlashAttnFwdSm90INS1_25CollectiveMainloopFwdSm90ILi2EN4cute5tupleIJNS5_1CILi2EEENS7_ILi1EEES9_EEENS6_IJNS7_ILi128EEENS7_ILi80EEENS7_ILi256EEEEEELi256ENS_6half_tEfNS_4arch4Sm90ELb0ELb0ELb0ELb0ELb0ELb0ELb0ELb1ELb1ELb1ELb0ELb0EEENS1_21CollectiveEpilogueFwdINS6_IJSB_SD_SC_EEESA_SF_SH_Li256ELb0ELb1ELb0ELb0EEENS1_29StaticPersistentTileSchedulerILb0EEEEEEEEEvNT_6ParamsE)
        .other          _ZN7cutlass13device_kernelIN5flash11enable_sm90INS1_16FlashAttnFwdSm90INS1_25CollectiveMainloopFwdSm90ILi2EN4cute5tupleIJNS5_1CILi2EEENS7_ILi1EEES9_EEENS6_IJNS7_ILi128EEENS7_ILi80EEENS7_ILi256EEEEEELi256ENS_6half_tEfNS_4arch4Sm90ELb0ELb0ELb0ELb0ELb0ELb0ELb0ELb1ELb1ELb1ELb0ELb0EEENS1_21CollectiveEpilogueFwdINS6_IJSB_SD_SC_EEESA_SF_SH_Li256ELb0ELb1ELb0ELb0EEENS1_29StaticPersistentTileSchedulerILb0EEEEEEEEEvNT_6ParamsE,@"STO_CUDA_ENTRY STV_DEFAULT"
_ZN7cutlass13device_kernelIN5flash11enable_sm90INS1_16FlashAttnFwdSm90INS1_25CollectiveMainloopFwdSm90ILi2EN4cute5tupleIJNS5_1CILi2EEENS7_ILi1EEES9_EEENS6_IJNS7_ILi128EEENS7_ILi80EEENS7_ILi256EEEEEELi256ENS_6half_tEfNS_4arch4Sm90ELb0ELb0ELb0ELb0ELb0ELb0ELb0ELb1ELb1ELb1ELb0ELb0EEENS1_21CollectiveEpilogueFwdINS6_IJSB_SD_SC_EEESA_SF_SH_Li256ELb0ELb1ELb0ELb0EEENS1_29StaticPersistentTileSchedulerILb0EEEEEEEEEvNT_6ParamsE:
        /* <DEDUP_REMOVED lines=18> */
.L_x_183:
[----:B------:R-:W-:Y:S05]  /*0120*/  BSYNC B0 ;  /* 0x0000000000007941 */ /* 0x000fea0003800000 */
.L_x_182:
        /* <DEDUP_REMOVED lines=41> */
.L_x_184:
[----:B0-----:R-:W0:Y:S01]  /*03c0*/  S2UR UR4, SR_CTAID.Y ;  /* 0x00000000000479c3 */ /* 0x001e220000002600 */
[----:B------:R-:W3:Y:S01]  /*03d0*/  SHFL.IDX PT, R8, R2, RZ, 0x1f ;  /* 0x00001fff02087589 */ /* 0x000ee200000e0000 */
[----:B------:R-:W-:Y:S01]  /*03e0*/  ULDC UR5, c[0x0][0x154] ;  /* 0x0000550000057ab9 */ /* 0x000fe20000000800 */
[----:B------:R-:W-:-:S05]  /*03f0*/  NOP ;  /* 0x0000000000007918 */ /* 0x000fca0000000000 */
[----:B------:R-:W5:Y:S08]  /*0400*/  S2UR UR6, SR_CTAID.X ;  /* 0x00000000000679c3 */ /* 0x000f700000002500 */
[----:B------:R-:W1:Y:S01]  /*0410*/  LDC R7, c[0x0][0x148] ;  /* 0x00005200ff077b82 */ /* 0x000e620000000800 */
[----:B0-----:R-:W-:Y:S02]  /*0420*/  I2FP.F32.U32 R3, UR4 ;  /* 0x0000000400037c45 */ /* 0x001fe40008201000 */
[----:B---3--:R-:W-:-:S03]  /*0430*/  ISETP.NE.AND P0, PT, R8, RZ, PT ;  /* 0x000000ff0800720c */ /* 0x008fc60003f05270 */
[----:B------:R-:W-:Y:S01]  /*0440*/  FMUL R6, R3, UR5 ;  /* 0x0000000503067c20 */ /* 0x000fe20008400000 */
[----:B------:R-:W-:Y:S02]  /*0450*/  SHF.R.S32.HI R3, RZ, 0x1f, R0 ;  /* 0x0000001fff037819 */ /* 0x000fe40000011400 */
[----:B-----5:R-:W-:Y:S02]  /*0460*/  I2FP.F32.U32 R5, UR6 ;  /* 0x0000000600057c45 */ /* 0x020fe40008201000 */
[----:B------:R-:W-:Y:S01]  /*0470*/  LEA.HI R3, R3, R0, RZ, 0x7 ;  /* 0x0000000003037211 */ /* 0x000fe200078f38ff */
[----:B------:R-:W0:Y:S02]  /*0480*/  F2I.U32.TRUNC.NTZ R6, R6 ;  /* 0x0000000600067305 */ /* 0x000e24000020f000 */
[----:B0-----:R-:W-:-:S04]  /*0490*/  IMAD.MOV R12, RZ, RZ, -R6 ;  /* 0x000000ffff0c7224 */ /* 0x001fc800078e0a06 */
[----:B-1----:R-:W-:Y:S01]  /*04a0*/  IMAD R12, R7, R12, UR4 ;  /* 0x00000004070c7e24 */ /* 0x002fe2000f8e020c */
[----:B------:R-:W-:Y:S02]  /*04b0*/  ULDC UR4, c[0x0][0x150] ;  /* 0x0000540000047ab9 */ /* 0x000fe40000000800 */
[----:B------:R-:W-:Y:S01]  /*04c0*/  FMUL R10, R5, UR4 ;  /* 0x00000004050a7c20 */ /* 0x000fe20008400000 */
[----:B------:R-:W-:Y:S06]  /*04d0*/  @P0 BRA `(.L_x_185) ;  /* 0x0000000000480947 */ /* 0x000fec0003800000 */
[----:B------:R-:W0:Y:S01]  /*04e0*/  S2UR UR5, SR_CgaCtaId ;  /* 0x00000000000579c3 */ /* 0x000e220000008800 */
        /* <DEDUP_REMOVED lines=12> */
[----:B0-----:R0:W1:Y:S08]  /*05b0*/  SYNCS.EXCH.64 URZ, [UR8+0x38850], UR4 ;  /* 0x03885004083f75b2 */ /* 0x0010700008000100 */
[----:B------:R0:W3:Y:S01]  /*05c0*/  SYNCS.EXCH.64 URZ, [UR8+0x38860], UR6 ;  /* 0x03886006083f75b2 */ /* 0x0000e20008000100 */
[----:B------:R0:W0:Y:S01]  /*05d0*/  SYNCS.EXCH.64 URZ, [UR8+0x38858], UR4 ;  /* 0x03885804083f75b2 */ /* 0x0000220008000100 */
[----:B------:R0:W0:Y:S01]  /*05e0*/  SYNCS.EXCH.64 URZ, [UR8+0x38868], UR6 ;  /* 0x03886806083f75b2 */ /* 0x0000220008000100 */
[----:B------:R-:W-:Y:S01]  /*05f0*/  NOP ;  /* 0x0000000000007918 */ /* 0x000fe20000000000 */
.L_x_185:
[----:B------:R-:W5:Y:S01]  /*0600*/  SHFL.IDX PT, R7, R2, RZ, 0x1f ;  /* 0x00001fff02077589 */ /* 0x000f6200000e0000 */
[----:B------:R-:W-:Y:S01]  /*0610*/  LOP3.LUT R3, R3, 0xffffff80, RZ, 0xc0, !PT ;  /* 0xffffff8003037812 */ /* 0x000fe200078ec0ff */
[----:B------:R-:W0:Y:S01]  /*0620*/  LDC R11, c[0x0][0x144] ;  /* 0x00005100ff0b7b82 */ /* 0x000e220000000800 */
[----:B------:R-:W0:Y:S01]  /*0630*/  F2I.U32.TRUNC.NTZ R10, R10 ;  /* 0x0000000a000a7305 */ /* 0x000e22000020f000 */
[----:B------:R-:W-:Y:S01]  /*0640*/  SHF.R.S32.HI R9, RZ, 0x1f, R8 ;  /* 0x0000001fff097819 */ /* 0x000fe20000011408 */
[----:B------:R-:W-:Y:S01]  /*0650*/  NOP ;  /* 0x0000000000007918 */ /* 0x000fe20000000000 */
[----:B------:R-:W-:-:S05]  /*0660*/  IMAD.IADD R3, R0, 0x1, -R3 ;  /* 0x0000000100037824 */ /* 0x000fca00078e0a03 */
[----:B------:R-:W-:-:S04]  /*0670*/  SHF.R.S32.HI R6, RZ, 0x1f, R3 ;  /* 0x0000001fff067819 */ /* 0x000fc80000011403 */
[----:B------:R-:W-:-:S04]  /*0680*/  LEA.HI R6, R6, R3, RZ, 0x3 ;  /* 0x0000000306067211 */ /* 0x000fc800078f18ff */
[--C-:B------:R-:W-:Y:S02]  /*0690*/  SHF.R.S32.HI R5, RZ, 0x3, R6.reuse ;  /* 0x00000003ff057819 */ /* 0x100fe40000011406 */
[----:B------:R-:W-:Y:S02]  /*06a0*/  SHF.R.S32.HI R6, RZ, 0x1f, R6 ;  /* 0x0000001fff067819 */ /* 0x000fe40000011406 */
[----:B-----5:R-:W-:Y:S02]  /*06b0*/  ISETP.NE.AND P0, PT, R7, RZ, PT ;  /* 0x000000ff0700720c */ /* 0x020fe40003f05270 */
[----:B------:R-:W-:Y:S02]  /*06c0*/  LEA.HI R6, R6, R5, RZ, 0x2 ;  /* 0x0000000506067211 */ /* 0x000fe400078f10ff */
[----:B------:R-:W-:Y:S02]  /*06d0*/  SHF.R.S32.HI R7, RZ, 0x1f, R4 ;  /* 0x0000001fff077819 */ /* 0x000fe40000011404 */
[----:B------:R-:W-:-:S02]  /*06e0*/  LOP3.LUT R6, R6, 0xfffffffc, RZ, 0xc0, !PT ;  /* 0xfffffffc06067812 */ /* 0x000fc400078ec0ff */
[----:B------:R-:W-:-:S05]  /*06f0*/  LEA.HI R7, R7, R4, RZ, 0x2 ;  /* 0x0000000407077211 */ /* 0x000fca00078f10ff */
[----:B------:R-:W-:Y:S05]  /*0700*/  @P0 BRA `(.L_x_186) ;  /* 0x0000000000480947 */ /* 0x000fea0003800000 */
[----:B0-----:R-:W0:Y:S01]  /*0710*/  S2UR UR5, SR_CgaCtaId ;  /* 0x00000000000579c3 */ /* 0x001e220000008800 */
[----:B------:R-:W-:Y:S01]  /*0720*/  UMOV UR4, 0x400 ;  /* 0x0000040000047882 */ /* 0x000fe20000000000 */
[----:B------:R-:W-:Y:S01]  /*0730*/  UMOV UR6, 0x1 ;  /* 0x0000000100067882 */ /* 0x000fe20000000000 */
[----:B------:R-:W-:Y:S01]  /*0740*/  UMOV UR9, 0x2 ;  /* 0x0000000200097882 */ /* 0x000fe20000000000 */
[----:B------:R-:W-:-:S04]  /*0750*/  UIADD3 UR6, -UR6, 0x100000, URZ ;  /* 0x0010000006067890 */ /* 0x000fc8000fffe13f */
[----:B------:R-:W-:Y:S02]  /*0760*/  USHF.L.U32 UR7, UR6, 0xb, URZ ;  /* 0x0000000b06077899 */ /* 0x000fe4000800063f */
[----:B------:R-:W-:Y:S01]  /*0770*/  USHF.L.U32 UR6, UR6, 0x1, URZ ;  /* 0x0000000106067899 */ /* 0x000fe2000800063f */
[----:B------:R-:W-:Y:S01]  /*0780*/  ELECT P0, URZ, PT ;  /* 0x00000000003f782f */ /* 0x000fe20003800000 */
[----:B0-----:R-:W-:Y:S02]  /*0790*/  ULEA UR8, UR5, UR4, 0x18 ;  /* 0x0000000405087291 */ /* 0x001fe4000f8ec03f */
[----:B------:R-:W-:-:S04]  /*07a0*/  UIADD3 UR4, -UR9, 0x100000, URZ ;  /* 0x0010000009047890 */ /* 0x000fc8000fffe13f */
[----:B------:R-:W-:Y:S02]  /*07b0*/  USHF.L.U32 UR5, UR4, 0xb, URZ ;  /* 0x0000000b04057899 */ /* 0x000fe4000800063f */
[----:B------:R-:W-:Y:S01]  /*07c0*/  USHF.L.U32 UR4, UR4, 0x1, URZ ;  /* 0x0000000104047899 */ /* 0x000fe2000800063f */
[----:B------:R-:W0:Y:S03]  /*07d0*/  FENCE.VIEW.ASYNC.S ;  /* 0x00000000000073c6 */ /* 0x000e260000000000 */
[----:B0-----:R0:W0:Y:S08]  /*07e0*/  SYNCS.EXCH.64 URZ, [UR8+0x38870], UR6 ;  /* 0x03887006083f75b2 */ /* 0x0010300008000100 */
[----:B------:R0:W0:Y:S01]  /*07f0*/  SYNCS.EXCH.64 URZ, [UR8+0x38880], UR4 ;  /* 0x03888004083f75b2 */ /* 0x0000220008000100 */
[----:B------:R0:W0:Y:S01]  /*0800*/  SYNCS.EXCH.64 URZ, [UR8+0x38878], UR6 ;  /* 0x03887806083f75b2 */ /* 0x0000220008000100 */
[----:B------:R0:W0:Y:S01]  /*0810*/  SYNCS.EXCH.64 URZ, [UR8+0x38888], UR4 ;  /* 0x03888804083f75b2 */ /* 0x0000220008000100 */
[----:B------:R-:W-:Y:S01]  /*0820*/  NOP ;  /* 0x0000000000007918 */ /* 0x000fe20000000000 */
.L_x_186:
[----:B------:R-:W5:Y:S01]  /*0830*/  SHFL.IDX PT, R13, R2, RZ, 0x1f ;  /* 0x00001fff020d7589 */ /* 0x000f6200000e0000 */
[----:B0-----:R-:W0:Y:S01]  /*0840*/  S2UR UR4, SR_CTAID.X ;  /* 0x00000000000479c3 */ /* 0x001e220000002500 */
[----:B------:R-:W-:Y:S01]  /*0850*/  LOP3.LUT R7, R7, 0x3ffffffc, RZ, 0xc0, !PT ;  /* 0x3ffffffc07077812 */ /* 0x000fe200078ec0ff */
[----:B------:R-:W-:Y:S01]  /*0860*/  IMAD.IADD R6, R5, 0x1, -R6 ;  /* 0x0000000105067824 */ /* 0x000fe200078e0a06 */
[----:B------:R-:W-:Y:S01]  /*0870*/  LEA.HI R9, R9, R8, RZ, 0x2 ;  /* 0x0000000809097211 */ /* 0x000fe200078f10ff */
[----:B------:R-:W-:Y:S01]  /*0880*/  IMAD.MOV R10, RZ, RZ, -R10 ;  /* 0x000000ffff0a7224 */ /* 0x000fe200078e0a0a */
[----:B------:R-:W-:Y:S01]  /*0890*/  NOP ;  /* 0x0000000000007918 */ /* 0x000fe20000000000 */
[----:B------:R-:W-:Y:S01]  /*08a0*/  IMAD.IADD R7, R4, 0x1, -R7 ;  /* 0x0000000104077824 */ /* 0x000fe200078e0a07 */
[----:B------:R-:W-:-:S03]  /*08b0*/  LOP3.LUT R9, R9, 0x3ffffffc, RZ, 0xc0, !PT ;  /* 0x3ffffffc09097812 */ /* 0x000fc600078ec0ff */
[--C-:B------:R-:W-:Y:S02]  /*08c0*/  IMAD R7, R7, 0x4, R6.reuse ;  /* 0x0000000407077824 */ /* 0x100fe400078e0206 */
[----:B------:R-:W-:Y:S02]  /*08d0*/  IMAD.IADD R9, R8, 0x1, -R9 ;  /* 0x0000000108097824 */ /* 0x000fe400078e0a09 */
[----:B------:R-:W1:Y:S01]  /*08e0*/  LDC R8, c[0x0][0x140] ;  /* 0x00005000ff087b82 */ /* 0x000e620000000800 */
[----:B------:R-:W-:Y:S01]  /*08f0*/  LEA.HI R4, R7, R7, RZ, 0x1 ;  /* 0x0000000707047211 */ /* 0x000fe200078f08ff */
[----:B------:R-:W-:-:S03]  /*0900*/  IMAD R9, R9, 0x4, R6 ;  /* 0x0000000409097824 */ /* 0x000fc600078e0206 */
[----:B------:R-:W-:Y:S02]  /*0910*/  LOP3.LUT R4, R4, 0xfffffffe, RZ, 0xc0, !PT ;  /* 0xfffffffe04047812 */ /* 0x000fe400078ec0ff */
[----:B------:R-:W-:Y:S02]  /*0920*/  LEA.HI R5, R9, R9, RZ, 0x1 ;  /* 0x0000000909057211 */ /* 0x000fe400078f08ff */
[----:B-----5:R-:W-:Y:S01]  /*0930*/  ISETP.NE.AND P0, PT, R13, RZ, PT ;  /* 0x000000ff0d00720c */ /* 0x020fe20003f05270 */
[----:B0-----:R-:W-:Y:S02]  /*0940*/  IMAD R11, R11, R10, UR4 ;  /* 0x000000040b0b7e24 */ /* 0x001fe4000f8e020a */
[----:B------:R-:W-:-:S05]  /*0950*/  IMAD.IADD R4, R7, 0x1, -R4 ;  /* 0x0000000107047824 */ /* 0x000fca00078e0a04 */
[----:B------:R-:W-:Y:S02]  /*0960*/  ISETP.NE.AND P5, PT, R4, R11, PT ;  /* 0x0000000b0400720c */ /* 0x000fe40003fa5270 */
[----:B------:R-:W-:-:S05]  /*0970*/  LOP3.LUT R4, R5, 0xfffffffe, RZ, 0xc0, !PT ;  /* 0xfffffffe05047812 */ /* 0x000fca00078ec0ff */
[----:B------:R-:W-:Y:S01]  /*0980*/  IMAD.IADD R4, R9, 0x1, -R4 ;  /* 0x0000000109047824 */ /* 0x000fe200078e0a04 */
        /* <DEDUP_REMOVED lines=19> */
.L_x_187:
[----:B------:R-:W5:Y:S01]  /*0ac0*/  SHFL.IDX PT, R6, R2, RZ, 0x1f ;  /* 0x00001fff02067589 */ /* 0x000f6200000e0000 */
[----:B------:R-:W-:Y:S01]  /*0ad0*/  ISETP.NE.AND P2, PT, R4, R11, PT ;  /* 0x0000000b0400720c */ /* 0x000fe20003f45270 */
[----:B------:R-:W-:Y:S01]  /*0ae0*/  IMAD.SHL.U32 R4, R7, 0x4, RZ ;  /* 0x0000000407047824 */ /* 0x000fe200078e00ff */
[----:B------:R-:W-:Y:S01]  /*0af0*/  LOP3.LUT P0, RZ, R3, 0x7, RZ, 0xc0, !PT ;  /* 0x0000000703ff7812 */ /* 0x000fe2000780c0ff */
[----:B------:R-:W-:Y:S01]  /*0b00*/  IMAD.SHL.U32 R22, R9, 0x4, RZ ;  /* 0x0000000409167824 */ /* 0x000fe200078e00ff */
[----:B-1----:R-:W-:Y:S01]  /*0b10*/  ISETP.EQ.U32.AND P1, PT, R8, 0x1, PT ;  /* 0x000000010800780c */ /* 0x002fe20003f22070 */
[----:B------:R-:W-:Y:S01]  /*0b20*/  IMAD.MOV.U32 R19, RZ, RZ, 0x1 ;  /* 0x00000001ff137424 */ /* 0x000fe200078e00ff */
[----:B------:R-:W-:Y:S01]  /*0b30*/  LOP3.LUT R23, R7, 0xc, R4, 0x78, !PT ;  /* 0x0000000c07177812 */ /* 0x000fe200078e7804 */
[----:B------:R-:W-:Y:S01]  /*0b40*/  IMAD.MOV.U32 R18, RZ, RZ, 0x1 ;  /* 0x00000001ff127424 */ /* 0x000fe200078e00ff */
[----:B------:R-:W-:Y:S01]  /*0b50*/  LOP3.LUT R22, R9, 0xc, R22, 0x78, !PT ;  /* 0x0000000c09167812 */ /* 0x000fe200078e7816 */
[----:B------:R-:W-:Y:S01]  /*0b60*/  NOP ;  /* 0x0000000000007918 */ /* 0x000fe20000000000 */
[----:B------:R-:W-:-:S02]  /*0b70*/  @P5 LEA.HI R4, R23, R23, RZ, 0x1 ;  /* 0x0000001717045211 */ /* 0x000fc400078f08ff */
[----:B------:R-:W-:Y:S02]  /*0b80*/  ISETP.LT.U32.AND P4, PT, R23, 0x2, !P0 ;  /* 0x000000021700780c */ /* 0x000fe40004781070 */
[----:B------:R-:W-:Y:S02]  /*0b90*/  @P5 SHF.R.S32.HI R4, RZ, 0x1, R4 ;  /* 0x00000001ff045819 */ /* 0x000fe40000011404 */
[----:B------:R-:W-:Y:S02]  /*0ba0*/  @P2 LEA.HI R5, R22, R22, RZ, 0x1 ;  /* 0x0000001616052211 */ /* 0x000fe400078f08ff */
[----:B------:R-:W-:Y:S02]  /*0bb0*/  @P5 ISETP.NE.AND P6, PT, R4, R12, PT ;  /* 0x0000000c0400520c */ /* 0x000fe40003fc5270 */
[----:B------:R-:W-:Y:S02]  /*0bc0*/  SEL R4, RZ, 0x1, !P4 ;  /* 0x00000001ff047807 */ /* 0x000fe40006000000 */
[----:B------:R-:W-:-:S02]  /*0bd0*/  @P2 SHF.R.S32.HI R5, RZ, 0x1, R5 ;  /* 0x00000001ff052819 */ /* 0x000fc40000011405 */
[----:B-----5:R-:W-:Y:S02]  /*0be0*/  ISETP.NE.AND P4, PT, R6, RZ, PT ;  /* 0x000000ff0600720c */ /* 0x020fe40003f85270 */
[----:B------:R-:W-:Y:S02]  /*0bf0*/  @P2 ISETP.NE.AND P3, PT, R5, R12, PT ;  /* 0x0000000c0500220c */ /* 0x000fe40003f65270 */
[----:B------:R-:W-:Y:S02]  /*0c00*/  @P5 SEL R19, RZ, 0x1, P6 ;  /* 0x00000001ff135807 */ /* 0x000fe40003000000 */
[----:B------:R-:W-:Y:S02]  /*0c10*/  ISETP.LT.U32.AND P0, PT, R22, 0x2, !P0 ;  /* 0x000000021600780c */ /* 0x000fe40004701070 */
[----:B------:R-:W-:Y:S02]  /*0c20*/  LOP3.LUT R19, R19, R4, RZ, 0xc0, !PT ;  /* 0x0000000413137212 */ /* 0x000fe400078ec0ff */
[----:B------:R-:W-:-:S02]  /*0c30*/  SEL R3, RZ, 0x1, !P0 ;  /* 0x00000001ff037807 */ /* 0x000fc40004000000 */
[----:B------:R-:W-:Y:S01]  /*0c40*/  @P2 SEL R18, RZ, 0x1, P3 ;  /* 0x00000001ff122807 */ /* 0x000fe20001800000 */
[----:B------:R-:W-:Y:S06]  /*0c50*/  @P4 BRA `(.L_x_188) ;  /* 0x0000000000484947 */ /* 0x000fec0003800000 */
        /* <DEDUP_REMOVED lines=17> */
[----:B-1----:R-:W-:Y:S01]  /*0d70*/  NOP ;  /* 0x0000000000007918 */ /* 0x002fe20000000000 */
.L_x_188:
[----:B------:R-:W-:Y:S01]  /*0d80*/  LOP3.LUT R18, R18, R3, RZ, 0xc0, !PT ;  /* 0x0000000312127212 */ /* 0x000fe200078ec0ff */
[----:B------:R-:W-:Y:S01]  /*0d90*/  NOP ;  /* 0x0000000000007918 */ /* 0x000fe20000000000 */
[----:B------:R-:W-:Y:S05]  /*0da0*/  @!P1 BRA `(.L_x_189) ;  /* 0x0000000000089947 */ /* 0x000fea0003800000 */
[----:B0-234-:R-:W-:Y:S01]  /*0db0*/  UCGABAR_ARV ;  /* 0x00000000000079c7 */ /* 0x01dfe20008000000 */
[----:B------:R-:W-:Y:S05]  /*0dc0*/  BRA `(.L_x_190) ;  /* 0x0000000000047947 */ /* 0x000fea0003800000 */
.L_x_189:
[----:B0-234-:R-:W-:Y:S01]  /*0dd0*/  NOP ;  /* 0x0000000000007918 */ /* 0x01dfe20000000000 */
.L_x_190:
[----:B------:R-:W-:Y:S05]  /*0de0*/  @!P1 BRA `(.L_x_191) ;  /* 0x00000000000c9947 */ /* 0x000fea0003800000 */
[----:B------:R-:W-:Y:S01]  /*0df0*/  UCGABAR_WAIT ;  /* 0x0000000000007dc7 */ /* 0x000fe20008000000 */
[----:B------:R-:W-:Y:S01]  /*0e00*/  CCTL.IVALL ;  /* 0x00000000ff00798f */ /* 0x000fe20002000000 */
[----:B------:R-:W-:Y:S05]  /*0e10*/  BRA `(.L_x_192) ;  /* 0x0000000000047947 */ /* 0x000fea0003800000 */
.L_x_191:
[----:B------:R-:W-:Y:S06]  /*0e20*/  BAR.SYNC.DEFER_BLOCKING 0x0 ;  /* 0x0000000000007b1d */ /* 0x000fec0000010000 */
.L_x_192:
[----:B------:R-:W-:Y:S01]  /*0e30*/  UMOV UR4, 0x1 ;  /* 0x0000000100047882 */ /* 0x000fe20000000000 */
[----:B------:R-:W-:Y:S01]  /*0e40*/  PLOP3.LUT P0, PT, PT, PT, UP0, 0x80, 0x0 ;  /* 0x000000000000781c */ /* 0x000fe20003f0f008 */
[----:B------:R-:W-:-:S06]  /*0e50*/  USEL UR4, UR4, 0x2, !UP0 ;  /* 0x0000000204047887 */ /* 0x000fcc000c000000 */
[----:B------:R-:W-:-:S05]  /*0e60*/  IMAD.U32 R3, RZ, RZ, UR4 ;  /* 0x00000004ff037e24 */ /* 0x000fca000f8e00ff */
[----:B------:R0:W-:Y:S01]  /*0e70*/  STL [R1+0x30], R3 ;  /* 0x0000300301007387 */ /* 0x0001e20000100800 */
[----:B------:R-:W-:Y:S05]  /*0e80*/  @!P0 BRA `(.L_x_193) ;  /* 0x000000b000508947 */ /* 0x000fea0003800000 */
.L_x_194:
        /* <DEDUP_REMOVED lines=72> */
.L_x_227:
        /* <DEDUP_REMOVED lines=35> */
[----:B------:R-:W-:Y:S01]  /*1540*/  IMAD.U32 R218, RZ, RZ, UR10 ;  /* 0x0000000affda7e24 */ /* 0x000fe2000f8e00ff */
        /* <DEDUP_REMOVED lines=8> */
[----:B--2---:R-:W-:Y:S06]  /*15d0*/  @!P0 BRA `(.L_x_195) ;  /* 0x0000000000408947 */ /* 0x004fec0003800000 */
        /* <DEDUP_REMOVED lines=16> */
.L_x_195:
        /* <DEDUP_REMOVED lines=9> */
.L_x_336:
[----:B------:R-:W-:Y:S05]  /*1770*/  @!P0 BRA `(.L_x_197) ;  /* 0x0000000000048947 */ /* 0x000fea0003800000 */
[----:B------:R-:W-:Y:S01]  /*1780*/  BPT.TRAP 0x1 ;  /* 0x000000040000795c */ /* 0x000fe20000300000 */
.L_x_197:
        /* <DEDUP_REMOVED lines=8> */
.L_x_198:
[----:B-1----:R-:W-:Y:S05]  /*1810*/  @P1 BRA `(.L_x_199) ;  /* 0x0000000000081947 */ /* 0x002fea0003800000 */
[----:B------:R-:W1:Y:S02]  /*1820*/  SYNCS.PHASECHK.TRANS64.TRYWAIT P1, [R0+URZ+0x38830], R3 ;  /* 0x03883003000075a7 */ /* 0x000e64000802017f */
[----:B-1----:R-:W-:Y:S05]  /*1830*/  @!P1 BRA `(.L_x_200) ;  /* 0x000000fc00689947 */ /* 0x002fea0003800000 */
.L_x_199:
[----:B------:R-:W-:Y:S05]  /*1840*/  WARPSYNC.ALL ;  /* 0x0000000000007948 */ /* 0x000fea0003800000 */
[----:B------:R-:W-:Y:S01]  /*1850*/  UIADD3 UR36, UR36, 0x24400, URZ ;  /* 0x0002440024247890 */ /* 0x000fe2000fffe03f */
[----:B------:R-:W-:Y:S01]  /*1860*/  WARPGROUP.ARRIVE ;  /* 0x00000000000079c5 */ /* 0x000fe20000000000 */
[----:B------:R-:W-:Y:S02]  /*1870*/  ULOP3.LUT UR5, UR37, 0x10000, URZ, 0xfc, !UPT ;  /* 0x0001000025057892 */ /* 0x000fe4000f8efc3f */
[----:B------:R-:W-:Y:S01]  /*1880*/  USHF.R.U32.HI UR36, URZ, 0x4, UR36 ;  /* 0x000000043f247899 */ /* 0x000fe20008011624 */
[----:B------:R-:W-:Y:S01]  /*1890*/  UMOV UR17, 0x40000040 ;  /* 0x4000004000117882 */ /* 0x000fe20000000000 */
[----:B------:R-:W-:-:S02]  /*18a0*/  UMOV UR19, 0x40000040 ;  /* 0x4000004000137882 */ /* 0x000fc40000000000 */
[----:B------:R-:W-:Y:S01]  /*18b0*/  ULOP3.LUT UR36, UR36, 0x3fff, URZ, 0xc0, !UPT ;  /* 0x00003fff24247892 */ /* 0x000fe2000f8ec03f */
[----:B------:R-:W-:Y:S01]  /*18c0*/  IMAD.U32 R13, RZ, RZ, UR17 ;  /* 0x00000011ff0d7e24 */ /* 0x000fe2000f8e00ff */
[----:B------:R-:W-:Y:S01]  /*18d0*/  UMOV UR16, UR5 ;  /* 0x0000000500107c82 */ /* 0x000fe20008000000 */
[----:B------:R-:W-:Y:S01]  /*18e0*/  UMOV UR9, UR17 ;  /* 0x0000001100097c82 */ /* 0x000fe20008000000 */
[----:B------:R-:W-:Y:S01]  /*18f0*/  ULOP3.LUT UR4, UR36, 0x10000, URZ, 0xfc, !UPT ;  /* 0x0001000024047892 */ /* 0x000fe2000f8efc3f */
[----:B------:R-:W-:Y:S01]  /*1900*/  IMAD.U32 R12, RZ, RZ, UR16 ;  /* 0x00000010ff0c7e24 */ /* 0x000fe2000f8e00ff */
[----:B------:R-:W-:Y:S01]  /*1910*/  UMOV UR8, UR16 ;  /* 0x0000001000087c82 */ /* 0x000fe20008000000 */
[----:B------:R-:W-:Y:S01]  /*1920*/  UMOV UR11, 0x40000040 ;  /* 0x40000040000b7882 */ /* 0x000fe20000000000 */
[----:B------:R-:W-:Y:S01]  /*1930*/  UMOV UR12, UR16 ;  /* 0x00000010000c7c82 */ /* 0x000fe20008000000 */
[----:B------:R-:W-:Y:S01]  /*1940*/  UMOV UR13, UR17 ;  /* 0x00000011000d7c82 */ /* 0x000fe20008000000 */
[----:B------:R-:W-:Y:S01]  /*1950*/  IMAD.U32 R15, RZ, RZ, UR4 ;  /* 0x00000004ff0f7e24 */ /* 0x000fe2000f8e00ff */
[----:B------:R-:W-:Y:S01]  /*1960*/  UIMAD UR4, UR60, 0xa00, UR4 ;  /* 0x00000a003c0478a4 */ /* 0x000fe2000f8e0204 */
[----:B------:R-:W-:Y:S01]  /*1970*/  UMOV UR15, 0x40000040 ;  /* 0x40000040000f7882 */ /* 0x000fe20000000000 */
[----:B------:R-:W-:-:S02]  /*1980*/  UMOV UR23, 0x40000040 ;  /* 0x4000004000177882 */ /* 0x000fc40000000000 */
[----:B------:R-:W-:Y:S02]  /*1990*/  UIADD3 UR10, UR4, 0x80, URZ ;  /* 0x00000080040a7890 */ /* 0x000fe4000fffe03f */
[----:B------:R-:W-:Y:S02]  /*19a0*/  UIADD3 UR14, UR4, 0x100, URZ ;  /* 0x00000100040e7890 */ /* 0x000fe4000fffe03f */
[----:B------:R-:W-:Y:S01]  /*19b0*/  UMOV UR18, UR4 ;  /* 0x0000000400127c82 */ /* 0x000fe20008000000 */
[----:B------:R-:W-:Y:S01]  /*19c0*/  UIADD3 UR6, UR4, 0x180, URZ ;  /* 0x0000018004067890 */ /* 0x000fe2000fffe03f */
[----:B------:R-:W-:Y:S01]  /*19d0*/  HGMMA.64x16x16.F32 R56, gdesc[UR16], RZ, !UPT, gsb0 ;  /* 0x00200000103879f0 */ /* 0x000fe2000c0008ff */
[----:B------:R-:W-:Y:S01]  /*19e0*/  UIADD3 UR7, UR4, 0x200, URZ ;  /* 0x0000020004077890 */ /* 0x000fe2000fffe03f */
[----:B------:R-:W-:Y:S01]  /*19f0*/  UMOV UR19, 0x40000040 ;  /* 0x4000004000137882 */ /* 0x000fe20000000000 */
[----:B------:R-:W-:Y:S02]  /*1a00*/  UIADD3 UR22, UR4, 0x382, URZ ;  /* 0x0000038204167890 */ /* 0x000fe4000fffe03f */
[----:B------:R-:W-:Y:S01]  /*1a10*/  UIADD3 UR26, UR4, 0x384, URZ ;  /* 0x00000384041a7890 */ /* 0x000fe2000fffe03f */
[----:B------:R-:W-:Y:S01]  /*1a20*/  UMOV UR27, 0x40000040 ;  /* 0x40000040001b7882 */ /* 0x000fe20000000000 */
        /* <DEDUP_REMOVED lines=16> */
[----:B------:R-:W-:-:S02]  /*1b30*/  WARPGROUP.DEPBAR.LE gsb0, 0x0 ;  /* 0x00008000000079c5 */ /* 0x000fc40000010000 */
[----:B------:R-:W-:-:S06]  /*1b40*/  WARPGROUP.ARRIVE ;  /* 0x00000000000079c5 */ /* 0x000fcc0000000000 */
[----:B------:R-:W-:Y:S01]  /*1b50*/  HGMMA.64x16x16.F32 R48, gdesc[UR8], RZ, !UPT, gsb0 ;  /* 0x00200000083079f0 */ /* 0x000fe2000c0008ff */
[----:B------:R-:W-:Y:S01]  /*1b60*/  UMOV UR8, UR16 ;  /* 0x0000001000087c82 */ /* 0x000fe20008000000 */
[----:B------:R-:W-:Y:S01]  /*1b70*/  UMOV UR9, UR17 ;  /* 0x0000001100097c82 */ /* 0x000fe20008000000 */
[----:B------:R-:W-:Y:S01]  /*1b80*/  UMOV UR10, UR6 ;  /* 0x00000006000a7c82 */ /* 0x000fe20008000000 */
[----:B------:R-:W-:Y:S01]  /*1b90*/  UMOV UR11, 0x40000040 ;  /* 0x40000040000b7882 */ /* 0x000fe20000000000 */
[----:B------:R-:W-:Y:S01]  /*1ba0*/  UIADD3 UR6, UR5, 0x2, URZ ;  /* 0x0000000205067890 */ /* 0x000fe2000fffe03f */
[----:B------:R-:W-:Y:S02]  /*1bb0*/  WARPGROUP.DEPBAR.LE gsb0, 0x0 ;  /* 0x00008000000079c5 */ /* 0x000fe40000010000 */
[----:B------:R-:W-:-:S06]  /*1bc0*/  WARPGROUP.ARRIVE ;  /* 0x00000000000079c5 */ /* 0x000fcc0000000000 */
[----:B------:R-:W-:Y:S01]  /*1bd0*/  HGMMA.64x16x16.F32 R40, gdesc[UR12], RZ, !UPT, gsb0 ;  /* 0x002000000c2879f0 */ /* 0x000fe2000c0008ff */
[----:B------:R-:W-:Y:S01]  /*1be0*/  UIADD3 UR14, UR4, 0x102, URZ ;  /* 0x00000102040e7890 */ /* 0x000fe2000fffe03f */
[----:B------:R-:W-:Y:S01]  /*1bf0*/  UMOV UR15, 0x40000040 ;  /* 0x40000040000f7882 */ /* 0x000fe20000000000 */
[----:B------:R-:W-:Y:S02]  /*1c00*/  WARPGROUP.DEPBAR.LE gsb0, 0x0 ;  /* 0x00008000000079c5 */ /* 0x000fe40000010000 */
[----:B------:R-:W-:-:S06]  /*1c10*/  WARPGROUP.ARRIVE ;  /* 0x00000000000079c5 */ /* 0x000fcc0000000000 */
[----:B------:R-:W-:Y:S01]  /*1c20*/  HGMMA.64x16x16.F32 R32, gdesc[UR8], RZ, !UPT, gsb0 ;  /* 0x00200000082079f0 */ /* 0x000fe2000c0008ff */
[----:B------:R-:W-:Y:S01]  /*1c30*/  UMOV UR8, UR16 ;  /* 0x0000001000087c82 */ /* 0x000fe20008000000 */
[----:B------:R-:W-:Y:S01]  /*1c40*/  UMOV UR9, UR17 ;  /* 0x0000001100097c82 */ /* 0x000fe20008000000 */
[----:B------:R-:W-:Y:S01]  /*1c50*/  UMOV UR10, UR7 ;  /* 0x00000007000a7c82 */ /* 0x000fe20008000000 */
[----:B------:R-:W-:Y:S01]  /*1c60*/  UMOV UR11, 0x40000040 ;  /* 0x40000040000b7882 */ /* 0x000fe20000000000 */
[----:B------:R-:W-:Y:S01]  /*1c70*/  UMOV UR16, UR6 ;  /* 0x0000000600107c82 */ /* 0x000fe20008000000 */
[----:B------:R-:W-:Y:S01]  /*1c80*/  UIADD3 UR6, UR4, 0x2, URZ ;  /* 0x0000000204067890 */ /* 0x000fe2000fffe03f */
[----:B------:R-:W-:Y:S01]  /*1c90*/  IMAD.U32 R10, RZ, RZ, UR16 ;  /* 0x00000010ff0a7e24 */ /* 0x000fe2000f8e00ff */
[----:B------:R-:W-:Y:S01]  /*1ca0*/  UMOV UR17, 0x40000040 ;  /* 0x4000004000117882 */ /* 0x000fe20000000000 */
[----:B------:R-:W-:Y:S01]  /*1cb0*/  UMOV UR12, UR16 ;  /* 0x00000010000c7c82 */ /* 0x000fe20008000000 */
[----:B------:R-:W-:Y:S01]  /*1cc0*/  UMOV UR13, UR17 ;  /* 0x00000011000d7c82 */ /* 0x000fe20008000000 */
[----:B------:R-:W-:Y:S01]  /*1cd0*/  UIADD3 UR7, UR4, 0x202, URZ ;  /* 0x0000020204077890 */ /* 0x000fe2000fffe03f */
[----:B------:R-:W-:Y:S01]  /*1ce0*/  IMAD.U32 R11, RZ, RZ, UR17 ;  /* 0x00000011ff0b7e24 */ /* 0x000fe2000f8e00ff */
[----:B------:R-:W-:Y:S01]  /*1cf0*/  UMOV UR18, UR6 ;  /* 0x0000000600127c82 */ /* 0x000fe20008000000 */
[----:B------:R-:W-:Y:S01]  /*1d00*/  UIADD3 UR6, UR4, 0x182, URZ ;  /* 0x0000018204067890 */ /* 0x000fe2000fffe03f */
[----:B------:R-:W-:-:S02]  /*1d10*/  WARPGROUP.DEPBAR.LE gsb0, 0x0 ;  /* 0x00008000000079c5 */ /* 0x000fc40000010000 */
        /* <DEDUP_REMOVED lines=9> */
[----:B------:R-:W-:Y:S02]  /*1db0*/  UMOV UR19, 0x40000040 ;  /* 0x4000004000137882 */ /* 0x000fe40000000000 */
        /* <DEDUP_REMOVED lines=66> */
[----:B------:R-:W-:Y:S02]  /*21e0*/  UIADD3 UR8, UR5, 0x6, URZ ;  /* 0x0000000605087890 */ /* 0x000fe4000fffe03f */
[----:B------:R-:W-:Y:S01]  /*21f0*/  UIADD3 UR10, UR4, 0x6, URZ ;  /* 0x00000006040a7890 */ /* 0x000fe2000fffe03f */
[----:B------:R-:W-:Y:S01]  /*2200*/  UMOV UR9, 0x40000040 ;  /* 0x4000004000097882 */ /* 0x000fe20000000000 */
[----:B------:R-:W-:Y:S01]  /*2210*/  UMOV UR11, 0x40000040 ;  /* 0x40000040000b7882 */ /* 0x000fe20000000000 */
        /* <DEDUP_REMOVED lines=23> */
[----:B01----:R-:W-:Y:S02]  /*2390*/  MOV R3, UR12 ;  /* 0x0000000c00037c02 */ /* 0x003fe40008000f00 */
[----:B------:R-:W-:Y:S01]  /*23a0*/  MOV R2, UR13 ;  /* 0x0000000d00027c02 */ /* 0x000fe20008000f00 */
[----:B------:R-:W-:-:S02]  /*23b0*/  WARPGROUP.DEPBAR.LE gsb0, 0x0 ;  /* 0x00008000000079c5 */ /* 0x000fc40000010000 */
        /* <DEDUP_REMOVED lines=30> */
[----:B------:R-:W-:Y:S02]  /*25a0*/  MOV R4, UR17 ;  /* 0x0000001100047c02 */ /* 0x000fe40008000f00 */
        /* <DEDUP_REMOVED lines=10> */
[----:B------:R-:W-:Y:S01]  /*2650*/  UMOV UR13, 0x40000040 ;  /* 0x40000040000d7882 */ /* 0x000fe20000000000 */
[----:B------:R-:W-:Y:S01]  /*2660*/  UMOV UR15, 0x40000040 ;  /* 0x40000040000f7882 */ /* 0x000fe20000000000 */
[----:B------:R-:W-:Y:S01]  /*2670*/  IMAD.U32 R7, RZ, RZ, UR13 ;  /* 0x0000000dff077e24 */ /* 0x000fe2000f8e00ff */
        /* <DEDUP_REMOVED lines=257> */
[----:B------:R-:W-:-:S07]  /*3690*/  UIADD3 UR5, UR5, 0xc06, URZ ;  /* 0x00000c0605057890 */ /* 0x000fce000fffe03f */
[----:B------:R-:W-:Y:S01]  /*36a0*/  UMOV UR12, UR5 ;  /* 0x00000005000c7c82 */ /* 0x000fe20008000000 */
[----:B------:R-:W-:Y:S01]  /*36b0*/  UIADD3 UR5, UR4, 0x786, URZ ;  /* 0x0000078604057890 */ /* 0x000fe2000fffe03f */
[----:B------:R-:W-:Y:S01]  /*36c0*/  IMAD.U32 R6, RZ, RZ, UR12 ;  /* 0x0000000cff067e24 */ /* 0x000fe2000f8e00ff */
[----:B------:R-:W-:-:S05]  /*36d0*/  UMOV UR16, UR12 ;  /* 0x0000000c00107c82 */ /* 0x000fca0008000000 */
        /* <DEDUP_REMOVED lines=40> */
[----:B------:R-:W-:-:S07]  /*3960*/  UIADD3 UR7, UR4, 0x806, URZ ;  /* 0x0000080604077890 */ /* 0x000fce000fffe03f */
        /* <DEDUP_REMOVED lines=11> */
[----:B------:R-:W-:Y:S01]  /*3a20*/  UMOV UR5, UR15 ;  /* 0x0000000f00057c82 */ /* 0x000fe20008000000 */
[----:B------:R-:W-:Y:S02]  /*3a30*/  R2UR UR13, R2 ;  /* 0x00000000020d72ca */ /* 0x000fe400000e0000 */
[----:B------:R-:W-:Y:S01]  /*3a40*/  R2UR UR12, R3 ;  /* 0x00000000030c72ca */ /* 0x000fe200000e0000 */
[----:B------:R-:W-:Y:S02]  /*3a50*/  WARPGROUP.DEPBAR.LE gsb0, 0x0 ;  /* 0x00008000000079c5 */ /* 0x000fe40000010000 */
[----:B------:R-:W-:-:S06]  /*3a60*/  WARPGROUP.ARRIVE ;  /* 0x00000000000079c5 */ /* 0x000fcc0000000000 */
[----:B------:R-:W-:Y:S01]  /*3a70*/  HGMMA.64x16x16.F32 R48, gdesc[UR16], R48, gsb0 ;  /* 0x00200000103079f0 */ /* 0x000fe20008000830 */
[----:B------:R-:W-:Y:S02]  /*3a80*/  R2UR UR17, R4 ;  /* 0x00000000041172ca */ /* 0x000fe400000e0000 */
[----:B------:R-:W-:Y:S01]  /*3a90*/  R2UR UR16, R5 ;  /* 0x00000000051072ca */ /* 0x000fe200000e0000 */
        /* <DEDUP_REMOVED lines=16> */
.L_x_201:
[----:B------:R-:W-:Y:S01]  /*3ba0*/  R2UR UR4, R152 ;  /* 0x00000000980472ca */ /* 0x000fe200000e0000 */
[----:B------:R-:W-:Y:S01]  /*3bb0*/  VIADD R2, R227, UR61 ;  /* 0x0000003de3027c36 */ /* 0x000fe20008000000 */
[----:B------:R-:W-:Y:S01]  /*3bc0*/  ULDC UR5, c[0x0][0x988] ;  /* 0x0002620000057ab9 */ /* 0x000fe20000000800 */
[----:B------:R-:W-:Y:S01]  /*3bd0*/  P2R R21, PR, RZ, 0x1 ;  /* 0x00000001ff157803 */ /* 0x000fe20000000000 */
[----:B------:R-:W-:Y:S01]  /*3be0*/  UISETP.GE.AND UP0, UPT, UR61, 0x51, UPT ;  /* 0x000000513d00788c */ /* 0x000fe2000bf06270 */
[----:B------:R-:W-:Y:S02]  /*3bf0*/  CS2R R150, SRZ ;  /* 0x0000000000967805 */ /* 0x000fe4000001ff00 */
[----:B------:R-:W-:Y:S02]  /*3c00*/  CS2R R148, SRZ ;  /* 0x0000000000947805 */ /* 0x000fe4000001ff00 */
[----:B------:R-:W-:Y:S02]  /*3c10*/  CS2R R146, SRZ ;  /* 0x0000000000927805 */ /* 0x000fe4000001ff00 */
[----:B------:R-:W-:-:S02]  /*3c20*/  CS2R R144, SRZ ;  /* 0x0000000000907805 */ /* 0x000fc4000001ff00 */
[----:B------:R-:W-:Y:S02]  /*3c30*/  CS2R R142, SRZ ;  /* 0x00000000008e7805 */ /* 0x000fe4000001ff00 */
[----:B------:R-:W-:Y:S02]  /*3c40*/  CS2R R140, SRZ ;  /* 0x00000000008c7805 */ /* 0x000fe4000001ff00 */
[----:B------:R-:W-:Y:S02]  /*3c50*/  CS2R R138, SRZ ;  /* 0x00000000008a7805 */ /* 0x000fe4000001ff00 */
[----:B------:R-:W-:Y:S01]  /*3c60*/  CS2R R136, SRZ ;  /* 0x0000000000887805 */ /* 0x000fe2000001ff00 */
[----:B------:R-:W-:Y:S01]  /*3c70*/  IMAD.U32 R3, RZ, RZ, UR4 ;  /* 0x00000004ff037e24 */ /* 0x000fe2000f8e00ff */
[----:B------:R-:W-:Y:S02]  /*3c80*/  CS2R R134, SRZ ;  /* 0x0000000000867805 */ /* 0x000fe4000001ff00 */
[----:B------:R-:W-:-:S02]  /*3c90*/  CS2R R132, SRZ ;  /* 0x0000000000847805 */ /* 0x000fc4000001ff00 */
[----:B------:R-:W-:Y:S01]  /*3ca0*/  CS2R R130, SRZ ;  /* 0x0000000000827805 */ /* 0x000fe2000001ff00 */
[----:B------:R-:W-:Y:S01]  /*3cb0*/  IMAD R2, R3, -0x50, R2 ;  /* 0xffffffb003027824 */ /* 0x000fe200078e0202 */
[----:B------:R-:W-:Y:S02]  /*3cc0*/  CS2R R128, SRZ ;  /* 0x0000000000807805 */ /* 0x000fe4000001ff00 */
[----:B------:R-:W-:Y:S02]  /*3cd0*/  CS2R R126, SRZ ;  /* 0x00000000007e7805 */ /* 0x000fe4000001ff00 */
[----:B------:R-:W-:Y:S02]  /*3ce0*/  CS2R R124, SRZ ;  /* 0x00000000007c7805 */ /* 0x000fe4000001ff00 */
[----:B------:R-:W-:Y:S02]  /*3cf0*/  CS2R R122, SRZ ;  /* 0x00000000007a7805 */ /* 0x000fe4000001ff00 */
[----:B------:R-:W-:-:S02]  /*3d00*/  ISETP.GT.AND P2, PT, R2, RZ, PT ;  /* 0x000000ff0200720c */ /* 0x000fc40003f44270 */
[----:B------:R-:W-:Y:S02]  /*3d10*/  CS2R R120, SRZ ;  /* 0x0000000000787805 */ /* 0x000fe4000001ff00 */
[C---:B------:R-:W-:Y:S02]  /*3d20*/  ISETP.GT.AND P1, PT, R2.reuse, 0x1, PT ;  /* 0x000000010200780c */ /* 0x040fe40003f24270 */
[----:B------:R-:W-:Y:S02]  /*3d30*/  CS2R R118, SRZ ;  /* 0x0000000000767805 */ /* 0x000fe4000001ff00 */
[----:B------:R-:W-:Y:S02]  /*3d40*/  ISETP.GT.AND P6, PT, R2, 0x8, PT ;  /* 0x000000080200780c */ /* 0x000fe40003fc4270 */
[----:B------:R-:W-:Y:S02]  /*3d50*/  CS2R R116, SRZ ;  /* 0x0000000000747805 */ /* 0x000fe4000001ff00 */
[----:B------:R-:W-:-:S02]  /*3d60*/  FSEL R56, R56, -INF , P2 ;  /* 0xff80000038387808 */ /* 0x000fc40001000000 */
[----:B------:R-:W-:Y:S02]  /*3d70*/  CS2R R114, SRZ ;  /* 0x0000000000727805 */ /* 0x000fe4000001ff00 */
[----:B------:R-:W-:Y:S02]  /*3d80*/  FSEL R57, R57, -INF , P1 ;  /* 0xff80000039397808 */ /* 0x000fe40000800000 */
[----:B------:R-:W-:Y:S02]  /*3d90*/  CS2R R112, SRZ ;  /* 0x0000000000707805 */ /* 0x000fe4000001ff00 */
[----:B------:R-:W-:Y:S02]  /*3da0*/  ISETP.GT.AND P5, PT, R2, 0x9, PT ;  /* 0x000000090200780c */ /* 0x000fe40003fa4270 */
[----:B------:R-:W-:Y:S02]  /*3db0*/  CS2R R110, SRZ ;  /* 0x00000000006e7805 */ /* 0x000fe4000001ff00 */
[----:B------:R-:W-:-:S02]  /*3dc0*/  FSEL R60, R60, -INF , P6 ;  /* 0xff8000003c3c7808 */ /* 0x000fc40003000000 */
[----:B------:R-:W-:Y:S02]  /*3dd0*/  CS2R R108, SRZ ;  /* 0x00000000006c7805 */ /* 0x000fe4000001ff00 */
[----:B------:R-:W-:Y:S02]  /*3de0*/  FMNMX.FTZ R3, R56, R57, !PT ;  /* 0x0000003938037209 */ /* 0x000fe40007810000 */
        /* <DEDUP_REMOVED lines=13> */
[----:B------:R-:W-:Y:S02]  /*3ec0*/  FSEL R58, R58, -INF , P2 ;  /* 0xff8000003a3a7808 */ /* 0x000fe40001000000 */
[----:B------:R-:W-:Y:S02]  /*3ed0*/  CS2R R92, SRZ ;  /* 0x00000000005c7805 */ /* 0x000fe4000001ff00 */
[----:B------:R-:W-:-:S02]  /*3ee0*/  ISETP.GT.AND P2, PT, R2, 0x18, PT ;  /* 0x000000180200780c */ /* 0x000fc40003f44270 */
[----:B------:R-:W-:Y:S02]  /*3ef0*/  CS2R R90, SRZ ;  /* 0x00000000005a7805 */ /* 0x000fe4000001ff00 */
[----:B------:R-:W-:Y:S02]  /*3f00*/  FSEL R49, R49, -INF , P3 ;  /* 0xff80000031317808 */ /* 0x000fe40001800000 */
[----:B------:R-:W-:Y:S02]  /*3f10*/  CS2R R88, SRZ ;  /* 0x0000000000587805 */ /* 0x000fe4000001ff00 */
[----:B------:R-:W-:Y:S02]  /*3f20*/  FMNMX.FTZ R4, R48, R3, !PT ;  /* 0x0000000330047209 */ /* 0x000fe40007810000 */
[----:B------:R-:W-:Y:S02]  /*3f30*/  CS2R R86, SRZ ;  /* 0x0000000000567805 */ /* 0x000fe4000001ff00 */
[----:B------:R-:W-:-:S02]  /*3f40*/  FSEL R59, R59, -INF , P1 ;  /* 0xff8000003b3b7808 */ /* 0x000fc40000800000 */
[----:B------:R-:W-:Y:S02]  /*3f50*/  CS2R R84, SRZ ;  /* 0x0000000000547805 */ /* 0x000fe4000001ff00 */
[----:B------:R-:W-:Y:S02]  /*3f60*/  ISETP.GT.AND P1, PT, R2, 0x19, PT ;  /* 0x000000190200780c */ /* 0x000fe40003f24270 */
[----:B------:R-:W-:Y:S02]  /*3f70*/  CS2R R82, SRZ ;  /* 0x0000000000527805 */ /* 0x000fe4000001ff00 */
[----:B------:R-:W-:Y:S02]  /*3f80*/  FSEL R52, R52, -INF , P2 ;  /* 0xff80000034347808 */ /* 0x000fe40001000000 */
[----:B------:R-:W-:Y:S02]  /*3f90*/  CS2R R80, SRZ ;  /* 0x0000000000507805 */ /* 0x000fe4000001ff00 */
[----:B------:R-:W-:-:S02]  /*3fa0*/  FMNMX.FTZ R3, R49, R4, !PT ;  /* 0x0000000431037209 */ /* 0x000fc40007810000 */
        /* <DEDUP_REMOVED lines=16> */
[----:B------:R-:W-:Y:S02]  /*40b0*/  FSEL R50, R50, -INF , P4 ;  /* 0xff80000032327808 */ /* 0x000fe40002000000 */
[----:B------:R-:W-:-:S02]  /*40c0*/  ISETP.GT.AND P4, PT, R2, 0x28, PT ;  /* 0x000000280200780c */ /* 0x000fc40003f84270 */
[----:B------:R-:W-:Y:S02]  /*40d0*/  FSEL R41, R41, -INF , P5 ;  /* 0xff80000029297808 */ /* 0x000fe40002800000 */
[----:B------:R-:W-:Y:S02]  /*40e0*/  FMNMX.FTZ R4, R40, R3, !PT ;  /* 0x0000000328047209 */ /* 0x000fe40007810000 */
[----:B------:R-:W-:Y:S02]  /*40f0*/  FSEL R51, R51, -INF , P3 ;  /* 0xff80000033337808 */ /* 0x000fe40001800000 */
[----:B------:R-:W-:Y:S02]  /*4100*/  ISETP.GT.AND P3, PT, R2, 0x29, PT ;  /* 0x000000290200780c */ /* 0x000fe40003f64270 */
[----:B------:R-:W-:Y:S02]  /*4110*/  FSEL R44, R44, -INF , P4 ;  /* 0xff8000002c2c7808 */ /* 0x000fe40002000000 */
[----:B------:R-:W-:-:S02]  /*4120*/  FMNMX.FTZ R3, R41, R4, !PT ;  /* 0x0000000429037209 */ /* 0x000fc40007810000 */
[----:B------:R-:W-:Y:S02]  /*4130*/  FSEL R54, R54, -INF , P2 ;  /* 0xff80000036367808 */ /* 0x000fe40001000000 */
[----:B------:R-:W-:Y:S02]  /*4140*/  ISETP.GT.AND P2, PT, R2, 0x30, PT ;  /* 0x000000300200780c */ /* 0x000fe40003f44270 */
[----:B------:R-:W-:Y:S02]  /*4150*/  FSEL R45, R45, -INF , P3 ;  /* 0xff8000002d2d7808 */ /* 0x000fe40001800000 */
        /* <DEDUP_REMOVED lines=30> */
[----:B------:R-:W-:Y:S02]  /*4340*/  FMNMX.FTZ R2, R28, R3, !PT ;  /* 0x000000031c027209 */ /* 0x000fe40007810000 */
[----:B------:R-:W-:Y:S02]  /*4350*/  FSEL R38, R38, -INF , P6 ;  /* 0xff80000026267808 */ /* 0x000fe40003000000 */
[----:B------:R-:W-:-:S02]  /*4360*/  FMNMX.FTZ R5, R29, R2, !PT ;  /* 0x000000021d057209 */ /* 0x000fc40007810000 */
[----:B------:R-:W-:Y:S02]  /*4370*/  FSEL R39, R39, -INF , P5 ;  /* 0xff80000027277808 */ /* 0x000fe40002800000 */
[----:B------:R-:W-:Y:S01]  /*4380*/  FSEL R26, R26, -INF , P4 ;  /* 0xff8000001a1a7808 */ /* 0x000fe20002000000 */
[----:B------:R-:W0:Y:S01]  /*4390*/  SHFL.BFLY PT, R2, R5, 0x2, 0x1f ;  /* 0x0c401f0005027f89 */ /* 0x000e2200000e0000 */
[----:B------:R-:W-:Y:S02]  /*43a0*/  FSEL R27, R27, -INF , P3 ;  /* 0xff8000001b1b7808 */ /* 0x000fe40001800000 */
[----:B------:R-:W-:Y:S02]  /*43b0*/  FSEL R30, R30, -INF , P2 ;  /* 0xff8000001e1e7808 */ /* 0x000fe40001000000 */
[----:B------:R-:W-:Y:S02]  /*43c0*/  FSEL R31, R31, -INF , P1 ;  /* 0xff8000001f1f7808 */ /* 0x000fe40000800000 */
[----:B0-----:R-:W-:-:S05]  /*43d0*/  FMNMX.FTZ R14, R5, R2, !PT ;  /* 0x00000002050e7209 */ /* 0x001fca0007810000 */
[----:B------:R-:W0:Y:S02]  /*43e0*/  SHFL.BFLY PT, R3, R14, 0x1, 0x1f ;  /* 0x0c201f000e037f89 */ /* 0x000e2400000e0000 */
[----:B0-----:R-:W-:Y:S02]  /*43f0*/  FMNMX.FTZ R4, R14, R3, !PT ;  /* 0x000000030e047209 */ /* 0x001fe40007810000 */
        /* <DEDUP_REMOVED lines=20> */
[----:B------:R-:W0:Y:S01]  /*4540*/  MUFU.EX2 R57, R57 ;  /* 0x0000003900397308 */ /* 0x000e220000000800 */
        /* <DEDUP_REMOVED lines=16> */
[----:B0-----:R-:W-:Y:S01]  /*4650*/  FADD.FTZ R21, R56, R57 ;  /* 0x0000003938157221 */ /* 0x001fe20000010000 */
[----:B------:R-:W-:Y:S01]  /*4660*/  FFMA.FTZ R20, R29, UR5, -R20 ;  /* 0x000000051d147c23 */ /* 0x000fe20008010814 */
[----:B------:R-:W-:-:S02]  /*4670*/  FMNMX.FTZ R3, R47, R2, !PT ;  /* 0x000000022f037209 */ /* 0x000fc40007810000 */
[----:B------:R-:W-:Y:S02]  /*4680*/  F2FP.F16.F32.PACK_AB R208, R57, R56 ;  /* 0x0000003839d0723e */ /* 0x000fe400000000ff */
[----:B------:R-:W-:Y:S02]  /*4690*/  CS2R R56, SRZ ;  /* 0x0000000000387805 */ /* 0x000fe4000001ff00 */
[----:B------:R-:W-:Y:S01]  /*46a0*/  FMNMX.FTZ R2, R34, R3, !PT ;  /* 0x0000000322027209 */ /* 0x000fe20007810000 */
[----:B------:R-:W0:Y:S01]  /*46b0*/  MUFU.EX2 R48, R48 ;  /* 0x0000003000307308 */ /* 0x000e220000000800 */
[----:B-1----:R-:W-:Y:S02]  /*46c0*/  FADD.FTZ R14, R60, R21 ;  /* 0x000000153c0e7221 */ /* 0x002fe40000010000 */
[----:B------:R-:W-:-:S04]  /*46d0*/  FMNMX.FTZ R3, R35, R2, !PT ;  /* 0x0000000223037209 */ /* 0x000fc80007810000 */
[----:B------:R-:W-:Y:S01]  /*46e0*/  FMNMX.FTZ R2, R38, R3, !PT ;  /* 0x0000000326027209 */ /* 0x000fe20007810000 */
[----:B------:R-:W1:Y:S01]  /*46f0*/  MUFU.EX2 R49, R49 ;  /* 0x0000003100317308 */ /* 0x000e620000000800 */
[C---:B--2---:R-:W-:Y:S01]  /*4700*/  FADD.FTZ R21, R61.reuse, R14 ;  /* 0x0000000e3d157221 */ /* 0x044fe20000010000 */
[----:B------:R-:W-:Y:S02]  /*4710*/  F2FP.F16.F32.PACK_AB R210, R61, R60 ;  /* 0x0000003c3dd2723e */ /* 0x000fe400000000ff */
[----:B------:R-:W-:Y:S02]  /*4720*/  CS2R R60, SRZ ;  /* 0x00000000003c7805 */ /* 0x000fe4000001ff00 */
[----:B------:R-:W-:-:S04]  /*4730*/  FMNMX.FTZ R3, R39, R2, !PT ;  /* 0x0000000227037209 */ /* 0x000fc80007810000 */
[----:B------:R-:W-:Y:S01]  /*4740*/  FMNMX.FTZ R2, R26, R3, !PT ;  /* 0x000000031a027209 */ /* 0x000fe20007810000 */
[----:B------:R-:W-:Y:S01]  /*4750*/  MUFU.EX2 R52, R52 ;  /* 0x0000003400347308 */ /* 0x000fe20000000800 */
[----:B0-----:R-:W-:Y:S02]  /*4760*/  FADD.FTZ R14, R48, R21 ;  /* 0x00000015300e7221 */ /* 0x001fe40000010000 */
[----:B------:R-:W-:-:S04]  /*4770*/  FMNMX.FTZ R3, R27, R2, !PT ;  /* 0x000000021b037209 */ /* 0x000fc80007810000 */
[----:B------:R-:W-:Y:S01]  /*4780*/  FMNMX.FTZ R2, R30, R3, !PT ;  /* 0x000000031e027209 */ /* 0x000fe20007810000 */
[----:B------:R-:W0:Y:S01]  /*4790*/  MUFU.EX2 R53, R53 ;  /* 0x0000003500357308 */ /* 0x000e220000000800 */
[C---:B-1----:R-:W-:Y:S01]  /*47a0*/  FADD.FTZ R29, R49.reuse, R14 ;  /* 0x0000000e311d7221 */ /* 0x042fe20000010000 */
[----:B------:R-:W-:Y:S02]  /*47b0*/  F2FP.F16.F32.PACK_AB R204, R49, R48 ;  /* 0x0000003031cc723e */ /* 0x000fe400000000ff */
[----:B------:R-:W-:Y:S02]  /*47c0*/  CS2R R48, SRZ ;  /* 0x0000000000307805 */ /* 0x000fe4000001ff00 */
[----:B------:R-:W-:Y:S02]  /*47d0*/  FMNMX.FTZ R2, R31, R2, !PT ;  /* 0x000000021f027209 */ /* 0x000fe40007810000 */
[----:B------:R-:W-:Y:S03]  /*47e0*/  MUFU.EX2 R40, R40 ;  /* 0x0000002800287308 */ /* 0x000fe60000000800 */
[----:B------:R-:W1:Y:S05]  /*47f0*/  SHFL.BFLY PT, R3, R2, 0x2, 0x1f ;  /* 0x0c401f0002037f89 */ /* 0x000e6a00000e0000 */
[----:B------:R-:W2:Y:S01]  /*4800*/  MUFU.EX2 R41, R41 ;  /* 0x0000002900297308 */ /* 0x000ea20000000800 */
[----:B0-----:R-:W-:-:S07]  /*4810*/  F2FP.F16.F32.PACK_AB R206, R53, R52 ;  /* 0x0000003435ce723e */ /* 0x001fce00000000ff */
[----:B------:R-:W-:Y:S08]  /*4820*/  MUFU.EX2 R44, R44 ;  /* 0x0000002c002c7308 */ /* 0x000ff00000000800 */
[----:B------:R-:W0:Y:S01]  /*4830*/  MUFU.EX2 R45, R45 ;  /* 0x0000002d002d7308 */ /* 0x000e220000000800 */
[----:B-1----:R-:W-:Y:S02]  /*4840*/  FMNMX.FTZ R5, R2, R3, !PT ;  /* 0x0000000302057209 */ /* 0x002fe40007810000 */
[----:B--2---:R-:W-:-:S03]  /*4850*/  F2FP.F16.F32.PACK_AB R200, R41, R40 ;  /* 0x0000002829c8723e */ /* 0x004fc600000000ff */
[----:B------:R-:W1:Y:S02]  /*4860*/  SHFL.BFLY PT, R2, R5, 0x1, 0x1f ;  /* 0x0c201f0005027f89 */ /* 0x000e6400000e0000 */
[----:B------:R-:W-:Y:S08]  /*4870*/  MUFU.EX2 R32, R32 ;  /* 0x0000002000207308 */ /* 0x000ff00000000800 */
[----:B------:R-:W2:Y:S01]  /*4880*/  MUFU.EX2 R33, R33 ;  /* 0x0000002100217308 */ /* 0x000ea20000000800 */
[----:B0-----:R-:W-:-:S07]  /*4890*/  F2FP.F16.F32.PACK_AB R202, R45, R44 ;  /* 0x0000002c2dca723e */ /* 0x001fce00000000ff */
[----:B------:R-:W-:Y:S01]  /*48a0*/  MUFU.EX2 R36, R36 ;  /* 0x0000002400247308 */ /* 0x000fe20000000800 */
[----:B-1----:R-:W-:-:S07]  /*48b0*/  FMNMX.FTZ R3, R5, R2, !PT ;  /* 0x0000000205037209 */ /* 0x002fce0007810000 */
[----:B------:R0:W-:Y:S01]  /*48c0*/  MUFU.EX2 R5, R20 ;  /* 0x0000001400057308 */ /* 0x0001e20000000800 */
[----:B--2---:R-:W-:Y:S01]  /*48d0*/  F2FP.F16.F32.PACK_AB R196, R33, R32 ;  /* 0x0000002021c4723e */ /* 0x004fe200000000ff */
[C---:B------:R-:W-:Y:S01]  /*48e0*/  FMUL.FTZ R2, R3.reuse, UR5 ;  /* 0x0000000503027c20 */ /* 0x040fe20008410000 */
[----:B------:R-:W-:-:S04]  /*48f0*/  FSETP.NEU.FTZ.AND P1, PT, R3, -INF , PT ;  /* 0xff8000000300780b */ /* 0x000fc80003f3d000 */
[----:B------:R-:W-:Y:S01]  /*4900*/  FSEL R2, R2, RZ, P1 ;  /* 0x000000ff02027208 */ /* 0x000fe20000800000 */
[----:B0-----:R-:W-:Y:S01]  /*4910*/  FADD.FTZ R20, R52, R29 ;  /* 0x0000001d34147221 */ /* 0x001fe20000010000 */
[----:B------:R-:W-:Y:S01]  /*4920*/  ISETP.NE.AND P1, PT, R19, RZ, PT ;  /* 0x000000ff1300720c */ /* 0x000fe20003f25270 */
[----:B------:R-:W-:Y:S02]  /*4930*/  MUFU.EX2 R37, R37 ;  /* 0x0000002500257308 */ /* 0x000fe40000000800 */
        /* <DEDUP_REMOVED lines=13> */
[----:B------:R-:W-:Y:S01]  /*4a10*/  @P1 VIADD R0, R0, 0x38840 ;  /* 0x0003884000001836 */ /* 0x000fe20000000000 */
[----:B------:R-:W0:Y:S01]  /*4a20*/  MUFU.EX2 R59, R59 ;  /* 0x0000003b003b7308 */ /* 0x000e220000000800 */
[----:B------:R-:W-:Y:S01]  /*4a30*/  FADD.FTZ R20, R40, R29 ;  /* 0x0000001d28147221 */ /* 0x000fe20000010000 */
[--C-:B------:R-:W-:Y:S01]  /*4a40*/  FFMA.FTZ R47, R47, UR5, -R2.reuse ;  /* 0x000000052f2f7c23 */ /* 0x100fe20008010802 */
[----:B------:R-:W-:Y:S01]  /*4a50*/  FFMA.FTZ R34, R34, UR5, -R2 ;  /* 0x0000000522227c23 */ /* 0x000fe20008010802 */
[----:B------:R-:W-:Y:S01]  /*4a60*/  @P1 PRMT R0, R23, 0x654, R0 ;  /* 0x0000065417001816 */ /* 0x000fe20000000000 */
[----:B------:R-:W-:Y:S01]  /*4a70*/  FADD.FTZ R29, R41, R20 ;  /* 0x00000014291d7221 */ /* 0x000fe20000010000 */
[--C-:B------:R-:W-:Y:S01]  /*4a80*/  FFMA.FTZ R35, R35, UR5, -R2.reuse ;  /* 0x0000000523237c23 */ /* 0x100fe20008010802 */
[--C-:B------:R-:W-:Y:S01]  /*4a90*/  FFMA.FTZ R38, R38, UR5, -R2.reuse ;  /* 0x0000000526267c23 */ /* 0x100fe20008010802 */
[----:B------:R-:W1:Y:S01]  /*4aa0*/  MUFU.EX2 R62, R62 ;  /* 0x0000003e003e7308 */ /* 0x000e620000000800 */
[----:B------:R2:W-:Y:S01]  /*4ab0*/  @P1 SYNCS.ARRIVE.TRANS64.RED.A1T0 RZ, [R0+URZ], RZ ;  /* 0x000000ff00ff19a7 */ /* 0x0005e2000810043f */
[--C-:B------:R-:W-:Y:S01]  /*4ac0*/  FFMA.FTZ R39, R39, UR5, -R2.reuse ;  /* 0x0000000527277c23 */ /* 0x100fe20008010802 */
[--C-:B------:R-:W-:Y:S01]  /*4ad0*/  FFMA.FTZ R26, R26, UR5, -R2.reuse ;  /* 0x000000051a1a7c23 */ /* 0x100fe20008010802 */
[--C-:B------:R-:W-:Y:S01]  /*4ae0*/  FFMA.FTZ R27, R27, UR5, -R2.reuse ;  /* 0x000000051b1b7c23 */ /* 0x100fe20008010802 */
[--C-:B------:R-:W-:Y:S01]  /*4af0*/  FFMA.FTZ R30, R30, UR5, -R2.reuse ;  /* 0x000000051e1e7c23 */ /* 0x100fe20008010802 */
[----:B------:R-:W-:Y:S01]  /*4b00*/  FFMA.FTZ R2, R31, UR5, -R2 ;  /* 0x000000051f027c23 */ /* 0x000fe20008010802 */
[----:B------:R-:W-:Y:S01]  /*4b10*/  PLOP3.LUT P1, PT, PT, PT, UP0, 0x80, 0x0 ;  /* 0x000000000000781c */ /* 0x000fe20003f2f008 */
[----:B------:R-:W3:Y:S01]  /*4b20*/  MUFU.EX2 R63, R63 ;  /* 0x0000003f003f7308 */ /* 0x000ee20000000800 */
[----:B0-----:R-:W-:Y:S01]  /*4b30*/  FADD.FTZ R21, R58, R59 ;  /* 0x0000003b3a157221 */ /* 0x001fe20000010000 */
[----:B--2---:R-:W-:Y:S01]  /*4b40*/  FADD.FTZ R0, R44, R29 ;  /* 0x0000001d2c007221 */ /* 0x004fe20000010000 */
[----:B------:R-:W-:-:S02]  /*4b50*/  F2FP.F16.F32.PACK_AB R198, R37, R36 ;  /* 0x0000002425c6723e */ /* 0x000fc400000000ff */
[----:B------:R-:W-:Y:S02]  /*4b60*/  CS2R R52, SRZ ;  /* 0x0000000000347805 */ /* 0x000fe4000001ff00 */
[----:B------:R-:W-:Y:S01]  /*4b70*/  F2FP.F16.F32.PACK_AB R209, R59, R58 ;  /* 0x0000003a3bd1723e */ /* 0x000fe200000000ff */
[----:B------:R-:W-:Y:S01]  /*4b80*/  FADD.FTZ R29, R45, R0 ;  /* 0x000000002d1d7221 */ /* 0x000fe20000010000 */
[----:B------:R-:W-:Y:S01]  /*4b90*/  CS2R R58, SRZ ;  /* 0x00000000003a7805 */ /* 0x000fe2000001ff00 */
[----:B------:R-:W0:Y:S01]  /*4ba0*/  MUFU.EX2 R50, R50 ;  /* 0x0000003200327308 */ /* 0x000e220000000800 */
[----:B-1----:R-:W-:Y:S01]  /*4bb0*/  FADD.FTZ R14, R62, R21 ;  /* 0x000000153e0e7221 */ /* 0x002fe20000010000 */
[----:B------:R-:W-:Y:S02]  /*4bc0*/  CS2R R44, SRZ ;  /* 0x00000000002c7805 */ /* 0x000fe4000001ff00 */
[----:B------:R-:W-:-:S04]  /*4bd0*/  CS2R R40, SRZ ;  /* 0x0000000000287805 */ /* 0x000fc8000001ff00 */
[----:B------:R-:W1:Y:S01]  /*4be0*/  MUFU.EX2 R51, R51 ;  /* 0x0000003300337308 */ /* 0x000e620000000800 */
[C---:B---3--:R-:W-:Y:S01]  /*4bf0*/  FADD.FTZ R21, R63.reuse, R14 ;  /* 0x0000000e3f157221 */ /* 0x048fe20000010000 */
[----:B------:R-:W-:Y:S02]  /*4c00*/  F2FP.F16.F32.PACK_AB R211, R63, R62 ;  /* 0x0000003e3fd3723e */ /* 0x000fe400000000ff */
[----:B------:R-:W-:-:S04]  /*4c10*/  CS2R R62, SRZ ;  /* 0x00000000003e7805 */ /* 0x000fc8000001ff00 */
[----:B------:R-:W2:Y:S01]  /*4c20*/  MUFU.EX2 R54, R54 ;  /* 0x0000003600367308 */ /* 0x000ea20000000800 */
[----:B0-----:R-:W-:-:S07]  /*4c30*/  FADD.FTZ R14, R50, R21 ;  /* 0x00000015320e7221 */ /* 0x001fce0000010000 */
[----:B------:R-:W0:Y:S01]  /*4c40*/  MUFU.EX2 R55, R55 ;  /* 0x0000003700377308 */ /* 0x000e220000000800 */
[C---:B-1----:R-:W-:Y:S01]  /*4c50*/  FADD.FTZ R21, R51.reuse, R14 ;  /* 0x0000000e33157221 */ /* 0x042fe20000010000 */
[----:B------:R-:W-:Y:S02]  /*4c60*/  F2FP.F16.F32.PACK_AB R205, R51, R50 ;  /* 0x0000003233cd723e */ /* 0x000fe400000000ff */
[----:B------:R-:W-:-:S04]  /*4c70*/  CS2R R50, SRZ ;  /* 0x0000000000327805 */ /* 0x000fc8000001ff00 */
[----:B------:R-:W1:Y:S01]  /*4c80*/  MUFU.EX2 R42, R42 ;  /* 0x0000002a002a7308 */ /* 0x000e620000000800 */
[----:B--2---:R-:W-:-:S07]  /*4c90*/  FADD.FTZ R14, R54, R21 ;  /* 0x00000015360e7221 */ /* 0x004fce0000010000 */
[----:B------:R-:W2:Y:S01]  /*4ca0*/  MUFU.EX2 R43, R43 ;  /* 0x0000002b002b7308 */ /* 0x000ea20000000800 */
[C---:B0-----:R-:W-:Y:S01]  /*4cb0*/  FADD.FTZ R21, R55.reuse, R14 ;  /* 0x0000000e37157221 */ /* 0x041fe20000010000 */
[----:B------:R-:W-:Y:S01]  /*4cc0*/  FADD.FTZ R14, R32, R29 ;  /* 0x0000001d200e7221 */ /* 0x000fe20000010000 */
[----:B------:R-:W-:Y:S02]  /*4cd0*/  F2FP.F16.F32.PACK_AB R207, R55, R54 ;  /* 0x0000003637cf723e */ /* 0x000fe400000000ff */
[----:B------:R-:W-:Y:S01]  /*4ce0*/  CS2R R54, SRZ ;  /* 0x0000000000367805 */ /* 0x000fe2000001ff00 */
[----:B------:R-:W-:Y:S01]  /*4cf0*/  FADD.FTZ R29, R33, R14 ;  /* 0x0000000e211d7221 */ /* 0x000fe20000010000 */
[----:B------:R-:W-:Y:S01]  /*4d00*/  CS2R R32, SRZ ;  /* 0x0000000000207805 */ /* 0x000fe2000001ff00 */
[----:B------:R-:W0:Y:S01]  /*4d10*/  MUFU.EX2 R46, R46 ;  /* 0x0000002e002e7308 */ /* 0x000e220000000800 */
[----:B-1----:R-:W-:Y:S01]  /*4d20*/  FADD.FTZ R0, R42, R21 ;  /* 0x000000152a007221 */ /* 0x002fe20000010000 */
[----:B------:R-:W-:-:S04]  /*4d30*/  FADD.FTZ R14, R36, R29 ;  /* 0x0000001d240e7221 */ /* 0x000fc80000010000 */
[----:B------:R-:W-:Y:S01]  /*4d40*/  FADD.FTZ R29, R37, R14 ;  /* 0x0000000e251d7221 */ /* 0x000fe20000010000 */
[----:B------:R-:W-:Y:S01]  /*4d50*/  CS2R R36, SRZ ;  /* 0x0000000000247805 */ /* 0x000fe2000001ff00 */
[----:B------:R-:W1:Y:S01]  /*4d60*/  MUFU.EX2 R47, R47 ;  /* 0x0000002f002f7308 */ /* 0x000e620000000800 */
[C---:B--2---:R-:W-:Y:S01]  /*4d70*/  FADD.FTZ R21, R43.reuse, R0 ;  /* 0x000000002b157221 */ /* 0x044fe20000010000 */
        /* <DEDUP_REMOVED lines=12> */
[----:B------:R-:W-:Y:S02]  /*4e40*/  F2FP.F16.F32.PACK_AB R197, R35, R34 ;  /* 0x0000002223c5723e */ /* 0x000fe400000000ff */
[----:B------:R-:W-:-:S04]  /*4e50*/  CS2R R34, SRZ ;  /* 0x0000000000227805 */ /* 0x000fc8000001ff00 */
[----:B------:R-:W0:Y:S01]  /*4e60*/  MUFU.EX2 R25, R25 ;  /* 0x0000001900197308 */ /* 0x000e220000000800 */
[----:B-1----:R-:W-:-:S07]  /*4e70*/  FADD.FTZ R14, R24, R29 ;  /* 0x0000001d180e7221 */ /* 0x002fce0000010000 */
[----:B------:R-:W1:Y:S01]  /*4e80*/  MUFU.EX2 R39, R39 ;  /* 0x0000002700277308 */ /* 0x000e620000000800 */
[----:B--2---:R-:W-:-:S07]  /*4e90*/  FADD.FTZ R0, R38, R21 ;  /* 0x0000001526007221 */ /* 0x004fce0000010000 */
[----:B------:R-:W2:Y:S01]  /*4ea0*/  MUFU.EX2 R28, R28 ;  /* 0x0000001c001c7308 */ /* 0x000ea20000000800 */
[C---:B0-----:R-:W-:Y:S01]  /*4eb0*/  FADD.FTZ R29, R25.reuse, R14 ;  /* 0x0000000e191d7221 */ /* 0x041fe20000010000 */
[----:B------:R-:W-:Y:S02]  /*4ec0*/  F2FP.F16.F32.PACK_AB R192, R25, R24 ;  /* 0x0000001819c0723e */ /* 0x000fe400000000ff */
[----:B------:R-:W-:-:S04]  /*4ed0*/  CS2R R24, SRZ ;  /* 0x0000000000187805 */ /* 0x000fc8000001ff00 */
[----:B------:R-:W0:Y:S01]  /*4ee0*/  MUFU.EX2 R26, R26 ;  /* 0x0000001a001a7308 */ /* 0x000e220000000800 */
[C---:B-1----:R-:W-:Y:S01]  /*4ef0*/  FADD.FTZ R21, R39.reuse, R0 ;  /* 0x0000000027157221 */ /* 0x042fe20000010000 */
[----:B------:R-:W-:Y:S02]  /*4f00*/  F2FP.F16.F32.PACK_AB R199, R39, R38 ;  /* 0x0000002627c7723e */ /* 0x000fe400000000ff */
[----:B------:R-:W-:-:S04]  /*4f10*/  CS2R R38, SRZ ;  /* 0x0000000000267805 */ /* 0x000fc8000001ff00 */
[----:B------:R-:W1:Y:S01]  /*4f20*/  MUFU.EX2 R27, R27 ;  /* 0x0000001b001b7308 */ /* 0x000e620000000800 */
[----:B--2---:R-:W-:Y:S01]  /*4f30*/  FADD.FTZ R14, R28, R29 ;  /* 0x0000001d1c0e7221 */ /* 0x004fe20000010000 */
[C---:B------:R-:W-:Y:S02]  /*4f40*/  F2FP.F16.F32.PACK_AB R194, R5.reuse, R28 ;  /* 0x0000001c05c2723e */ /* 0x040fe400000000ff */
[----:B------:R-:W-:Y:S01]  /*4f50*/  CS2R R28, SRZ ;  /* 0x00000000001c7805 */ /* 0x000fe2000001ff00 */
[----:B------:R-:W-:-:S03]  /*4f60*/  FADD.FTZ R14, R5, R14 ;  /* 0x0000000e050e7221 */ /* 0x000fc60000010000 */
[----:B------:R-:W2:Y:S01]  /*4f70*/  MUFU.EX2 R30, R30 ;  /* 0x0000001e001e7308 */ /* 0x000ea20000000800 */
[----:B0-----:R-:W-:-:S07]  /*4f80*/  FADD.FTZ R0, R26, R21 ;  /* 0x000000151a007221 */ /* 0x001fce0000010000 */
[----:B------:R0:W3:Y:S01]  /*4f90*/  MUFU.EX2 R195, R2 ;  /* 0x0000000200c37308 */ /* 0x0000e20000000800 */
[C---:B-1----:R-:W-:Y:S01]  /*4fa0*/  FADD.FTZ R5, R27.reuse, R0 ;  /* 0x000000001b057221 */ /* 0x042fe20000010000 */
[----:B------:R-:W-:Y:S02]  /*4fb0*/  F2FP.F16.F32.PACK_AB R193, R27, R26 ;  /* 0x0000001a1bc1723e */ /* 0x000fe400000000ff */
[----:B------:R-:W-:Y:S01]  /*4fc0*/  CS2R R26, SRZ ;  /* 0x00000000001a7805 */ /* 0x000fe2000001ff00 */
[----:B--2---:R-:W-:Y:S01]  /*4fd0*/  FADD.FTZ R0, R30, R5 ;  /* 0x000000051e007221 */ /* 0x004fe20000010000 */
[----:B0-----:R-:W-:-:S03]  /*4fe0*/  IMAD.MOV.U32 R2, RZ, RZ, 0x3f800000 ;  /* 0x3f800000ff027424 */ /* 0x001fc600078e00ff */
[C---:B---3--:R-:W-:Y:S01]  /*4ff0*/  FADD.FTZ R5, R195.reuse, R0 ;  /* 0x00000000c3057221 */ /* 0x048fe20000010000 */
[----:B------:R-:W-:Y:S01]  /*5000*/  F2FP.F16.F32.PACK_AB R195, R195, R30 ;  /* 0x0000001ec3c3723e */ /* 0x000fe200000000ff */
[----:B------:R-:W-:Y:S01]  /*5010*/  IMAD.MOV.U32 R0, RZ, RZ, 0x3f800000 ;  /* 0x3f800000ff007424 */ /* 0x000fe200078e00ff */
[----:B------:R-:W-:Y:S01]  /*5020*/  CS2R R30, SRZ ;  /* 0x00000000001e7805 */ /* 0x000fe2000001ff00 */
[----:B------:R-:W-:Y:S06]  /*5030*/  @!P1 BRA `(.L_x_202) ;  /* 0x0000003800c89947 */ /* 0x000fec0003800000 */
[----:B------:R-:W-:Y:S01]  /*5040*/  R2UR UR4, R152 ;  /* 0x00000000980472ca */ /* 0x000fe200000e0000 */
[----:B------:R-:W-:Y:S01]  /*5050*/  IMAD.MOV.U32 R232, RZ, RZ, R3 ;  /* 0x000000ffffe87224 */ /* 0x000fe200078e0003 */
[----:B------:R-:W-:Y:S01]  /*5060*/  UMOV UR61, UR60 ;  /* 0x0000003c003d7c82 */ /* 0x000fe20008000000 */
[----:B------:R-:W-:Y:S02]  /*5070*/  IMAD.MOV.U32 R21, RZ, RZ, R4 ;  /* 0x000000ffff157224 */ /* 0x000fe400078e0004 */
[----:B------:R-:W-:Y:S02]  /*5080*/  IMAD.MOV.U32 R0, RZ, RZ, 0x3f800000 ;  /* 0x3f800000ff007424 */ /* 0x000fe400078e00ff */
[----:B------:R-:W-:-:S06]  /*5090*/  IMAD.MOV.U32 R151, RZ, RZ, RZ ;  /* 0x000000ffff977224 */ /* 0x000fcc00078e00ff */
[----:B------:R-:W-:-:S06]  /*50a0*/  UIADD3 UR4, UR4, -0x2, URZ ;  /* 0xfffffffe04047890 */ /* 0x000fcc000fffe03f */
[----:B------:R-:W-:Y:S01]  /*50b0*/  IMAD.U32 R20, RZ, RZ, UR4 ;  /* 0x00000004ff147e24 */ /* 0x000fe2000f8e00ff */
[----:B------:R-:W-:-:S13]  /*50c0*/  R2UR UR4, R16 ;  /* 0x00000000100472ca */ /* 0x000fda00000e0000 */
[----:B------:R-:W-:-:S07]  /*50d0*/  IMAD.U32 R234, RZ, RZ, UR4 ;  /* 0x00000004ffea7e24 */ /* 0x000fce000f8e00ff */
.L_x_213:
        /* <DEDUP_REMOVED lines=9> */
.L_x_203:
        /* <DEDUP_REMOVED lines=12> */
.L_x_204:
[----:B-1----:R-:W-:Y:S05]  /*5230*/  @P1 BRA `(.L_x_205) ;  /* 0x00000000000c1947 */ /* 0x002fea0003800000 */
[----:B------:R-:W-:-:S13]  /*5240*/  R2UR UR4, R233 ;  /* 0x00000000e90472ca */ /* 0x000fda00000e0000 */
[----:B------:R-:W1:Y:S02]  /*5250*/  SYNCS.PHASECHK.TRANS64.TRYWAIT P1, [UR4+0x38830], R3 ;  /* 0x03883003ff0075a7 */ /* 0x000e640008020144 */
[----:B-1----:R-:W-:Y:S05]  /*5260*/  @!P1 BRA `(.L_x_206) ;  /* 0x000000c000f09947 */ /* 0x002fea0003800000 */
.L_x_205:
        /* <DEDUP_REMOVED lines=51> */
[----:B------:R-:W-:Y:S01]  /*55a0*/  UMOV UR7, 0x40000040 ;  /* 0x4000004000077882 */ /* 0x000fe20000000000 */
        /* <DEDUP_REMOVED lines=143> */
[----:B-1----:R-:W-:-:S06]  /*5ea0*/  WARPGROUP.ARRIVE ;  /* 0x00000000000079c5 */ /* 0x002fcc0000000000 */
        /* <DEDUP_REMOVED lines=421> */
[----:B------:R-:W-:-:S03]  /*7900*/  UIADD3 UR6, UR4, 0x906, URZ ;  /* 0x0000090604067890 */ /* 0x000fc6000fffe03f */
        /* <DEDUP_REMOVED lines=25> */
.L_x_207:
[----:B------:R-:W-:Y:S02]  /*7aa0*/  R2UR UR4, R4 ;  /* 0x00000000040472ca */ /* 0x000fe400000e0000 */
[----:B------:R-:W-:-:S11]  /*7ab0*/  R2UR UR5, R234 ;  /* 0x00000000ea0572ca */ /* 0x000fd600000e0000 */
[----:B------:R-:W-:Y:S02]  /*7ac0*/  ULEA UR4, UR61, UR4, 0x3 ;  /* 0x000000043d047291 */ /* 0x000fe4000f8e183f */
[----:B------:R-:W-:-:S05]  /*7ad0*/  IMAD.U32 R0, RZ, RZ, UR5 ;  /* 0x00000005ff007e24 */ /* 0x000fca000f8e00ff */
[----:B------:R-:W-:-:S04]  /*7ae0*/  SHF.L.U32 R0, R0, 0x1f, RZ ;  /* 0x0000001f00007819 */ /* 0x000fc800000006ff */
[----:B------:R1:W2:Y:S01]  /*7af0*/  SYNCS.PHASECHK.TRANS64.TRYWAIT P1, [UR4+0x38850], R0 ;  /* 0x03885000ff0075a7 */ /* 0x0002a20008020144 */
[----:B------:R-:W-:Y:S05]  /*7b00*/  @!P0 BRA `(.L_x_208) ;  /* 0x0000000000048947 */ /* 0x000fea0003800000 */
[----:B------:R-:W-:Y:S01]  /*7b10*/  BPT.TRAP 0x1 ;  /* 0x000000040000795c */ /* 0x000fe20000300000 */
.L_x_208:
[----:B--2---:R-:W-:Y:S05]  /*7b20*/  @P1 BRA `(.L_x_209) ;  /* 0x0000000000081947 */ /* 0x004fea0003800000 */
[----:B------:R-:W2:Y:S02]  /*7b30*/  SYNCS.PHASECHK.TRANS64.TRYWAIT P1, [UR4+0x38850], R0 ;  /* 0x03885000ff0075a7 */ /* 0x000ea40008020144 */
[----:B--2---:R-:W-:Y:S05]  /*7b40*/  @!P1 BRA `(.L_x_210) ;  /* 0x0000009800d49947 */ /* 0x004fea0003800000 */
.L_x_209:
[----:B------:R-:W-:Y:S01]  /*7b50*/  R2UR UR5, R4 ;  /* 0x00000000040572ca */ /* 0x000fe200000e0000 */
[----:B------:R-:W-:Y:S01]  /*7b60*/  WARPGROUP.ARRIVE ;  /* 0x00000000000079c5 */ /* 0x000fe20000000000 */
[----:B------:R-:W-:-:S11]  /*7b70*/  UMOV UR7, 0x40000040 ;  /* 0x4000004000077882 */ /* 0x000fd60000000000 */
[----:B------:R-:W-:-:S04]  /*7b80*/  UIADD3 UR5, UR5, 0x400, URZ ;  /* 0x0000040005057890 */ /* 0x000fc8000fffe03f */
[----:B------:R-:W-:-:S04]  /*7b90*/  USHF.R.U32.HI UR5, URZ, 0x4, UR5 ;  /* 0x000000043f057899 */ /* 0x000fc80008011605 */
[----:B------:R-:W-:-:S04]  /*7ba0*/  ULOP3.LUT UR5, UR5, 0x3fff, URZ, 0xc0, !UPT ;  /* 0x00003fff05057892 */ /* 0x000fc8000f8ec03f */
[----:B------:R-:W-:-:S04]  /*7bb0*/  ULOP3.LUT UR5, UR5, 0x2800000, URZ, 0xfc, !UPT ;  /* 0x0280000005057892 */ /* 0x000fc8000f8efc3f */
[----:B------:R-:W-:-:S07]  /*7bc0*/  UIMAD UR5, UR61, 0xa00, UR5 ;  /* 0x00000a003d0578a4 */ /* 0x000fce000f8e0205 */
[----:B------:R-:W-:Y:S02]  /*7bd0*/  UMOV UR6, UR5 ;  /* 0x0000000500067c82 */ /* 0x000fe40008000000 */
        /* <DEDUP_REMOVED lines=24> */
[----:B------:R-:W-:Y:S03]  /*7d60*/  HGMMA.64x256x16.F32 R24, R192, gdesc[UR4].tnspB, R24, gsb0 ;  /* 0x43e00004c0187df0 */ /* 0x000fe60008000818 */
[----:B------:R-:W-:Y:S02]  /*7d70*/  WARPGROUP.DEPBAR.LE gsb0, 0x0 ;  /* 0x00008000000079c5 */ /* 0x000fe40000010000 */
[----:B------:R-:W-:Y:S05]  /*7d80*/  @!P0 BRA `(.L_x_211) ;  /* 0x0000000000048947 */ /* 0x000fea0003800000 */
[----:B------:R-:W-:Y:S01]  /*7d90*/  BPT.TRAP 0x1 ;  /* 0x000000040000795c */ /* 0x000fe20000300000 */
.L_x_211:
[----:B01----:R-:W-:Y:S01]  /*7da0*/  FMNMX.FTZ R0, R184, R21, !PT ;  /* 0x00000015b8007209 */ /* 0x003fe20007810000 */
[----:B------:R-:W-:Y:S01]  /*7db0*/  ULDC UR5, c[0x0][0x988] ;  /* 0x0002620000057ab9 */ /* 0x000fe20000000800 */
[----:B------:R-:W-:Y:S02]  /*7dc0*/  FMNMX.FTZ R2, R186, R232, !PT ;  /* 0x000000e8ba027209 */ /* 0x000fe40007810000 */
[----:B------:R-:W-:Y:S02]  /*7dd0*/  FMNMX.FTZ R3, R185, R0, !PT ;  /* 0x00000000b9037209 */ /* 0x000fe40007810000 */
[----:B------:R-:W-:Y:S02]  /*7de0*/  FMNMX.FTZ R193, R187, R2, !PT ;  /* 0x00000002bbc17209 */ /* 0x000fe40007810000 */
[----:B------:R-:W-:Y:S02]  /*7df0*/  FMNMX.FTZ R0, R188, R3, !PT ;  /* 0x00000003bc007209 */ /* 0x000fe40007810000 */
[----:B------:R-:W-:-:S02]  /*7e00*/  FMNMX.FTZ R2, R190, R193, !PT ;  /* 0x000000c1be027209 */ /* 0x000fc40007810000 */
[----:B------:R-:W-:Y:S02]  /*7e10*/  FMNMX.FTZ R3, R189, R0, !PT ;  /* 0x00000000bd037209 */ /* 0x000fe40007810000 */
        /* <DEDUP_REMOVED lines=33> */
[----:B------:R-:W-:Y:S01]  /*8030*/  R2UR UR6, R233 ;  /* 0x00000000e90672ca */ /* 0x000fe200000e0000 */
[----:B------:R-:W0:Y:S01]  /*8040*/  SHFL.BFLY PT, R3, R0, 0x2, 0x1f ;  /* 0x0c401f0000037f89 */ /* 0x000e2200000e0000 */
[----:B------:R-:W-:-:S03]  /*8050*/  ISETP.NE.AND P1, PT, R19, RZ, PT ;  /* 0x000000ff1300720c */ /* 0x000fc60003f25270 */
[----:B------:R-:W1:Y:S01]  /*8060*/  SHFL.BFLY PT, R193, R2, 0x2, 0x1f ;  /* 0x0c401f0002c17f89 */ /* 0x000e6200000e0000 */
[----:B0-----:R-:W-:Y:S02]  /*8070*/  FMNMX.FTZ R192, R0, R3, !PT ;  /* 0x0000000300c07209 */ /* 0x001fe40007810000 */
[----:B-1----:R-:W-:-:S03]  /*8080*/  FMNMX.FTZ R194, R2, R193, !PT ;  /* 0x000000c102c27209 */ /* 0x002fc60007810000 */
[----:B------:R-:W0:Y:S04]  /*8090*/  SHFL.BFLY PT, R3, R192, 0x1, 0x1f ;  /* 0x0c201f00c0037f89 */ /* 0x000e2800000e0000 */
[----:B------:R-:W1:Y:S01]  /*80a0*/  SHFL.BFLY PT, R193, R194, 0x1, 0x1f ;  /* 0x0c201f00c2c17f89 */ /* 0x000e6200000e0000 */
[----:B0-----:R-:W-:Y:S02]  /*80b0*/  FMNMX.FTZ R4, R192, R3, !PT ;  /* 0x00000003c0047209 */ /* 0x001fe40007810000 */
[----:B-1----:R-:W-:-:S03]  /*80c0*/  FMNMX.FTZ R3, R194, R193, !PT ;  /* 0x000000c1c2037209 */ /* 0x002fc60007810000 */
[C---:B------:R-:W-:Y:S01]  /*80d0*/  FMUL.FTZ R193, R4.reuse, UR5 ;  /* 0x0000000504c17c20 */ /* 0x040fe20008410000 */
[----:B------:R-:W-:-:S03]  /*80e0*/  FADD.FTZ R21, -R4, R21 ;  /* 0x0000001504157221 */ /* 0x000fc60000010100 */
[--C-:B------:R-:W-:Y:S01]  /*80f0*/  FFMA.FTZ R192, R152, UR5, -R193.reuse ;  /* 0x0000000598c07c23 */ /* 0x100fe200080108c1 */
[C---:B------:R-:W-:Y:S01]  /*8100*/  FADD.FTZ R0, -R3.reuse, R232 ;  /* 0x000000e803007221 */ /* 0x040fe20000010100 */
[----:B------:R-:W-:Y:S01]  /*8110*/  FMUL.FTZ R152, R3, UR5 ;  /* 0x0000000503987c20 */ /* 0x000fe20008410000 */
[----:B------:R-:W-:Y:S01]  /*8120*/  FMUL.FTZ R195, R21, UR5 ;  /* 0x0000000515c37c20 */ /* 0x000fe20008410000 */
[--C-:B------:R-:W-:Y:S01]  /*8130*/  FFMA.FTZ R21, R184, UR5, -R193.reuse ;  /* 0x00000005b8157c23 */ /* 0x100fe200080108c1 */
[----:B------:R-:W-:Y:S01]  /*8140*/  FMUL.FTZ R0, R0, UR5 ;  /* 0x0000000500007c20 */ /* 0x000fe20008410000 */
        /* <DEDUP_REMOVED lines=8> */
[--C-:B------:R-:W-:Y:S01]  /*81d0*/  FFMA.FTZ R196, R160, UR5, -R193.reuse ;  /* 0x00000005a0c47c23 */ /* 0x100fe200080108c1 */
[--C-:B------:R-:W-:Y:S01]  /*81e0*/  FFMA.FTZ R160, R191, UR5, -R152.reuse ;  /* 0x00000005bfa07c23 */ /* 0x100fe20008010898 */
[--C-:B------:R-:W-:Y:S01]  /*81f0*/  FFMA.FTZ R204, R176, UR5, -R193.reuse ;  /* 0x00000005b0cc7c23 */ /* 0x100fe200080108c1 */
[--C-:B------:R-:W-:Y:S01]  /*8200*/  FFMA.FTZ R205, R178, UR5, -R152.reuse ;  /* 0x00000005b2cd7c23 */ /* 0x100fe20008010898 */
[----:B------:R-:W0:Y:S01]  /*8210*/  MUFU.EX2 R21, R21 ;  /* 0x0000001500157308 */ /* 0x000e220000000800 */
[--C-:B------:R-:W-:Y:S01]  /*8220*/  FFMA.FTZ R185, R177, UR5, -R193.reuse ;  /* 0x00000005b1b97c23 */ /* 0x100fe200080108c1 */
        /* <DEDUP_REMOVED lines=9> */
[----:B------:R-:W-:Y:S01]  /*82c0*/  FFMA.FTZ R200, R168, UR5, -R193 ;  /* 0x00000005a8c87c23 */ /* 0x000fe200080108c1 */
[--C-:B------:R-:W-:Y:S01]  /*82d0*/  FFMA.FTZ R168, R183, UR5, -R152.reuse ;  /* 0x00000005b7a87c23 */ /* 0x100fe20008010898 */
[--C-:B------:R-:W-:Y:S01]  /*82e0*/  FFMA.FTZ R203, R174, UR5, -R152.reuse ;  /* 0x00000005aecb7c23 */ /* 0x100fe20008010898 */
[--C-:B------:R-:W-:Y:S01]  /*82f0*/  FFMA.FTZ R201, R170, UR5, -R152.reuse ;  /* 0x00000005aac97c23 */ /* 0x100fe20008010898 */
[--C-:B------:R-:W-:Y:S01]  /*8300*/  FFMA.FTZ R197, R162, UR5, -R152.reuse ;  /* 0x00000005a2c57c23 */ /* 0x100fe20008010898 */
[----:B------:R-:W1:Y:S01]  /*8310*/  MUFU.EX2 R209, R209 ;  /* 0x000000d100d17308 */ /* 0x000e620000000800 */
[----:B0-----:R-:W-:Y:S01]  /*8320*/  FFMA.FTZ R165, R2, R14, R21 ;  /* 0x0000000e02a57223 */ /* 0x001fe20000010015 */
        /* <DEDUP_REMOVED lines=8> */
[----:B------:R-:W-:Y:S01]  /*83b0*/  FFMA.FTZ R157, R157, UR5, -R193 ;  /* 0x000000059d9d7c23 */ /* 0x000fe200080108c1 */
[--C-:B------:R-:W-:Y:S01]  /*83c0*/  FFMA.FTZ R193, R154, UR5, -R152.reuse ;  /* 0x000000059ac17c23 */ /* 0x100fe20008010898 */
[----:B------:R-:W-:-:S04]  /*83d0*/  FFMA.FTZ R195, R158, UR5, -R152 ;  /* 0x000000059ec37c23 */ /* 0x000fc80008010898 */
[----:B------:R-:W2:Y:S01]  /*83e0*/  MUFU.EX2 R156, R156 ;  /* 0x0000009c009c7308 */ /* 0x000ea20000000800 */
[----:B-1----:R-:W-:-:S07]  /*83f0*/  FFMA.FTZ R5, R0, R5, R209 ;  /* 0x0000000500057223 */ /* 0x002fce00000100d1 */
[----:B------:R-:W1:Y:S01]  /*8400*/  MUFU.EX2 R210, R210 ;  /* 0x000000d200d27308 */ /* 0x000e620000000800 */
[----:B0-----:R-:W-:-:S07]  /*8410*/  FADD.FTZ R165, R208, R165 ;  /* 0x000000a5d0a57221 */ /* 0x001fce0000010000 */
[----:B------:R-:W0:Y:S01]  /*8420*/  MUFU.EX2 R211, R211 ;  /* 0x000000d300d37308 */ /* 0x000e220000000800 */
[----:B--2---:R-:W-:-:S07]  /*8430*/  FADD.FTZ R14, R156, R5 ;  /* 0x000000059c0e7221 */ /* 0x004fce0000010000 */
[----:B------:R-:W2:Y:S01]  /*8440*/  MUFU.EX2 R189, R189 ;  /* 0x000000bd00bd7308 */ /* 0x000ea20000000800 */
[----:B-1----:R-:W-:-:S07]  /*8450*/  FADD.FTZ R174, R210, R165 ;  /* 0x000000a5d2ae7221 */ /* 0x002fce0000010000 */
        /* <DEDUP_REMOVED lines=11> */
[----:B-1----:R-:W-:Y:S01]  /*8510*/  FADD.FTZ R163, R185, R166 ;  /* 0x000000a6b9a37221 */ /* 0x002fe20000010000 */
[----:B------:R-:W-:-:S06]  /*8520*/  FFMA.FTZ R166, R167, UR5, -R152 ;  /* 0x00000005a7a67c23 */ /* 0x000fcc0008010898 */
        /* <DEDUP_REMOVED lines=15> */
[----:B--2---:R-:W-:Y:S01]  /*8620*/  FADD.FTZ R163, R177, R154 ;  /* 0x0000009ab1a37221 */ /* 0x004fe20000010000 */
[--C-:B------:R-:W-:Y:S01]  /*8630*/  FFMA.FTZ R154, R155, UR5, -R152.reuse ;  /* 0x000000059b9a7c23 */ /* 0x100fe20008010898 */
[----:B------:R-:W-:-:S05]  /*8640*/  FFMA.FTZ R152, R159, UR5, -R152 ;  /* 0x000000059f987c23 */ /* 0x000fca0008010898 */
[----:B------:R-:W2:Y:S01]  /*8650*/  MUFU.EX2 R203, R203 ;  /* 0x000000cb00cb7308 */ /* 0x000ea20000000800 */
[----:B-1----:R-:W-:-:S07]  /*8660*/  FADD.FTZ R14, R170, R5 ;  /* 0x00000005aa0e7221 */ /* 0x002fce0000010000 */
[----:B------:R-:W1:Y:S01]  /*8670*/  MUFU.EX2 R173, R173 ;  /* 0x000000ad00ad7308 */ /* 0x000e620000000800 */
[----:B0-----:R-:W-:Y:S01]  /*8680*/  FADD.FTZ R174, R202, R163 ;  /* 0x000000a3caae7221 */ /* 0x001fe20000010000 */
[----:B------:R-:W-:-:S06]  /*8690*/  IMAD.U32 R163, RZ, RZ, UR6 ;  /* 0x00000006ffa37e24 */ /* 0x000fcc000f8e00ff */
        /* <DEDUP_REMOVED lines=10> */
[----:B------:R-:W-:-:S05]  /*8740*/  @P1 VIADD R14, R163, 0x38840 ;  /* 0x00038840a30e1836 */ /* 0x000fca0000000000 */
[----:B------:R-:W-:Y:S01]  /*8750*/  @P1 PRMT R14, R23, 0x654, R14 ;  /* 0x00000654170e1816 */ /* 0x000fe2000000000e */
[----:B------:R-:W1:Y:S01]  /*8760*/  MUFU.EX2 R198, R198 ;  /* 0x000000c600c67308 */ /* 0x000e620000000800 */
[----:B0-----:R-:W-:Y:S02]  /*8770*/  FADD.FTZ R155, R169, R158 ;  /* 0x0000009ea99b7221 */ /* 0x001fe40000010000 */
[----:B------:R0:W-:Y:S05]  /*8780*/  @P1 SYNCS.ARRIVE.TRANS64.RED.A1T0 RZ, [R14+URZ], RZ ;  /* 0x000000ff0eff19a7 */ /* 0x0001ea000810043f */
[----:B------:R-:W3:Y:S01]  /*8790*/  MUFU.EX2 R199, R199 ;  /* 0x000000c700c77308 */ /* 0x000ee20000000800 */
[----:B--2---:R-:W-:-:S07]  /*87a0*/  FADD.FTZ R158, R162, R5 ;  /* 0x00000005a29e7221 */ /* 0x004fce0000010000 */
[----:B------:R-:W2:Y:S01]  /*87b0*/  MUFU.EX2 R161, R161 ;  /* 0x000000a100a17308 */ /* 0x000ea20000000800 */
[----:B-1----:R-:W-:-:S07]  /*87c0*/  FADD.FTZ R174, R198, R155 ;  /* 0x0000009bc6ae7221 */ /* 0x002fce0000010000 */
[----:B------:R-:W0:Y:S01]  /*87d0*/  MUFU.EX2 R166, R166 ;  /* 0x000000a600a67308 */ /* 0x000e220000000800 */
[----:B---3--:R-:W-:-:S07]  /*87e0*/  FADD.FTZ R5, R199, R158 ;  /* 0x0000009ec7057221 */ /* 0x008fce0000010000 */
[----:B------:R-:W1:Y:S01]  /*87f0*/  MUFU.EX2 R192, R192 ;  /* 0x000000c000c07308 */ /* 0x000e620000000800 */
[----:B--2---:R-:W-:-:S07]  /*8800*/  FADD.FTZ R155, R161, R174 ;  /* 0x000000aea19b7221 */ /* 0x004fce0000010000 */
[----:B------:R-:W2:Y:S01]  /*8810*/  MUFU.EX2 R193, R193 ;  /* 0x000000c100c17308 */ /* 0x000ea20000000800 */
[----:B0-----:R-:W-:-:S07]  /*8820*/  FADD.FTZ R14, R166, R5 ;  /* 0x00000005a60e7221 */ /* 0x001fce0000010000 */
[----:B------:R-:W0:Y:S01]  /*8830*/  MUFU.EX2 R153, R153 ;  /* 0x0000009900997308 */ /* 0x000e220000000800 */
[----:B-1----:R-:W-:-:S07]  /*8840*/  FADD.FTZ R158, R192, R155 ;  /* 0x0000009bc09e7221 */ /* 0x002fce0000010000 */
        /* <DEDUP_REMOVED lines=9> */
[----:B0-----:R-:W-:Y:S01]  /*88e0*/  FADD.FTZ R5, R195, R14 ;  /* 0x0000000ec3057221 */ /* 0x001fe20000010000 */
[----:B-1----:R-:W-:-:S03]  /*88f0*/  FADD.FTZ R14, R157, R158 ;  /* 0x0000009e9d0e7221 */ /* 0x002fc60000010000 */
[----:B--2---:R-:W-:Y:S01]  /*8900*/  FADD.FTZ R5, R152, R5 ;  /* 0x0000000598057221 */ /* 0x004fe20000010000 */
[----:B------:R-:W-:Y:S06]  /*8910*/  @!P0 BRA `(.L_x_212) ;  /* 0x0000000000048947 */ /* 0x000fec0003800000 */
[----:B------:R-:W-:Y:S01]  /*8920*/  BPT.TRAP 0x1 ;  /* 0x000000040000795c */ /* 0x000fe20000300000 */
.L_x_212:
[----:B------:R-:W-:Y:S01]  /*8930*/  ISETP.NE.AND P1, PT, R18, RZ, PT ;  /* 0x000000ff1200720c */ /* 0x000fe20003f25270 */
[----:B------:R-:W-:Y:S01]  /*8940*/  IMAD.U32 R155, RZ, RZ, UR4 ;  /* 0x00000004ff9b7e24 */ /* 0x000fe2000f8e00ff */
[----:B------:R-:W-:Y:S01]  /*8950*/  R2UR UR6, R20 ;  /* 0x00000000140672ca */ /* 0x000fe200000e0000 */
[----:B------:R-:W-:Y:S01]  /*8960*/  UMOV UR61, UR60 ;  /* 0x0000003c003d7c82 */ /* 0x000fe20008000000 */
[----:B------:R-:W-:Y:S01]  /*8970*/  F2FP.F16.F32.PACK_AB R208, R208, R21 ;  /* 0x00000015d0d0723e */ /* 0x000fe200000000ff */
[----:B------:R-:W-:Y:S01]  /*8980*/  IMAD.MOV.U32 R232, RZ, RZ, R3 ;  /* 0x000000ffffe87224 */ /* 0x000fe200078e0003 */
[----:B------:R-:W-:Y:S01]  /*8990*/  F2FP.F16.F32.PACK_AB R209, R156, R209 ;  /* 0x000000d19cd1723e */ /* 0x000fe200000000ff */
[----:B------:R-:W-:Y:S01]  /*89a0*/  IMAD.MOV.U32 R21, RZ, RZ, R4 ;  /* 0x000000ffff157224 */ /* 0x000fe200078e0004 */
[----:B------:R-:W-:Y:S02]  /*89b0*/  F2FP.F16.F32.PACK_AB R210, R189, R210 ;  /* 0x000000d2bdd2723e */ /* 0x000fe400000000ff */
[----:B------:R-:W-:-:S02]  /*89c0*/  F2FP.F16.F32.PACK_AB R211, R160, R211 ;  /* 0x000000d3a0d3723e */ /* 0x000fc400000000ff */
[----:B------:R-:W-:Y:S01]  /*89d0*/  F2FP.F16.F32.PACK_AB R204, R185, R204 ;  /* 0x000000ccb9cc723e */ /* 0x000fe200000000ff */
[----:B------:R-:W-:Y:S01]  /*89e0*/  @P1 VIADD R155, R155, 0x38860 ;  /* 0x000388609b9b1836 */ /* 0x000fe20000000000 */
[----:B------:R-:W-:Y:S01]  /*89f0*/  F2FP.F16.F32.PACK_AB R205, R164, R205 ;  /* 0x000000cda4cd723e */ /* 0x000fe200000000ff */
[----:B------:R-:W-:Y:S01]  /*8a00*/  UIADD3 UR4, UR6, -0x1, URZ ;  /* 0xffffffff06047890 */ /* 0x000fe2000fffe03f */
[----:B------:R-:W-:Y:S02]  /*8a10*/  F2FP.F16.F32.PACK_AB R206, R181, R206 ;  /* 0x000000ceb5ce723e */ /* 0x000fe400000000ff */
[----:B------:R-:W-:Y:S02]  /*8a20*/  @P1 PRMT R155, R22, 0x654, R155 ;  /* 0x00000654169b1816 */ /* 0x000fe4000000009b */
[----:B------:R-:W-:Y:S01]  /*8a30*/  F2FP.F16.F32.PACK_AB R207, R168, R207 ;  /* 0x000000cfa8cf723e */ /* 0x000fe200000000ff */
[----:B------:R-:W-:Y:S01]  /*8a40*/  IMAD.U32 R20, RZ, RZ, UR4 ;  /* 0x00000004ff147e24 */ /* 0x000fe2000f8e00ff */
[----:B------:R0:W-:Y:S01]  /*8a50*/  @P1 SYNCS.ARRIVE.TRANS64.RED.A1T0 RZ, [R155+URZ], RZ ;  /* 0x000000ff9bff19a7 */ /* 0x0001e2000810043f */
[----:B------:R-:W-:-:S02]  /*8a60*/  ISETP.LT.AND P1, PT, RZ, UR6, PT ;  /* 0x00000006ff007c0c */ /* 0x000fc4000bf21270 */
[----:B------:R-:W-:Y:S02]  /*8a70*/  R2UR UR6, R16 ;  /* 0x00000000100672ca */ /* 0x000fe400000e0000 */
[----:B------:R-:W-:Y:S02]  /*8a80*/  F2FP.F16.F32.PACK_AB R200, R177, R200 ;  /* 0x000000c8b1c8723e */ /* 0x000fe400000000ff */
[----:B------:R-:W-:Y:S02]  /*8a90*/  F2FP.F16.F32.PACK_AB R201, R170, R201 ;  /* 0x000000c9aac9723e */ /* 0x000fe400000000ff */
[----:B------:R-:W-:Y:S02]  /*8aa0*/  F2FP.F16.F32.PACK_AB R202, R173, R202 ;  /* 0x000000caadca723e */ /* 0x000fe400000000ff */
[----:B------:R-:W-:Y:S02]  /*8ab0*/  F2FP.F16.F32.PACK_AB R203, R172, R203 ;  /* 0x000000cbaccb723e */ /* 0x000fe400000000ff */
[----:B------:R-:W-:-:S02]  /*8ac0*/  F2FP.F16.F32.PACK_AB R196, R169, R196 ;  /* 0x000000c4a9c4723e */ /* 0x000fc400000000ff */
[----:B------:R-:W-:Y:S01]  /*8ad0*/  F2FP.F16.F32.PACK_AB R197, R162, R197 ;  /* 0x000000c5a2c5723e */ /* 0x000fe200000000ff */
[----:B------:R-:W-:Y:S01]  /*8ae0*/  IMAD.U32 R234, RZ, RZ, UR6 ;  /* 0x00000006ffea7e24 */ /* 0x000fe2000f8e00ff */
[----:B------:R-:W-:Y:S02]  /*8af0*/  F2FP.F16.F32.PACK_AB R198, R161, R198 ;  /* 0x000000c6a1c6723e */ /* 0x000fe400000000ff */
[----:B------:R-:W-:Y:S02]  /*8b00*/  F2FP.F16.F32.PACK_AB R199, R166, R199 ;  /* 0x000000c7a6c7723e */ /* 0x000fe400000000ff */
[----:B------:R-:W-:Y:S02]  /*8b10*/  F2FP.F16.F32.PACK_AB R192, R153, R192 ;  /* 0x000000c099c0723e */ /* 0x000fe400000000ff */
[----:B------:R-:W-:Y:S02]  /*8b20*/  F2FP.F16.F32.PACK_AB R193, R154, R193 ;  /* 0x000000c19ac1723e */ /* 0x000fe400000000ff */
[----:B------:R-:W-:-:S02]  /*8b30*/  F2FP.F16.F32.PACK_AB R194, R157, R194 ;  /* 0x000000c29dc2723e */ /* 0x000fc400000000ff */
[----:B------:R-:W-:Y:S01]  /*8b40*/  F2FP.F16.F32.PACK_AB R195, R152, R195 ;  /* 0x000000c398c3723e */ /* 0x000fe200000000ff */
[----:B0-----:R-:W-:Y:S06]  /*8b50*/  @P1 BRA `(.L_x_213) ;  /* 0xffffffc400601947 */ /* 0x001fec000383ffff */
.L_x_202:
        /* <DEDUP_REMOVED lines=131> */
.L_x_214:
        /* <DEDUP_REMOVED lines=10> */
.L_x_215:
[----:B-1----:R-:W-:Y:S05]  /*9430*/  @P1 BRA `(.L_x_216) ;  /* 0x0000000000081947 */ /* 0x002fea0003800000 */
[----:B------:R-:W1:Y:S02]  /*9440*/  SYNCS.PHASECHK.TRANS64.TRYWAIT P1, [UR9+0x38850], R0 ;  /* 0x03885000ff0075a7 */ /* 0x000e640008020149 */
[----:B-1----:R-:W-:Y:S05]  /*9450*/  @!P1 BRA `(.L_x_217) ;  /* 0x0000008000a89947 */ /* 0x002fea0003800000 */
.L_x_216:
[----:B------:R-:W-:Y:S01]  /*9460*/  UIADD3 UR6, UR4, 0x400, URZ ;  /* 0x0000040004067890 */ /* 0x000fe2000fffe03f */
[----:B------:R-:W-:Y:S01]  /*9470*/  WARPGROUP.ARRIVE ;  /* 0x00000000000079c5 */ /* 0x000fe20000000000 */
[----:B------:R-:W-:Y:S01]  /*9480*/  UMOV UR7, 0x40000040 ;  /* 0x4000004000077882 */ /* 0x000fe20000000000 */
[----:B-1----:R-:W1:Y:S01]  /*9490*/  SHFL.BFLY PT, R7, R14, 0x2, 0x1f ;  /* 0x0c401f000e077f89 */ /* 0x002e6200000e0000 */
[----:B------:R-:W-:Y:S01]  /*94a0*/  USHF.R.U32.HI UR6, URZ, 0x4, UR6 ;  /* 0x000000043f067899 */ /* 0x000fe20008011606 */
[----:B------:R-:W-:Y:S02]  /*94b0*/  IMAD.MOV.U32 R6, RZ, RZ, RZ ;  /* 0x000000ffff067224 */ /* 0x000fe400078e00ff */
[----:B0-----:R-:W0:Y:S01]  /*94c0*/  SHFL.BFLY PT, R0, R5, 0x2, 0x1f ;  /* 0x0c401f0005007f89 */ /* 0x001e2200000e0000 */
[----:B------:R-:W-:Y:S01]  /*94d0*/  ULOP3.LUT UR6, UR6, 0x3fff, URZ, 0xc0, !UPT ;  /* 0x00003fff06067892 */ /* 0x000fe2000f8ec03f */
[----:B------:R-:W-:-:S03]  /*94e0*/  IMAD.U32 R13, RZ, RZ, UR5 ;  /* 0x00000005ff0d7e24 */ /* 0x000fc6000f8e00ff */
[----:B------:R-:W-:-:S04]  /*94f0*/  ULOP3.LUT UR6, UR6, 0x2800000, URZ, 0xfc, !UPT ;  /* 0x0280000006067892 */ /* 0x000fc8000f8efc3f */
[----:B------:R-:W-:-:S07]  /*9500*/  UIMAD UR8, UR60, 0xa00, UR6 ;  /* 0x00000a003c0878a4 */ /* 0x000fce000f8e0206 */
[----:B------:R-:W-:Y:S02]  /*9510*/  UMOV UR6, UR8 ;  /* 0x0000000800067c82 */ /* 0x000fe40008000000 */
[----:B------:R-:W-:Y:S01]  /*9520*/  HGMMA.64x256x16.F32 R24, R208, gdesc[UR4].tnspB, R24, gsb0 ;  /* 0x43e00004d0187df0 */ /* 0x000fe20008000818 */
[----:B------:R-:W-:Y:S01]  /*9530*/  UIADD3 UR6, UR8, 0x80, URZ ;  /* 0x0000008008067890 */ /* 0x000fe2000fffe03f */
[----:B-1----:R-:W-:Y:S01]  /*9540*/  FADD.FTZ R7, R7, R14 ;  /* 0x0000000e07077221 */ /* 0x002fe20000010000 */
[----:B------:R-:W-:Y:S01]  /*9550*/  UMOV UR7, 0x40000040 ;  /* 0x4000004000077882 */ /* 0x000fe20000000000 */
[----:B0-----:R-:W-:Y:S01]  /*9560*/  FADD.FTZ R2, R0, R5 ;  /* 0x0000000500027221 */ /* 0x001fe20000010000 */
[----:B------:R-:W-:Y:S02]  /*9570*/  IMAD.MOV.U32 R5, RZ, RZ, RZ ;  /* 0x000000ffff057224 */ /* 0x000fe400078e00ff */
[----:B------:R-:W0:Y:S04]  /*9580*/  SHFL.BFLY PT, R0, R7, 0x1, 0x1f ;  /* 0x0c201f0007007f89 */ /* 0x000e2800000e0000 */
[----:B------:R-:W1:Y:S01]  /*9590*/  SHFL.BFLY PT, R9, R2, 0x1, 0x1f ;  /* 0x0c201f0002097f89 */ /* 0x000e6200000e0000 */
[----:B0-----:R-:W-:Y:S01]  /*95a0*/  FADD.FTZ R11, R7, R0 ;  /* 0x00000000070b7221 */ /* 0x001fe20000010000 */
[----:B------:R-:W-:-:S02]  /*95b0*/  IMAD.U32 R7, RZ, RZ, UR5 ;  /* 0x00000005ff077e24 */ /* 0x000fc4000f8e00ff */
[----:B------:R-:W-:Y:S02]  /*95c0*/  IMAD.MOV.U32 R0, RZ, RZ, -0x800000 ;  /* 0xff800000ff007424 */ /* 0x000fe400078e00ff */
[----:B-1----:R-:W-:Y:S01]  /*95d0*/  FADD.FTZ R12, R2, R9 ;  /* 0x00000009020c7221 */ /* 0x002fe20000010000 */
[----:B------:R-:W-:Y:S01]  /*95e0*/  FSETP.NE.FTZ.AND P1, PT, R11, RZ, PT ;  /* 0x000000ff0b00720b */ /* 0x000fe20003f35000 */
[----:B------:R-:W-:-:S03]  /*95f0*/  IMAD.MOV.U32 R2, RZ, RZ, -0x800000 ;  /* 0xff800000ff027424 */ /* 0x000fc600078e00ff */
[----:B------:R-:W-:-:S09]  /*9600*/  FSETP.NE.FTZ.AND P2, PT, R12, RZ, PT ;  /* 0x000000ff0c00720b */ /* 0x000fd20003f55000 */
[----:B------:R-:W0:Y:S01]  /*9610*/  @P1 MUFU.LG2 R8, R11 ;  /* 0x0000000b00081308 */ /* 0x000e220000000c00 */
[----:B------:R-:W-:-:S03]  /*9620*/  @P1 FMUL.FTZ R7, R7, 0.69314718246459960938 ;  /* 0x3f31721807071820 */ /* 0x000fc60000410000 */
[----:B------:R-:W-:-:S04]  /*9630*/  @P2 FMUL.FTZ R13, R13, 0.69314718246459960938 ;  /* 0x3f3172180d0d2820 */ /* 0x000fc80000410000 */
[----:B------:R-:W1:Y:S08]  /*9640*/  @P2 MUFU.LG2 R9, R12 ;  /* 0x0000000c00092308 */ /* 0x000e700000000c00 */
[----:B------:R2:W3:Y:S01]  /*9650*/  @P1 MUFU.RCP R6, R11 ;  /* 0x0000000b00061308 */ /* 0x0004e20000001000 */
[----:B0-----:R-:W-:-:S04]  /*9660*/  @P1 FMUL.FTZ R8, R8, 0.69314718246459960938 ;  /* 0x3f31721808081820 */ /* 0x001fc80000410000 */
[----:B------:R-:W-:-:S03]  /*9670*/  @P1 FFMA.FTZ R2, R7, R4, R8 ;  /* 0x0000000407021223 */ /* 0x000fc60000010008 */
[----:B------:R2:W0:Y:S01]  /*9680*/  @P2 MUFU.RCP R5, R12 ;  /* 0x0000000c00052308 */ /* 0x0004220000001000 */
[----:B-1----:R-:W-:-:S04]  /*9690*/  @P2 FMUL.FTZ R10, R9, 0.69314718246459960938 ;  /* 0x3f317218090a2820 */ /* 0x002fc80000410000 */
        /* <DEDUP_REMOVED lines=18> */
[----:B------:R-:W-:Y:S01]  /*97c0*/  UMOV UR7, 0x40000040 ;  /* 0x4000004000077882 */ /* 0x000fe20000000000 */
[----:B------:R-:W-:Y:S02]  /*97d0*/  WARPGROUP.DEPBAR.LE gsb0, 0x0 ;  /* 0x00008000000079c5 */ /* 0x000fe40000010000 */
[----:B------:R-:W-:-:S15]  /*97e0*/  WARPGROUP.ARRIVE ;  /* 0x00000000000079c5 */ /* 0x000fde0000000000 */
[----:B------:R-:W-:-:S08]  /*97f0*/  NOP ;  /* 0x0000000000007918 */ /* 0x000fd00000000000 */
[----:B------:R-:W-:Y:S03]  /*9800*/  HGMMA.64x256x16.F32 R24, R192, gdesc[UR4].tnspB, R24, gsb0 ;  /* 0x43e00004c0187df0 */ /* 0x000fe60008000818 */
[----:B------:R-:W-:Y:S02]  /*9810*/  WARPGROUP.DEPBAR.LE gsb0, 0x0 ;  /* 0x00008000000079c5 */ /* 0x000fe40000010000 */
[----:B0-23--:R-:W-:Y:S05]  /*9820*/  @!P0 BRA `(.L_x_218) ;  /* 0x0000000000048947 */ /* 0x00dfea0003800000 */
[----:B------:R-:W-:Y:S01]  /*9830*/  BPT.TRAP 0x1 ;  /* 0x000000040000795c */ /* 0x000fe20000300000 */
.L_x_218:
[----:B------:R-:W0:Y:S01]  /*9840*/  S2UR UR5, SR_SWINHI ;  /* 0x00000000000579c3 */ /* 0x000e220000002f00 */
[----:B------:R-:W-:Y:S01]  /*9850*/  ISETP.NE.AND P0, PT, R18, RZ, PT ;  /* 0x000000ff1200720c */ /* 0x000fe20003f05270 */
[----:B------:R-:W-:Y:S02]  /*9860*/  IMAD.U32 R7, RZ, RZ, UR9 ;  /* 0x00000009ff077e24 */ /* 0x000fe4000f8e00ff */
        /* <DEDUP_REMOVED lines=11> */
[----:B------:R-:W-:-:S02]  /*9920*/  @P0 VIADD R7, R7, 0x38860 ;  /* 0x0003886007070836 */ /* 0x000fc40000000000 */
[-C--:B------:R-:W-:Y:S01]  /*9930*/  FMUL.FTZ R185, R125, R6.reuse ;  /* 0x000000067db97220 */ /* 0x080fe20000410000 */
[----:B------:R-:W-:Y:S01]  /*9940*/  FMUL.FTZ R184, R129, R6 ;  /* 0x0000000681b87220 */ /* 0x000fe20000410000 */
[-C--:B------:R-:W-:Y:S01]  /*9950*/  FMUL.FTZ R27, R27, R5.reuse ;  /* 0x000000051b1b7220 */ /* 0x080fe20000410000 */
[-C--:B------:R-:W-:Y:S01]  /*9960*/  FMUL.FTZ R26, R26, R5.reuse ;  /* 0x000000051a1a7220 */ /* 0x080fe20000410000 */
[----:B------:R-:W-:Y:S01]  /*9970*/  @P0 PRMT R7, R22, 0x654, R7 ;  /* 0x0000065416070816 */ /* 0x000fe20000000007 */
[-C--:B------:R-:W-:Y:S01]  /*9980*/  FMUL.FTZ R3, R31, R5.reuse ;  /* 0x000000051f037220 */ /* 0x080fe20000410000 */
[-C--:B------:R-:W-:Y:S01]  /*9990*/  FMUL.FTZ R21, R30, R5.reuse ;  /* 0x000000051e157220 */ /* 0x080fe20000410000 */
[-C--:B------:R-:W-:Y:S01]  /*99a0*/  FMUL.FTZ R35, R35, R5.reuse ;  /* 0x0000000523237220 */ /* 0x080fe20000410000 */
[-C--:B------:R-:W-:Y:S01]  /*99b0*/  FMUL.FTZ R34, R34, R5.reuse ;  /* 0x0000000522227220 */ /* 0x080fe20000410000 */
[----:B------:R-:W-:Y:S01]  /*99c0*/  UMOV UR6, UR4 ;  /* 0x0000000400067c82 */ /* 0x000fe20008000000 */
[----:B0-----:R-:W-:Y:S01]  /*99d0*/  UMOV UR7, UR5 ;  /* 0x0000000500077c82 */ /* 0x001fe20008000000 */
[----:B------:R-:W-:Y:S01]  /*99e0*/  FMUL.FTZ R39, R39, R5 ;  /* 0x0000000527277220 */ /* 0x000fe20000410000 */
[----:B------:R-:W-:-:S02]  /*99f0*/  IMAD.U32 R164, RZ, RZ, UR6 ;  /* 0x00000006ffa47e24 */ /* 0x000fc4000f8e00ff */
[-C--:B------:R-:W-:Y:S01]  /*9a00*/  FMUL.FTZ R38, R38, R5.reuse ;  /* 0x0000000526267220 */ /* 0x080fe20000410000 */
[----:B------:R-:W-:Y:S02]  /*9a10*/  IMAD.U32 R165, RZ, RZ, UR7 ;  /* 0x00000007ffa57e24 */ /* 0x000fe4000f8e00ff */
[-C--:B------:R-:W-:Y:S01]  /*9a20*/  FMUL.FTZ R43, R43, R5.reuse ;  /* 0x000000052b2b7220 */ /* 0x080fe20000410000 */
[-C--:B------:R-:W-:Y:S01]  /*9a30*/  FMUL.FTZ R42, R42, R5.reuse ;  /* 0x000000052a2a7220 */ /* 0x080fe20000410000 */
[----:B------:R-:W-:Y:S01]  /*9a40*/  FMUL.FTZ R47, R47, R5 ;  /* 0x000000052f2f7220 */ /* 0x000fe20000410000 */
[----:B------:R-:W-:-:S04]  /*9a50*/  IMAD.WIDE R12, R226, 0x2, R164 ;  /* 0x00000002e20c7825 */ /* 0x000fc800078e02a4 */
[-C--:B------:R-:W-:Y:S01]  /*9a60*/  FMUL.FTZ R46, R46, R5.reuse ;  /* 0x000000052e2e7220 */ /* 0x080fe20000410000 */
[-C--:B------:R-:W-:Y:S01]  /*9a70*/  FMUL.FTZ R51, R51, R5.reuse ;  /* 0x0000000533337220 */ /* 0x080fe20000410000 */
[-C--:B------:R-:W-:Y:S01]  /*9a80*/  FMUL.FTZ R50, R50, R5.reuse ;  /* 0x0000000532327220 */ /* 0x080fe20000410000 */
[-C--:B------:R-:W-:Y:S01]  /*9a90*/  FMUL.FTZ R55, R55, R5.reuse ;  /* 0x0000000537377220 */ /* 0x080fe20000410000 */
[----:B------:R-:W-:Y:S01]  /*9aa0*/  IADD3 R11, P3, R12, 0xc060, RZ ;  /* 0x0000c0600c0b7810 */ /* 0x000fe20007f7e0ff */
[-C--:B------:R-:W-:Y:S01]  /*9ab0*/  FMUL.FTZ R54, R54, R5.reuse ;  /* 0x0000000536367220 */ /* 0x080fe20000410000 */
[-C--:B------:R-:W-:Y:S01]  /*9ac0*/  FMUL.FTZ R59, R59, R5.reuse ;  /* 0x000000053b3b7220 */ /* 0x080fe20000410000 */
[-C--:B------:R-:W-:Y:S01]  /*9ad0*/  FMUL.FTZ R58, R58, R5.reuse ;  /* 0x000000053a3a7220 */ /* 0x080fe20000410000 */
[----:B------:R-:W-:Y:S01]  /*9ae0*/  LOP3.LUT R4, R11, 0x380, RZ, 0xc0, !PT ;  /* 0x000003800b047812 */ /* 0x000fe200078ec0ff */
        /* <DEDUP_REMOVED lines=49> */
[----:B------:R0:W-:Y:S01]  /*9e00*/  @P0 SYNCS.ARRIVE.TRANS64.RED.A1T0 RZ, [R7+URZ], RZ ;  /* 0x000000ff07ff09a7 */ /* 0x0001e2000810043f */
[----:B------:R-:W-:Y:S01]  /*9e10*/  IMAD.X R5, RZ, RZ, R13, P3 ;  /* 0x000000ffff057224 */ /* 0x000fe200018e060d */
[----:B------:R-:W-:Y:S01]  /*9e20*/  SHF.R.U64 R4, R4, 0x3, RZ ;  /* 0x0000000304047819 */ /* 0x000fe200000012ff */
[----:B------:R-:W-:Y:S01]  /*9e30*/  IMAD R9, R220, 0x40, R17 ;  /* 0x00000040dc097824 */ /* 0x000fe200078e0211 */
[C---:B------:R-:W-:Y:S01]  /*9e40*/  IADD3 R115, P4, R12.reuse, 0xc040, RZ ;  /* 0x0000c0400c737810 */ /* 0x040fe20007f9e0ff */
[----:B------:R-:W-:Y:S01]  /*9e50*/  FMUL.FTZ R199, R53, R6 ;  /* 0x0000000635c77220 */ /* 0x000fe20000410000 */
[C---:B------:R-:W-:Y:S01]  /*9e60*/  IADD3 R111, P5, R12.reuse, 0xc020, RZ ;  /* 0x0000c0200c6f7810 */ /* 0x040fe20007fbe0ff */
[----:B------:R-:W-:Y:S01]  /*9e70*/  IMAD.WIDE R164, R9, 0x2, R164 ;  /* 0x0000000209a47825 */ /* 0x000fe200078e02a4 */
[----:B------:R-:W-:-:S03]  /*9e80*/  IADD3 R107, P6, R12, 0xc000, RZ ;  /* 0x0000c0000c6b7810 */ /* 0x000fc60007fde0ff */
[-C--:B------:R-:W-:Y:S01]  /*9e90*/  FMUL.FTZ R198, R57, R6.reuse ;  /* 0x0000000639c67220 */ /* 0x080fe20000410000 */
[C---:B------:R-:W-:Y:S01]  /*9ea0*/  IADD3 R69, P0, R12.reuse, 0x8060, RZ ;  /* 0x000080600c457810 */ /* 0x040fe20007f1e0ff */
[----:B------:R-:W-:Y:S01]  /*9eb0*/  FMUL.FTZ R197, R61, R6 ;  /* 0x000000063dc57220 */ /* 0x000fe20000410000 */
[C---:B------:R-:W-:Y:S01]  /*9ec0*/  IADD3 R31, P1, R12.reuse, 0x20, RZ ;  /* 0x000000200c1f7810 */ /* 0x040fe20007f3e0ff */
[--C-:B0-----:R-:W-:Y:S01]  /*9ed0*/  IMAD.X R7, RZ, RZ, R13.reuse, P4 ;  /* 0x000000ffff077224 */ /* 0x101fe200020e060d */
[C---:B------:R-:W-:Y:S01]  /*9ee0*/  IADD3 R56, P2, R12.reuse, 0x8040, RZ ;  /* 0x000080400c387810 */ /* 0x040fe20007f5e0ff */
[--C-:B------:R-:W-:Y:S01]  /*9ef0*/  IMAD.X R9, RZ, RZ, R13.reuse, P5 ;  /* 0x000000ffff097224 */ /* 0x100fe200028e060d */
[C---:B------:R-:W-:Y:S01]  /*9f00*/  IADD3 R65, P3, R12.reuse, 0x8020, RZ ;  /* 0x000080200c417810 */ /* 0x040fe20007f7e0ff */
[--C-:B------:R-:W-:Y:S01]  /*9f10*/  IMAD.X R135, RZ, RZ, R13.reuse, P0 ;  /* 0x000000ffff877224 */ /* 0x100fe200000e060d */
[----:B------:R-:W-:Y:S01]  /*9f20*/  LOP3.LUT R131, R12, 0x380, RZ, 0xc0, !PT ;  /* 0x000003800c837812 */ /* 0x000fe200078ec0ff */
[--C-:B------:R-:W-:Y:S01]  /*9f30*/  IMAD.X R139, RZ, RZ, R13.reuse, P1 ;  /* 0x000000ffff8b7224 */ /* 0x100fe200008e060d */
[----:B------:R-:W-:Y:S01]  /*9f40*/  LOP3.LUT R4, R4, R11, RZ, 0x3c, !PT ;  /* 0x0000000b04047212 */ /* 0x000fe200078e3cff */
[--C-:B------:R-:W-:Y:S01]  /*9f50*/  IMAD.X R11, RZ, RZ, R13.reuse, P6 ;  /* 0x000000ffff0b7224 */ /* 0x100fe200030e060d */
[C---:B------:R-:W-:Y:S01]  /*9f60*/  IADD3 R30, P4, R12.reuse, 0x8000, RZ ;  /* 0x000080000c1e7810 */ /* 0x040fe20007f9e0ff */
        /* <DEDUP_REMOVED lines=14> */
[----:B------:R-:W-:-:S02]  /*a050*/  IMAD.X R161, RZ, RZ, R13, P2 ;  /* 0x000000ffffa17224 */ /* 0x000fc400010e060d */
[----:B------:R-:W-:Y:S01]  /*a060*/  FMUL.FTZ R183, R52, R6 ;  /* 0x0000000634b77220 */ /* 0x000fe20000410000 */
[--C-:B------:R-:W-:Y:S01]  /*a070*/  IMAD.X R163, RZ, RZ, R13.reuse, P3 ;  /* 0x000000ffffa37224 */ /* 0x100fe200018e060d */
[----:B------:R-:W-:Y:S01]  /*a080*/  LOP3.LUT R130, R131, R12, RZ, 0x3c, !PT ;  /* 0x0000000c83827212 */ /* 0x000fe200078e3cff */
[----:B------:R-:W-:Y:S01]  /*a090*/  IMAD.MOV.U32 R131, RZ, RZ, R13 ;  /* 0x000000ffff837224 */ /* 0x000fe200078e000d */
[----:B------:R-:W-:Y:S01]  /*a0a0*/  LOP3.LUT R13, R56, 0x380, RZ, 0xc0, !PT ;  /* 0x00000380380d7812 */ /* 0x000fe200078ec0ff */
[-C--:B------:R-:W-:Y:S01]  /*a0b0*/  FMUL.FTZ R25, R25, R6.reuse ;  /* 0x0000000619197220 */ /* 0x080fe20000410000 */
[----:B------:R-:W-:Y:S01]  /*a0c0*/  LOP3.LUT R12, R31, 0x380, RZ, 0xc0, !PT ;  /* 0x000003801f0c7812 */ /* 0x000fe200078ec0ff */
[-C--:B------:R-:W-:Y:S01]  /*a0d0*/  FMUL.FTZ R24, R24, R6.reuse ;  /* 0x0000000618187220 */ /* 0x080fe20000410000 */
[----:B------:R-:W-:Y:S01]  /*a0e0*/  SHF.R.U64 R13, R13, 0x3, RZ ;  /* 0x000000030d0d7819 */ /* 0x000fe200000012ff */
[-C--:B------:R-:W-:Y:S01]  /*a0f0*/  FMUL.FTZ R29, R29, R6.reuse ;  /* 0x000000061d1d7220 */ /* 0x080fe20000410000 */
[----:B------:R-:W-:Y:S01]  /*a100*/  SHF.R.U64 R12, R12, 0x3, RZ ;  /* 0x000000030c0c7819 */ /* 0x000fe200000012ff */
[----:B------:R-:W-:Y:S01]  /*a110*/  FMUL.FTZ R28, R28, R6 ;  /* 0x000000061c1c7220 */ /* 0x000fe20000410000 */
[----:B------:R-:W-:Y:S01]  /*a120*/  LOP3.LUT R142, R13, R56, RZ, 0x3c, !PT ;  /* 0x000000380d8e7212 */ /* 0x000fe200078e3cff */
[-C--:B------:R-:W-:Y:S01]  /*a130*/  FMUL.FTZ R33, R33, R6.reuse ;  /* 0x0000000621217220 */ /* 0x080fe20000410000 */
[----:B------:R-:W-:Y:S01]  /*a140*/  LOP3.LUT R13, R30, 0x380, RZ, 0xc0, !PT ;  /* 0x000003801e0d7812 */ /* 0x000fe200078ec0ff */
[-C--:B------:R-:W-:Y:S01]  /*a150*/  FMUL.FTZ R32, R32, R6.reuse ;  /* 0x0000000620207220 */ /* 0x080fe20000410000 */
[----:B------:R-:W-:Y:S01]  /*a160*/  LOP3.LUT R138, R12, R31, RZ, 0x3c, !PT ;  /* 0x0000001f0c8a7212 */ /* 0x000fe200078e3cff */
[-C--:B------:R-:W-:Y:S01]  /*a170*/  FMUL.FTZ R36, R36, R6.reuse ;  /* 0x0000000624247220 */ /* 0x080fe20000410000 */
[----:B------:R-:W-:Y:S01]  /*a180*/  SHF.R.U64 R13, R13, 0x3, RZ ;  /* 0x000000030d0d7819 */ /* 0x000fe200000012ff */
[-C--:B------:R-:W-:Y:S01]  /*a190*/  FMUL.FTZ R41, R41, R6.reuse ;  /* 0x0000000629297220 */ /* 0x080fe20000410000 */
[----:B------:R-:W-:Y:S01]  /*a1a0*/  LOP3.LUT R12, R61, 0x380, RZ, 0xc0, !PT ;  /* 0x000003803d0c7812 */ /* 0x000fe200078ec0ff */
[----:B------:R-:W-:Y:S01]  /*a1b0*/  FMUL.FTZ R40, R40, R6 ;  /* 0x0000000628287220 */ /* 0x000fe20000410000 */
[----:B------:R-:W-:Y:S01]  /*a1c0*/  LOP3.LUT R150, R13, R30, RZ, 0x3c, !PT ;  /* 0x0000001e0d967212 */ /* 0x000fe200078e3cff */
[-C--:B------:R-:W-:Y:S01]  /*a1d0*/  FMUL.FTZ R44, R44, R6.reuse ;  /* 0x000000062c2c7220 */ /* 0x080fe20000410000 */
[----:B------:R-:W-:Y:S01]  /*a1e0*/  LOP3.LUT R30, R57, 0x380, RZ, 0xc0, !PT ;  /* 0x00000380391e7812 */ /* 0x000fe200078ec0ff */
[-C--:B------:R-:W-:Y:S01]  /*a1f0*/  FMUL.FTZ R49, R49, R6.reuse ;  /* 0x0000000631317220 */ /* 0x080fe20000410000 */
[----:B------:R-:W-:Y:S01]  /*a200*/  LOP3.LUT R52, R65, 0x380, RZ, 0xc0, !PT ;  /* 0x0000038041347812 */ /* 0x000fe200078ec0ff */
[-C--:B------:R-:W-:Y:S01]  /*a210*/  FMUL.FTZ R48, R48, R6.reuse ;  /* 0x0000000630307220 */ /* 0x080fe20000410000 */
[----:B------:R-:W-:Y:S01]  /*a220*/  SHF.R.U64 R12, R12, 0x3, RZ ;  /* 0x000000030c0c7819 */ /* 0x000fe200000012ff */
[-C--:B------:R-:W-:Y:S01]  /*a230*/  FMUL.FTZ R181, R60, R6.reuse ;  /* 0x000000063cb57220 */ /* 0x080fe20000410000 */
[----:B------:R-:W-:Y:S01]  /*a240*/  LOP3.LUT R13, R20, 0x380, RZ, 0xc0, !PT ;  /* 0x00000380140d7812 */ /* 0x000fe200078ec0ff */
[-C--:B------:R-:W-:Y:S01]  /*a250*/  FMUL.FTZ R180, R64, R6.reuse ;  /* 0x0000000640b47220 */ /* 0x080fe20000410000 */
[----:B------:R-:W-:Y:S01]  /*a260*/  SHF.R.U64 R30, R30, 0x3, RZ ;  /* 0x000000031e1e7819 */ /* 0x000fe200000012ff */
[-C--:B------:R-:W-:Y:S01]  /*a270*/  FMUL.FTZ R179, R68, R6.reuse ;  /* 0x0000000644b37220 */ /* 0x080fe20000410000 */
[----:B------:R-:W-:Y:S01]  /*a280*/  SHF.R.U64 R52, R52, 0x3, RZ ;  /* 0x0000000334347819 */ /* 0x000fe200000012ff */
[-C--:B------:R-:W-:Y:S01]  /*a290*/  FMUL.FTZ R73, R73, R6.reuse ;  /* 0x0000000649497220 */ /* 0x080fe20000410000 */
[----:B------:R-:W-:Y:S01]  /*a2a0*/  LOP3.LUT R152, R12, R61, RZ, 0x3c, !PT ;  /* 0x0000003d0c987212 */ /* 0x000fe200078e3cff */
[-C--:B------:R-:W-:Y:S01]  /*a2b0*/  FMUL.FTZ R72, R72, R6.reuse ;  /* 0x0000000648487220 */ /* 0x080fe20000410000 */
[----:B------:R-:W-:Y:S01]  /*a2c0*/  LOP3.LUT R12, R53, 0x380, RZ, 0xc0, !PT ;  /* 0x00000380350c7812 */ /* 0x000fe200078ec0ff */
[-C--:B------:R-:W-:Y:S01]  /*a2d0*/  FMUL.FTZ R76, R76, R6.reuse ;  /* 0x000000064c4c7220 */ /* 0x080fe20000410000 */
[----:B------:R-:W-:Y:S01]  /*a2e0*/  SHF.R.U64 R13, R13, 0x3, RZ ;  /* 0x000000030d0d7819 */ /* 0x000fe200000012ff */
[-C--:B------:R-:W-:Y:S01]  /*a2f0*/  FMUL.FTZ R81, R81, R6.reuse ;  /* 0x0000000651517220 */ /* 0x080fe20000410000 */
[----:B------:R-:W-:Y:S01]  /*a300*/  LOP3.LUT R156, R30, R57, RZ, 0x3c, !PT ;  /* 0x000000391e9c7212 */ /* 0x000fe200078e3cff */
[-C--:B------:R-:W-:Y:S01]  /*a310*/  FMUL.FTZ R80, R80, R6.reuse ;  /* 0x0000000650507220 */ /* 0x080fe20000410000 */
[----:B------:R-:W-:Y:S01]  /*a320*/  IADD3 R30, P3, R164, 0x1000, RZ ;  /* 0x00001000a41e7810 */ /* 0x000fe20007f7e0ff */
[-C--:B------:R-:W-:Y:S01]  /*a330*/  FMUL.FTZ R84, R84, R6.reuse ;  /* 0x0000000654547220 */ /* 0x080fe20000410000 */
[----:B------:R-:W-:Y:S01]  /*a340*/  LOP3.LUT R31, R14, 0x380, RZ, 0xc0, !PT ;  /* 0x000003800e1f7812 */ /* 0x000fe200078ec0ff */
[-C--:B------:R-:W-:Y:S01]  /*a350*/  FMUL.FTZ R89, R89, R6.reuse ;  /* 0x0000000659597220 */ /* 0x080fe20000410000 */
[----:B------:R-:W-:Y:S01]  /*a360*/  LOP3.LUT R146, R52, R65, RZ, 0x3c, !PT ;  /* 0x0000004134927212 */ /* 0x000fe200078e3cff */
[-C--:B------:R-:W-:Y:S01]  /*a370*/  FMUL.FTZ R88, R88, R6.reuse ;  /* 0x0000000658587220 */ /* 0x080fe20000410000 */
[----:B------:R-:W-:Y:S01]  /*a380*/  SHF.R.U64 R12, R12, 0x3, RZ ;  /* 0x000000030c0c7819 */ /* 0x000fe200000012ff */
[----:B------:R-:W-:Y:S01]  /*a390*/  FMUL.FTZ R92, R92, R6 ;  /* 0x000000065c5c7220 */ /* 0x000fe20000410000 */
[----:B------:R-:W-:Y:S01]  /*a3a0*/  LOP3.LUT R158, R13, R20, RZ, 0x3c, !PT ;  /* 0x000000140d9e7212 */ /* 0x000fe200078e3cff */
[-C--:B------:R-:W-:Y:S01]  /*a3b0*/  FMUL.FTZ R97, R97, R6.reuse ;  /* 0x0000000661617220 */ /* 0x080fe20000410000 */
[----:B------:R-:W-:Y:S01]  /*a3c0*/  LOP3.LUT R52, R15, 0x380, RZ, 0xc0, !PT ;  /* 0x000003800f347812 */ /* 0x000fe200078ec0ff */
[-C--:B------:R-:W-:Y:S01]  /*a3d0*/  FMUL.FTZ R96, R96, R6.reuse ;  /* 0x0000000660607220 */ /* 0x080fe20000410000 */
[----:B------:R-:W-:Y:S01]  /*a3e0*/  IADD3 R20, P4, R164, 0x2000, RZ ;  /* 0x00002000a4147810 */ /* 0x000fe20007f9e0ff */
[-C--:B------:R-:W-:Y:S01]  /*a3f0*/  FMUL.FTZ R100, R100, R6.reuse ;  /* 0x0000000664647220 */ /* 0x080fe20000410000 */
[----:B------:R-:W-:Y:S01]  /*a400*/  LOP3.LUT R13, R30, 0x380, RZ, 0xc0, !PT ;  /* 0x000003801e0d7812 */ /* 0x000fe200078ec0ff */
[-C--:B------:R-:W-:Y:S01]  /*a410*/  FMUL.FTZ R104, R104, R6.reuse ;  /* 0x0000000668687220 */ /* 0x080fe20000410000 */
[----:B------:R-:W-:Y:S01]  /*a420*/  SHF.R.U64 R31, R31, 0x3, RZ ;  /* 0x000000031f1f7819 */ /* 0x000fe200000012ff */
[-C--:B------:R-:W-:Y:S01]  /*a430*/  FMUL.FTZ R108, R108, R6.reuse ;  /* 0x000000066c6c7220 */ /* 0x080fe20000410000 */
[----:B------:R-:W-:Y:S01]  /*a440*/  LOP3.LUT R154, R12, R53, RZ, 0x3c, !PT ;  /* 0x000000350c9a7212 */ /* 0x000fe200078e3cff */
[-C--:B------:R-:W-:Y:S01]  /*a450*/  FMUL.FTZ R112, R112, R6.reuse ;  /* 0x0000000670707220 */ /* 0x080fe20000410000 */
[----:B------:R-:W-:Y:S01]  /*a460*/  SHF.R.U64 R52, R52, 0x3, RZ ;  /* 0x0000000334347819 */ /* 0x000fe200000012ff */
[-C--:B------:R-:W-:Y:S01]  /*a470*/  FMUL.FTZ R116, R116, R6.reuse ;  /* 0x0000000674747220 */ /* 0x080fe20000410000 */
[----:B------:R-:W-:Y:S01]  /*a480*/  LOP3.LUT R12, R20, 0x380, RZ, 0xc0, !PT ;  /* 0x00000380140c7812 */ /* 0x000fe200078ec0ff */
[-C--:B------:R-:W-:Y:S01]  /*a490*/  FMUL.FTZ R120, R120, R6.reuse ;  /* 0x0000000678787220 */ /* 0x080fe20000410000 */
[----:B------:R-:W-:Y:S01]  /*a4a0*/  SHF.R.U64 R13, R13, 0x3, RZ ;  /* 0x000000030d0d7819 */ /* 0x000fe200000012ff */
[----:B------:R-:W-:Y:S01]  /*a4b0*/  FMUL.FTZ R124, R124, R6 ;  /* 0x000000067c7c7220 */ /* 0x000fe20000410000 */
[----:B------:R-:W-:Y:S01]  /*a4c0*/  LOP3.LUT R162, R31, R14, RZ, 0x3c, !PT ;  /* 0x0000000e1fa27212 */ /* 0x000fe200078e3cff */
[-C--:B------:R-:W-:Y:S01]  /*a4d0*/  FMUL.FTZ R128, R128, R6.reuse ;  /* 0x0000000680807220 */ /* 0x080fe20000410000 */
[----:B------:R-:W-:Y:S01]  /*a4e0*/  IADD3 R31, P5, R164, 0x3000, RZ ;  /* 0x00003000a41f7810 */ /* 0x000fe20007fbe0ff */
        /* <DEDUP_REMOVED lines=17> */
[----:B------:R-:W-:Y:S01]  /*a600*/  LOP3.LUT R30, R30, R31, RZ, 0x3c, !PT ;  /* 0x0000001f1e1e7212 */ /* 0x000fe200078e3cff */
[--C-:B------:R-:W-:Y:S01]  /*a610*/  IMAD.X R31, RZ, RZ, R165.reuse, P5 ;  /* 0x000000ffff1f7224 */ /* 0x100fe200028e06a5 */
[----:B------:R-:W-:Y:S01]  /*a620*/  IADD3 R111, P2, R164, 0x7000, RZ ;  /* 0x00007000a46f7810 */ /* 0x000fe20007f5e0ff */
[----:B------:R-:W-:Y:S01]  /*a630*/  FMUL.FTZ R148, R148, R6 ;  /* 0x0000000694947220 */ /* 0x000fe20000410000 */
[----:B------:R-:W-:Y:S01]  /*a640*/  IADD3 R53, P5, R164, 0xa000, RZ ;  /* 0x0000a000a4357810 */ /* 0x000fe20007fbe0ff */
[----:B------:R-:W0:Y:S01]  /*a650*/  LDC R200, c[0x0][0xbe8] ;  /* 0x0002fa00ffc87b82 */ /* 0x000e220000000800 */
[----:B------:R-:W-:Y:S01]  /*a660*/  LOP3.LUT R6, R115, 0x380, RZ, 0xc0, !PT ;  /* 0x0000038073067812 */ /* 0x000fe200078ec0ff */
[--C-:B------:R-:W-:Y:S01]  /*a670*/  IMAD.X R13, RZ, RZ, R165.reuse, P3 ;  /* 0x000000ffff0d7224 */ /* 0x100fe200018e06a5 */
[----:B------:R-:W-:Y:S01]  /*a680*/  LOP3.LUT R14, R15, R20, RZ, 0x3c, !PT ;  /* 0x000000140f0e7212 */ /* 0x000fe200078e3cff */
[----:B------:R-:W-:Y:S01]  /*a690*/  ULDC UR10, c[0x0][0xc44] ;  /* 0x00031100000a7ab9 */ /* 0x000fe20000000800 */
[----:B------:R-:W-:Y:S01]  /*a6a0*/  LOP3.LUT R110, R111, 0x380, RZ, 0xc0, !PT ;  /* 0x000003806f6e7812 */ /* 0x000fe200078ec0ff */
[----:B------:R-:W-:Y:S01]  /*a6b0*/  ULDC.64 UR8, c[0x0][0xb90] ;  /* 0x0002e40000087ab9 */ /* 0x000fe20000000a00 */
[----:B------:R-:W-:Y:S01]  /*a6c0*/  LOP3.LUT R20, R53, 0x380, RZ, 0xc0, !PT ;  /* 0x0000038035147812 */ /* 0x000fe200078ec0ff */
[----:B------:R-:W-:Y:S01]  /*a6d0*/  IMAD.X R15, RZ, RZ, R165, P4 ;  /* 0x000000ffff0f7224 */ /* 0x000fe200020e06a5 */
[----:B------:R-:W-:-:S02]  /*a6e0*/  SHF.R.U64 R6, R6, 0x3, RZ ;  /* 0x0000000306067819 */ /* 0x000fc400000012ff */
[----:B------:R-:W-:Y:S02]  /*a6f0*/  SHF.R.U64 R110, R110, 0x3, RZ ;  /* 0x000000036e6e7819 */ /* 0x000fe400000012ff */
[----:B------:R-:W-:Y:S02]  /*a700*/  SHF.R.U64 R20, R20, 0x3, RZ ;  /* 0x0000000314147819 */ /* 0x000fe400000012ff */
[----:B------:R-:W-:Y:S02]  /*a710*/  LOP3.LUT R6, R6, R115, RZ, 0x3c, !PT ;  /* 0x0000007306067212 */ /* 0x000fe400078e3cff */
[----:B------:R-:W-:Y:S01]  /*a720*/  LOP3.LUT R110, R110, R111, RZ, 0x3c, !PT ;  /* 0x0000006f6e6e7212 */ /* 0x000fe200078e3cff */
[----:B------:R-:W-:Y:S01]  /*a730*/  IMAD.X R111, RZ, RZ, R165, P2 ;  /* 0x000000ffff6f7224 */ /* 0x000fe200010e06a5 */
[----:B------:R-:W-:Y:S02]  /*a740*/  IADD3 R115, P3, R164, 0x8000, RZ ;  /* 0x00008000a4737810 */ /* 0x000fe40007f7e0ff */
[----:B------:R-:W-:-:S02]  /*a750*/  LOP3.LUT R20, R20, R53, RZ, 0x3c, !PT ;  /* 0x0000003514147212 */ /* 0x000fc400078e3cff */
[----:B------:R-:W-:Y:S02]  /*a760*/  IADD3 R53, P2, R164, 0xe000, RZ ;  /* 0x0000e000a4357810 */ /* 0x000fe40007f5e0ff */
[----:B------:R-:W-:Y:S02]  /*a770*/  LOP3.LUT R114, R115, 0x380, RZ, 0xc0, !PT ;  /* 0x0000038073727812 */ /* 0x000fe400078ec0ff */
[----:B------:R-:W-:Y:S02]  /*a780*/  LOP3.LUT R52, R53, 0x380, RZ, 0xc0, !PT ;  /* 0x0000038035347812 */ /* 0x000fe400078ec0ff */
[----:B------:R-:W-:Y:S02]  /*a790*/  SHF.R.U64 R114, R114, 0x3, RZ ;  /* 0x0000000372727819 */ /* 0x000fe400000012ff */
[----:B------:R-:W-:Y:S02]  /*a7a0*/  SHF.R.U64 R52, R52, 0x3, RZ ;  /* 0x0000000334347819 */ /* 0x000fe400000012ff */
[----:B------:R-:W-:-:S02]  /*a7b0*/  F2FP.F16.F32.PACK_AB R24, R25, R24 ;  /* 0x000000181918723e */ /* 0x000fc400000000ff */
[----:B------:R-:W-:Y:S01]  /*a7c0*/  LOP3.LUT R114, R114, R115, RZ, 0x3c, !PT ;  /* 0x0000007372727212 */ /* 0x000fe200078e3cff */
[--C-:B------:R-:W-:Y:S01]  /*a7d0*/  IMAD.X R115, RZ, RZ, R165.reuse, P3 ;  /* 0x000000ffff737224 */ /* 0x100fe200018e06a5 */
[----:B------:R-:W-:Y:S02]  /*a7e0*/  F2FP.F16.F32.PACK_AB R25, R27, R26 ;  /* 0x0000001a1b19723e */ /* 0x000fe400000000ff */
[----:B------:R-:W-:Y:S01]  /*a7f0*/  LOP3.LUT R52, R52, R53, RZ, 0x3c, !PT ;  /* 0x0000003534347212 */ /* 0x000fe200078e3cff */
[--C-:B------:R-:W-:Y:S01]  /*a800*/  IMAD.X R53, RZ, RZ, R165.reuse, P2 ;  /* 0x000000ffff357224 */ /* 0x100fe200010e06a5 */
[----:B------:R-:W-:Y:S02]  /*a810*/  MOV R201, R130 ;  /* 0x0000008200c97202 */ /* 0x000fe40000000f00 */
[----:B------:R-:W-:Y:S02]  /*a820*/  F2FP.F16.F32.PACK_AB R26, R29, R28 ;  /* 0x0000001c1d1a723e */ /* 0x000fe400000000ff */
[----:B------:R-:W-:Y:S01]  /*a830*/  F2FP.F16.F32.PACK_AB R27, R3, R21 ;  /* 0x00000015031b723e */ /* 0x000fe200000000ff */
[----:B------:R-:W-:Y:S01]  /*a840*/  BAR.SYNC.DEFER_BLOCKING 0x1, 0x100 ;  /* 0x0044000000007b1d */ /* 0x000fe20000010000 */
[----:B------:R-:W-:Y:S01]  /*a850*/  IADD3 R130, P3, R164, 0xf000, RZ ;  /* 0x0000f000a4827810 */ /* 0x000fe20007f7e0ff */
[----:B------:R-:W-:Y:S01]  /*a860*/  IMAD.X R21, RZ, RZ, R165, P5 ;  /* 0x000000ffff157224 */ /* 0x000fe200028e06a5 */
[----:B0-----:R-:W-:-:S02]  /*a870*/  ISETP.NE.AND P2, PT, R200, 0x1, PT ;  /* 0x00000001c800780c */ /* 0x001fc40003f45270 */
[----:B------:R-:W-:Y:S01]  /*a880*/  LOP3.LUT R3, R130, 0x380, RZ, 0xc0, !PT ;  /* 0x0000038082037812 */ /* 0x000fe200078ec0ff */
[----:B------:R-:W-:Y:S01]  /*a890*/  IMAD.X R131, RZ, RZ, R165, P3 ;  /* 0x000000ffff837224 */ /* 0x000fe200018e06a5 */
[----:B------:R-:W-:Y:S02]  /*a8a0*/  R2UR UR14, R218 ;  /* 0x00000000da0e72ca */ /* 0x000fe400000e0000 */
[----:B------:R-:W-:Y:S02]  /*a8b0*/  SHF.R.U64 R3, R3, 0x3, RZ ;  /* 0x0000000303037819 */ /* 0x000fe400000012ff */
[----:B------:R-:W-:Y:S02]  /*a8c0*/  R2UR UR13, R219 ;  /* 0x00000000db0d72ca */ /* 0x000fe400000e0000 */
[----:B------:R-:W-:Y:S02]  /*a8d0*/  LOP3.LUT R130, R3, R130, RZ, 0x3c, !PT ;  /* 0x0000008203827212 */ /* 0x000fe400078e3cff */
[----:B------:R-:W-:-:S02]  /*a8e0*/  LOP3.LUT R60, R69, 0x380, RZ, 0xc0, !PT ;  /* 0x00000380453c7812 */ /* 0x000fc400078ec0ff */
[----:B------:R-:W-:Y:S02]  /*a8f0*/  MOV R3, R4 ;  /* 0x0000000400037202 */ /* 0x000fe40000000f00 */
[----:B------:R-:W0:Y:S01]  /*a900*/  @P2 LDC R4, c[0x0][0xbec] ;  /* 0x0002fb00ff042b82 */ /* 0x000e220000000800 */
[----:B------:R-:W-:Y:S01]  /*a910*/  R2UR UR12, R217 ;  /* 0x00000000d90c72ca */ /* 0x000fe200000e0000 */
[----:B------:R-:W-:Y:S01]  /*a920*/  UIADD3 UR5, -UR14, URZ, URZ ;  /* 0x0000003f0e057290 */ /* 0x000fe2000fffe13f */
[----:B------:R-:W-:Y:S01]  /*a930*/  SHF.R.U64 R60, R60, 0x3, RZ ;  /* 0x000000033c3c7819 */ /* 0x000fe200000012ff */
[----:B------:R1:W-:Y:S02]  /*a940*/  STSM.16.M88.4 [R201], R24 ;  /* 0x00000018c9007844 */ /* 0x0003e40000000200 */
[----:B------:R-:W-:Y:S01]  /*a950*/  UIMAD UR10, UR10, UR5, UR13 ;  /* 0x000000050a0a72a4 */ /* 0x000fe2000f8e020d */
[----:B------:R-:W-:Y:S01]  /*a960*/  LOP3.LUT R134, R60, R69, RZ, 0x3c, !PT ;  /* 0x000000453c867212 */ /* 0x000fe200078e3cff */
[----:B------:R-:W2:Y:S01]  /*a970*/  @P2 LDC R5, c[0x0][0xbf0] ;  /* 0x0002fc00ff052b82 */ /* 0x000ea20000000800 */
[----:B------:R-:W-:Y:S01]  /*a980*/  IADD3 R65, P0, R164, 0x5000, RZ ;  /* 0x00005000a4417810 */ /* 0x000fe20007f1e0ff */
[----:B------:R-:W-:Y:S01]  /*a990*/  USHF.R.S32.HI UR11, URZ, 0x1f, UR10 ;  /* 0x0000001f3f0b7899 */ /* 0x000fe2000801140a */
[----:B------:R-:W-:Y:S01]  /*a9a0*/  MOV R134, R134 ;  /* 0x0000008600867202 */ /* 0x000fe20000000f00 */
[----:B------:R-:W-:Y:S01]  /*a9b0*/  IMAD R135, RZ, RZ, -UR13 ;  /* 0x8000000dff877e24 */ /* 0x000fe2000f8e02ff */
[----:B------:R-:W-:Y:S01]  /*a9c0*/  F2FP.F16.F32.PACK_AB R40, R41, R40 ;  /* 0x000000282928723e */ /* 0x000fe200000000ff */
[----:B------:R-:W-:Y:S01]  /*a9d0*/  UIMAD UR5, UR11, UR8, URZ ;  /* 0x000000080b0572a4 */ /* 0x000fe2000f8e023f */
[----:B------:R-:W-:Y:S01]  /*a9e0*/  F2FP.F16.F32.PACK_AB R41, R43, R42 ;  /* 0x0000002a2b29723e */ /* 0x000fe200000000ff */
[----:B------:R-:W-:Y:S01]  /*a9f0*/  UIMAD.WIDE.U32 UR6, UR10, UR8, URZ ;  /* 0x000000080a0672a5 */ /* 0x000fe2000f8e003f */
[----:B------:R-:W-:Y:S01]  /*aa00*/  LOP3.LUT R64, R65, 0x380, RZ, 0xc0, !PT ;  /* 0x0000038041407812 */ /* 0x000fe200078ec0ff */
[----:B------:R-:W-:Y:S01]  /*aa10*/  UIMAD UR5, UR10, UR9, UR5 ;  /* 0x000000090a0572a4 */ /* 0x000fe2000f8e0205 */
[----:B------:R-:W-:-:S02]  /*aa20*/  F2FP.F16.F32.PACK_AB R43, R47, R46 ;  /* 0x0000002e2f2b723e */ /* 0x000fc400000000ff */
[----:B-1----:R-:W-:Y:S01]  /*aa30*/  MOV R26, R6 ;  /* 0x00000006001a7202 */ /* 0x002fe20000000f00 */
[----:B------:R-:W1:Y:S01]  /*aa40*/  LDC.64 R24, c[0x0][0xb98] ;  /* 0x0002e600ff187b82 */ /* 0x000e620000000a00 */
[----:B------:R-:W-:Y:S01]  /*aa50*/  LOP3.LUT R10, R107, 0x380, RZ, 0xc0, !PT ;  /* 0x000003806b0a7812 */ /* 0x000fe200078ec0ff */
[----:B------:R-:W-:Y:S01]  /*aa60*/  IMAD.U32 R126, RZ, RZ, UR6 ;  /* 0x00000006ff7e7e24 */ /* 0x000fe2000f8e00ff */
[----:B------:R-:W-:Y:S01]  /*aa70*/  SHF.R.U64 R64, R64, 0x3, RZ ;  /* 0x0000000340407819 */ /* 0x000fe200000012ff */
[----:B------:R-:W-:Y:S01]  /*aa80*/  UIADD3 UR6, UR7, UR5, URZ ;  /* 0x0000000507067290 */ /* 0x000fe2000fffe03f */
[----:B------:R-:W-:Y:S01]  /*aa90*/  SHF.R.U64 R10, R10, 0x3, RZ ;  /* 0x000000030a0a7819 */ /* 0x000fe200000012ff */
[----:B------:R-:W-:Y:S01]  /*aaa0*/  IMAD.U32 R127, RZ, RZ, UR7 ;  /* 0x00000007ff7f7e24 */ /* 0x000fe2000f8e00ff */
[----:B------:R-:W-:Y:S01]  /*aab0*/  F2FP.F16.F32.PACK_AB R32, R33, R32 ;  /* 0x000000202120723e */ /* 0x000fe200000000ff */
[----:B------:R-:W3:Y:S01]  /*aac0*/  LDC R6, c[0x0][0xc38] ;  /* 0x00030e00ff067b82 */ /* 0x000ee20000000800 */
[----:B------:R-:W-:Y:S01]  /*aad0*/  F2FP.F16.F32.PACK_AB R33, R35, R34 ;  /* 0x000000222321723e */ /* 0x000fe200000000ff */
[----:B------:R-:W-:Y:S01]  /*aae0*/  IMAD.U32 R127, RZ, RZ, UR6 ;  /* 0x00000006ff7f7e24 */ /* 0x000fe2000f8e00ff */
[----:B------:R-:W-:Y:S01]  /*aaf0*/  LOP3.LUT R64, R64, R65, RZ, 0x3c, !PT ;  /* 0x0000004140407212 */ /* 0x000fe200078e3cff */
[----:B------:R-:W-:Y:S01]  /*ab00*/  IMAD.X R65, RZ, RZ, R165, P0 ;  /* 0x000000ffff417224 */ /* 0x000fe200000e06a5 */
[----:B------:R-:W-:Y:S01]  /*ab10*/  MOV R138, R138 ;  /* 0x0000008a008a7202 */ /* 0x000fe20000000f00 */
[----:B------:R-:W-:Y:S01]  /*ab20*/  ULDC.64 UR6, c[0x0][0xb88] ;  /* 0x0002e20000067ab9 */ /* 0x000fe20000000a00 */
[----:B------:R-:W-:Y:S01]  /*ab30*/  F2FP.F16.F32.PACK_AB R34, R178, R36 ;  /* 0x00000024b222723e */ /* 0x000fe200000000ff */
[----:B------:R-:W-:Y:S01]  /*ab40*/  ULDC UR5, c[0x0][0xa88] ;  /* 0x0002a20000057ab9 */ /* 0x000fe20000000800 */
[----:B------:R-:W-:Y:S01]  /*ab50*/  F2FP.F16.F32.PACK_AB R35, R39, R38 ;  /* 0x000000262723723e */ /* 0x000fe200000000ff */
[----:B------:R-:W-:Y:S01]  /*ab60*/  ULDC.64 UR8, c[0x0][0x208] ;  /* 0x0000820000087ab9 */ /* 0x000fe20000000a00 */
[----:B------:R-:W-:-:S02]  /*ab70*/  LOP3.LUT R10, R10, R107, RZ, 0x3c, !PT ;  /* 0x0000006b0a0a7212 */ /* 0x000fc400078e3cff */
[C---:B------:R-:W-:Y:S01]  /*ab80*/  IADD3 R107, P0, R164.reuse, 0xc000, RZ ;  /* 0x0000c000a46b7810 */ /* 0x040fe20007f1e0ff */
[----:B------:R1:W-:Y:S01]  /*ab90*/  STSM.16.M88.4 [R138], R32 ;  /* 0x000000208a007844 */ /* 0x0003e20000000200 */
[C---:B------:R-:W-:Y:S02]  /*aba0*/  IADD3 R57, P6, R164.reuse, 0x4000, RZ ;  /* 0x00004000a4397810 */ /* 0x040fe40007fde0ff */
[----:B------:R-:W-:Y:S02]  /*abb0*/  IADD3 R69, P1, R164, 0x6000, RZ ;  /* 0x00006000a4457810 */ /* 0x000fe40007f3e0ff */
[----:B------:R-:W-:Y:S02]  /*abc0*/  LOP3.LUT R106, R107, 0x380, RZ, 0xc0, !PT ;  /* 0x000003806b6a7812 */ /* 0x000fe400078ec0ff */
[----:B------:R-:W-:Y:S02]  /*abd0*/  LOP3.LUT R56, R57, 0x380, RZ, 0xc0, !PT ;  /* 0x0000038039387812 */ /* 0x000fe400078ec0ff */
[----:B------:R-:W-:Y:S01]  /*abe0*/  LOP3.LUT R68, R69, 0x380, RZ, 0xc0, !PT ;  /* 0x0000038045447812 */ /* 0x000fe200078ec0ff */
[----:B---3--:R-:W-:Y:S01]  /*abf0*/  IMAD R135, R6, R135, UR12 ;  /* 0x0000000c06877e24 */ /* 0x008fe2000f8e0287 */
[----:B------:R-:W-:Y:S01]  /*ac00*/  USHF.R.S32.HI UR12, URZ, 0x1f, UR14 ;  /* 0x0000001f3f0c7899 */ /* 0x000fe2000801140e */
[----:B------:R-:W-:-:S02]  /*ac10*/  F2FP.F16.F32.PACK_AB R48, R49, R48 ;  /* 0x000000303130723e */ /* 0x000fc400000000ff */
[----:B------:R-:W-:Y:S01]  /*ac20*/  IMAD R47, R135, 0x80, R225 ;  /* 0x00000080872f7824 */ /* 0x000fe200078e02e1 */
[----:B------:R-:W-:Y:S02]  /*ac30*/  MOV R154, R154 ;  /* 0x0000009a009a7202 */ /* 0x000fe40000000f00 */
[----:B-1----:R-:W-:Y:S01]  /*ac40*/  IMAD R32, R24, UR12, RZ ;  /* 0x0000000c18207c24 */ /* 0x002fe2000f8e02ff */
[----:B------:R-:W-:Y:S01]  /*ac50*/  F2FP.F16.F32.PACK_AB R42, R177, R44 ;  /* 0x0000002cb12a723e */ /* 0x000fe200000000ff */
[----:B0-----:R-:W-:Y:S01]  /*ac60*/  @P2 IMAD.HI.U32 R4, R47, R4, RZ ;  /* 0x000000042f042227 */ /* 0x001fe200078e00ff */
[----:B------:R-:W-:Y:S02]  /*ac70*/  F2FP.F16.F32.PACK_AB R49, R51, R50 ;  /* 0x000000323331723e */ /* 0x000fe400000000ff */
[----:B------:R-:W-:Y:S01]  /*ac80*/  LOP3.LUT R29, R164, 0x380, RZ, 0xc0, !PT ;  /* 0x00000380a41d7812 */ /* 0x000fe200078ec0ff */
[----:B------:R-:W-:Y:S01]  /*ac90*/  IMAD.MOV.U32 R39, RZ, RZ, R47 ;  /* 0x000000ffff277224 */ /* 0x000fe200078e002f */
[----:B--2---:R-:W-:Y:S01]  /*aca0*/  @P2 SHF.R.U32.HI R39, RZ, R5, R4 ;  /* 0x00000005ff272219 */ /* 0x004fe20000011604 */
[----:B------:R-:W-:Y:S01]  /*acb0*/  IMAD R32, R25, UR14, R32 ;  /* 0x0000000e19207c24 */ /* 0x000fe2000f8e0220 */
[----:B------:R-:W-:Y:S01]  /*acc0*/  MOV R162, R162 ;  /* 0x000000a200a27202 */ /* 0x000fe20000000f00 */
[----:B------:R-:W-:Y:S01]  /*acd0*/  IMAD.WIDE.U32 R24, R24, UR14, R126 ;  /* 0x0000000e18187c25 */ /* 0x000fe2000f8e007e */
[----:B------:R-:W-:Y:S01]  /*ace0*/  F2FP.F16.F32.PACK_AB R50, R199, R183 ;  /* 0x000000b7c732723e */ /* 0x000fe200000000ff */
[----:B------:R-:W-:Y:S01]  /*acf0*/  STSM.16.M88.4 [R154], R40 ;  /* 0x000000289a007844 */ /* 0x000fe20000000200 */
[----:B------:R-:W-:Y:S01]  /*ad00*/  F2FP.F16.F32.PACK_AB R51, R55, R54 ;  /* 0x000000363733723e */ /* 0x000fe200000000ff */
[----:B------:R-:W-:Y:S01]  /*ad10*/  IMAD.MOV R33, RZ, RZ, -R39 ;  /* 0x000000ffff217224 */ /* 0x000fe200078e0a27 */
[----:B------:R-:W-:-:S02]  /*ad20*/  SHF.R.U64 R106, R106, 0x3, RZ ;  /* 0x000000036a6a7819 */ /* 0x000fc400000012ff */
[----:B------:R-:W-:Y:S01]  /*ad30*/  MOV R160, R160 ;  /* 0x000000a000a07202 */ /* 0x000fe20000000f00 */
[----:B------:R-:W-:Y:S01]  /*ad40*/  IMAD R33, R200, R33, R47 ;  /* 0x00000021c8217224 */ /* 0x000fe200078e022f */
[----:B------:R-:W-:Y:S01]  /*ad50*/  F2FP.F16.F32.PACK_AB R4, R198, R182 ;  /* 0x000000b6c604723e */ /* 0x000fe200000000ff */
[----:B------:R-:W-:Y:S01]  /*ad60*/  STSM.16.M88.4 [R162], R48 ;  /* 0x00000030a2007844 */ /* 0x000fe20000000200 */
[----:B------:R-:W-:Y:S02]  /*ad70*/  F2FP.F16.F32.PACK_AB R5, R59, R58 ;  /* 0x0000003a3b05723e */ /* 0x000fe400000000ff */
[----:B------:R-:W-:Y:S02]  /*ad80*/  F2FP.F16.F32.PACK_AB R6, R197, R181 ;  /* 0x000000b5c506723e */ /* 0x000fe400000000ff */
[----:B------:R-:W-:Y:S02]  /*ad90*/  F2FP.F16.F32.PACK_AB R7, R63, R62 ;  /* 0x0000003e3f07723e */ /* 0x000fe400000000ff */
[----:B------:R-:W-:-:S02]  /*ada0*/  SHF.R.U64 R56, R56, 0x3, RZ ;  /* 0x0000000338387819 */ /* 0x000fc400000012ff */
[----:B------:R-:W-:Y:S01]  /*adb0*/  SHF.R.U64 R68, R68, 0x3, RZ ;  /* 0x0000000344447819 */ /* 0x000fe200000012ff */
[----:B------:R0:W-:Y:S01]  /*adc0*/  STSM.16.M88.4 [R160], R4 ;  /* 0x00000004a0007844 */ /* 0x0001e20000000200 */
[----:B------:R-:W-:Y:S02]  /*add0*/  SHF.R.U64 R29, R29, 0x3, RZ ;  /* 0x000000031d1d7819 */ /* 0x000fe400000012ff */
[----:B------:R-:W-:Y:S01]  /*ade0*/  LOP3.LUT R106, R106, R107, RZ, 0x3c, !PT ;  /* 0x0000006b6a6a7212 */ /* 0x000fe200078e3cff */
[--C-:B------:R-:W-:Y:S01]  /*adf0*/  IMAD.X R107, RZ, RZ, R165.reuse, P0 ;  /* 0x000000ffff6b7224 */ /* 0x100fe200000e06a5 */
[----:B------:R-:W-:Y:S01]  /*ae00*/  LOP3.LUT R56, R56, R57, RZ, 0x3c, !PT ;  /* 0x0000003938387212 */ /* 0x000fe200078e3cff */
[--C-:B------:R-:W-:Y:S01]  /*ae10*/  IMAD.X R57, RZ, RZ, R165.reuse, P6 ;  /* 0x000000ffff397224 */ /* 0x100fe200030e06a5 */
[----:B------:R-:W-:Y:S01]  /*ae20*/  LOP3.LUT R68, R68, R69, RZ, 0x3c, !PT ;  /* 0x0000004544447212 */ /* 0x000fe200078e3cff */
[----:B------:R-:W-:Y:S01]  /*ae30*/  IMAD.X R69, RZ, RZ, R165, P1 ;  /* 0x000000ffff457224 */ /* 0x000fe200008e06a5 */
[----:B------:R-:W-:-:S02]  /*ae40*/  IADD3 R123, P4, R164, 0x9000, RZ ;  /* 0x00009000a47b7810 */ /* 0x000fc40007f9e0ff */
[C---:B------:R-:W-:Y:S02]  /*ae50*/  IADD3 R61, P6, R164.reuse, 0xb000, RZ ;  /* 0x0000b000a43d7810 */ /* 0x040fe40007fde0ff */
[----:B------:R-:W-:Y:S02]  /*ae60*/  IADD3 R119, P1, R164, 0xd000, RZ ;  /* 0x0000d000a4777810 */ /* 0x000fe40007f3e0ff */
[----:B------:R-:W-:Y:S01]  /*ae70*/  LOP3.LUT R28, R29, R164, RZ, 0x3c, !PT ;  /* 0x000000a41d1c7212 */ /* 0x000fe200078e3cff */
[----:B------:R-:W-:Y:S01]  /*ae80*/  IMAD.MOV.U32 R29, RZ, RZ, R165 ;  /* 0x000000ffff1d7224 */ /* 0x000fe200078e00a5 */
[----:B0-----:R-:W-:Y:S02]  /*ae90*/  SHF.R.S32.HI R5, RZ, 0x1f, R39 ;  /* 0x0000001fff057819 */ /* 0x001fe40000011427 */
[----:B------:R-:W-:Y:S02]  /*aea0*/  SHF.R.S32.HI R6, RZ, 0x1f, R33 ;  /* 0x0000001fff067819 */ /* 0x000fe40000011421 */
[----:B------:R-:W-:Y:S01]  /*aeb0*/  IADD3 R4, P0, R39, R24, RZ ;  /* 0x0000001827047210 */ /* 0x000fe20007f1e0ff */
[----:B------:R-:W-:Y:S01]  /*aec0*/  IMAD R24, R200, UR5, RZ ;  /* 0x00000005c8187c24 */ /* 0x000fe2000f8e02ff */
[----:B------:R-:W-:Y:S01]  /*aed0*/  MOV R27, R8 ;  /* 0x00000008001b7202 */ /* 0x000fe20000000f00 */
[----:B------:R-:W-:Y:S01]  /*aee0*/  IMAD R6, R6, UR6, RZ ;  /* 0x0000000606067c24 */ /* 0x000fe2000f8e02ff */
[----:B------:R-:W-:-:S02]  /*aef0*/  MOV R164, R10 ;  /* 0x0000000a00a47202 */ /* 0x000fc40000000f00 */
[----:B------:R-:W-:Y:S02]  /*af00*/  MOV R158, R158 ;  /* 0x0000009e009e7202 */ /* 0x000fe40000000f00 */
[----:B------:R-:W-:Y:S02]  /*af10*/  F2FP.F16.F32.PACK_AB R8, R196, R180 ;  /* 0x000000b4c408723e */ /* 0x000fe400000000ff */
[----:B------:R-:W-:Y:S02]  /*af20*/  F2FP.F16.F32.PACK_AB R9, R67, R66 ;  /* 0x000000424309723e */ /* 0x000fe400000000ff */
[----:B------:R-:W-:Y:S02]  /*af30*/  F2FP.F16.F32.PACK_AB R10, R195, R179 ;  /* 0x000000b3c30a723e */ /* 0x000fe400000000ff */
[----:B------:R-:W-:Y:S02]  /*af40*/  F2FP.F16.F32.PACK_AB R11, R71, R70 ;  /* 0x00000046470b723e */ /* 0x000fe400000000ff */
[----:B------:R-:W-:-:S02]  /*af50*/  IADD3.X R5, R5, R25, R32, P0, !PT ;  /* 0x0000001905057210 */ /* 0x000fc400007fe420 */
[----:B------:R-:W-:Y:S01]  /*af60*/  LOP3.LUT R118, R119, 0x380, RZ, 0xc0, !PT ;  /* 0x0000038077767812 */ /* 0x000fe200078ec0ff */
[----:B------:R0:W-:Y:S01]  /*af70*/  STSM.16.M88.4 [R158], R8 ;  /* 0x000000089e007844 */ /* 0x0001e20000000200 */
[----:B------:R-:W-:Y:S01]  /*af80*/  F2FP.F16.F32.PACK_AB R72, R73, R72 ;  /* 0x000000484948723e */ /* 0x000fe200000000ff */
[----:B------:R-:W-:Y:S01]  /*af90*/  IMAD.WIDE.U32 R4, R33, UR6, R4 ;  /* 0x0000000621047c25 */ /* 0x000fe2000f8e0004 */
[----:B------:R-:W-:Y:S02]  /*afa0*/  SHF.R.U64 R118, R118, 0x3, RZ ;  /* 0x0000000376767819 */ /* 0x000fe400000012ff */
[----:B------:R-:W-:Y:S02]  /*afb0*/  F2FP.F16.F32.PACK_AB R73, R75, R74 ;  /* 0x0000004a4b49723e */ /* 0x000fe400000000ff */
[----:B------:R-:W-:Y:S02]  /*afc0*/  F2FP.F16.F32.PACK_AB R80, R81, R80 ;  /* 0x000000505150723e */ /* 0x000fe400000000ff */
[----:B------:R-:W-:-:S02]  /*afd0*/  MOV R156, R156 ;  /* 0x0000009c009c7202 */ /* 0x000fc40000000f00 */
[----:B------:R-:W-:Y:S02]  /*afe0*/  F2FP.F16.F32.PACK_AB R74, R194, R76 ;  /* 0x0000004cc24a723e */ /* 0x000fe400000000ff */
[----:B------:R-:W-:Y:S02]  /*aff0*/  F2FP.F16.F32.PACK_AB R75, R79, R78 ;  /* 0x0000004e4f4b723e */ /* 0x000fe400000000ff */
[----:B------:R-:W-:Y:S01]  /*b000*/  F2FP.F16.F32.PACK_AB R81, R83, R82 ;  /* 0x000000525351723e */ /* 0x000fe200000000ff */
[----:B0-----:R-:W-:Y:S01]  /*b010*/  IMAD R9, R33, UR7, R6 ;  /* 0x0000000721097c24 */ /* 0x001fe2000f8e0206 */
[----:B------:R-:W-:Y:S01]  /*b020*/  ULDC.64 UR6, c[0x0][0xb50] ;  /* 0x0002d40000067ab9 */ /* 0x000fe20000000a00 */
[----:B------:R-:W-:Y:S01]  /*b030*/  IMAD R11, R135, 0x80, R224 ;  /* 0x00000080870b7824 */ /* 0x000fe200078e02e0 */
[----:B------:R-:W-:Y:S01]  /*b040*/  F2FP.F16.F32.PACK_AB R88, R89, R88 ;  /* 0x000000585958723e */ /* 0x000fe200000000ff */
[----:B------:R-:W-:Y:S01]  /*b050*/  IMAD.IADD R5, R5, 0x1, R9 ;  /* 0x0000000105057824 */ /* 0x000fe200078e0209 */
[----:B------:R-:W-:Y:S01]  /*b060*/  LOP3.LUT P0, RZ, R222, 0x3, RZ, 0xc0, !PT ;  /* 0x00000003deff7812 */ /* 0x000fe2000780c0ff */
[----:B------:R-:W-:Y:S01]  /*b070*/  VIADD R7, R11, 0x8 ;  /* 0x000000080b077836 */ /* 0x000fe20000000000 */
[----:B------:R-:W-:Y:S01]  /*b080*/  MOV R152, R152 ;  /* 0x0000009800987202 */ /* 0x000fe20000000f00 */
[----:B------:R-:W-:Y:S01]  /*b090*/  STSM.16.M88.4 [R156], R72 ;  /* 0x000000489c007844 */ /* 0x000fe20000000200 */
[----:B------:R-:W-:-:S02]  /*b0a0*/  F2FP.F16.F32.PACK_AB R82, R193, R84 ;  /* 0x00000054c152723e */ /* 0x000fc400000000ff */
[----:B------:R-:W-:Y:S02]  /*b0b0*/  F2FP.F16.F32.PACK_AB R83, R87, R86 ;  /* 0x000000565753723e */ /* 0x000fe400000000ff */
[----:B------:R-:W-:Y:S02]  /*b0c0*/  F2FP.F16.F32.PACK_AB R89, R91, R90 ;  /* 0x0000005a5b59723e */ /* 0x000fe400000000ff */
[----:B------:R-:W-:Y:S01]  /*b0d0*/  F2FP.F16.F32.PACK_AB R96, R97, R96 ;  /* 0x000000606160723e */ /* 0x000fe200000000ff */
[----:B------:R-:W-:Y:S01]  /*b0e0*/  STSM.16.M88.4 [R152], R80 ;  /* 0x0000005098007844 */ /* 0x000fe20000000200 */
[----:B------:R-:W-:Y:S02]  /*b0f0*/  LEA R8, P3, R4, UR6, 0x2 ;  /* 0x0000000604087c11 */ /* 0x000fe4000f8610ff */
[----:B------:R-:W-:Y:S01]  /*b100*/  LOP3.LUT R118, R118, R119, RZ, 0x3c, !PT ;  /* 0x0000007776767212 */ /* 0x000fe200078e3cff */
[----:B------:R-:W-:Y:S01]  /*b110*/  IMAD.X R119, RZ, RZ, R165, P1 ;  /* 0x000000ffff777224 */ /* 0x000fe200008e06a5 */
[----:B------:R-:W-:Y:S01]  /*b120*/  MOV R150, R150 ;  /* 0x0000009600967202 */ /* 0x000fe20000000f00 */
[----:B------:R-:W-:Y:S01]  /*b130*/  SHFL.IDX PT, R44, R8, RZ, 0x1c1f ;  /* 0x001c1fff082c7589 */ /* 0x000fe200000e0000 */
[----:B------:R-:W-:-:S02]  /*b140*/  F2FP.F16.F32.PACK_AB R90, R192, R92 ;  /* 0x0000005cc05a723e */ /* 0x000fc400000000ff */
[----:B------:R-:W-:Y:S01]  /*b150*/  F2FP.F16.F32.PACK_AB R91, R95, R94 ;  /* 0x0000005e5f5b723e */ /* 0x000fe200000000ff */
[----:B------:R-:W-:Y:S01]  /*b160*/  SHFL.IDX PT, R46, R8, 0x1, 0x1c1f ;  /* 0x003c1f00082e7f89 */ /* 0x000fe200000e0000 */
[----:B------:R-:W-:Y:S02]  /*b170*/  F2FP.F16.F32.PACK_AB R97, R99, R98 ;  /* 0x000000626361723e */ /* 0x000fe400000000ff */
[----:B------:R-:W-:Y:S01]  /*b180*/  MOV R146, R146 ;  /* 0x0000009200927202 */ /* 0x000fe20000000f00 */
[----:B------:R-:W-:Y:S01]  /*b190*/  STSM.16.M88.4 [R150], R88 ;  /* 0x0000005896007844 */ /* 0x000fe20000000200 */
[----:B------:R-:W-:Y:S02]  /*b1a0*/  F2FP.F16.F32.PACK_AB R98, R191, R100 ;  /* 0x00000064bf62723e */ /* 0x000fe400000000ff */
[----:B------:R-:W-:Y:S02]  /*b1b0*/  F2FP.F16.F32.PACK_AB R99, R103, R102 ;  /* 0x000000666763723e */ /* 0x000fe400000000ff */
[----:B------:R-:W-:-:S02]  /*b1c0*/  MOV R142, R142 ;  /* 0x0000008e008e7202 */ /* 0x000fc40000000f00 */
[----:B------:R-:W-:Y:S01]  /*b1d0*/  F2FP.F16.F32.PACK_AB R36, R190, R104 ;  /* 0x00000068be24723e */ /* 0x000fe200000000ff */
[----:B------:R-:W-:Y:S01]  /*b1e0*/  STSM.16.M88.4 [R146], R96 ;  /* 0x0000006092007844 */ /* 0x000fe20000000200 */
[----:B------:R-:W-:Y:S02]  /*b1f0*/  F2FP.F16.F32.PACK_AB R37, R37, R45 ;  /* 0x0000002d2525723e */ /* 0x000fe400000000ff */
[----:B------:R-:W-:Y:S02]  /*b200*/  F2FP.F16.F32.PACK_AB R38, R189, R108 ;  /* 0x0000006cbd26723e */ /* 0x000fe400000000ff */
[----:B------:R-:W-:Y:S02]  /*b210*/  F2FP.F16.F32.PACK_AB R39, R77, R85 ;  /* 0x000000554d27723e */ /* 0x000fe400000000ff */
[-C--:B------:R-:W-:Y:S02]  /*b220*/  ISETP.GE.OR P1, PT, R11, R24.reuse, P0 ;  /* 0x000000180b00720c */ /* 0x080fe40000726670 */
[----:B------:R-:W-:Y:S01]  /*b230*/  ISETP.GE.OR P0, PT, R7, R24, P0 ;  /* 0x000000180700720c */ /* 0x000fe20000706670 */
[----:B------:R-:W-:Y:S01]  /*b240*/  STSM.16.M88.4 [R142], R36 ;  /* 0x000000248e007844 */ /* 0x000fe20000000200 */
[----:B------:R-:W-:-:S02]  /*b250*/  LEA.HI.X R9, R4, UR7, R5, 0x2, P3 ;  /* 0x0000000704097c11 */ /* 0x000fc400098f1405 */
[----:B------:R-:W-:Y:S02]  /*b260*/  F2FP.F16.F32.PACK_AB R92, R188, R112 ;  /* 0x00000070bc5c723e */ /* 0x000fe400000000ff */
[----:B------:R-:W-:Y:S01]  /*b270*/  F2FP.F16.F32.PACK_AB R93, R93, R101 ;  /* 0x000000655d5d723e */ /* 0x000fe200000000ff */
[----:B------:R-:W0:Y:S01]  /*b280*/  SHFL.IDX PT, R45, R9, RZ, 0x1c1f ;  /* 0x001c1fff092d7589 */ /* 0x000e2200000e0000 */
[----:B------:R-:W-:Y:S02]  /*b290*/  F2FP.F16.F32.PACK_AB R94, R187, R116 ;  /* 0x00000074bb5e723e */ /* 0x000fe400000000ff */
[----:B------:R-:W-:Y:S01]  /*b2a0*/  F2FP.F16.F32.PACK_AB R95, R105, R109 ;  /* 0x0000006d695f723e */ /* 0x000fe200000000ff */
[----:B------:R-:W1:Y:S01]  /*b2b0*/  SHFL.IDX PT, R47, R9, 0x1, 0x1c1f ;  /* 0x003c1f00092f7f89 */ /* 0x000e6200000e0000 */
[----:B------:R-:W-:Y:S02]  /*b2c0*/  F2FP.F16.F32.PACK_AB R4, R186, R120 ;  /* 0x00000078ba04723e */ /* 0x000fe400000000ff */
[----:B------:R-:W-:Y:S01]  /*b2d0*/  F2FP.F16.F32.PACK_AB R5, R113, R117 ;  /* 0x000000757105723e */ /* 0x000fe200000000ff */
[----:B------:R-:W-:Y:S01]  /*b2e0*/  STSM.16.M88.4 [R134], R92 ;  /* 0x0000005c86007844 */ /* 0x000fe20000000200 */
[----:B------:R-:W-:-:S02]  /*b2f0*/  F2FP.F16.F32.PACK_AB R6, R185, R124 ;  /* 0x0000007cb906723e */ /* 0x000fc400000000ff */
[----:B------:R-:W-:Y:S02]  /*b300*/  F2FP.F16.F32.PACK_AB R7, R121, R125 ;  /* 0x0000007d7907723e */ /* 0x000fe400000000ff */
[----:B------:R-:W-:Y:S02]  /*b310*/  F2FP.F16.F32.PACK_AB R184, R184, R128 ;  /* 0x00000080b8b8723e */ /* 0x000fe400000000ff */
[----:B------:R-:W-:Y:S01]  /*b320*/  F2FP.F16.F32.PACK_AB R185, R129, R166 ;  /* 0x000000a681b9723e */ /* 0x000fe200000000ff */
[----:B------:R-:W-:Y:S01]  /*b330*/  STSM.16.M88.4 [R164], R4 ;  /* 0x00000004a4007844 */ /* 0x000fe20000000200 */
[----:B------:R-:W-:Y:S02]  /*b340*/  F2FP.F16.F32.PACK_AB R186, R133, R132 ;  /* 0x0000008485ba723e */ /* 0x000fe400000000ff */
[----:B------:R-:W-:Y:S02]  /*b350*/  F2FP.F16.F32.PACK_AB R187, R167, R168 ;  /* 0x000000a8a7bb723e */ /* 0x000fe400000000ff */
[----:B------:R-:W-:-:S02]  /*b360*/  F2FP.F16.F32.PACK_AB R169, R169, R170 ;  /* 0x000000aaa9a9723e */ /* 0x000fc400000000ff */
[----:B------:R-:W-:Y:S01]  /*b370*/  F2FP.F16.F32.PACK_AB R168, R137, R136 ;  /* 0x0000008889a8723e */ /* 0x000fe200000000ff */
[----:B------:R-:W-:Y:S01]  /*b380*/  STSM.16.M88.4 [R27], R184 ;  /* 0x000000b81b007844 */ /* 0x000fe20000000200 */
[----:B------:R-:W-:Y:S02]  /*b390*/  F2FP.F16.F32.PACK_AB R170, R141, R140 ;  /* 0x0000008c8daa723e */ /* 0x000fe400000000ff */
[----:B------:R-:W-:Y:S02]  /*b3a0*/  F2FP.F16.F32.PACK_AB R171, R171, R172 ;  /* 0x000000acabab723e */ /* 0x000fe400000000ff */
[----:B------:R-:W-:Y:S02]  /*b3b0*/  F2FP.F16.F32.PACK_AB R173, R173, R174 ;  /* 0x000000aeadad723e */ /* 0x000fe400000000ff */
[----:B------:R-:W-:Y:S01]  /*b3c0*/  F2FP.F16.F32.PACK_AB R172, R145, R144 ;  /* 0x0000009091ac723e */ /* 0x000fe200000000ff */
[----:B------:R-:W-:Y:S01]  /*b3d0*/  STSM.16.M88.4 [R26], R168 ;  /* 0x000000a81a007844 */ /* 0x000fe20000000200 */
[----:B------:R-:W-:-:S02]  /*b3e0*/  F2FP.F16.F32.PACK_AB R174, R149, R148 ;  /* 0x0000009495ae723e */ /* 0x000fc400000000ff */
[----:B------:R-:W-:Y:S02]  /*b3f0*/  F2FP.F16.F32.PACK_AB R175, R175, R176 ;  /* 0x000000b0afaf723e */ /* 0x000fe400000000ff */
[----:B------:R-:W-:Y:S02]  /*b400*/  LOP3.LUT R122, R123, 0x380, RZ, 0xc0, !PT ;  /* 0x000003807b7a7812 */ /* 0x000fe400078ec0ff */
[----:B------:R-:W-:Y:S01]  /*b410*/  LOP3.LUT R60, R61, 0x380, RZ, 0xc0, !PT ;  /* 0x000003803d3c7812 */ /* 0x000fe200078ec0ff */
[----:B------:R2:W-:Y:S01]  /*b420*/  STSM.16.M88.4 [R3], R172 ;  /* 0x000000ac03007844 */ /* 0x0005e20000000200 */
[----:B------:R-:W-:Y:S02]  /*b430*/  SHF.R.U64 R122, R122, 0x3, RZ ;  /* 0x000000037a7a7819 */ /* 0x000fe400000012ff */
[----:B------:R-:W-:Y:S01]  /*b440*/  SHF.R.U64 R60, R60, 0x3, RZ ;  /* 0x000000033c3c7819 */ /* 0x000fe200000012ff */
[----:B------:R-:W-:Y:S01]  /*b450*/  BAR.SYNC.DEFER_BLOCKING 0x1, 0x100 ;  /* 0x0044000000007b1d */ /* 0x000fe20000010000 */
[----:B------:R-:W-:Y:S01]  /*b460*/  LOP3.LUT R122, R122, R123, RZ, 0x3c, !PT ;  /* 0x0000007b7a7a7212 */ /* 0x000fe200078e3cff */
[--C-:B------:R-:W-:Y:S01]  /*b470*/  IMAD.X R123, RZ, RZ, R165.reuse, P4 ;  /* 0x000000ffff7b7224 */ /* 0x100fe200020e06a5 */
[----:B------:R-:W-:Y:S01]  /*b480*/  LOP3.LUT R60, R60, R61, RZ, 0x3c, !PT ;  /* 0x0000003d3c3c7212 */ /* 0x000fe200078e3cff */
[----:B------:R-:W-:-:S04]  /*b490*/  IMAD.X R61, RZ, RZ, R165, P6 ;  /* 0x000000ffff3d7224 */ /* 0x000fc800030e06a5 */
[----:B--2---:R-:W2:Y:S01]  /*b4a0*/  @P2 LDC R3, c[0x0][0xbec] ;  /* 0x0002fb00ff032b82 */ /* 0x004ea20000000800 */
[----:B0-----:R-:W-:Y:S04]  /*b4b0*/  @!P1 ST.E desc[UR8][R44.64], R2 ;  /* 0x000000022c009985 */ /* 0x001fe8000c101908 */
[----:B-1----:R0:W-:Y:S04]  /*b4c0*/  @!P0 ST.E desc[UR8][R46.64], R0 ;  /* 0x000000002e008985 */ /* 0x0021e8000c101908 */
[----:B------:R1:W5:Y:S04]  /*b4d0*/  LD.E.128 R32, desc[UR8][R12.64] ;  /* 0x000000080c207980 */ /* 0x000368000c101d00 */
[----:B------:R3:W5:Y:S01]  /*b4e0*/  LD.E.128 R36, desc[UR8][R14.64] ;  /* 0x000000080e247980 */ /* 0x000762000c101d00 */
[----:B0-----:R-:W-:-:S03]  /*b4f0*/  IMAD R0, R215, 0x20, R220 ;  /* 0x00000020d7007824 */ /* 0x001fc600078e02dc */
[----:B------:R0:W5:Y:S01]  /*b500*/  LD.E.128 R8, desc[UR8][R28.64] ;  /* 0x000000081c087980 */ /* 0x000162000c101d00 */
[----:B-1----:R-:W1:Y:S03]  /*b510*/  @P2 LDC R13, c[0x0][0xbf0] ;  /* 0x0002fc00ff0d2b82 */ /* 0x002e660000000800 */
[----:B------:R0:W5:Y:S04]  /*b520*/  LD.E.128 R40, desc[UR8][R30.64] ;  /* 0x000000081e287980 */ /* 0x000168000c101d00 */
[----:B------:R-:W5:Y:S01]  /*b530*/  LD.E.128 R56, desc[UR8][R56.64] ;  /* 0x0000000838387980 */ /* 0x000f62000c101d00 */
[----:B---3--:R-:W3:Y:S03]  /*b540*/  LDC.64 R14, c[0x0][0xae0] ;  /* 0x0002b800ff0e7b82 */ /* 0x008ee60000000a00 */
[----:B------:R-:W5:Y:S01]  /*b550*/  LD.E.128 R64, desc[UR8][R64.64] ;  /* 0x0000000840407980 */ /* 0x000f62000c101d00 */
[----:B------:R-:W-:-:S03]  /*b560*/  IMAD R12, R135, 0x80, R0 ;  /* 0x00000080870c7824 */ /* 0x000fc600078e0200 */
[----:B------:R-:W5:Y:S04]  /*b570*/  LD.E.128 R68, desc[UR8][R68.64] ;  /* 0x0000000844447980 */ /* 0x000f68000c101d00 */
[----:B------:R-:W5:Y:S04]  /*b580*/  LD.E.128 R108, desc[UR8][R110.64] ;  /* 0x000000086e6c7980 */ /* 0x000f68000c101d00 */
[----:B------:R-:W5:Y:S04]  /*b590*/  LD.E.128 R112, desc[UR8][R114.64] ;  /* 0x0000000872707980 */ /* 0x000f68000c101d00 */
[----:B------:R-:W5:Y:S04]  /*b5a0*/  LD.E.128 R120, desc[UR8][R122.64] ;  /* 0x000000087a787980 */ /* 0x000f68000c101d00 */
[----:B------:R0:W5:Y:S04]  /*b5b0*/  LD.E.128 R4, desc[UR8][R20.64] ;  /* 0x0000000814047980 */ /* 0x000168000c101d00 */
[----:B------:R-:W5:Y:S04]  /*b5c0*/  LD.E.128 R60, desc[UR8][R60.64] ;  /* 0x000000083c3c7980 */ /* 0x000f68000c101d00 */
[----:B------:R-:W5:Y:S04]  /*b5d0*/  LD.E.128 R104, desc[UR8][R106.64] ;  /* 0x000000086a687980 */ /* 0x000f68000c101d00 */
[----:B------:R-:W5:Y:S04]  /*b5e0*/  LD.E.128 R116, desc[UR8][R118.64] ;  /* 0x0000000876747980 */ /* 0x000f68000c101d00 */
[----:B------:R-:W5:Y:S04]  /*b5f0*/  LD.E.128 R52, desc[UR8][R52.64] ;  /* 0x0000000834347980 */ /* 0x000f68000c101d00 */
[----:B------:R-:W5:Y:S01]  /*b600*/  LD.E.128 R128, desc[UR8][R130.64] ;  /* 0x0000000882807980 */ /* 0x000f62000c101d00 */
[----:B------:R-:W-:-:S02]  /*b610*/  ULDC.64 UR8, c[0x0][0xae8] ;  /* 0x0002ba0000087ab9 */ /* 0x000fc40000000a00 */
[----:B------:R-:W-:Y:S01]  /*b620*/  UIMAD UR5, UR11, UR8, URZ ;  /* 0x000000080b0572a4 */ /* 0x000fe2000f8e023f */
[----:B--2---:R-:W-:Y:S01]  /*b630*/  @P2 IMAD.HI.U32 R2, R12, R3, RZ ;  /* 0x000000030c022227 */ /* 0x004fe200078e00ff */
[----:B------:R-:W-:Y:S01]  /*b640*/  UIMAD.WIDE.U32 UR6, UR10, UR8, URZ ;  /* 0x000000080a0672a5 */ /* 0x000fe2000f8e003f */
[----:B------:R-:W-:Y:S01]  /*b650*/  R2UR UR13, R216 ;  /* 0x00000000d80d72ca */ /* 0x000fe200000e0000 */
[----:B------:R-:W-:Y:S01]  /*b660*/  UIMAD UR5, UR10, UR9, UR5 ;  /* 0x000000090a0572a4 */ /* 0x000fe2000f8e0205 */
[----:B------:R-:W-:Y:S01]  /*b670*/  IMAD.MOV.U32 R0, RZ, RZ, R12 ;  /* 0x000000ffff007224 */ /* 0x000fe200078e000c */
[----:B------:R-:W-:Y:S01]  /*b680*/  @!PT LDS RZ, [RZ] ;  /* 0x00000000fffff984 */ /* 0x000fe20000000800 */
[----:B------:R-:W-:Y:S01]  /*b690*/  @!PT LDS RZ, [RZ] ;  /* 0x00000000fffff984 */ /* 0x000fe20000000800 */
[----:B------:R-:W-:Y:S01]  /*b6a0*/  @!PT LDS RZ, [RZ] ;  /* 0x00000000fffff984 */ /* 0x000fe20000000800 */
[----:B------:R-:W-:Y:S01]  /*b6b0*/  @!PT LDS RZ, [RZ] ;  /* 0x00000000fffff984 */ /* 0x000fe20000000800 */
[----:B------:R2:W-:Y:S06]  /*b6c0*/  MEMBAR.ALL.CTA ;  /* 0x0000000000007992 */ /* 0x0005ec0000008000 */
[----:B--2---:R-:W2:Y:S01]  /*b6d0*/  FENCE.VIEW.ASYNC.S ;  /* 0x00000000000073c6 */ /* 0x004ea20000000000 */
[----:B------:R-:W-:Y:S01]  /*b6e0*/  ULDC.64 UR8, c[0x0][0xaf0] ;  /* 0x0002bc0000087ab9 */ /* 0x000fe20000000a00 */
[----:B------:R-:W-:Y:S01]  /*b6f0*/  UIADD3 UR7, UR7, UR5, URZ ;  /* 0x0000000507077290 */ /* 0x000fe2000fffe03f */
[----:B-1----:R-:W-:Y:S01]  /*b700*/  @P2 SHF.R.U32.HI R0, RZ, R13, R2 ;  /* 0x0000000dff002219 */ /* 0x002fe20000011602 */
[----:B------:R-:W-:-:S02]  /*b710*/  UIMAD UR5, UR12, UR8, URZ ;  /* 0x000000080c0572a4 */ /* 0x000fc4000f8e023f */
[----:B------:R-:W-:Y:S01]  /*b720*/  UIMAD.WIDE.U32 UR6, UR14, UR8, UR6 ;  /* 0x000000080e0672a5 */ /* 0x000fe2000f8e0006 */
[--C-:B------:R-:W-:Y:S01]  /*b730*/  SHF.R.S32.HI R3, RZ, 0x1f, R0.reuse ;  /* 0x0000001fff037819 */ /* 0x100fe20000011400 */
[----:B------:R-:W-:Y:S01]  /*b740*/  UIMAD UR5, UR14, UR9, UR5 ;  /* 0x000000090e0572a4 */ /* 0x000fe2000f8e0205 */
[----:B------:R-:W-:Y:S01]  /*b750*/  IMAD.MOV R13, RZ, RZ, -R0 ;  /* 0x000000ffff0d7224 */ /* 0x000fe200078e0a00 */
[----:B------:R-:W-:Y:S01]  /*b760*/  R2UR UR12, R16 ;  /* 0x00000000100c72ca */ /* 0x000fe200000e0000 */
[----:B------:R-:W-:Y:S01]  /*b770*/  ULDC.64 UR8, c[0x0][0xad8] ;  /* 0x0002b60000087ab9 */ /* 0x000fe20000000a00 */
[----:B------:R-:W-:Y:S01]  /*b780*/  UIADD3 UR7, UR7, UR5, URZ ;  /* 0x0000000507077290 */ /* 0x000fe2000fffe03f */
[-C--:B---3--:R-:W-:Y:S01]  /*b790*/  IMAD R3, R3, R14.reuse, RZ ;  /* 0x0000000e03037224 */ /* 0x088fe200078e02ff */
[----:B------:R-:W-:Y:S01]  /*b7a0*/  UIADD3 UR60, UR60, 0x1, URZ ;  /* 0x000000013c3c7890 */ /* 0x000fe2000fffe03f */
[----:B------:R-:W-:Y:S01]  /*b7b0*/  IMAD R13, R200, R13, R12 ;  /* 0x0000000dc80d7224 */ /* 0x000fe200078e020c */
[----:B------:R-:W-:Y:S01]  /*b7c0*/  UIADD3 UR4, UR4, 0x38820, URZ ;  /* 0x0003882004047890 */ /* 0x000fe2000fffe03f */
[C---:B------:R-:W-:Y:S01]  /*b7d0*/  IMAD R15, R0.reuse, R15, R3 ;  /* 0x0000000f000f7224 */ /* 0x040fe200078e0203 */
[----:B------:R-:W-:Y:S01]  /*b7e0*/  ULDC.64 UR10, c[0x0][0xa80] ;  /* 0x0002a000000a7ab9 */ /* 0x000fe20000000a00 */
[----:B------:R-:W-:Y:S01]  /*b7f0*/  IMAD.WIDE.U32 R2, R0, R14, UR6 ;  /* 0x0000000600027e25 */ /* 0x000fe2000f8e000e */
[----:B------:R-:W-:-:S03]  /*b800*/  SHF.R.S32.HI R0, RZ, 0x1f, R13 ;  /* 0x0000001fff007819 */ /* 0x000fc6000001140d */
[----:B------:R-:W-:Y:S02]  /*b810*/  IMAD.IADD R3, R3, 0x1, R15 ;  /* 0x0000000103037824 */ /* 0x000fe400078e020f */
[----:B------:R-:W-:Y:S02]  /*b820*/  IMAD R0, R0, UR8, RZ ;  /* 0x0000000800007c24 */ /* 0x000fe4000f8e02ff */
[----:B------:R-:W-:Y:S01]  /*b830*/  IMAD R135, R135, 0x80, R220 ;  /* 0x0000008087877824 */ /* 0x000fe200078e02dc */
[----:B------:R-:W-:Y:S01]  /*b840*/  ULDC UR5, c[0x0][0xc] ;  /* 0x0000030000057ab9 */ /* 0x000fe20000000800 */
[C---:B------:R-:W-:Y:S01]  /*b850*/  IMAD R15, R13.reuse, UR9, R0 ;  /* 0x000000090d0f7c24 */ /* 0x040fe2000f8e0200 */
[----:B------:R-:W-:Y:S01]  /*b860*/  UISETP.NE.AND UP0, UPT, UR60, 0x2, UPT ;  /* 0x000000023c00788c */ /* 0x000fe2000bf05270 */
[----:B------:R-:W-:Y:S01]  /*b870*/  IMAD.WIDE.U32 R2, R13, UR8, R2 ;  /* 0x000000080d027c25 */ /* 0x000fe2000f8e0002 */
[----:B------:R-:W-:Y:S01]  /*b880*/  UMOV UR6, 0x1 ;  /* 0x0000000100067882 */ /* 0x000fe20000000000 */
[----:B------:R-:W-:Y:S01]  /*b890*/  UIADD3 UR13, UR5, UR13, URZ ;  /* 0x0000000d050d7290 */ /* 0x000fe2000fffe03f */
[----:B------:R-:W-:Y:S01]  /*b8a0*/  ISETP.GE.AND P2, PT, R135, R24, PT ;  /* 0x000000188700720c */ /* 0x000fe20003f46270 */
[----:B------:R-:W-:Y:S01]  /*b8b0*/  UPRMT UR5, URZ, 0x654, UR4 ;  /* 0x000006543f057896 */ /* 0x000fe20008000004 */
[----:B------:R-:W-:Y:S01]  /*b8c0*/  IMAD.IADD R15, R3, 0x1, R15 ;  /* 0x00000001030f7824 */ /* 0x000fe200078e020f */
[----:B------:R-:W-:Y:S01]  /*b8d0*/  UPRMT UR4, UR6, 0x654, UR4 ;  /* 0x0000065406047896 */ /* 0x000fe20008000004 */
[----:B------:R-:W-:Y:S01]  /*b8e0*/  LEA R0, P0, R2, UR10, 0x1 ;  /* 0x0000000a02007c11 */ /* 0x000fe2000f8008ff */
[----:B------:R-:W-:Y:S01]  /*b8f0*/  USEL UR6, URZ, 0x1, UP0 ;  /* 0x000000013f067887 */ /* 0x000fe20008000000 */
[----:B------:R-:W-:-:S02]  /*b900*/  VIADD R13, R135, 0x20 ;  /* 0x00000020870d7836 */ /* 0x000fc40000000000 */
[----:B------:R-:W-:Y:S01]  /*b910*/  LEA.HI.X R25, R2, UR11, R15, 0x1, P0 ;  /* 0x0000000b02197c11 */ /* 0x000fe200080f0c0f */
[----:B------:R-:W-:Y:S01]  /*b920*/  ULOP3.LUT UR12, UR12, UR6, URZ, 0x3c, !UPT ;  /* 0x000000060c0c7292 */ /* 0x000fe2000f8e3c3f */
[----:B------:R-:W-:Y:S01]  /*b930*/  VIADD R3, R135, 0x40 ;  /* 0x0000004087037836 */ /* 0x000fe20000000000 */
[-C--:B------:R-:W-:Y:S01]  /*b940*/  ISETP.GE.AND P1, PT, R13, R24.reuse, PT ;  /* 0x000000180d00720c */ /* 0x080fe20003f26270 */
[----:B--2---:R-:W-:Y:S01]  /*b950*/  SYNCS.ARRIVE.TRANS64.RED.A1T0 RZ, [UR5], RZ ;  /* 0x000000ffffff79a7 */ /* 0x004fe20008100405 */
[----:B------:R-:W-:Y:S01]  /*b960*/  IMAD.U32 R216, RZ, RZ, UR13 ;  /* 0x0000000dffd87e24 */ /* 0x000fe2000f8e00ff */
[----:B------:R-:W-:Y:S01]  /*b970*/  USEL UR60, UR60, URZ, UP0 ;  /* 0x0000003f3c3c7287 */ /* 0x000fe20008000000 */
[----:B------:R0:W1:Y:S01]  /*b980*/  SHFL.IDX PT, R12, R0, RZ, 0x181f ;  /* 0x00181fff000c7589 */ /* 0x00006200000e0000 */
[----:B------:R-:W-:Y:S01]  /*b990*/  IMAD.U32 R16, RZ, RZ, UR12 ;  /* 0x0000000cff107e24 */ /* 0x000fe2000f8e00ff */
[----:B------:R-:W-:Y:S02]  /*b9a0*/  BSSY B0, `(.L_x_219) ;  /* 0x0000016000007945 */ /* 0x000fe40003800000 */
[----:B------:R0:W2:Y:S01]  /*b9b0*/  SHFL.IDX PT, R13, R25, RZ, 0x181f ;  /* 0x00181fff190d7589 */ /* 0x0000a200000e0000 */
[----:B------:R-:W-:Y:S01]  /*b9c0*/  SYNCS.ARRIVE.TRANS64.RED.A1T0 RZ, [UR4], RZ ;  /* 0x000000ffffff79a7 */ /* 0x000fe20008100404 */
[----:B------:R-:W-:Y:S01]  /*b9d0*/  ISETP.GE.AND P0, PT, R3, R24, PT ;  /* 0x000000180300720c */ /* 0x000fe20003f06270 */
[----:B------:R-:W-:-:S12]  /*b9e0*/  @P2 BRA `(.L_x_220) ;  /* 0x0000000000442947 */ /* 0x000fd80003800000 */
[----:B------:R-:W-:Y:S01]  /*b9f0*/  ULDC UR4, c[0x0][0xac8] ;  /* 0x0002b20000047ab9 */ /* 0x000fe20000000800 */
[----:B------:R-:W-:Y:S01]  /*ba00*/  ULDC.64 UR6, c[0x0][0x208] ;  /* 0x0000820000067ab9 */ /* 0x000fe20000000a00 */
[----:B------:R-:W-:Y:S02]  /*ba10*/  ISETP.GE.AND P4, PT, R214, UR4, PT ;  /* 0x00000004d6007c0c */ /* 0x000fe4000bf86270 */
[----:B------:R-:W-:Y:S02]  /*ba20*/  ISETP.GE.AND P3, PT, R213, UR4, PT ;  /* 0x00000004d5007c0c */ /* 0x000fe4000bf66270 */
[----:B------:R-:W-:Y:S02]  /*ba30*/  ISETP.GE.AND P2, PT, R212, UR4, PT ;  /* 0x00000004d4007c0c */ /* 0x000fe4000bf46270 */
[----:B------:R-:W-:-:S07]  /*ba40*/  ISETP.GE.AND P5, PT, R17, UR4, PT ;  /* 0x0000000411007c0c */ /* 0x000fce000bfa6270 */
[----:B-1----:R-:W-:-:S04]  /*ba50*/  @!P4 LEA R14, P6, R214, R12, 0x1 ;  /* 0x0000000cd60ec211 */ /* 0x002fc800078c08ff */
[----:B--2---:R-:W-:Y:S02]  /*ba60*/  @!P4 LEA.HI.X R15, R214, R13, R231, 0x1, P6 ;  /* 0x0000000dd60fc211 */ /* 0x004fe400030f0ce7 */
[----:B0-----:R-:W-:Y:S01]  /*ba70*/  @!P3 LEA R20, P6, R213, R12, 0x1 ;  /* 0x0000000cd514b211 */ /* 0x001fe200078c08ff */
        /* <DEDUP_REMOVED lines=8> */
.L_x_220:
[----:B------:R-:W-:Y:S05]  /*bb00*/  BSYNC B0 ;  /* 0x0000000000007941 */ /* 0x000fea0003800000 */
.L_x_219:
[----:B---3-5:R3:W4:Y:S01]  /*bb10*/  SHFL.IDX PT, R9, R25, 0x1, 0x181f ;  /* 0x00381f0019097f89 */ /* 0x02872200000e0000 */
        /* <DEDUP_REMOVED lines=10> */
[-C--:B-1----:R-:W-:Y:S02]  /*bbc0*/  @!P2 LEA R12, P5, R213, R8.reuse, 0x1 ;  /* 0x00000008d50ca211 */ /* 0x082fe400078a08ff */
[-C--:B----4-:R-:W-:Y:S02]  /*bbd0*/  @!P3 LEA.HI.X R11, R214, R9.reuse, R231, 0x1, P6 ;  /* 0x00000009d60bb211 */ /* 0x090fe400030f0ce7 */
[C---:B------:R-:W-:Y:S01]  /*bbe0*/  @!P1 LEA R14, P6, R212.reuse, R8, 0x1 ;  /* 0x00000008d40e9211 */ /* 0x040fe200078c08ff */
[----:B------:R-:W-:Y:S01]  /*bbf0*/  @!P4 IMAD.WIDE R2, R17, 0x2, R8 ;  /* 0x000000021102c825 */ /* 0x000fe200078e0208 */
[-C--:B--2---:R-:W-:Y:S02]  /*bc00*/  @!P2 LEA.HI.X R13, R213, R9.reuse, R230, 0x1, P5 ;  /* 0x00000009d50da211 */ /* 0x084fe400028f0ce6 */
[----:B------:R-:W-:-:S02]  /*bc10*/  @!P1 LEA.HI.X R15, R212, R9, R229, 0x1, P6 ;  /* 0x00000009d40f9211 */ /* 0x000fc400030f0ce5 */
[----:B------:R0:W-:Y:S04]  /*bc20*/  @!P4 ST.E.128 desc[UR6][R2.64], R32 ;  /* 0x000000200200c985 */ /* 0x0001e8000c101d06 */
[----:B------:R0:W-:Y:S04]  /*bc30*/  @!P3 ST.E.128 desc[UR6][R10.64], R64 ;  /* 0x000000400a00b985 */ /* 0x0001e8000c101d06 */
[----:B------:R0:W-:Y:S04]  /*bc40*/  @!P2 ST.E.128 desc[UR6][R12.64], R120 ;  /* 0x000000780c00a985 */ /* 0x0001e8000c101d06 */
[----:B------:R0:W-:Y:S02]  /*bc50*/  @!P1 ST.E.128 desc[UR6][R14.64], R116 ;  /* 0x000000740e009985 */ /* 0x0001e4000c101d06 */
.L_x_222:
[----:B------:R-:W-:Y:S05]  /*bc60*/  BSYNC B0 ;  /* 0x0000000000007941 */ /* 0x000fea0003800000 */
.L_x_221:
[----:B----4-:R4:W1:Y:S01]  /*bc70*/  SHFL.IDX PT, R9, R25, 0x2, 0x181f ;  /* 0x00581f0019097f89 */ /* 0x01086200000e0000 */
[----:B------:R-:W-:Y:S03]  /*bc80*/  BSSY B0, `(.L_x_223) ;  /* 0x0000014000007945 */ /* 0x000fe60003800000 */
[----:B0-----:R4:W0:Y:S01]  /*bc90*/  SHFL.IDX PT, R8, R0, 0x2, 0x181f ;  /* 0x00581f0000087f89 */ /* 0x00182200000e0000 */
        /* <DEDUP_REMOVED lines=8> */
[-C--:B-1----:R-:W-:Y:S02]  /*bd20*/  @!P5 LEA R12, P1, R213, R8.reuse, 0x1 ;  /* 0x00000008d50cd211 */ /* 0x082fe400078208ff */
[----:B------:R-:W-:Y:S02]  /*bd30*/  @!P6 LEA R14, P2, R212, R8, 0x1 ;  /* 0x00000008d40ee211 */ /* 0x000fe400078408ff */
[----:B------:R-:W-:Y:S01]  /*bd40*/  @!P3 IMAD.WIDE R2, R17, 0x2, R8 ;  /* 0x000000021102b825 */ /* 0x000fe200078e0208 */
[-C--:B------:R-:W-:Y:S02]  /*bd50*/  @!P4 LEA.HI.X R11, R214, R9.reuse, R231, 0x1, P0 ;  /* 0x00000009d60bc211 */ /* 0x080fe400000f0ce7 */
[-C--:B--2---:R-:W-:Y:S02]  /*bd60*/  @!P5 LEA.HI.X R13, R213, R9.reuse, R230, 0x1, P1 ;  /* 0x00000009d50dd211 */ /* 0x084fe400008f0ce6 */
[----:B------:R-:W-:Y:S01]  /*bd70*/  @!P6 LEA.HI.X R15, R212, R9, R229, 0x1, P2 ;  /* 0x00000009d40fe211 */ /* 0x000fe200010f0ce5 */
[----:B------:R0:W-:Y:S04]  /*bd80*/  @!P3 ST.E.128 desc[UR6][R2.64], R36 ;  /* 0x000000240200b985 */ /* 0x0001e8000c101d06 */
[----:B------:R0:W-:Y:S04]  /*bd90*/  @!P4 ST.E.128 desc[UR6][R10.64], R68 ;  /* 0x000000440a00c985 */ /* 0x0001e8000c101d06 */
[----:B------:R0:W-:Y:S04]  /*bda0*/  @!P5 ST.E.128 desc[UR6][R12.64], R4 ;  /* 0x000000040c00d985 */ /* 0x0001e8000c101d06 */
[----:B------:R0:W-:Y:S02]  /*bdb0*/  @!P6 ST.E.128 desc[UR6][R14.64], R52 ;  /* 0x000000340e00e985 */ /* 0x0001e4000c101d06 */
.L_x_224:
[----:B------:R-:W-:Y:S05]  /*bdc0*/  BSYNC B0 ;  /* 0x0000000000007941 */ /* 0x000fea0003800000 */
.L_x_223:
        /* <DEDUP_REMOVED lines=20> */
[-C--:B-1----:R-:W-:Y:S02]  /*bf10*/  @!P5 LEA.HI.X R9, R213, R5.reuse, R230, 0x1, P1 ;  /* 0x00000005d509d211 */ /* 0x082fe400008f0ce6 */
[----:B------:R-:W-:Y:S01]  /*bf20*/  @!P6 LEA.HI.X R11, R212, R5, R229, 0x1, P2 ;  /* 0x00000005d40be211 */ /* 0x000fe200010f0ce5 */
[----:B------:R0:W-:Y:S04]  /*bf30*/  @!P3 ST.E.128 desc[UR6][R2.64], R40 ;  /* 0x000000280200b985 */ /* 0x0001e8000c101d06 */
[----:B------:R0:W-:Y:S04]  /*bf40*/  @!P4 ST.E.128 desc[UR6][R6.64], R108 ;  /* 0x0000006c0600c985 */ /* 0x0001e8000c101d06 */
[----:B------:R0:W-:Y:S04]  /*bf50*/  @!P5 ST.E.128 desc[UR6][R8.64], R60 ;  /* 0x0000003c0800d985 */ /* 0x0001e8000c101d06 */
[----:B------:R0:W-:Y:S02]  /*bf60*/  @!P6 ST.E.128 desc[UR6][R10.64], R128 ;  /* 0x000000800a00e985 */ /* 0x0001e4000c101d06 */
.L_x_226:
[----:B------:R-:W-:Y:S05]  /*bf70*/  BSYNC B0 ;  /* 0x0000000000007941 */ /* 0x000fea0003800000 */
.L_x_225:
[----:B0--34-:R-:W0:Y:S01]  /*bf80*/  LDC R0, c[0x0][0xc34] ;  /* 0x00030d00ff007b82 */ /* 0x019e220000000800 */
[----:B------:R-:W-:-:S13]  /*bf90*/  R2UR UR4, R216 ;  /* 0x00000000d80472ca */ /* 0x000fda00000e0000 */
[----:B0-----:R-:W-:-:S13]  /*bfa0*/  ISETP.LE.AND P0, PT, R0, UR4, PT ;  /* 0x0000000400007c0c */ /* 0x001fda000bf03270 */
[----:B------:R-:W-:Y:S05]  /*bfb0*/  @!P0 BRA `(.L_x_227) ;  /* 0xffffff5000d48947 */ /* 0x000fea000383ffff */
[----:B------:R-:W-:Y:S05]  /*bfc0*/  EXIT ;  /* 0x000000000000794d */ /* 0x000fea0003800000 */
.L_x_193:
[----:B------:R-:W-:-:S08]  /*bfd0*/  NOP ;  /* 0x0000000000007918 */ /* 0x000fd00000000000 */
[----:B0-----:R-:W0:-:S00]  /*bfe0*/  USETMAXREG.DEALLOC.CTAPOOL 0x18 ;  /* 0x00000018000079c8 */ /* 0x001e0000080e0500 */
[----:B------:R-:W1:Y:S01]  /*bff0*/  S2UR UR4, SR_CTAID.X ;  /* 0x00000000000479c3 */ /* 0x000e620000002500 */
[----:B0-----:R-:W-:Y:S02]  /*c000*/  IMAD.MOV.U32 R2, RZ, RZ, 0x1 ;  /* 0x00000001ff027424 */ /* 0x001fe400078e00ff */
[----:B------:R-:W-:-:S05]  /*c010*/  IMAD.MOV.U32 R19, RZ, RZ, RZ ;  /* 0x000000ffff137224 */ /* 0x000fca00078e00ff */
[----:B------:R-:W1:Y:S02]  /*c020*/  LDC R3, c[0x0][0xc34] ;  /* 0x00030d00ff037b82 */ /* 0x000e640000000800 */
[----:B-1----:R-:W-:Y:S01]  /*c030*/  ISETP.LE.AND P0, PT, R3, UR4, PT ;  /* 0x0000000403007c0c */ /* 0x002fe2000bf03270 */
[----:B------:R-:W-:-:S05]  /*c040*/  IMAD.MOV.U32 R3, RZ, RZ, 0x1 ;  /* 0x00000001ff037424 */ /* 0x000fca00078e00ff */
[----:B------:R0:W-:Y:S07]  /*c050*/  STL [R1], R3 ;  /* 0x0000000301007387 */ /* 0x0001ee0000100800 */
[----:B------:R-:W-:Y:S05]  /*c060*/  @P0 BRA `(.L_x_228) ;  /* 0x0000005000640947 */ /* 0x000fea0003800000 */
[----:B------:R-:W2:Y:S01]  /*c070*/  LDL R4, [R1+0x30] ;  /* 0x0000300001047983 */ /* 0x000ea20000100800 */
[----:B------:R-:W1:Y:S01]  /*c080*/  S2UR UR4, SR_CgaCtaId ;  /* 0x00000000000479c3 */ /* 0x000e620000008800 */
[C---:B------:R-:W-:Y:S01]  /*c090*/  IMAD.SHL.U32 R2, R0.reuse, 0x8, RZ ;  /* 0x0000000800027824 */ /* 0x040fe200078e00ff */
[C---:B------:R-:W-:Y:S01]  /*c0a0*/  LOP3.LUT R5, R0.reuse, 0x7f, RZ, 0xc0, !PT ;  /* 0x0000007f00057812 */ /* 0x040fe200078ec0ff */
[----:B------:R-:W-:Y:S01]  /*c0b0*/  UMOV UR36, 0x400 ;  /* 0x0000040000247882 */ /* 0x000fe20000000000 */
[----:B------:R-:W-:Y:S01]  /*c0c0*/  LOP3.LUT P0, RZ, R0, 0x1f, RZ, 0xc0, !PT ;  /* 0x0000001f00ff7812 */ /* 0x000fe2000780c0ff */
[----:B------:R-:W-:Y:S01]  /*c0d0*/  IMAD.MOV.U32 R19, RZ, RZ, RZ ;  /* 0x000000ffff137224 */ /* 0x000fe200078e00ff */
[----:B0-----:R-:W-:Y:S01]  /*c0e0*/  LOP3.LUT R3, R2, 0x1f8, RZ, 0xc0, !PT ;  /* 0x000001f802037812 */ /* 0x001fe200078ec0ff */
[----:B------:R-:W-:Y:S01]  /*c0f0*/  ULDC.64 UR38, c[0x0][0x198] ;  /* 0x0000660000267ab9 */ /* 0x000fe20000000a00 */
[C---:B------:R-:W-:Y:S01]  /*c100*/  ISETP.NE.AND P1, PT, R5.reuse, RZ, PT ;  /* 0x000000ff0500720c */ /* 0x040fe20003f25270 */
[----:B------:R-:W-:Y:S01]  /*c110*/  ULDC UR40, c[0x0][0xc] ;  /* 0x0000030000287ab9 */ /* 0x000fe20000000800 */
[----:B------:R-:W-:-:S02]  /*c120*/  ISETP.NE.OR P0, PT, R5, RZ, !P0 ;  /* 0x000000ff0500720c */ /* 0x000fc40004705670 */
[----:B------:R-:W-:Y:S02]  /*c130*/  LOP3.LUT R18, R18, 0xfffffffe, RZ, 0xc0, !PT ;  /* 0xfffffffe12127812 */ /* 0x000fe400078ec0ff */
[----:B------:R-:W-:-:S07]  /*c140*/  LOP3.LUT R2, R2, 0x38, RZ, 0xc0, !PT ;  /* 0x0000003802027812 */ /* 0x000fce00078ec0ff */
[----:B------:R-:W-:Y:S01]  /*c150*/  @P1 LOP3.LUT R18, R18, 0x1, RZ, 0xfc, !PT ;  /* 0x0000000112121812 */ /* 0x000fe200078efcff */
[----:B-1----:R-:W-:-:S03]  /*c160*/  ULEA UR36, UR4, UR36, 0x18 ;  /* 0x0000002404247291 */ /* 0x002fc6000f8ec03f */
[----:B------:R-:W-:-:S04]  /*c170*/  LOP3.LUT R18, R18, 0xfffffffd, RZ, 0xc0, !PT ;  /* 0xfffffffd12127812 */ /* 0x000fc800078ec0ff */
[----:B------:R-:W-:Y:S02]  /*c180*/  @P0 LOP3.LUT R18, R18, 0x2, RZ, 0xfc, !PT ;  /* 0x0000000212120812 */ /* 0x000fe400078efcff */
[----:B--2---:R-:W-:Y:S02]  /*c190*/  R2UR UR5, R4 ;  /* 0x00000000040572ca */ /* 0x004fe400000e0000 */
[----:B------:R-:W-:Y:S01]  /*c1a0*/  LOP3.LUT R4, R3, 0x38, R0, 0x78, !PT ;  /* 0x0000003803047812 */ /* 0x000fe200078e7800 */
[----:B------:R-:W-:Y:S02]  /*c1b0*/  IMAD.SHL.U32 R3, R5, 0x8, RZ ;  /* 0x0000000805037824 */ /* 0x000fe400078e00ff */
[----:B------:R-:W-:-:S03]  /*c1c0*/  IMAD.SHL.U32 R0, R0, 0x10, RZ ;  /* 0x0000001000007824 */ /* 0x000fc600078e00ff */
[----:B------:R-:W-:Y:S02]  /*c1d0*/  LOP3.LUT R3, R4, 0x200, R3, 0xf8, !PT ;  /* 0x0000020004037812 */ /* 0x000fe400078ef803 */
[----:B------:R-:W-:-:S03]  /*c1e0*/  SHF.R.U32.HI R4, RZ, 0x3, R5 ;  /* 0x00000003ff047819 */ /* 0x000fc60000011605 */
[----:B------:R-:W-:Y:S01]  /*c1f0*/  ULOP3.LUT UR37, UR5, 0x2, URZ, 0xfc, !UPT ;  /* 0x0000000205257892 */ /* 0x000fe2000f8efc3f */
[----:B------:R-:W0:Y:S01]  /*c200*/  S2UR UR5, SR_CTAID.X ;  /* 0x00000000000579c3 */ /* 0x000e220000002500 */
[----:B------:R-:W-:Y:S02]  /*c210*/  LOP3.LUT R4, R4, 0x70, R0, 0xf8, !PT ;  /* 0x0000007004047812 */ /* 0x000fe400078ef800 */
[----:B------:R-:W-:Y:S02]  /*c220*/  LEA R0, R3, UR36, 0x1 ;  /* 0x0000002403007c11 */ /* 0x000fe4000f8e08ff */
[----:B------:R-:W-:-:S03]  /*c230*/  LOP3.LUT R4, R2, 0x40, RZ, 0xfc, !PT ;  /* 0x0000004002047812 */ /* 0x000fc600078efcff */
[----:B------:R1:W-:Y:S02]  /*c240*/  STL [R1+0x10], R0 ;  /* 0x0000100001007387 */ /* 0x0003e40000100800 */
[----:B-1----:R-:W-:Y:S02]  /*c250*/  IMAD.MOV.U32 R0, RZ, RZ, 0x1 ;  /* 0x00000001ff007424 */ /* 0x002fe400078e00ff */
[----:B0-----:R-:W-:-:S05]  /*c260*/  IMAD.U32 R3, RZ, RZ, UR5 ;  /* 0x00000005ff037e24 */ /* 0x001fca000f8e00ff */
[----:B------:R0:W-:Y:S04]  /*c270*/  STL [R1+0x24], R3 ;  /* 0x0000240301007387 */ /* 0x0001e80000100800 */
[----:B------:R-:W-:Y:S04]  /*c280*/  STL [R1+0x2c], RZ ;  /* 0x00002cff01007387 */ /* 0x000fe80000100800 */
[----:B------:R1:W-:Y:S01]  /*c290*/  STL [R1], R0 ;  /* 0x0000000001007387 */ /* 0x0003e20000100800 */
[C---:B0-----:R-:W-:Y:S02]  /*c2a0*/  LOP3.LUT R3, R2.reuse, 0x80, RZ, 0xfc, !PT ;  /* 0x0000008002037812 */ /* 0x041fe400078efcff */
[----:B-1----:R-:W-:-:S07]  /*c2b0*/  LOP3.LUT R0, R2, 0xc0, RZ, 0xfc, !PT ;  /* 0x000000c002007812 */ /* 0x002fce00078efcff */
.L_x_323:
[----:B------:R-:W2:Y:S01]  /*c2c0*/  LDL R2, [R1+0x24] ;  /* 0x0000240001027983 */ /* 0x000ea20000100800 */
[----:B0-----:R-:W0:Y:S01]  /*c2d0*/  LDC R0, c[0x0][0xc38] ;  /* 0x00030e00ff007b82 */ /* 0x001e220000000800 */
[----:B------:R-:W-:Y:S05]  /*c2e0*/  YIELD ;  /* 0x0000000000007946 */ /* 0x000fea0003800000 */
[----:B------:R-:W-:Y:S02]  /*c2f0*/  ULDC.64 UR4, c[0x0][0x418] ;  /* 0x0001060000047ab9 */ /* 0x000fe40000000a00 */
[----:B------:R-:W1:Y:S01]  /*c300*/  LDC R16, c[0x0][0xc44] ;  /* 0x00031100ff107b82 */ /* 0x000e620000000800 */
[----:B------:R-:W-:-:S03]  /*c310*/  UISETP.NE.U32.AND UP0, UPT, UR4, URZ, UPT ;  /* 0x0000003f0400728c */ /* 0x000fc6000bf05070 */
[----:B------:R-:W-:Y:S01]  /*c320*/  ULDC UR4, c[0x0][0x424] ;  /* 0x0001090000047ab9 */ /* 0x000fe20000000800 */
[----:B------:R-:W-:-:S04]  /*c330*/  UISETP.NE.AND.EX UP0, UPT, UR5, URZ, UPT, UP0 ;  /* 0x0000003f0500728c */ /* 0x000fc8000bf05300 */
[----:B------:R-:W-:Y:S01]  /*c340*/  USEL UR4, UR4, 0x1, UP0 ;  /* 0x0000000104047887 */ /* 0x000fe20008000000 */
[----:B0-----:R-:W-:Y:S02]  /*c350*/  ISETP.NE.AND P0, PT, R0, 0x1, PT ;  /* 0x000000010000780c */ /* 0x001fe40003f05270 */
[----:B-1----:R-:W-:-:S11]  /*c360*/  ISETP.NE.AND P1, PT, R16, 0x1, PT ;  /* 0x000000011000780c */ /* 0x002fd60003f25270 */
[----:B------:R-:W2:Y:S08]  /*c370*/  @P0 LDC R0, c[0x0][0xc3c] ;  /* 0x00030f00ff000b82 */ /* 0x000eb00000000800 */
[----:B------:R-:W0:Y:S01]  /*c380*/  @P0 LDC R3, c[0x0][0xc40] ;  /* 0x00031000ff030b82 */ /* 0x000e220000000800 */
[----:B--2---:R-:W-:-:S04]  /*c390*/  @P0 IMAD.HI.U32 R0, R2, R0, RZ ;  /* 0x0000000002000227 */ /* 0x004fc800078e00ff */
[----:B------:R-:W-:Y:S01]  /*c3a0*/  IMAD.MOV.U32 R4, RZ, RZ, R2 ;  /* 0x000000ffff047224 */ /* 0x000fe200078e0002 */
[----:B0-----:R-:W-:Y:S02]  /*c3b0*/  @P0 SHF.R.U32.HI R4, RZ, R3, R0 ;  /* 0x00000003ff040219 */ /* 0x001fe40000011600 */
[----:B------:R-:W0:Y:S03]  /*c3c0*/  @P1 LDC.64 R2, c[0x0][0xc48] ;  /* 0x00031200ff021b82 */ /* 0x000e260000000a00 */
[----:B------:R-:W-:Y:S01]  /*c3d0*/  IMAD.MOV.U32 R5, RZ, RZ, R4 ;  /* 0x000000ffff057224 */ /* 0x000fe200078e0004 */
[----:B------:R-:W-:Y:S04]  /*c3e0*/  STL [R1+0x1c], R4 ;  /* 0x00001c0401007387 */ /* 0x000fe80000100800 */
[----:B------:R-:W1:Y:S01]  /*c3f0*/  LDC R0, c[0x0][0x2f0] ;  /* 0x0000bc00ff007b82 */ /* 0x000e620000000800 */
[----:B0-----:R-:W-:-:S05]  /*c400*/  @P1 IMAD.HI.U32 R2, R4, R2, RZ ;  /* 0x0000000204021227 */ /* 0x001fca00078e00ff */
[----:B------:R-:W-:Y:S01]  /*c410*/  @P1 SHF.R.U32.HI R5, RZ, R3, R2 ;  /* 0x00000003ff051219 */ /* 0x000fe20000011602 */
[----:B-1----:R-:W-:Y:S01]  /*c420*/  IMAD R0, R0, UR4, RZ ;  /* 0x0000000400007c24 */ /* 0x002fe2000f8e02ff */
[----:B------:R-:W-:-:S03]  /*c430*/  UIADD3 UR4, UR36, 0x24400, URZ ;  /* 0x0002440024047890 */ /* 0x000fc6000fffe03f */
[----:B------:R-:W-:Y:S01]  /*c440*/  STL [R1+0x14], R5 ;  /* 0x0000140501007387 */ /* 0x000fe20000100800 */
[----:B------:R-:W-:Y:S01]  /*c450*/  IMAD.MOV R3, RZ, RZ, -R5 ;  /* 0x000000ffff037224 */ /* 0x000fe200078e0a05 */
[----:B------:R-:W-:Y:S02]  /*c460*/  ULOP3.LUT UP0, URZ, UR4, 0x3ff, URZ, 0xc0, !UPT ;  /* 0x000003ff043f7892 */ /* 0x000fe4000f80c03f */
[----:B------:R0:W-:Y:S01]  /*c470*/  STL [R1+0x28], R0 ;  /* 0x0000280001007387 */ /* 0x0001e20000100800 */
[----:B------:R-:W-:-:S03]  /*c480*/  IMAD R16, R16, R3, R4 ;  /* 0x0000000310107224 */ /* 0x000fc600078e0204 */
[----:B------:R-:W-:Y:S01]  /*c490*/  PLOP3.LUT P0, PT, PT, PT, UP0, 0x80, 0x0 ;  /* 0x000000000000781c */ /* 0x000fe20003f0f008 */
[----:B0-----:R-:W-:-:S04]  /*c4a0*/  VIADD R0, R0, 0x4f ;  /* 0x0000004f00007836 */ /* 0x001fc80000000000 */
[----:B------:R-:W-:-:S05]  /*c4b0*/  IMAD.HI R0, R0, 0x66666667, RZ ;  /* 0x6666666700007827 */ /* 0x000fca00078e02ff */
[----:B------:R-:W-:-:S04]  /*c4c0*/  SHF.R.U32.HI R2, RZ, 0x1f, R0 ;  /* 0x0000001fff027819 */ /* 0x000fc80000011600 */
[----:B------:R-:W-:-:S05]  /*c4d0*/  LEA.HI.SX32 R0, R0, R2, 0x1b ;  /* 0x0000000200007211 */ /* 0x000fca00078fdaff */
[----:B------:R0:W-:Y:S01]  /*c4e0*/  STL [R1+0x20], R0 ;  /* 0x0000200001007387 */ /* 0x0001e20000100800 */
[----:B------:R-:W-:Y:S05]  /*c4f0*/  @!P0 BRA `(.L_x_229) ;  /* 0x0000000000408947 */ /* 0x000fea0003800000 */
[----:B------:R-:W-:Y:S01]  /*c500*/  MOV R2, 0x0 ;  /* 0x0000000000027802 */ /* 0x000fe20000000f00 */
[----:B------:R-:W-:Y:S01]  /*c510*/  ULDC.64 UR6, c[0x4][0xa8] ;  /* 0x01002a0000067ab9 */ /* 0x000fe20000000a00 */
[----:B------:R-:W-:Y:S01]  /*c520*/  ULDC.64 UR8, c[0x4][0xb0] ;  /* 0x01002c0000087ab9 */ /* 0x000fe20000000a00 */
[----:B------:R-:W-:Y:S01]  /*c530*/  ULDC.64 UR4, c[0x4][0x8] ;  /* 0x0100020000047ab9 */ /* 0x000fe20000000a00 */
[----:B------:R-:W-:Y:S02]  /*c540*/  IMAD.U32 R4, RZ, RZ, UR6 ;  /* 0x00000006ff047e24 */ /* 0x000fe4000f8e00ff */
[----:B------:R-:W1:Y:S01]  /*c550*/  LDC.64 R2, c[0x4][R2] ;  /* 0x0100000002027b82 */ /* 0x000e620000000a00 */
        /* <DEDUP_REMOVED lines=9> */
[----:B01----:R-:W-:Y:S05]  /*c5f0*/  CALL.ABS.NOINC R2 ;  /* 0x0000000002007343 */ /* 0x003fea0003c00000 */
.L_x_229:
        /* <DEDUP_REMOVED lines=8> */
[----:B------:R1:W2:Y:S01]  /*c680*/  LDC.64 R2, c[0x4][R17] ;  /* 0x0100000011027b82 */ /* 0x0002a20000000a00 */
        /* <DEDUP_REMOVED lines=8> */
[----:B-1----:R-:W-:-:S07]  /*c710*/  IMAD.MOV.U32 R13, RZ, RZ, RZ ;  /* 0x000000ffff0d7224 */ /* 0x002fce00078e00ff */
[----:B------:R-:W-:-:S07]  /*c720*/  LEPC R20, `(.L_x_231) ;  /* 0x000000001014794e */ /* 0x000fce0000000000 */
[----:B0-2---:R-:W-:Y:S05]  /*c730*/  CALL.ABS.NOINC R2 ;  /* 0x0000000002007343 */ /* 0x005fea0003c00000 */
.L_x_231:
        /* <DEDUP_REMOVED lines=15> */
.L_x_230:
[----:B------:R-:W2:Y:S01]  /*c830*/  LDL R2, [R1+0x20] ;  /* 0x0000200001027983 */ /* 0x000ea20000100800 */
[----:B------:R-:W-:-:S03]  /*c840*/  ULDC.64 UR4, c[0x0][0x9f8] ;  /* 0x00027e0000047ab9 */ /* 0x000fc60000000a00 */
[----:B0-----:R-:W3:Y:S01]  /*c850*/  LDL R0, [R1+0x14] ;  /* 0x0000140001007983 */ /* 0x001ee20000100800 */
[----:B------:R-:W-:Y:S01]  /*c860*/  ISETP.NE.U32.AND P0, PT, RZ, UR4, PT ;  /* 0x00000004ff007c0c */ /* 0x000fe2000bf05070 */
[----:B------:R-:W-:-:S03]  /*c870*/  ULDC.64 UR6, c[0x0][0x208] ;  /* 0x0000820000067ab9 */ /* 0x000fc60000000a00 */
[----:B------:R-:W-:Y:S01]  /*c880*/  ISETP.NE.AND.EX P0, PT, RZ, UR5, PT, P0 ;  /* 0x00000005ff007c0c */ /* 0x000fe2000bf05300 */
[----:B--2---:R-:W-:-:S12]  /*c890*/  IMAD.MOV.U32 R17, RZ, RZ, R2 ;  /* 0x000000ffff117224 */ /* 0x004fd800078e0002 */
[----:B------:R-:W3:Y:S02]  /*c8a0*/  @P0 LDC.64 R2, c[0x0][0x9f8] ;  /* 0x00027e00ff020b82 */ /* 0x000ee40000000a00 */
[----:B---3--:R-:W-:-:S05]  /*c8b0*/  @P0 IMAD.WIDE R2, R0, 0x4, R2 ;  /* 0x0000000400020825 */ /* 0x008fca00078e0202 */
[----:B------:R0:W2:Y:S01]  /*c8c0*/  @P0 LDG.E R0, desc[UR6][R2.64] ;  /* 0x0000000602000981 */ /* 0x0000a2000c1e1900 */
[----:B------:R-:W-:Y:S01]  /*c8d0*/  VIADD R9, R17, 0xffffffff ;  /* 0xffffffff11097836 */ /* 0x000fe20000000000 */
[----:B------:R-:W-:Y:S01]  /*c8e0*/  UMOV UR4, 0xffffffff ;  /* 0xffffffff00047882 */ /* 0x000fe20000000000 */
[----:B------:R-:W-:-:S03]  /*c8f0*/  LOP3.LUT R18, R18, 0xfffffffb, RZ, 0xc0, !PT ;  /* 0xfffffffb12127812 */ /* 0x000fc600078ec0ff */
[----:B------:R1:W-:Y:S01]  /*c900*/  STL [R1+0x18], R9 ;  /* 0x0000180901007387 */ /* 0x0003e20000100800 */
[----:B0-----:R-:W0:Y:S02]  /*c910*/  LDC.64 R2, c[0x0][0x418] ;  /* 0x00010600ff027b82 */ /* 0x001e240000000a00 */
[----:B0-----:R-:W-:-:S04]  /*c920*/  ISETP.NE.U32.AND P0, PT, R2, RZ, PT ;  /* 0x000000ff0200720c */ /* 0x001fc80003f05070 */
[----:B------:R-:W-:-:S13]  /*c930*/  ISETP.NE.AND.EX P1, PT, R3, RZ, PT, P0 ;  /* 0x000000ff0300720c */ /* 0x000fda0003f25300 */
[----:B------:R-:W-:Y:S02]  /*c940*/  @P1 LOP3.LUT R18, R18, 0x4, RZ, 0xfc, !PT ;  /* 0x0000000412121812 */ /* 0x000fe400078efcff */
[----:B--2---:R-:W-:Y:S01]  /*c950*/  SHF.R.S32.HI R8, RZ, 0x1f, R0 ;  /* 0x0000001fff087819 */ /* 0x004fe20000011400 */
[----:B------:R1:W-:Y:S01]  /*c960*/  STL [R1+0x8], R0 ;  /* 0x0000080001007387 */ /* 0x0003e20000100800 */
[----:B------:R-:W-:-:S03]  /*c970*/  SEL R17, R0, RZ, !P1 ;  /* 0x000000ff00117207 */ /* 0x000fc60004800000 */
[----:B------:R1:W-:Y:S01]  /*c980*/  STL [R1+0xc], R8 ;  /* 0x00000c0801007387 */ /* 0x0003e20000100800 */
[----:B------:R-:W-:Y:S05]  /*c990*/  BRA.DIV UR4, `(.L_x_232) ;  /* 0x0000004e04707947 */ /* 0x000fea000b800000 */
[----:B------:R-:W0:Y:S02]  /*c9a0*/  S2R R4, SR_TID.X ;  /* 0x0000000000047919 */ /* 0x000e240000002100 */
[----:B0-----:R-:W-:-:S04]  /*c9b0*/  SHF.R.U32.HI R4, RZ, 0x5, R4 ;  /* 0x00000005ff047819 */ /* 0x001fc80000011604 */
[----:B------:R-:W-:-:S05]  /*c9c0*/  LOP3.LUT R4, R4, 0x3, RZ, 0xc0, !PT ;  /* 0x0000000304047812 */ /* 0x000fca00078ec0ff */
[----:B------:R0:W2:Y:S02]  /*c9d0*/  SHFL.IDX PT, R14, R4, RZ, 0x1f ;  /* 0x00001fff040e7589 */ /* 0x0000a400000e0000 */
.L_x_339:
[----:B--2---:R-:W-:Y:S02]  /*c9e0*/  ISETP.NE.AND P0, PT, R14, RZ, PT ;  /* 0x000000ff0e00720c */ /* 0x004fe40003f05270 */
[----:B------:R-:W-:Y:S02]  /*c9f0*/  PLOP3.LUT P2, PT, PT, PT, PT, 0x8, 0x0 ;  /* 0x000000000000781c */ /* 0x000fe40003f4e170 */
[----:B------:R-:W-:-:S11]  /*ca00*/  LOP3.LUT R18, R18, 0xfffffff7, RZ, 0xc0, !PT ;  /* 0xfffffff712127812 */ /* 0x000fd600078ec0ff */
[----:B------:R-:W-:Y:S01]  /*ca10*/  @P2 LOP3.LUT R18, R18, 0x8, RZ, 0xfc, !PT ;  /* 0x0000000812122812 */ /* 0x000fe200078efcff */
[----:B------:R-:W-:Y:S06]  /*ca20*/  @P0 BRA `(.L_x_233) ;  /* 0x0000000400600947 */ /* 0x000fec0003800000 */
[----:B------:R-:W-:-:S03]  /*ca30*/  UMOV UR4, 0xffffffff ;  /* 0xffffffff00047882 */ /* 0x000fc60000000000 */
[----:B------:R-:W-:Y:S05]  /*ca40*/  BRA.DIV UR4, `(.L_x_234) ;  /* 0x0000004e04787947 */ /* 0x000fea000b800000 */
[----:B------:R-:W-:-:S13]  /*ca50*/  ELECT P6, URZ, PT ;  /* 0x00000000003f782f */ /* 0x000fda00038c0000 */
.L_x_342:
[----:B------:R-:W-:Y:S05]  /*ca60*/  @!P6 BRA `(.L_x_233) ;  /* 0x000000040050e947 */ /* 0x000fea0003800000 */
[----:B------:R2:W-:Y:S01]  /*ca70*/  STL [R1+0x4], R9 ;  /* 0x0000040901007387 */ /* 0x0005e20000100800 */
[----:B------:R-:W-:Y:S05]  /*ca80*/  @!P1 BRA `(.L_x_235) ;  /* 0x00000000004c9947 */ /* 0x000fea0003800000 */
[----:B------:R-:W3:Y:S01]  /*ca90*/  LDC R7, c[0x0][0x43c] ;  /* 0x00010f00ff077b82 */ /* 0x000ee20000000800 */
[----:B------:R-:W-:Y:S01]  /*caa0*/  ULDC.64 UR4, c[0x0][0x428] ;  /* 0x00010a0000047ab9 */ /* 0x000fe20000000a00 */
[----:B------:R-:W-:Y:S01]  /*cab0*/  ULDC.64 UR6, c[0x0][0x208] ;  /* 0x0000820000067ab9 */ /* 0x000fe20000000a00 */
[----:B---3--:R-:W-:-:S13]  /*cac0*/  ISETP.NE.AND P0, PT, R7, 0x1, PT ;  /* 0x000000010700780c */ /* 0x008fda0003f05270 */
[----:B0-----:R-:W0:Y:S02]  /*cad0*/  @P0 LDC.64 R4, c[0x0][0x440] ;  /* 0x00011000ff040b82 */ /* 0x001e240000000a00 */
[----:B0-----:R-:W-:-:S04]  /*cae0*/  @P0 IMAD.HI.U32 R6, R9, R4, RZ ;  /* 0x0000000409060227 */ /* 0x001fc800078e00ff */
[----:B------:R-:W-:Y:S01]  /*caf0*/  IMAD.MOV.U32 R4, RZ, RZ, R9 ;  /* 0x000000ffff047224 */ /* 0x000fe200078e0009 */
[----:B------:R-:W-:-:S05]  /*cb00*/  @P0 SHF.R.U32.HI R4, RZ, R5, R6 ;  /* 0x00000005ff040219 */ /* 0x000fca0000011606 */
[----:B------:R-:W-:-:S04]  /*cb10*/  IMAD.MOV R5, RZ, RZ, -R4 ;  /* 0x000000ffff057224 */ /* 0x000fc800078e0a04 */
[----:B------:R-:W-:Y:S01]  /*cb20*/  IMAD R6, R7, R5, R9 ;  /* 0x0000000507067224 */ /* 0x000fe200078e0209 */
[----:B------:R-:W-:-:S04]  /*cb30*/  SHF.R.S32.HI R5, RZ, 0x1f, R4 ;  /* 0x0000001fff057819 */ /* 0x000fc80000011404 */
[----:B------:R0:W-:Y:S01]  /*cb40*/  STL [R1+0x4], R6 ;  /* 0x0000040601007387 */ /* 0x0001e20000100800 */
[----:B------:R-:W-:-:S03]  /*cb50*/  IMAD.WIDE.U32 R4, R0, UR4, R4 ;  /* 0x0000000400047c25 */ /* 0x000fc6000f8e0004 */
[----:B------:R-:W-:Y:S01]  /*cb60*/  LEA R2, P0, R4, R2, 0x2 ;  /* 0x0000000204027211 */ /* 0x000fe200078010ff */
[----:B0-----:R-:W-:-:S04]  /*cb70*/  IMAD R6, R8, UR4, RZ ;  /* 0x0000000408067c24 */ /* 0x001fc8000f8e02ff */
[----:B-1----:R-:W-:-:S04]  /*cb80*/  IMAD R0, R0, UR5, R6 ;  /* 0x0000000500007c24 */ /* 0x002fc8000f8e0206 */
[----:B------:R-:W-:-:S05]  /*cb90*/  IMAD.IADD R0, R5, 0x1, R0 ;  /* 0x0000000105007824 */ /* 0x000fca00078e0200 */
[----:B------:R-:W-:-:S05]  /*cba0*/  LEA.HI.X R3, R4, R3, R0, 0x2, P0 ;  /* 0x0000000304037211 */ /* 0x000fca00000f1400 */
[----:B------:R3:W5:Y:S02]  /*cbb0*/  LDG.E R0, desc[UR6][R2.64] ;  /* 0x0000000602007981 */ /* 0x000764000c1e1900 */
.L_x_235:
[----:B---3--:R-:W3:Y:S01]  /*cbc0*/  LDL R3, [R1] ;  /* 0x0000000001037983 */ /* 0x008ee20000100800 */
[----:B------:R-:W-:Y:S02]  /*cbd0*/  LEA R2, R19, UR36, 0x3 ;  /* 0x0000002413027c11 */ /* 0x000fe4000f8e18ff */
[----:B---3--:R-:W-:-:S04]  /*cbe0*/  SHF.L.U32 R3, R3, 0x1f, RZ ;  /* 0x0000001f03037819 */ /* 0x008fc800000006ff */
[----:B------:R-:W3:Y:S02]  /*cbf0*/  SYNCS.PHASECHK.TRANS64.TRYWAIT P0, [R2+URZ+0x38840], R3 ;  /* 0x03884003020075a7 */ /* 0x000ee4000800017f */
[----:B---3--:R-:W-:Y:S05]  /*cc00*/  @!P0 BRA `(.L_x_236) ;  /* 0x0000004c00288947 */ /* 0x008fea0003800000 */
.L_x_343:
[----:B0-----:R-:W0:Y:S01]  /*cc10*/  S2R R4, SR_TID.X ;  /* 0x0000000000047919 */ /* 0x001e220000002100 */
[----:B------:R-:W-:-:S04]  /*cc20*/  UPRMT UR4, UR37, 0x9910, URZ ;  /* 0x0000991025047896 */ /* 0x000fc8000800003f */
[----:B------:R-:W-:Y:S01]  /*cc30*/  UISETP.NE.AND UP0, UPT, UR4, 0x2, UPT ;  /* 0x000000020400788c */ /* 0x000fe2000bf05270 */
[----:B0-----:R-:W-:-:S04]  /*cc40*/  LOP3.LUT R4, R4, 0x7f, RZ, 0xc0, !PT ;  /* 0x0000007f04047812 */ /* 0x001fc800078ec0ff */
[----:B------:R-:W-:-:S13]  /*cc50*/  ISETP.NE.AND P0, PT, R4, RZ, PT ;  /* 0x000000ff0400720c */ /* 0x000fda0003f05270 */
[----:B---3--:R-:W-:-:S04]  /*cc60*/  @!P0 IMAD.MOV.U32 R3, RZ, RZ, 0xa000 ;  /* 0x0000a000ff038424 */ /* 0x008fc800078e00ff */
[----:B------:R0:W-:Y:S01]  /*cc70*/  @!P0 SYNCS.ARRIVE.TRANS64 RZ, [R2+URZ+0x38830], R3 ;  /* 0x0388300302ff89a7 */ /* 0x0001e2000800003f */
[----:B------:R-:W-:-:S13]  /*cc80*/  PLOP3.LUT P0, PT, PT, PT, UP0, 0x80, 0x0 ;  /* 0x000000000000781c */ /* 0x000fda0003f0f008 */
[----:B0-----:R-:W-:Y:S05]  /*cc90*/  @P0 BRA `(.L_x_237) ;  /* 0x0000000000040947 */ /* 0x001fea0003800000 */
[----:B------:R-:W-:Y:S01]  /*cca0*/  BPT.TRAP 0x1 ;  /* 0x000000040000795c */ /* 0x000fe20000300000 */
.L_x_237:
[----:B------:R-:W-:-:S13]  /*ccb0*/  LOP3.LUT P0, RZ, R18, 0x2, RZ, 0xc0, !PT ;  /* 0x0000000212ff7812 */ /* 0x000fda000780c0ff */
[----:B------:R-:W-:Y:S05]  /*ccc0*/  @P0 BRA `(.L_x_238) ;  /* 0x0000000000040947 */ /* 0x000fea0003800000 */
[----:B------:R-:W-:Y:S01]  /*ccd0*/  BPT.TRAP 0x1 ;  /* 0x000000040000795c */ /* 0x000fe20000300000 */
.L_x_238:
[----:B------:R-:W3:Y:S01]  /*cce0*/  LDL R4, [R1+0x4] ;  /* 0x0000040001047983 */ /* 0x000ee20000100800 */
[----:B------:R-:W-:Y:S01]  /*ccf0*/  R2UR UR9, R2 ;  /* 0x00000000020972ca */ /* 0x000fe200000e0000 */
[----:B------:R-:W-:Y:S01]  /*cd00*/  UIADD3 UR4, UP0, UR38, 0x370, URZ ;  /* 0x0000037026047890 */ /* 0x000fe2000ff1e03f */
[----:B------:R-:W-:Y:S01]  /*cd10*/  R2UR UR12, R16 ;  /* 0x00000000100c72ca */ /* 0x000fe200000e0000 */
[----:B------:R-:W0:Y:S01]  /*cd20*/  S2R R5, SR_CgaCtaId ;  /* 0x0000000000057919 */ /* 0x000e220000008800 */
[----:B-----5:R-:W-:Y:S01]  /*cd30*/  R2UR UR13, R0 ;  /* 0x00000000000d72ca */ /* 0x020fe200000e0000 */
[----:B------:R-:W-:Y:S01]  /*cd40*/  UMOV UR10, URZ ;  /* 0x0000003f000a7c82 */ /* 0x000fe20008000000 */
[----:B------:R-:W-:Y:S01]  /*cd50*/  UMOV UR19, 0x30000 ;  /* 0x0003000000137882 */ /* 0x000fe20000000000 */
[----:B------:R-:W4:Y:S01]  /*cd60*/  S2R R3, SR_CgaCtaId ;  /* 0x0000000000037919 */ /* 0x000f220000008800 */
[----:B------:R-:W-:Y:S01]  /*cd70*/  UMOV UR6, 0x0 ;  /* 0x0000000000067882 */ /* 0x000fe20000000000 */
[----:B------:R-:W-:Y:S01]  /*cd80*/  UMOV UR7, 0x14f00000 ;  /* 0x14f0000000077882 */ /* 0x000fe20000000000 */
[----:B------:R-:W-:Y:S01]  /*cd90*/  UMOV UR16, 0x40 ;  /* 0x0000004000107882 */ /* 0x000fe20000000000 */
[----:B------:R-:W-:Y:S01]  /*cda0*/  PLOP3.LUT P0, PT, PT, PT, PT, 0x80, 0x0 ;  /* 0x000000000000781c */ /* 0x000fe20003f0f070 */
[----:B------:R-:W-:Y:S01]  /*cdb0*/  IMAD.MOV.U32 R17, RZ, RZ, R0 ;  /* 0x000000ffff117224 */ /* 0x000fe200078e0000 */
[----:B------:R-:W-:Y:S01]  /*cdc0*/  UIADD3 UR9, UR9, 0x38830, URZ ;  /* 0x0003883009097890 */ /* 0x000fe2000fffe03f */
[----:B------:R-:W-:-:S10]  /*cdd0*/  LOP3.LUT R18, R18, 0xfffffff7, RZ, 0xc0, !PT ;  /* 0xfffffff712127812 */ /* 0x000fd400078ec0ff */
[----:B------:R-:W-:Y:S02]  /*cde0*/  @P0 LOP3.LUT R18, R18, 0x8, RZ, 0xfc, !PT ;  /* 0x0000000812120812 */ /* 0x000fe400078efcff */
[----:B0-----:R-:W-:Y:S02]  /*cdf0*/  LOP3.LUT R5, R5, 0x1, RZ, 0xc0, !PT ;  /* 0x0000000105057812 */ /* 0x001fe400078ec0ff */
[----:B----4-:R-:W-:-:S03]  /*ce00*/  LOP3.LUT R3, R3, 0x1, RZ, 0xc0, !PT ;  /* 0x0000000103037812 */ /* 0x010fc600078ec0ff */
[----:B------:R-:W-:-:S04]  /*ce10*/  IMAD R5, R5, 0xa00, RZ ;  /* 0x00000a0005057824 */ /* 0x000fc800078e02ff */
[----:B------:R-:W-:Y:S02]  /*ce20*/  IMAD R2, R19, 0x5000, R5 ;  /* 0x0000500013027824 */ /* 0x000fe400078e0205 */
[----:B------:R-:W-:-:S03]  /*ce30*/  IMAD R3, R3, 0x28, RZ ;  /* 0x0000002803037824 */ /* 0x000fc600078e02ff */
[----:B------:R-:W-:Y:S02]  /*ce40*/  R2UR UR5, R2 ;  /* 0x00000000020572ca */ /* 0x000fe400000e0000 */
[----:B------:R-:W-:-:S11]  /*ce50*/  R2UR UR8, R3 ;  /* 0x00000000030872ca */ /* 0x000fd600000e0000 */
[----:B------:R-:W-:Y:S02]  /*ce60*/  ULEA UR14, UR5, UR36, 0x1 ;  /* 0x00000024050e7291 */ /* 0x000fe4000f8e083f */
[----:B------:R-:W-:Y:S02]  /*ce70*/  UIADD3.X UR5, URZ, UR39, URZ, UP0, !UPT ;  /* 0x000000273f057290 */ /* 0x000fe400087fe43f */
[----:B------:R-:W-:Y:S02]  /*ce80*/  UIADD3 UR15, UR14, 0x26c00, URZ ;  /* 0x00026c000e0f7890 */ /* 0x000fe4000fffe03f */
[----:B------:R-:W-:Y:S02]  /*ce90*/  UIADD3 UR17, UR14, 0x29400, URZ ;  /* 0x000294000e117890 */ /* 0x000fe4000fffe03f */
[----:B------:R-:W-:Y:S01]  /*cea0*/  UIADD3 UR18, UR14, 0x2bc00, URZ ;  /* 0x0002bc000e127890 */ /* 0x000fe2000fffe03f */
[----:B---3--:R-:W-:-:S13]  /*ceb0*/  R2UR UR11, R4 ;  /* 0x00000000040b72ca */ /* 0x008fda00000e0000 */
[----:B------:R-:W-:Y:S02]  /*cec0*/  UIMAD UR11, UR11, 0x50, UR8 ;  /* 0x000000500b0b78a4 */ /* 0x000fe4000f8e0208 */
[----:B------:R-:W-:-:S03]  /*ced0*/  UIADD3 UR8, UR14, 0x24400, URZ ;  /* 0x000244000e087890 */ /* 0x000fc6000fffe03f */
[----:B------:R-:W-:-:S06]  /*cee0*/  UMOV UR14, 0x80 ;  /* 0x00000080000e7882 */ /* 0x000fcc0000000000 */
[----:B------:R0:W-:Y:S02]  /*cef0*/  UTMALDG.4D.MULTICAST [UR8], [UR4], UR19, desc[UR6] ;  /* 0x00000608040073b4 */ /* 0x0001e40008019813 */
[----:B0-----:R-:W-:Y:S01]  /*cf00*/  UMOV UR8, UR15 ;  /* 0x0000000f00087c82 */ /* 0x001fe20008000000 */
[----:B------:R-:W-:Y:S02]  /*cf10*/  UMOV UR10, UR16 ;  /* 0x00000010000a7c82 */ /* 0x000fe40008000000 */
[----:B------:R0:W-:Y:S02]  /*cf20*/  UTMALDG.4D.MULTICAST [UR8], [UR4], UR19, desc[UR6] ;  /* 0x00000608040073b4 */ /* 0x0001e40008019813 */
[----:B0-----:R-:W-:Y:S01]  /*cf30*/  UMOV UR8, UR17 ;  /* 0x0000001100087c82 */ /* 0x001fe20008000000 */
[----:B------:R-:W-:Y:S01]  /*cf40*/  UMOV UR10, UR14 ;  /* 0x0000000e000a7c82 */ /* 0x000fe20008000000 */
[----:B------:R-:W-:Y:S01]  /*cf50*/  UMOV UR14, 0xc0 ;  /* 0x000000c0000e7882 */ /* 0x000fe20000000000 */
[----:B------:R0:W-:Y:S02]  /*cf60*/  UTMALDG.4D.MULTICAST [UR8], [UR4], UR19, desc[UR6] ;  /* 0x00000608040073b4 */ /* 0x0001e40008019813 */
[----:B0-----:R-:W-:Y:S01]  /*cf70*/  UMOV UR8, UR18 ;  /* 0x0000001200087c82 */ /* 0x001fe20008000000 */
[----:B------:R-:W-:-:S02]  /*cf80*/  UMOV UR10, UR14 ;  /* 0x0000000e000a7c82 */ /* 0x000fc40008000000 */
[----:B------:R3:W-:Y:S02]  /*cf90*/  UTMALDG.4D.MULTICAST [UR8], [UR4], UR19, desc[UR6] ;  /* 0x00000608040073b4 */ /* 0x0007e40008019813 */
[----:B---3--:R-:W-:Y:S01]  /*cfa0*/  NOP ;  /* 0x0000000000007918 */ /* 0x008fe20000000000 */
.L_x_233:
        /* <DEDUP_REMOVED lines=10> */
[----:B0-----:R-:W-:Y:S02]  /*d050*/  IMAD.U32 R4, RZ, RZ, UR6 ;  /* 0x00000006ff047e24 */ /* 0x001fe4000f8e00ff */
[----:B------:R-:W0:Y:S01]  /*d060*/  LDC.64 R2, c[0x4][R2] ;  /* 0x0100000002027b82 */ /* 0x000e220000000a00 */
[----:B------:R-:W-:Y:S02]  /*d070*/  IMAD.U32 R5, RZ, RZ, UR7 ;  /* 0x00000007ff057e24 */ /* 0x000fe4000f8e00ff */
[----:B------:R-:W-:Y:S02]  /*d080*/  IMAD.U32 R6, RZ, RZ, UR8 ;  /* 0x00000008ff067e24 */ /* 0x000fe4000f8e00ff */
[----:B------:R-:W-:-:S02]  /*d090*/  IMAD.U32 R7, RZ, RZ, UR9 ;  /* 0x00000009ff077e24 */ /* 0x000fc4000f8e00ff */
[----:B------:R-:W-:Y:S02]  /*d0a0*/  IMAD.U32 R10, RZ, RZ, UR4 ;  /* 0x00000004ff0a7e24 */ /* 0x000fe4000f8e00ff */
[----:B------:R-:W-:Y:S02]  /*d0b0*/  IMAD.U32 R11, RZ, RZ, UR5 ;  /* 0x00000005ff0b7e24 */ /* 0x000fe4000f8e00ff */
[----:B-1----:R-:W-:Y:S02]  /*d0c0*/  IMAD.MOV.U32 R8, RZ, RZ, 0x70 ;  /* 0x00000070ff087424 */ /* 0x002fe400078e00ff */
[----:B------:R-:W-:Y:S02]  /*d0d0*/  IMAD.MOV.U32 R12, RZ, RZ, 0x1 ;  /* 0x00000001ff0c7424 */ /* 0x000fe400078e00ff */
[----:B------:R-:W-:-:S07]  /*d0e0*/  IMAD.MOV.U32 R13, RZ, RZ, RZ ;  /* 0x000000ffff0d7224 */ /* 0x000fce00078e00ff */
[----:B------:R-:W-:-:S07]  /*d0f0*/  LEPC R20, `(.L_x_239) ;  /* 0x000000001014794e */ /* 0x000fce0000000000 */
[----:B0-2---:R-:W-:Y:S05]  /*d100*/  CALL.ABS.NOINC R2 ;  /* 0x0000000002007343 */ /* 0x005fea0003c00000 */
.L_x_239:
[----:B0-----:R-:W3:Y:S01]  /*d110*/  LDL.LU R4, [R1+0x14] ;  /* 0x0000140001047983 */ /* 0x001ee20000300800 */
[----:B-1----:R-:W-:Y:S01]  /*d120*/  SHF.R.S32.HI R0, RZ, 0x1f, R16 ;  /* 0x0000001fff007819 */ /* 0x002fe20000011410 */
[----:B------:R-:W-:Y:S01]  /*d130*/  ULDC.64 UR4, c[0x0][0x2d8] ;  /* 0x0000b60000047ab9 */ /* 0x000fe20000000a00 */
[----:B------:R-:W0:Y:S01]  /*d140*/  LDC R8, c[0x0][0x448] ;  /* 0x00011200ff087b82 */ /* 0x000e220000000800 */
[----:B------:R-:W4:Y:S04]  /*d150*/  LDL.LU R7, [R1+0x1c] ;  /* 0x00001c0001077983 */ /* 0x000f280000300800 */
[----:B------:R-:W5:Y:S01]  /*d160*/  LDL R5, [R1+0x24] ;  /* 0x0000240001057983 */ /* 0x000f620000100800 */
[----:B------:R-:W-:Y:S02]  /*d170*/  IMAD R0, R0, UR4, RZ ;  /* 0x0000000400007c24 */ /* 0x000fe4000f8e02ff */
[C---:B------:R-:W-:Y:S01]  /*d180*/  IMAD.WIDE.U32 R2, R16.reuse, UR4, RZ ;  /* 0x0000000410027c25 */ /* 0x040fe2000f8e00ff */
[----:B------:R-:W1:Y:S03]  /*d190*/  S2R R10, SR_TID.X ;  /* 0x00000000000a7919 */ /* 0x000e660000002100 */
[----:B------:R-:W-:Y:S01]  /*d1a0*/  IMAD R0, R16, UR5, R0 ;  /* 0x0000000510007c24 */ /* 0x000fe2000f8e0200 */
[----:B------:R-:W-:-:S03]  /*d1b0*/  ULDC.64 UR4, c[0x0][0x2e0] ;  /* 0x0000b80000047ab9 */ /* 0x000fc60000000a00 */
[----:B------:R-:W-:Y:S01]  /*d1c0*/  IMAD.IADD R3, R3, 0x1, R0 ;  /* 0x0000000103037824 */ /* 0x000fe200078e0200 */
[----:B0-----:R-:W-:-:S13]  /*d1d0*/  ISETP.NE.AND P0, PT, R8, 0x1, PT ;  /* 0x000000010800780c */ /* 0x001fda0003f05270 */
[----:B------:R-:W0:Y:S01]  /*d1e0*/  @P0 LDC R6, c[0x0][0x44c] ;  /* 0x00011300ff060b82 */ /* 0x000e220000000800 */
[----:B-1----:R-:W-:-:S05]  /*d1f0*/  IMAD.SHL.U32 R10, R10, 0x8, RZ ;  /* 0x000000080a0a7824 */ /* 0x002fca00078e00ff */
[----:B------:R-:W-:-:S04]  /*d200*/  LOP3.LUT R10, R10, 0x38, RZ, 0xc0, !PT ;  /* 0x000000380a0a7812 */ /* 0x000fc800078ec0ff */
[C---:B------:R-:W-:Y:S02]  /*d210*/  LOP3.LUT R12, R10.reuse, 0x40, RZ, 0xfc, !PT ;  /* 0x000000400a0c7812 */ /* 0x040fe400078efcff */
[C---:B------:R-:W-:Y:S02]  /*d220*/  LOP3.LUT R11, R10.reuse, 0x80, RZ, 0xfc, !PT ;  /* 0x000000800a0b7812 */ /* 0x040fe400078efcff */
[----:B------:R-:W-:Y:S02]  /*d230*/  LOP3.LUT R10, R10, 0xc0, RZ, 0xfc, !PT ;  /* 0x000000c00a0a7812 */ /* 0x000fe400078efcff */
[----:B---3--:R-:W-:Y:S01]  /*d240*/  SHF.R.S32.HI R0, RZ, 0x1f, R4 ;  /* 0x0000001fff007819 */ /* 0x008fe20000011404 */
[----:B------:R-:W-:-:S04]  /*d250*/  IMAD.WIDE.U32 R2, R4, UR4, R2 ;  /* 0x0000000404027c25 */ /* 0x000fc8000f8e0002 */
[----:B------:R-:W-:Y:S01]  /*d260*/  IMAD R0, R0, UR4, RZ ;  /* 0x0000000400007c24 */ /* 0x000fe2000f8e02ff */
[----:B------:R-:W-:-:S03]  /*d270*/  ULDC UR4, c[0x0][0xc38] ;  /* 0x00030e0000047ab9 */ /* 0x000fc60000000800 */
[----:B------:R-:W-:Y:S02]  /*d280*/  IMAD R0, R4, UR5, R0 ;  /* 0x0000000504007c24 */ /* 0x000fe4000f8e0200 */
[----:B------:R-:W1:Y:S02]  /*d290*/  S2R R4, SR_TID.X ;  /* 0x0000000000047919 */ /* 0x000e640000002100 */
[----:B------:R-:W-:Y:S02]  /*d2a0*/  IMAD.IADD R3, R3, 0x1, R0 ;  /* 0x0000000103037824 */ /* 0x000fe400078e0200 */
[----:B----4-:R-:W-:Y:S02]  /*d2b0*/  IMAD.MOV R0, RZ, RZ, -R7 ;  /* 0x000000ffff007224 */ /* 0x010fe400078e0a07 */
[----:B------:R-:W3:Y:S02]  /*d2c0*/  @P0 LDC R7, c[0x0][0x450] ;  /* 0x00011400ff070b82 */ /* 0x000ee40000000800 */
[----:B-----5:R-:W-:Y:S01]  /*d2d0*/  IMAD R0, R0, UR4, R5 ;  /* 0x0000000400007c24 */ /* 0x020fe2000f8e0205 */
[----:B------:R-:W-:-:S03]  /*d2e0*/  ULDC.64 UR4, c[0x0][0x2d0] ;  /* 0x0000b40000047ab9 */ /* 0x000fc60000000a00 */
[----:B------:R-:W-:Y:S01]  /*d2f0*/  IMAD.SHL.U32 R5, R0, 0x80, RZ ;  /* 0x0000008000057824 */ /* 0x000fe200078e00ff */
[----:B-1----:R-:W-:-:S04]  /*d300*/  LOP3.LUT R4, R4, 0x7f, RZ, 0xc0, !PT ;  /* 0x0000007f04047812 */ /* 0x002fc800078ec0ff */
[----:B--2---:R-:W-:Y:S02]  /*d310*/  SHF.R.U32.HI R9, RZ, 0x3, R4 ;  /* 0x00000003ff097819 */ /* 0x004fe40000011604 */
[----:B------:R-:W1:Y:S02]  /*d320*/  S2R R4, SR_TID.X ;  /* 0x0000000000047919 */ /* 0x000e640000002100 */
[----:B-1----:R-:W-:-:S05]  /*d330*/  IMAD.SHL.U32 R4, R4, 0x10, RZ ;  /* 0x0000001004047824 */ /* 0x002fca00078e00ff */
[----:B------:R-:W-:Y:S02]  /*d340*/  LOP3.LUT R4, R9, 0x70, R4, 0xf8, !PT ;  /* 0x0000007009047812 */ /* 0x000fe400078ef804 */
[----:B------:R-:W1:Y:S02]  /*d350*/  S2R R9, SR_TID.X ;  /* 0x0000000000097919 */ /* 0x000e640000002100 */
[----:B------:R-:W-:-:S05]  /*d360*/  LOP3.LUT R0, R4, R5, RZ, 0xfc, !PT ;  /* 0x0000000504007212 */ /* 0x000fca00078efcff */
[----:B0-----:R-:W-:-:S04]  /*d370*/  @P0 IMAD.HI.U32 R6, R0, R6, RZ ;  /* 0x0000000600060227 */ /* 0x001fc800078e00ff */
[----:B------:R-:W-:Y:S01]  /*d380*/  IMAD.MOV.U32 R4, RZ, RZ, R0 ;  /* 0x000000ffff047224 */ /* 0x000fe200078e0000 */
[----:B---3--:R-:W-:-:S05]  /*d390*/  @P0 SHF.R.U32.HI R4, RZ, R7, R6 ;  /* 0x00000007ff040219 */ /* 0x008fca0000011606 */
[----:B------:R-:W-:Y:S02]  /*d3a0*/  IMAD.MOV R6, RZ, RZ, -R4 ;  /* 0x000000ffff067224 */ /* 0x000fe400078e0a04 */
[----:B------:R-:W-:-:S04]  /*d3b0*/  IMAD.WIDE.U32 R2, R4, UR4, R2 ;  /* 0x0000000404027c25 */ /* 0x000fc8000f8e0002 */
[----:B------:R-:W-:Y:S01]  /*d3c0*/  IMAD R0, R8, R6, R0 ;  /* 0x0000000608007224 */ /* 0x000fe200078e0200 */
[----:B------:R-:W-:-:S05]  /*d3d0*/  SHF.R.S32.HI R6, RZ, 0x1f, R4 ;  /* 0x0000001fff067819 */ /* 0x000fca0000011404 */
[----:B------:R-:W-:Y:S02]  /*d3e0*/  IMAD R6, R6, UR4, RZ ;  /* 0x0000000406067c24 */ /* 0x000fe4000f8e02ff */
[----:B-1----:R-:W-:Y:S02]  /*d3f0*/  IMAD.SHL.U32 R9, R9, 0x8, RZ ;  /* 0x0000000809097824 */ /* 0x002fe400078e00ff */
[----:B------:R-:W-:Y:S01]  /*d400*/  IMAD R6, R4, UR5, R6 ;  /* 0x0000000504067c24 */ /* 0x000fe2000f8e0206 */
[----:B------:R-:W-:Y:S01]  /*d410*/  SHF.R.S32.HI R4, RZ, 0x1f, R0 ;  /* 0x0000001fff047819 */ /* 0x000fe20000011400 */
[----:B------:R-:W-:Y:S01]  /*d420*/  ULDC.64 UR4, c[0x0][0x2c8] ;  /* 0x0000b20000047ab9 */ /* 0x000fe20000000a00 */
[----:B------:R-:W-:Y:S01]  /*d430*/  LOP3.LUT R9, R9, 0x38, RZ, 0xc0, !PT ;  /* 0x0000003809097812 */ /* 0x000fe200078ec0ff */
[----:B------:R-:W-:Y:S02]  /*d440*/  IMAD.IADD R3, R3, 0x1, R6 ;  /* 0x0000000103037824 */ /* 0x000fe400078e0206 */
[----:B------:R-:W-:-:S02]  /*d450*/  IMAD R4, R4, UR4, RZ ;  /* 0x0000000404047c24 */ /* 0x000fc4000f8e02ff */
[----:B------:R-:W-:-:S04]  /*d460*/  IMAD.WIDE.U32 R2, R0, UR4, R2 ;  /* 0x0000000400027c25 */ /* 0x000fc8000f8e0002 */
[----:B------:R-:W-:Y:S01]  /*d470*/  IMAD R4, R0, UR5, R4 ;  /* 0x0000000500047c24 */ /* 0x000fe2000f8e0204 */
[----:B------:R-:W-:-:S03]  /*d480*/  ULDC.64 UR4, c[0x0][0x280] ;  /* 0x0000a00000047ab9 */ /* 0x000fc60000000a00 */
[----:B------:R-:W-:Y:S01]  /*d490*/  IMAD.IADD R3, R3, 0x1, R4 ;  /* 0x0000000103037824 */ /* 0x000fe200078e0204 */
[C---:B------:R-:W-:Y:S01]  /*d4a0*/  LEA R4, P0, R2.reuse, UR4, 0x1 ;  /* 0x0000000402047c11 */ /* 0x040fe2000f8008ff */
[----:B------:R-:W-:Y:S02]  /*d4b0*/  ULDC UR4, c[0x0][0x2b8] ;  /* 0x0000ae0000047ab9 */ /* 0x000fe40000000800 */
[----:B------:R-:W-:Y:S02]  /*d4c0*/  ISETP.GE.AND P4, PT, R9, UR4, PT ;  /* 0x0000000409007c0c */ /* 0x000fe4000bf86270 */
[----:B------:R-:W-:Y:S01]  /*d4d0*/  LEA.HI.X R3, R2, UR5, R3, 0x1, P0 ;  /* 0x0000000502037c11 */ /* 0x000fe200080f0c03 */
[----:B------:R-:W-:Y:S01]  /*d4e0*/  UMOV UR5, 0xffffffff ;  /* 0xffffffff00057882 */ /* 0x000fe20000000000 */
[----:B------:R-:W-:Y:S02]  /*d4f0*/  ISETP.GE.AND P3, PT, R12, UR4, PT ;  /* 0x000000040c007c0c */ /* 0x000fe4000bf66270 */
[----:B------:R-:W-:-:S02]  /*d500*/  ISETP.GE.AND P0, PT, R11, UR4, PT ;  /* 0x000000040b007c0c */ /* 0x000fc4000bf06270 */
[----:B------:R-:W-:Y:S01]  /*d510*/  ISETP.GE.AND P1, PT, R10, UR4, PT ;  /* 0x000000040a007c0c */ /* 0x000fe2000bf26270 */
[----:B------:R-:W-:-:S12]  /*d520*/  BRA.DIV UR5, `(.L_x_240) ;  /* 0x0000004205f47947 */ /* 0x000fd8000b800000 */
[----:B------:R-:W2:Y:S01]  /*d530*/  LDL R10, [R1+0x10] ;  /* 0x00001000010a7983 */ /* 0x000ea20000100800 */
[----:B------:R-:W-:Y:S01]  /*d540*/  ULDC UR4, c[0x0][0x288] ;  /* 0x0000a20000047ab9 */ /* 0x000fe20000000800 */
[----:B------:R-:W0:Y:S02]  /*d550*/  S2R R6, SR_TID.X ;  /* 0x0000000000067919 */ /* 0x000e240000002100 */
[----:B------:R-:W1:Y:S01]  /*d560*/  SHFL.IDX PT, R7, R4, RZ, 0x181f ;  /* 0x00181fff04077589 */ /* 0x000e6200000e0000 */
[----:B------:R-:W-:Y:S01]  /*d570*/  IMAD R2, R8, UR4, RZ ;  /* 0x0000000408027c24 */ /* 0x000fe2000f8e02ff */
[----:B0-----:R-:W-:-:S04]  /*d580*/  LOP3.LUT R6, R6, 0x7f, RZ, 0xc0, !PT ;  /* 0x0000007f06067812 */ /* 0x001fc800078ec0ff */
[----:B------:R-:W-:Y:S02]  /*d590*/  SHF.R.U32.HI R11, RZ, 0x3, R6 ;  /* 0x00000003ff0b7819 */ /* 0x000fe40000011606 */
[----:B------:R-:W0:Y:S03]  /*d5a0*/  SHFL.IDX PT, R6, R3, RZ, 0x181f ;  /* 0x00181fff03067589 */ /* 0x000e2600000e0000 */
[----:B------:R-:W-:-:S05]  /*d5b0*/  IMAD.IADD R0, R11, 0x1, R5 ;  /* 0x000000010b007824 */ /* 0x000fca00078e0205 */
[----:B------:R-:W-:-:S13]  /*d5c0*/  ISETP.GE.AND P2, PT, R0, R2, PT ;  /* 0x000000020000720c */ /* 0x000fda0003f46270 */
[----:B-1----:R-:W-:-:S05]  /*d5d0*/  @!P2 LEA R7, P5, R9, R7, 0x1 ;  /* 0x000000070907a211 */ /* 0x002fca00078a08ff */
[----:B0-----:R-:W-:-:S05]  /*d5e0*/  @!P2 IMAD.X R6, RZ, RZ, R6, P5 ;  /* 0x000000ffff06a224 */ /* 0x001fca00028e0606 */
[----:B------:R-:W-:-:S04]  /*d5f0*/  @!P2 LOP3.LUT R7, R7, R6, RZ, 0x3c, !PT ;  /* 0x000000060707a212 */ /* 0x000fc800078e3cff */
[----:B------:R-:W-:Y:S01]  /*d600*/  @!P2 LOP3.LUT R6, R7, R6, RZ, 0x3c, !PT ;  /* 0x000000060706a212 */ /* 0x000fe200078e3cff */
[----:B------:R-:W-:-:S03]  /*d610*/  ULDC.64 UR6, c[0x0][0x208] ;  /* 0x0000820000067ab9 */ /* 0x000fc60000000a00 */
[----:B------:R-:W-:Y:S01]  /*d620*/  @!P2 LOP3.LUT R7, R7, R6, RZ, 0x3c, !PT ;  /* 0x000000060707a212 */ /* 0x000fe200078e3cff */
[----:B------:R-:W-:-:S04]  /*d630*/  VIADD R5, R0, 0x10 ;  /* 0x0000001000057836 */ /* 0x000fc80000000000 */
[----:B------:R-:W-:Y:S01]  /*d640*/  @!PT LDS RZ, [RZ] ;  /* 0x00000000fffff984 */ /* 0x000fe20000000800 */
[----:B--2---:R-:W-:Y:S04]  /*d650*/  @!P2 LDGSTS.E.BYPASS.LTC128B.128 [R10+0x14400], desc[UR6][R6.64], !P4 ;  /* 0x14400000060aafae */ /* 0x004fe8000e101d46 */
[----:B------:R-:W-:Y:S04]  /*d660*/  @!P2 LDGSTS.E.BYPASS.LTC128B.128 [R10+0x18400], desc[UR6][R6.64+0x80], !P3 ;  /* 0x18400080060aafae */ /* 0x000fe8000d901d46 */
[----:B------:R-:W-:Y:S04]  /*d670*/  @!P2 LDGSTS.E.BYPASS.LTC128B.128 [R10+0x1c400], desc[UR6][R6.64+0x100], !P0 ;  /* 0x1c400100060aafae */ /* 0x000fe8000c101d46 */
[----:B------:R0:W-:Y:S01]  /*d680*/  @!P2 LDGSTS.E.BYPASS.LTC128B.128 [R10+0x20400], desc[UR6][R6.64+0x180], !P1 ;  /* 0x20400180060aafae */ /* 0x0001e2000c901d46 */
[----:B------:R-:W-:-:S03]  /*d690*/  ISETP.GE.AND P2, PT, R5, R2, PT ;  /* 0x000000020500720c */ /* 0x000fc60003f46270 */
[----:B0-----:R-:W0:Y:S04]  /*d6a0*/  SHFL.IDX PT, R7, R4, 0x1, 0x181f ;  /* 0x00381f0004077f89 */ /* 0x001e2800000e0000 */
[----:B------:R-:W1:Y:S06]  /*d6b0*/  SHFL.IDX PT, R6, R3, 0x1, 0x181f ;  /* 0x00381f0003067f89 */ /* 0x000e6c00000e0000 */
[----:B0-----:R-:W-:-:S05]  /*d6c0*/  @!P2 LEA R7, P5, R9, R7, 0x1 ;  /* 0x000000070907a211 */ /* 0x001fca00078a08ff */
[----:B-1----:R-:W-:-:S05]  /*d6d0*/  @!P2 IMAD.X R6, RZ, RZ, R6, P5 ;  /* 0x000000ffff06a224 */ /* 0x002fca00028e0606 */
[----:B------:R-:W-:-:S04]  /*d6e0*/  @!P2 LOP3.LUT R7, R7, R6, RZ, 0x3c, !PT ;  /* 0x000000060707a212 */ /* 0x000fc800078e3cff */
[----:B------:R-:W-:-:S04]  /*d6f0*/  @!P2 LOP3.LUT R6, R7, R6, RZ, 0x3c, !PT ;  /* 0x000000060706a212 */ /* 0x000fc800078e3cff */
[----:B------:R-:W-:-:S05]  /*d700*/  @!P2 LOP3.LUT R7, R7, R6, RZ, 0x3c, !PT ;  /* 0x000000060707a212 */ /* 0x000fca00078e3cff */
[----:B------:R-:W-:Y:S04]  /*d710*/  @!P2 LDGSTS.E.BYPASS.LTC128B.128 [R10+0x14c00], desc[UR6][R6.64], !P4 ;  /* 0x14c00000060aafae */ /* 0x000fe8000e101d46 */
[----:B------:R-:W-:Y:S04]  /*d720*/  @!P2 LDGSTS.E.BYPASS.LTC128B.128 [R10+0x18c00], desc[UR6][R6.64+0x80], !P3 ;  /* 0x18c00080060aafae */ /* 0x000fe8000d901d46 */
[----:B------:R-:W-:Y:S04]  /*d730*/  @!P2 LDGSTS.E.BYPASS.LTC128B.128 [R10+0x1cc00], desc[UR6][R6.64+0x100], !P0 ;  /* 0x1cc00100060aafae */ /* 0x000fe8000c101d46 */
[----:B------:R0:W-:Y:S01]  /*d740*/  @!P2 LDGSTS.E.BYPASS.LTC128B.128 [R10+0x20c00], desc[UR6][R6.64+0x180], !P1 ;  /* 0x20c00180060aafae */ /* 0x0001e2000c901d46 */
[----:B------:R-:W-:-:S03]  /*d750*/  VIADD R5, R0, 0x20 ;  /* 0x0000002000057836 */ /* 0x000fc60000000000 */
[----:B0-----:R-:W0:Y:S04]  /*d760*/  SHFL.IDX PT, R7, R4, 0x2, 0x181f ;  /* 0x00581f0004077f89 */ /* 0x001e2800000e0000 */
[----:B------:R-:W1:Y:S01]  /*d770*/  SHFL.IDX PT, R6, R3, 0x2, 0x181f ;  /* 0x00581f0003067f89 */ /* 0x000e6200000e0000 */
[----:B------:R-:W-:-:S13]  /*d780*/  ISETP.GE.AND P2, PT, R5, R2, PT ;  /* 0x000000020500720c */ /* 0x000fda0003f46270 */
        /* <DEDUP_REMOVED lines=56> */
[----:B------:R-:W-:Y:S01]  /*db10*/  @!P2 LOP3.LUT R7, R7, R6, RZ, 0x3c, !PT ;  /* 0x000000060707a212 */ /* 0x000fe200078e3cff */
[----:B------:R0:W1:Y:S04]  /*db20*/  SHFL.IDX PT, R5, R3, 0x7, 0x181f ;  /* 0x00f81f0003057f89 */ /* 0x00006800000e0000 */
[----:B------:R0:W-:Y:S04]  /*db30*/  @!P2 LDGSTS.E.BYPASS.LTC128B.128 [R10+0x17400], desc[UR6][R6.64], !P4 ;  /* 0x17400000060aafae */ /* 0x0001e8000e101d46 */
[----:B------:R0:W-:Y:S04]  /*db40*/  @!P2 LDGSTS.E.BYPASS.LTC128B.128 [R10+0x1b400], desc[UR6][R6.64+0x80], !P3 ;  /* 0x1b400080060aafae */ /* 0x0001e8000d901d46 */
[----:B------:R0:W-:Y:S04]  /*db50*/  @!P2 LDGSTS.E.BYPASS.LTC128B.128 [R10+0x1f400], desc[UR6][R6.64+0x100], !P0 ;  /* 0x1f400100060aafae */ /* 0x0001e8000c101d46 */
[----:B------:R0:W-:Y:S04]  /*db60*/  @!P2 LDGSTS.E.BYPASS.LTC128B.128 [R10+0x23400], desc[UR6][R6.64+0x180], !P1 ;  /* 0x23400180060aafae */ /* 0x0001e8000c901d46 */
[----:B------:R0:W2:Y:S02]  /*db70*/  SHFL.IDX PT, R3, R4, 0x7, 0x181f ;  /* 0x00f81f0004037f89 */ /* 0x0000a400000e0000 */
.L_x_360:
[----:B------:R-:W-:Y:S01]  /*db80*/  VIADD R0, R0, 0x70 ;  /* 0x0000007000007836 */ /* 0x000fe20000000000 */
[----:B------:R-:W-:Y:S04]  /*db90*/  BSSY B0, `(.L_x_241) ;  /* 0x000000e000007945 */ /* 0x000fe80003800000 */
[----:B------:R-:W-:-:S13]  /*dba0*/  ISETP.GE.AND P2, PT, R0, R2, PT ;  /* 0x000000020000720c */ /* 0x000fda0003f46270 */
[----:B------:R-:W-:Y:S05]  /*dbb0*/  @P2 BRA `(.L_x_242) ;  /* 0x00000000002c2947 */ /* 0x000fea0003800000 */
[----:B0-----:R-:W3:Y:S01]  /*dbc0*/  LDL R4, [R1+0x10] ;  /* 0x0000100001047983 */ /* 0x001ee20000100800 */
[----:B--2---:R-:W-:Y:S01]  /*dbd0*/  LEA R2, P2, R9, R3, 0x1 ;  /* 0x0000000309027211 */ /* 0x004fe200078408ff */
[----:B------:R-:W-:-:S04]  /*dbe0*/  ULDC.64 UR4, c[0x0][0x208] ;  /* 0x0000820000047ab9 */ /* 0x000fc80000000a00 */
[----:B-1----:R-:W-:-:S05]  /*dbf0*/  IMAD.X R3, RZ, RZ, R5, P2 ;  /* 0x000000ffff037224 */ /* 0x002fca00010e0605 */
[----:B------:R-:W-:Y:S01]  /*dc00*/  @!PT LDS RZ, [RZ] ;  /* 0x00000000fffff984 */ /* 0x000fe20000000800 */
[----:B------:R-:W-:Y:S01]  /*dc10*/  @!PT LDS RZ, [RZ] ;  /* 0x00000000fffff984 */ /* 0x000fe20000000800 */
[----:B------:R-:W-:Y:S01]  /*dc20*/  @!PT LDS RZ, [RZ] ;  /* 0x00000000fffff984 */ /* 0x000fe20000000800 */
[----:B---3--:R3:W-:Y:S04]  /*dc30*/  LDGSTS.E.BYPASS.LTC128B.128 [R4+0x17c00], desc[UR4][R2.64], !P4 ;  /* 0x17c0000002047fae */ /* 0x0087e8000e101d44 */
[----:B------:R3:W-:Y:S04]  /*dc40*/  LDGSTS.E.BYPASS.LTC128B.128 [R4+0x1bc00], desc[UR4][R2.64+0x80], !P3 ;  /* 0x1bc0008002047fae */ /* 0x0007e8000d901d44 */
[----:B------:R3:W-:Y:S04]  /*dc50*/  LDGSTS.E.BYPASS.LTC128B.128 [R4+0x1fc00], desc[UR4][R2.64+0x100], !P0 ;  /* 0x1fc0010002047fae */ /* 0x0007e8000c101d44 */
[----:B------:R3:W-:Y:S02]  /*dc60*/  LDGSTS.E.BYPASS.LTC128B.128 [R4+0x23c00], desc[UR4][R2.64+0x180], !P1 ;  /* 0x23c0018002047fae */ /* 0x0007e4000c901d44 */
.L_x_242:
[----:B------:R-:W-:Y:S05]  /*dc70*/  BSYNC B0 ;  /* 0x0000000000007941 */ /* 0x000fea0003800000 */
.L_x_241:
        /* <DEDUP_REMOVED lines=10> */
[----:B------:R-:W4:Y:S01]  /*dd20*/  SYNCS.PHASECHK.TRANS64.TRYWAIT P0, [UR36+0x38820], R0 ;  /* 0x03882000ff0075a7 */ /* 0x000f220008000164 */
[----:B---3--:R-:W-:Y:S02]  /*dd30*/  ISETP.GE.AND P1, PT, R2, 0x51, PT ;  /* 0x000000510200780c */ /* 0x008fe40003f26270 */
[----:B----4-:R-:W-:Y:S11]  /*dd40*/  @!P0 BRA `(.L_x_244) ;  /* 0x0000004800148947 */ /* 0x010ff60003800000 */
.L_x_361:
[----:B------:R-:W-:Y:S05]  /*dd50*/  BSYNC B0 ;  /* 0x0000000000007941 */ /* 0x000fea0003800000 */
.L_x_243:
[----:B------:R-:W-:Y:S05]  /*dd60*/  @!P1 BRA `(.L_x_245) ;  /* 0x0000002c00449947 */ /* 0x000fea0003800000 */
[----:B---3--:R-:W3:Y:S01]  /*dd70*/  LDL R2, [R1+0x20] ;  /* 0x0000200001027983 */ /* 0x008ee20000100800 */
[----:B------:R-:W-:Y:S02]  /*dd80*/  IMAD.MOV.U32 R0, RZ, RZ, 0x1 ;  /* 0x00000001ff007424 */ /* 0x000fe400078e00ff */
[----:B---3--:R-:W-:-:S05]  /*dd90*/  IMAD.MOV R9, RZ, RZ, -R2 ;  /* 0x000000ffff097224 */ /* 0x008fca00078e0a02 */
[----:B------:R-:W-:-:S05]  /*dda0*/  VIADDMNMX R9, R9, R0, 0xffffffff, !PT ;  /* 0xffffffff09097446 */ /* 0x000fca0007800100 */
[----:B------:R-:W-:-:S05]  /*ddb0*/  IMAD.IADD R0, R2, 0x1, R9 ;  /* 0x0000000102007824 */ /* 0x000fca00078e0209 */
[----:B------:R-:W-:-:S04]  /*ddc0*/  LOP3.LUT R0, R0, 0x1, RZ, 0xc0, !PT ;  /* 0x0000000100007812 */ /* 0x000fc800078ec0ff */
[----:B------:R-:W-:Y:S01]  /*ddd0*/  ISETP.NE.U32.AND P0, PT, R0, 0x1, PT ;  /* 0x000000010000780c */ /* 0x000fe20003f05070 */
[----:B------:R-:W-:-:S12]  /*dde0*/  VIADD R0, R2, 0xfffffffe ;  /* 0xfffffffe02007836 */ /* 0x000fd80000000000 */
[----:B------:R-:W-:Y:S05]  /*ddf0*/  @P0 BRA `(.L_x_246) ;  /* 0x0000000c00b40947 */ /* 0x000fea0003800000 */
[----:B------:R-:W3:Y:S01]  /*de00*/  LDL R2, [R1] ;  /* 0x0000000001027983 */ /* 0x000ee20000100800 */
[----:B------:R-:W-:Y:S01]  /*de10*/  LOP3.LUT P2, RZ, R18, 0x8, RZ, 0xc0, !PT ;  /* 0x0000000812ff7812 */ /* 0x000fe2000784c0ff */
[----:B0-----:R-:W-:Y:S01]  /*de20*/  VIADD R4, R19, 0x1 ;  /* 0x0000000113047836 */ /* 0x001fe20000000000 */
[----:B------:R-:W-:Y:S04]  /*de30*/  BSSY B0, `(.L_x_247) ;  /* 0x00000e5000007945 */ /* 0x000fe80003800000 */
[----:B------:R-:W-:-:S04]  /*de40*/  ISETP.NE.AND P0, PT, R4, 0x2, PT ;  /* 0x000000020400780c */ /* 0x000fc80003f05270 */
[----:B------:R-:W-:Y:S02]  /*de50*/  SEL R8, RZ, 0x1, P0 ;  /* 0x00000001ff087807 */ /* 0x000fe40000000000 */
[----:B------:R-:W-:Y:S02]  /*de60*/  SEL R4, R4, RZ, P0 ;  /* 0x000000ff04047207 */ /* 0x000fe40000000000 */
[----:B---3--:R-:W-:Y:S01]  /*de70*/  LOP3.LUT R8, R2, R8, RZ, 0x3c, !PT ;  /* 0x0000000802087212 */ /* 0x008fe200078e3cff */
[----:B------:R-:W-:Y:S06]  /*de80*/  @!P2 BRA `(.L_x_248) ;  /* 0x0000000c007ca947 */ /* 0x000fec0003800000 */
[----:B------:R-:W-:Y:S01]  /*de90*/  LOP3.LUT P2, RZ, R18, 0x4, RZ, 0xc0, !PT ;  /* 0x0000000412ff7812 */ /* 0x000fe2000784c0ff */
[----:B------:R-:W-:-:S12]  /*dea0*/  IMAD.MOV.U32 R6, RZ, RZ, R17 ;  /* 0x000000ffff067224 */ /* 0x000fd800078e0011 */
[----:B------:R-:W-:Y:S05]  /*deb0*/  @!P2 BRA `(.L_x_249) ;  /* 0x000000000054a947 */ /* 0x000fea0003800000 */
[----:B------:R-:W3:Y:S01]  /*dec0*/  LDL R10, [R1+0xc] ;  /* 0x00000c00010a7983 */ /* 0x000ee20000100800 */
[----:B------:R-:W0:Y:S01]  /*ded0*/  LDC R6, c[0x0][0x43c] ;  /* 0x00010f00ff067b82 */ /* 0x000e220000000800 */
[----:B------:R-:W-:Y:S02]  /*dee0*/  ULDC.64 UR4, c[0x0][0x428] ;  /* 0x00010a0000047ab9 */ /* 0x000fe40000000a00 */
[----:B------:R-:W4:Y:S01]  /*def0*/  LDL R7, [R1+0x8] ;  /* 0x0000080001077983 */ /* 0x000f220000100800 */
[----:B------:R-:W-:Y:S01]  /*df00*/  ULDC.64 UR6, c[0x0][0x208] ;  /* 0x0000820000067ab9 */ /* 0x000fe20000000a00 */
[----:B0-----:R-:W-:-:S13]  /*df10*/  ISETP.NE.AND P0, PT, R6, 0x1, PT ;  /* 0x000000010600780c */ /* 0x001fda0003f05270 */
[----:B--2---:R-:W1:Y:S02]  /*df20*/  @P0 LDC.64 R2, c[0x0][0x440] ;  /* 0x00011000ff020b82 */ /* 0x004e640000000a00 */
[----:B-1----:R-:W-:-:S04]  /*df30*/  @P0 IMAD.HI.U32 R5, R0, R2, RZ ;  /* 0x0000000200050227 */ /* 0x002fc800078e00ff */
[----:B------:R-:W-:Y:S01]  /*df40*/  IMAD.MOV.U32 R2, RZ, RZ, R0 ;  /* 0x000000ffff027224 */ /* 0x000fe200078e0000 */
[----:B------:R-:W-:-:S05]  /*df50*/  @P0 SHF.R.U32.HI R2, RZ, R3, R5 ;  /* 0x00000003ff020219 */ /* 0x000fca0000011605 */
[----:B------:R-:W-:-:S04]  /*df60*/  IMAD.MOV R3, RZ, RZ, -R2 ;  /* 0x000000ffff037224 */ /* 0x000fc800078e0a02 */
[----:B------:R-:W-:Y:S01]  /*df70*/  IMAD R0, R6, R3, R0 ;  /* 0x0000000306007224 */ /* 0x000fe200078e0200 */
[----:B------:R-:W-:Y:S01]  /*df80*/  SHF.R.S32.HI R3, RZ, 0x1f, R2 ;  /* 0x0000001fff037819 */ /* 0x000fe20000011402 */
[----:B---3--:R-:W-:-:S04]  /*df90*/  IMAD R5, R10, UR4, RZ ;  /* 0x000000040a057c24 */ /* 0x008fc8000f8e02ff */
[C---:B----4-:R-:W-:Y:S02]  /*dfa0*/  IMAD R5, R7.reuse, UR5, R5 ;  /* 0x0000000507057c24 */ /* 0x050fe4000f8e0205 */
[----:B------:R-:W-:Y:S01]  /*dfb0*/  IMAD.WIDE.U32 R2, R7, UR4, R2 ;  /* 0x0000000407027c25 */ /* 0x000fe2000f8e0002 */
[----:B------:R-:W-:-:S03]  /*dfc0*/  ULDC.64 UR4, c[0x0][0x418] ;  /* 0x0001060000047ab9 */ /* 0x000fc60000000a00 */
[----:B------:R-:W-:Y:S01]  /*dfd0*/  IMAD.IADD R3, R5, 0x1, R3 ;  /* 0x0000000105037824 */ /* 0x000fe200078e0203 */
[----:B------:R-:W-:-:S04]  /*dfe0*/  LEA R6, P0, R2, UR4, 0x2 ;  /* 0x0000000402067c11 */ /* 0x000fc8000f8010ff */
[----:B------:R-:W-:-:S05]  /*dff0*/  LEA.HI.X R7, R2, UR5, R3, 0x2, P0 ;  /* 0x0000000502077c11 */ /* 0x000fca00080f1403 */
[----:B------:R0:W5:Y:S04]  /*e000*/  LDG.E R6, desc[UR6][R6.64] ;  /* 0x0000000606067981 */ /* 0x000168000c1e1900 */
.L_x_249:
[----:B--2---:R-:W-:Y:S01]  /*e010*/  LEA R3, R4, UR36, 0x3 ;  /* 0x0000002404037c11 */ /* 0x004fe2000f8e18ff */
[----:B------:R-:W-:Y:S01]  /*e020*/  BSSY B1, `(.L_x_250) ;  /* 0x0000004000017945 */ /* 0x000fe20003800000 */
[----:B------:R-:W-:-:S04]  /*e030*/  SHF.L.U32 R2, R8, 0x1f, RZ ;  /* 0x0000001f08027819 */ /* 0x000fc800000006ff */
[----:B------:R-:W2:Y:S02]  /*e040*/  SYNCS.PHASECHK.TRANS64.TRYWAIT P0, [R3+URZ+0x38840], R2 ;  /* 0x03884002030075a7 */ /* 0x000ea4000800017f */
[----:B--2---:R-:W-:Y:S05]  /*e050*/  @!P0 BRA `(.L_x_251) ;  /* 0x0000004400688947 */ /* 0x004fea0003800000 */
.L_x_362:
[----:B------:R-:W-:Y:S05]  /*e060*/  BSYNC B1 ;  /* 0x0000000000017941 */ /* 0x000fea0003800000 */
.L_x_250:
[----:B-1----:R-:W1:Y:S01]  /*e070*/  S2R R5, SR_TID.X ;  /* 0x0000000000057919 */ /* 0x002e620000002100 */
[----:B------:R-:W-:Y:S01]  /*e080*/  UPRMT UR4, UR37, 0x9910, URZ ;  /* 0x0000991025047896 */ /* 0x000fe2000800003f */
[----:B-1----:R-:W-:-:S04]  /*e090*/  LOP3.LUT R5, R5, 0x7f, RZ, 0xc0, !PT ;  /* 0x0000007f05057812 */ /* 0x002fc800078ec0ff */
[----:B------:R-:W-:-:S13]  /*e0a0*/  ISETP.NE.AND P0, PT, R5, RZ, PT ;  /* 0x000000ff0500720c */ /* 0x000fda0003f05270 */
[----:B--2---:R-:W-:-:S04]  /*e0b0*/  @!P0 IMAD.MOV.U32 R2, RZ, RZ, 0xa000 ;  /* 0x0000a000ff028424 */ /* 0x004fc800078e00ff */
[----:B------:R1:W-:Y:S02]  /*e0c0*/  @!P0 SYNCS.ARRIVE.TRANS64 RZ, [R3+URZ+0x38830], R2 ;  /* 0x0388300203ff89a7 */ /* 0x0003e4000800003f */
[----:B-1----:R-:W-:-:S05]  /*e0d0*/  IMAD.U32 R2, RZ, RZ, UR4 ;  /* 0x00000004ff027e24 */ /* 0x002fca000f8e00ff */
[----:B------:R-:W-:-:S13]  /*e0e0*/  ISETP.NE.AND P1, PT, R2, 0x2, PT ;  /* 0x000000020200780c */ /* 0x000fda0003f25270 */
[----:B------:R-:W-:Y:S05]  /*e0f0*/  @P1 BRA `(.L_x_252) ;  /* 0x0000000000041947 */ /* 0x000fea0003800000 */
[----:B------:R-:W-:Y:S01]  /*e100*/  BPT.TRAP 0x1 ;  /* 0x000000040000795c */ /* 0x000fe20000300000 */
.L_x_252:
[----:B------:R-:W-:Y:S01]  /*e110*/  LOP3.LUT P0, RZ, R18, 0x2, RZ, 0xc0, !PT ;  /* 0x0000000212ff7812 */ /* 0x000fe2000780c0ff */
[----:B------:R-:W-:-:S12]  /*e120*/  BSSY B1, `(.L_x_253) ;  /* 0x0000003000017945 */ /* 0x000fd80003800000 */
[----:B------:R-:W-:Y:S05]  /*e130*/  @P0 BRA `(.L_x_254) ;  /* 0x0000000000040947 */ /* 0x000fea0003800000 */
[----:B------:R-:W-:Y:S01]  /*e140*/  BPT.TRAP 0x1 ;  /* 0x000000040000795c */ /* 0x000fe20000300000 */
.L_x_254:
[----:B------:R-:W-:Y:S05]  /*e150*/  BSYNC B1 ;  /* 0x0000000000017941 */ /* 0x000fea0003800000 */
.L_x_253:
[----:B------:R-:W1:Y:S01]  /*e160*/  S2R R2, SR_CgaCtaId ;  /* 0x0000000000027919 */ /* 0x000e620000008800 */
[----:B------:R-:W-:Y:S01]  /*e170*/  IMAD.MOV.U32 R10, RZ, RZ, RZ ;  /* 0x000000ffff0a7224 */ /* 0x000fe200078e00ff */
[----:B------:R-:W-:Y:S01]  /*e180*/  UIADD3 UR4, UP0, UR38, 0x370, URZ ;  /* 0x0000037026047890 */ /* 0x000fe2000ff1e03f */
[----:B------:R-:W-:Y:S01]  /*e190*/  PLOP3.LUT P0, PT, PT, PT, PT, 0x80, 0x0 ;  /* 0x000000000000781c */ /* 0x000fe20003f0f070 */
[----:B------:R-:W-:Y:S01]  /*e1a0*/  VIADD R3, R3, 0x38830 ;  /* 0x0003883003037836 */ /* 0x000fe20000000000 */
[----:B------:R-:W-:Y:S01]  /*e1b0*/  UMOV UR6, 0x30000 ;  /* 0x0003000000067882 */ /* 0x000fe20000000000 */
[----:B------:R-:W-:Y:S01]  /*e1c0*/  R2UR UR10, R10 ;  /* 0x000000000a0a72ca */ /* 0x000fe200000e0000 */
[----:B------:R-:W-:Y:S01]  /*e1d0*/  UIADD3.X UR5, URZ, UR39, URZ, UP0, !UPT ;  /* 0x000000273f057290 */ /* 0x000fe200087fe43f */
[----:B------:R-:W-:Y:S01]  /*e1e0*/  UMOV UR14, 0x0 ;  /* 0x00000000000e7882 */ /* 0x000fe20000000000 */
[----:B------:R-:W-:Y:S01]  /*e1f0*/  UMOV UR15, 0x14f00000 ;  /* 0x14f00000000f7882 */ /* 0x000fe20000000000 */
[----:B-1----:R-:W-:-:S05]  /*e200*/  LOP3.LUT R2, R2, 0x1, RZ, 0xc0, !PT ;  /* 0x0000000102027812 */ /* 0x002fca00078ec0ff */
[----:B------:R-:W-:-:S04]  /*e210*/  IMAD R2, R2, 0xa00, RZ ;  /* 0x00000a0002027824 */ /* 0x000fc800078e02ff */
[----:B------:R-:W-:Y:S02]  /*e220*/  IMAD R5, R4, 0x5000, R2 ;  /* 0x0000500004057824 */ /* 0x000fe400078e0202 */
[----:B------:R-:W1:Y:S03]  /*e230*/  S2R R2, SR_CgaCtaId ;  /* 0x0000000000027919 */ /* 0x000e660000008800 */
[----:B------:R-:W-:-:S05]  /*e240*/  LEA R5, R5, UR36, 0x1 ;  /* 0x0000002405057c11 */ /* 0x000fca000f8e08ff */
[----:B0-----:R-:W-:Y:S01]  /*e250*/  VIADD R7, R5, 0x24400 ;  /* 0x0002440005077836 */ /* 0x001fe20000000000 */
[----:B-1----:R-:W-:-:S05]  /*e260*/  LOP3.LUT R2, R2, 0x1, RZ, 0xc0, !PT ;  /* 0x0000000102027812 */ /* 0x002fca00078ec0ff */
[----:B------:R-:W-:-:S04]  /*e270*/  IMAD R2, R2, 0x28, RZ ;  /* 0x0000002802027824 */ /* 0x000fc800078e02ff */
[----:B------:R-:W-:-:S07]  /*e280*/  IMAD R2, R0, 0x50, R2 ;  /* 0x0000005000027824 */ /* 0x000fce00078e0202 */
.L_x_255:
        /* <DEDUP_REMOVED lines=8> */
[----:B------:R0:W-:Y:S02]  /*e310*/  UTMALDG.4D.MULTICAST [UR8], [UR4], UR6, desc[UR14] ;  /* 0x00000e08040073b4 */ /* 0x0001e40008019806 */
[----:B0-----:R-:W-:Y:S05]  /*e320*/  @P0 BRA.U.ANY `(.L_x_255) ;  /* 0xfffffffd00d80947 */ /* 0x001fea000393ffff */
[----:B------:R-:W-:Y:S01]  /*e330*/  IMAD.MOV.U32 R13, RZ, RZ, 0x40 ;  /* 0x00000040ff0d7424 */ /* 0x000fe200078e00ff */
[----:B------:R-:W-:Y:S01]  /*e340*/  PLOP3.LUT P0, PT, PT, PT, PT, 0x80, 0x0 ;  /* 0x000000000000781c */ /* 0x000fe20003f0f070 */
[----:B------:R-:W-:Y:S01]  /*e350*/  VIADD R7, R5, 0x26c00 ;  /* 0x00026c0005077836 */ /* 0x000fe20000000000 */
[----:B------:R-:W-:Y:S01]  /*e360*/  UMOV UR6, 0x30000 ;  /* 0x0003000000067882 */ /* 0x000fe20000000000 */
[----:B------:R-:W-:Y:S01]  /*e370*/  UMOV UR14, 0x0 ;  /* 0x00000000000e7882 */ /* 0x000fe20000000000 */
[----:B------:R-:W-:Y:S01]  /*e380*/  R2UR UR10, R13 ;  /* 0x000000000d0a72ca */ /* 0x000fe200000e0000 */
[----:B------:R-:W-:-:S14]  /*e390*/  UMOV UR15, 0x14f00000 ;  /* 0x14f00000000f7882 */ /* 0x000fdc0000000000 */
.L_x_256:
        /* <DEDUP_REMOVED lines=17> */
.L_x_257:
        /* <DEDUP_REMOVED lines=17> */
.L_x_258:
        /* <DEDUP_REMOVED lines=10> */
[----:B------:R-:W2:Y:S01]  /*e660*/  LDL.LU R7, [R1] ;  /* 0x0000000001077983 */ /* 0x000ea20000300800 */
[----:B------:R-:W-:Y:S01]  /*e670*/  LEA R2, R19, UR36, 0x3 ;  /* 0x0000002413027c11 */ /* 0x000fe2000f8e18ff */
[----:B------:R-:W-:Y:S01]  /*e680*/  BSSY B1, `(.L_x_259) ;  /* 0x0000004000017945 */ /* 0x000fe20003800000 */
[----:B--2---:R-:W-:-:S04]  /*e690*/  SHF.L.U32 R3, R7, 0x1f, RZ ;  /* 0x0000001f07037819 */ /* 0x004fc800000006ff */
[----:B------:R-:W0:Y:S02]  /*e6a0*/  SYNCS.PHASECHK.TRANS64.TRYWAIT P0, [R2+URZ+0x38860], R3 ;  /* 0x03886003020075a7 */ /* 0x000e24000800017f */
[----:B0-----:R-:W-:Y:S05]  /*e6b0*/  @!P0 BRA `(.L_x_260) ;  /* 0x0000003c00e48947 */ /* 0x001fea0003800000 */
.L_x_363:
[----:B------:R-:W-:Y:S05]  /*e6c0*/  BSYNC B1 ;  /* 0x0000000000017941 */ /* 0x000fea0003800000 */
.L_x_259:
[----:B------:R-:W1:Y:S02]  /*e6d0*/  S2R R5, SR_TID.X ;  /* 0x0000000000057919 */ /* 0x000e640000002100 */
[----:B-1----:R-:W-:-:S04]  /*e6e0*/  LOP3.LUT R5, R5, 0x7f, RZ, 0xc0, !PT ;  /* 0x0000007f05057812 */ /* 0x002fc800078ec0ff */
[----:B------:R-:W-:-:S13]  /*e6f0*/  ISETP.NE.AND P0, PT, R5, RZ, PT ;  /* 0x000000ff0500720c */ /* 0x000fda0003f05270 */
[----:B0-----:R-:W-:-:S04]  /*e700*/  @!P0 IMAD.MOV.U32 R3, RZ, RZ, 0xa000 ;  /* 0x0000a000ff038424 */ /* 0x001fc800078e00ff */
[----:B------:R0:W-:Y:S01]  /*e710*/  @!P0 SYNCS.ARRIVE.TRANS64 RZ, [R2+URZ+0x38850], R3 ;  /* 0x0388500302ff89a7 */ /* 0x0001e2000800003f */
[----:B------:R-:W-:Y:S05]  /*e720*/  @P1 BRA `(.L_x_261) ;  /* 0x0000000000041947 */ /* 0x000fea0003800000 */
[----:B------:R-:W-:Y:S01]  /*e730*/  BPT.TRAP 0x1 ;  /* 0x000000040000795c */ /* 0x000fe20000300000 */
.L_x_261:
[----:B------:R-:W-:Y:S01]  /*e740*/  LOP3.LUT P0, RZ, R18, 0x2, RZ, 0xc0, !PT ;  /* 0x0000000212ff7812 */ /* 0x000fe2000780c0ff */
[----:B------:R-:W-:-:S12]  /*e750*/  BSSY B1, `(.L_x_262) ;  /* 0x0000003000017945 */ /* 0x000fd80003800000 */
[----:B------:R-:W-:Y:S05]  /*e760*/  @P0 BRA `(.L_x_263) ;  /* 0x0000000000040947 */ /* 0x000fea0003800000 */
[----:B------:R-:W-:Y:S01]  /*e770*/  BPT.TRAP 0x1 ;  /* 0x000000040000795c */ /* 0x000fe20000300000 */
.L_x_263:
[----:B------:R-:W-:Y:S05]  /*e780*/  BSYNC B1 ;  /* 0x0000000000017941 */ /* 0x000fea0003800000 */
.L_x_262:
[----:B------:R-:W2:Y:S01]  /*e790*/  LDL.LU R5, [R1+0x4] ;  /* 0x0000040001057983 */ /* 0x000ea20000300800 */
[----:B0-----:R-:W0:Y:S01]  /*e7a0*/  S2R R3, SR_CgaCtaId ;  /* 0x0000000000037919 */ /* 0x001e220000008800 */
[----:B------:R-:W1:Y:S01]  /*e7b0*/  S2R R7, SR_CgaCtaId ;  /* 0x0000000000077919 */ /* 0x000e620000008800 */
[----:B------:R-:W-:Y:S01]  /*e7c0*/  R2UR UR10, R10 ;  /* 0x000000000a0a72ca */ /* 0x000fe200000e0000 */
[----:B------:R-:W-:Y:S01]  /*e7d0*/  UIADD3 UR4, UP0, UR38, 0x470, URZ ;  /* 0x0000047026047890 */ /* 0x000fe2000ff1e03f */
[----:B------:R-:W-:Y:S01]  /*e7e0*/  PLOP3.LUT P0, PT, PT, PT, PT, 0x80, 0x0 ;  /* 0x000000000000781c */ /* 0x000fe20003f0f070 */
[----:B------:R-:W-:Y:S01]  /*e7f0*/  VIADD R2, R2, 0x38850 ;  /* 0x0003885002027836 */ /* 0x000fe20000000000 */
[----:B------:R-:W-:Y:S01]  /*e800*/  UMOV UR6, 0x30000 ;  /* 0x0003000000067882 */ /* 0x000fe20000000000 */
[----:B------:R-:W-:Y:S01]  /*e810*/  UIADD3.X UR5, URZ, UR39, URZ, UP0, !UPT ;  /* 0x000000273f057290 */ /* 0x000fe200087fe43f */
[----:B0-----:R-:W-:-:S05]  /*e820*/  LOP3.LUT R3, R3, 0x1, RZ, 0xc0, !PT ;  /* 0x0000000103037812 */ /* 0x001fca00078ec0ff */
[----:B------:R-:W-:Y:S01]  /*e830*/  IMAD R3, R3, 0xa00, RZ ;  /* 0x00000a0003037824 */ /* 0x000fe200078e02ff */
[----:B-1----:R-:W-:-:S03]  /*e840*/  LOP3.LUT R7, R7, 0x1, RZ, 0xc0, !PT ;  /* 0x0000000107077812 */ /* 0x002fc600078ec0ff */
[----:B------:R-:W-:Y:S02]  /*e850*/  IMAD R3, R19, 0x5000, R3 ;  /* 0x0000500013037824 */ /* 0x000fe400078e0203 */
[----:B------:R-:W-:-:S03]  /*e860*/  IMAD R7, R7, 0x28, RZ ;  /* 0x0000002807077824 */ /* 0x000fc600078e02ff */
[----:B------:R-:W-:Y:S01]  /*e870*/  LEA R3, R3, UR36, 0x1 ;  /* 0x0000002403037c11 */ /* 0x000fe2000f8e08ff */
[----:B------:R-:W-:Y:S01]  /*e880*/  UMOV UR14, 0x0 ;  /* 0x00000000000e7882 */ /* 0x000fe20000000000 */
[----:B------:R-:W-:Y:S01]  /*e890*/  UMOV UR15, 0x14f00000 ;  /* 0x14f00000000f7882 */ /* 0x000fe20000000000 */
[----:B--2---:R-:W-:Y:S02]  /*e8a0*/  IMAD R5, R5, 0x50, R7 ;  /* 0x0000005005057824 */ /* 0x004fe400078e0207 */
[----:B------:R-:W-:-:S07]  /*e8b0*/  VIADD R7, R3, 0x400 ;  /* 0x0000040003077836 */ /* 0x000fce0000000000 */
.L_x_264:
        /* <DEDUP_REMOVED lines=10> */
[----:B------:R-:W-:Y:S01]  /*e960*/  R2UR UR10, R13 ;  /* 0x000000000d0a72ca */ /* 0x000fe200000e0000 */
[----:B------:R-:W-:Y:S01]  /*e970*/  VIADD R7, R3, 0x2c00 ;  /* 0x00002c0003077836 */ /* 0x000fe20000000000 */
[----:B------:R-:W-:Y:S01]  /*e980*/  PLOP3.LUT P0, PT, PT, PT, PT, 0x80, 0x0 ;  /* 0x000000000000781c */ /* 0x000fe20003f0f070 */
[----:B------:R-:W-:Y:S01]  /*e990*/  UMOV UR6, 0x30000 ;  /* 0x0003000000067882 */ /* 0x000fe20000000000 */
[----:B------:R-:W-:Y:S01]  /*e9a0*/  UMOV UR14, 0x0 ;  /* 0x00000000000e7882 */ /* 0x000fe20000000000 */
[----:B------:R-:W-:-:S10]  /*e9b0*/  UMOV UR15, 0x14f00000 ;  /* 0x14f00000000f7882 */ /* 0x000fd40000000000 */
.L_x_265:
        /* <DEDUP_REMOVED lines=16> */
.L_x_266:
        /* <DEDUP_REMOVED lines=16> */
.L_x_267:
        /* <DEDUP_REMOVED lines=10> */
[----:B------:R0:W-:Y:S01]  /*ec60*/  STL [R1+0x4], R0 ;  /* 0x0000040001007387 */ /* 0x0001e20000100800 */
[----:B------:R-:W-:-:S07]  /*ec70*/  IMAD.MOV.U32 R17, RZ, RZ, R6 ;  /* 0x000000ffff117224 */ /* 0x000fce00078e0006 */
.L_x_248:
[----:B------:R-:W-:Y:S05]  /*ec80*/  BSYNC B0 ;  /* 0x0000000000007941 */ /* 0x000fea0003800000 */
.L_x_247:
[----:B0-----:R-:W3:Y:S01]  /*ec90*/  LDL.LU R0, [R1+0x20] ;  /* 0x0000200001007983 */ /* 0x001ee20000300800 */
[----:B------:R-:W-:-:S03]  /*eca0*/  IMAD.MOV.U32 R19, RZ, RZ, R4 ;  /* 0x000000ffff137224 */ /* 0x000fc600078e0004 */
[----:B------:R4:W-:Y:S02]  /*ecb0*/  STL [R1], R8 ;  /* 0x0000000801007387 */ /* 0x0009e40000100800 */
[----:B---34-:R-:W-:-:S07]  /*ecc0*/  VIADD R0, R0, 0xfffffffd ;  /* 0xfffffffd00007836 */ /* 0x018fce0000000000 */
.L_x_246:
[----:B------:R-:W3:Y:S01]  /*ecd0*/  LDL.LU R2, [R1+0x18] ;  /* 0x0000180001027983 */ /* 0x000ee20000300800 */
[----:B------:R-:W-:Y:S01]  /*ece0*/  IMAD.MOV R9, RZ, RZ, -R9 ;  /* 0x000000ffff097224 */ /* 0x000fe200078e0a09 */
[----:B------:R-:W-:Y:S04]  /*ecf0*/  BSSY B0, `(.L_x_245) ;  /* 0x00001d8000007945 */ /* 0x000fe80003800000 */
[----:B---3--:R-:W-:-:S13]  /*ed00*/  ISETP.NE.AND P0, PT, R2, R9, PT ;  /* 0x000000090200720c */ /* 0x008fda0003f05270 */
[----:B------:R-:W-:Y:S05]  /*ed10*/  @!P0 BRA `(.L_x_268) ;  /* 0x0000001c00548947 */ /* 0x000fea0003800000 */
[----:B0-----:R-:W-:-:S07]  /*ed20*/  IMAD.MOV.U32 R6, RZ, RZ, R17 ;  /* 0x000000ffff067224 */ /* 0x001fce00078e0011 */
.L_x_311:
[----:B---3--:R-:W3:Y:S01]  /*ed30*/  LDL R2, [R1] ;  /* 0x0000000001027983 */ /* 0x008ee20000100800 */
[----:B------:R-:W-:Y:S01]  /*ed40*/  LOP3.LUT P1, RZ, R18, 0x8, RZ, 0xc0, !PT ;  /* 0x0000000812ff7812 */ /* 0x000fe2000782c0ff */
[----:B------:R-:W-:Y:S01]  /*ed50*/  VIADD R4, R19, 0x1 ;  /* 0x0000000113047836 */ /* 0x000fe20000000000 */
[----:B------:R-:W-:Y:S04]  /*ed60*/  BSSY B1, `(.L_x_269) ;  /* 0x00000e5000017945 */ /* 0x000fe80003800000 */
[----:B------:R-:W-:-:S04]  /*ed70*/  ISETP.NE.AND P0, PT, R4, 0x2, PT ;  /* 0x000000020400780c */ /* 0x000fc80003f05270 */
[----:B-1----:R-:W-:Y:S02]  /*ed80*/  SEL R5, RZ, 0x1, P0 ;  /* 0x00000001ff057807 */ /* 0x002fe40000000000 */
[----:B------:R-:W-:Y:S02]  /*ed90*/  SEL R4, R4, RZ, P0 ;  /* 0x000000ff04047207 */ /* 0x000fe40000000000 */
[----:B---3--:R-:W-:Y:S01]  /*eda0*/  LOP3.LUT R5, R2, R5, RZ, 0x3c, !PT ;  /* 0x0000000502057212 */ /* 0x008fe200078e3cff */
[----:B0-----:R-:W-:Y:S06]  /*edb0*/  @!P1 BRA `(.L_x_270) ;  /* 0x0000000c007c9947 */ /* 0x001fec0003800000 */
        /* <DEDUP_REMOVED lines=9> */
[----:B--2---:R-:W0:Y:S02]  /*ee50*/  @P0 LDC.64 R2, c[0x0][0x440] ;  /* 0x00011000ff020b82 */ /* 0x004e240000000a00 */
[----:B0-----:R-:W-:-:S04]  /*ee60*/  @P0 IMAD.HI.U32 R6, R0, R2, RZ ;  /* 0x0000000200060227 */ /* 0x001fc800078e00ff */
        /* <DEDUP_REMOVED lines=13> */
.L_x_271:
[----:B--2---:R-:W-:Y:S01]  /*ef40*/  LEA R3, R4, UR36, 0x3 ;  /* 0x0000002404037c11 */ /* 0x004fe2000f8e18ff */
[----:B------:R-:W-:Y:S01]  /*ef50*/  BSSY B2, `(.L_x_272) ;  /* 0x0000004000027945 */ /* 0x000fe20003800000 */
[----:B------:R-:W-:-:S04]  /*ef60*/  SHF.L.U32 R2, R5, 0x1f, RZ ;  /* 0x0000001f05027819 */ /* 0x000fc800000006ff */
[----:B------:R-:W1:Y:S02]  /*ef70*/  SYNCS.PHASECHK.TRANS64.TRYWAIT P0, [R3+URZ+0x38840], R2 ;  /* 0x03884002030075a7 */ /* 0x000e64000800017f */
[----:B-1----:R-:W-:Y:S05]  /*ef80*/  @!P0 BRA `(.L_x_273) ;  /* 0x0000003400c48947 */ /* 0x002fea0003800000 */
.L_x_364:
[----:B------:R-:W-:Y:S05]  /*ef90*/  BSYNC B2 ;  /* 0x0000000000027941 */ /* 0x000fea0003800000 */
.L_x_272:
[----:B0-----:R-:W0:Y:S01]  /*efa0*/  S2R R7, SR_TID.X ;  /* 0x0000000000077919 */ /* 0x001e220000002100 */
[----:B------:R-:W-:Y:S01]  /*efb0*/  UPRMT UR4, UR37, 0x9910, URZ ;  /* 0x0000991025047896 */ /* 0x000fe2000800003f */
[----:B0-----:R-:W-:-:S04]  /*efc0*/  LOP3.LUT R7, R7, 0x7f, RZ, 0xc0, !PT ;  /* 0x0000007f07077812 */ /* 0x001fc800078ec0ff */
[----:B------:R-:W-:-:S13]  /*efd0*/  ISETP.NE.AND P0, PT, R7, RZ, PT ;  /* 0x000000ff0700720c */ /* 0x000fda0003f05270 */
[----:B-1----:R-:W-:-:S04]  /*efe0*/  @!P0 IMAD.MOV.U32 R2, RZ, RZ, 0xa000 ;  /* 0x0000a000ff028424 */ /* 0x002fc800078e00ff */
[----:B------:R0:W-:Y:S02]  /*eff0*/  @!P0 SYNCS.ARRIVE.TRANS64 RZ, [R3+URZ+0x38830], R2 ;  /* 0x0388300203ff89a7 */ /* 0x0001e4000800003f */
[----:B0-----:R-:W-:-:S05]  /*f000*/  IMAD.U32 R2, RZ, RZ, UR4 ;  /* 0x00000004ff027e24 */ /* 0x001fca000f8e00ff */
[----:B------:R-:W-:-:S13]  /*f010*/  ISETP.NE.AND P1, PT, R2, 0x2, PT ;  /* 0x000000020200780c */ /* 0x000fda0003f25270 */
[----:B------:R-:W-:Y:S05]  /*f020*/  @P1 BRA `(.L_x_274) ;  /* 0x0000000000041947 */ /* 0x000fea0003800000 */
[----:B------:R-:W-:Y:S01]  /*f030*/  BPT.TRAP 0x1 ;  /* 0x000000040000795c */ /* 0x000fe20000300000 */
.L_x_274:
[----:B------:R-:W-:Y:S01]  /*f040*/  LOP3.LUT P0, RZ, R18, 0x2, RZ, 0xc0, !PT ;  /* 0x0000000212ff7812 */ /* 0x000fe2000780c0ff */
[----:B------:R-:W-:-:S12]  /*f050*/  BSSY B2, `(.L_x_275) ;  /* 0x0000003000027945 */ /* 0x000fd80003800000 */
[----:B------:R-:W-:Y:S05]  /*f060*/  @P0 BRA `(.L_x_276) ;  /* 0x0000000000040947 */ /* 0x000fea0003800000 */
[----:B------:R-:W-:Y:S01]  /*f070*/  BPT.TRAP 0x1 ;  /* 0x000000040000795c */ /* 0x000fe20000300000 */
.L_x_276:
[----:B------:R-:W-:Y:S05]  /*f080*/  BSYNC B2 ;  /* 0x0000000000027941 */ /* 0x000fea0003800000 */
.L_x_275:
[----:B------:R-:W0:Y:S01]  /*f090*/  S2R R2, SR_CgaCtaId ;  /* 0x0000000000027919 */ /* 0x000e220000008800 */
        /* <DEDUP_REMOVED lines=9> */
[----:B0-----:R-:W-:-:S05]  /*f130*/  LOP3.LUT R2, R2, 0x1, RZ, 0xc0, !PT ;  /* 0x0000000102027812 */ /* 0x001fca00078ec0ff */
[----:B------:R-:W-:-:S04]  /*f140*/  IMAD R2, R2, 0xa00, RZ ;  /* 0x00000a0002027824 */ /* 0x000fc800078e02ff */
[----:B------:R-:W-:Y:S02]  /*f150*/  IMAD R7, R4, 0x5000, R2 ;  /* 0x0000500004077824 */ /* 0x000fe400078e0202 */
[----:B------:R-:W0:Y:S03]  /*f160*/  S2R R2, SR_CgaCtaId ;  /* 0x0000000000027919 */ /* 0x000e260000008800 */
[----:B------:R-:W-:-:S05]  /*f170*/  LEA R7, R7, UR36, 0x1 ;  /* 0x0000002407077c11 */ /* 0x000fca000f8e08ff */
[----:B------:R-:W-:Y:S01]  /*f180*/  VIADD R9, R7, 0x24400 ;  /* 0x0002440007097836 */ /* 0x000fe20000000000 */
[----:B0-----:R-:W-:-:S05]  /*f190*/  LOP3.LUT R2, R2, 0x1, RZ, 0xc0, !PT ;  /* 0x0000000102027812 */ /* 0x001fca00078ec0ff */
[----:B------:R-:W-:-:S04]  /*f1a0*/  IMAD R2, R2, 0x28, RZ ;  /* 0x0000002802027824 */ /* 0x000fc800078e02ff */
[----:B------:R-:W-:-:S07]  /*f1b0*/  IMAD R2, R8, 0x50, R2 ;  /* 0x0000005008027824 */ /* 0x000fce00078e0202 */
.L_x_277:
        /* <DEDUP_REMOVED lines=17> */
.L_x_278:
        /* <DEDUP_REMOVED lines=17> */
.L_x_279:
        /* <DEDUP_REMOVED lines=17> */
.L_x_280:
        /* <DEDUP_REMOVED lines=16> */
.L_x_365:
[----:B------:R-:W-:Y:S05]  /*f5f0*/  BSYNC B2 ;  /* 0x0000000000027941 */ /* 0x000fea0003800000 */
.L_x_281:
[----:B------:R-:W1:Y:S02]  /*f600*/  S2R R7, SR_TID.X ;  /* 0x0000000000077919 */ /* 0x000e640000002100 */
[----:B-1----:R-:W-:-:S04]  /*f610*/  LOP3.LUT R7, R7, 0x7f, RZ, 0xc0, !PT ;  /* 0x0000007f07077812 */ /* 0x002fc800078ec0ff */
[----:B------:R-:W-:-:S13]  /*f620*/  ISETP.NE.AND P0, PT, R7, RZ, PT ;  /* 0x000000ff0700720c */ /* 0x000fda0003f05270 */
[----:B0-----:R-:W-:-:S04]  /*f630*/  @!P0 IMAD.MOV.U32 R3, RZ, RZ, 0xa000 ;  /* 0x0000a000ff038424 */ /* 0x001fc800078e00ff */
[----:B------:R0:W-:Y:S01]  /*f640*/  @!P0 SYNCS.ARRIVE.TRANS64 RZ, [R2+URZ+0x38850], R3 ;  /* 0x0388500302ff89a7 */ /* 0x0001e2000800003f */
[----:B------:R-:W-:Y:S05]  /*f650*/  @P1 BRA `(.L_x_283) ;  /* 0x0000000000041947 */ /* 0x000fea0003800000 */
[----:B------:R-:W-:Y:S01]  /*f660*/  BPT.TRAP 0x1 ;  /* 0x000000040000795c */ /* 0x000fe20000300000 */
.L_x_283:
[----:B------:R-:W-:Y:S01]  /*f670*/  LOP3.LUT P0, RZ, R18, 0x2, RZ, 0xc0, !PT ;  /* 0x0000000212ff7812 */ /* 0x000fe2000780c0ff */
[----:B------:R-:W-:-:S12]  /*f680*/  BSSY B2, `(.L_x_284) ;  /* 0x0000003000027945 */ /* 0x000fd80003800000 */
[----:B------:R-:W-:Y:S05]  /*f690*/  @P0 BRA `(.L_x_285) ;  /* 0x0000000000040947 */ /* 0x000fea0003800000 */
[----:B------:R-:W-:Y:S01]  /*f6a0*/  BPT.TRAP 0x1 ;  /* 0x000000040000795c */ /* 0x000fe20000300000 */
.L_x_285:
[----:B------:R-:W-:Y:S05]  /*f6b0*/  BSYNC B2 ;  /* 0x0000000000027941 */ /* 0x000fea0003800000 */
.L_x_284:
        /* <DEDUP_REMOVED lines=19> */
.L_x_286:
        /* <DEDUP_REMOVED lines=16> */
.L_x_287:
        /* <DEDUP_REMOVED lines=16> */
.L_x_288:
        /* <DEDUP_REMOVED lines=16> */
.L_x_289:
        /* <DEDUP_REMOVED lines=12> */
.L_x_270:
[----:B------:R-:W-:Y:S05]  /*fbb0*/  BSYNC B1 ;  /* 0x0000000000017941 */ /* 0x000fea0003800000 */
.L_x_269:
[----:B------:R-:W-:Y:S01]  /*fbc0*/  VIADD R19, R4, 0x1 ;  /* 0x0000000104137836 */ /* 0x000fe20000000000 */
[----:B------:R-:W-:Y:S01]  /*fbd0*/  LOP3.LUT P1, RZ, R18, 0x8, RZ, 0xc0, !PT ;  /* 0x0000000812ff7812 */ /* 0x000fe2000782c0ff */
[----:B------:R-:W-:Y:S03]  /*fbe0*/  BSSY B1, `(.L_x_290) ;  /* 0x00000e5000017945 */ /* 0x000fe60003800000 */
[----:B------:R-:W-:-:S04]  /*fbf0*/  ISETP.NE.AND P0, PT, R19, 0x2, PT ;  /* 0x000000021300780c */ /* 0x000fc80003f05270 */
[----:B------:R-:W-:Y:S02]  /*fc00*/  SEL R2, RZ, 0x1, P0 ;  /* 0x00000001ff027807 */ /* 0x000fe40000000000 */
[----:B------:R-:W-:Y:S02]  /*fc10*/  SEL R19, R19, RZ, P0 ;  /* 0x000000ff13137207 */ /* 0x000fe40000000000 */
[----:B------:R-:W-:-:S05]  /*fc20*/  LOP3.LUT R9, R5, R2, RZ, 0x3c, !PT ;  /* 0x0000000205097212 */ /* 0x000fca00078e3cff */
[----:B------:R1:W-:Y:S01]  /*fc30*/  STL [R1], R9 ;  /* 0x0000000901007387 */ /* 0x0003e20000100800 */
[----:B------:R-:W-:Y:S05]  /*fc40*/  @!P1 BRA `(.L_x_291) ;  /* 0x0000000c00789947 */ /* 0x000fea0003800000 */
[----:B------:R-:W-:Y:S01]  /*fc50*/  LOP3.LUT P1, RZ, R18, 0x4, RZ, 0xc0, !PT ;  /* 0x0000000412ff7812 */ /* 0x000fe2000782c0ff */
[----:B0-----:R-:W-:-:S12]  /*fc60*/  VIADD R8, R0, 0xffffffff ;  /* 0xffffffff00087836 */ /* 0x001fd80000000000 */
        /* <DEDUP_REMOVED lines=22> */
.L_x_292:
[----:B--2---:R-:W-:Y:S01]  /*fdd0*/  LEA R3, R19, UR36, 0x3 ;  /* 0x0000002413037c11 */ /* 0x004fe2000f8e18ff */
[----:B------:R-:W-:Y:S01]  /*fde0*/  BSSY B2, `(.L_x_293) ;  /* 0x0000004000027945 */ /* 0x000fe20003800000 */
[----:B------:R-:W-:-:S04]  /*fdf0*/  SHF.L.U32 R2, R9, 0x1f, RZ ;  /* 0x0000001f09027819 */ /* 0x000fc800000006ff */
[----:B------:R-:W2:Y:S02]  /*fe00*/  SYNCS.PHASECHK.TRANS64.TRYWAIT P0, [R3+URZ+0x38840], R2 ;  /* 0x03884002030075a7 */ /* 0x000ea4000800017f */
[----:B--2---:R-:W-:Y:S05]  /*fe10*/  @!P0 BRA `(.L_x_294) ;  /* 0x0000002800488947 */ /* 0x004fea0003800000 */
.L_x_366:
[----:B------:R-:W-:Y:S05]  /*fe20*/  BSYNC B2 ;  /* 0x0000000000027941 */ /* 0x000fea0003800000 */
.L_x_293:
[----:B0-----:R-:W0:Y:S01]  /*fe30*/  S2R R7, SR_TID.X ;  /* 0x0000000000077919 */ /* 0x001e220000002100 */
[----:B------:R-:W-:Y:S01]  /*fe40*/  UPRMT UR4, UR37, 0x9910, URZ ;  /* 0x0000991025047896 */ /* 0x000fe2000800003f */
[----:B0-----:R-:W-:-:S04]  /*fe50*/  LOP3.LUT R7, R7, 0x7f, RZ, 0xc0, !PT ;  /* 0x0000007f07077812 */ /* 0x001fc800078ec0ff */
[----:B------:R-:W-:-:S13]  /*fe60*/  ISETP.NE.AND P0, PT, R7, RZ, PT ;  /* 0x000000ff0700720c */ /* 0x000fda0003f05270 */
[----:B--2---:R-:W-:-:S04]  /*fe70*/  @!P0 IMAD.MOV.U32 R2, RZ, RZ, 0xa000 ;  /* 0x0000a000ff028424 */ /* 0x004fc800078e00ff */
[----:B------:R0:W-:Y:S02]  /*fe80*/  @!P0 SYNCS.ARRIVE.TRANS64 RZ, [R3+URZ+0x38830], R2 ;  /* 0x0388300203ff89a7 */ /* 0x0001e4000800003f */
[----:B0-----:R-:W-:-:S05]  /*fe90*/  IMAD.U32 R2, RZ, RZ, UR4 ;  /* 0x00000004ff027e24 */ /* 0x001fca000f8e00ff */
[----:B------:R-:W-:-:S13]  /*fea0*/  ISETP.NE.AND P1, PT, R2, 0x2, PT ;  /* 0x000000020200780c */ /* 0x000fda0003f25270 */
[----:B------:R-:W-:Y:S05]  /*feb0*/  @P1 BRA `(.L_x_295) ;  /* 0x0000000000041947 */ /* 0x000fea0003800000 */
[----:B------:R-:W-:Y:S01]  /*fec0*/  BPT.TRAP 0x1 ;  /* 0x000000040000795c */ /* 0x000fe20000300000 */
.L_x_295:
[----:B------:R-:W-:Y:S01]  /*fed0*/  LOP3.LUT P0, RZ, R18, 0x2, RZ, 0xc0, !PT ;  /* 0x0000000212ff7812 */ /* 0x000fe2000780c0ff */
[----:B------:R-:W-:-:S12]  /*fee0*/  BSSY B2, `(.L_x_296) ;  /* 0x0000003000027945 */ /* 0x000fd80003800000 */
[----:B------:R-:W-:Y:S05]  /*fef0*/  @P0 BRA `(.L_x_297) ;  /* 0x0000000000040947 */ /* 0x000fea0003800000 */
[----:B------:R-:W-:Y:S01]  /*ff00*/  BPT.TRAP 0x1 ;  /* 0x000000040000795c */ /* 0x000fe20000300000 */
.L_x_297:
[----:B------:R-:W-:Y:S05]  /*ff10*/  BSYNC B2 ;  /* 0x0000000000027941 */ /* 0x000fea0003800000 */
.L_x_296:
        /* <DEDUP_REMOVED lines=15> */
[----:B-1----:R-:W-:Y:S01]  /*10010*/  VIADD R9, R7, 0x24400 ;  /* 0x0002440007097836 */ /* 0x002fe20000000000 */
[----:B0-----:R-:W-:-:S05]  /*10020*/  LOP3.LUT R2, R2, 0x1, RZ, 0xc0, !PT ;  /* 0x0000000102027812 */ /* 0x001fca00078ec0ff */
[----:B------:R-:W-:-:S04]  /*10030*/  IMAD R2, R2, 0x28, RZ ;  /* 0x0000002802027824 */ /* 0x000fc800078e02ff */
[----:B------:R-:W-:-:S07]  /*10040*/  IMAD R2, R8, 0x50, R2 ;  /* 0x0000005008027824 */ /* 0x000fce00078e0202 */
.L_x_298:
        /* <DEDUP_REMOVED lines=17> */
.L_x_299:
        /* <DEDUP_REMOVED lines=17> */
.L_x_300:
        /* <DEDUP_REMOVED lines=17> */
.L_x_301:
        /* <DEDUP_REMOVED lines=10> */
[----:B------:R-:W-:Y:S01]  /*10420*/  SHF.L.U32 R5, R5, 0x1f, RZ ;  /* 0x0000001f05057819 */ /* 0x000fe200000006ff */
[----:B------:R-:W-:Y:S01]  /*10430*/  BSSY B2, `(.L_x_302) ;  /* 0x0000004000027945 */ /* 0x000fe20003800000 */
[----:B------:R-:W-:-:S04]  /*10440*/  LEA R2, R4, UR36, 0x3 ;  /* 0x0000002404027c11 */ /* 0x000fc8000f8e18ff */
[----:B------:R-:W0:Y:S02]  /*10450*/  SYNCS.PHASECHK.TRANS64.TRYWAIT P0, [R2+URZ+0x38860], R5 ;  /* 0x03886005020075a7 */ /* 0x000e24000800017f */
[----:B0-----:R-:W-:Y:S05]  /*10460*/  @!P0 BRA `(.L_x_303) ;  /* 0x0000002000c88947 */ /* 0x001fea0003800000 */
.L_x_367:
[----:B------:R-:W-:Y:S05]  /*10470*/  BSYNC B2 ;  /* 0x0000000000027941 */ /* 0x000fea0003800000 */
.L_x_302:
[----:B------:R-:W1:Y:S02]  /*10480*/  S2R R3, SR_TID.X ;  /* 0x0000000000037919 */ /* 0x000e640000002100 */
[----:B-1----:R-:W-:-:S04]  /*10490*/  LOP3.LUT R3, R3, 0x7f, RZ, 0xc0, !PT ;  /* 0x0000007f03037812 */ /* 0x002fc800078ec0ff */
[----:B------:R-:W-:-:S13]  /*104a0*/  ISETP.NE.AND P0, PT, R3, RZ, PT ;  /* 0x000000ff0300720c */ /* 0x000fda0003f05270 */
[----:B------:R-:W-:-:S04]  /*104b0*/  @!P0 IMAD.MOV.U32 R3, RZ, RZ, 0xa000 ;  /* 0x0000a000ff038424 */ /* 0x000fc800078e00ff */
[----:B------:R1:W-:Y:S01]  /*104c0*/  @!P0 SYNCS.ARRIVE.TRANS64 RZ, [R2+URZ+0x38850], R3 ;  /* 0x0388500302ff89a7 */ /* 0x0003e2000800003f */
[----:B------:R-:W-:Y:S05]  /*104d0*/  @P1 BRA `(.L_x_304) ;  /* 0x0000000000041947 */ /* 0x000fea0003800000 */
[----:B------:R-:W-:Y:S01]  /*104e0*/  BPT.TRAP 0x1 ;  /* 0x000000040000795c */ /* 0x000fe20000300000 */
.L_x_304:
[----:B------:R-:W-:Y:S01]  /*104f0*/  LOP3.LUT P0, RZ, R18, 0x2, RZ, 0xc0, !PT ;  /* 0x0000000212ff7812 */ /* 0x000fe2000780c0ff */
[----:B------:R-:W-:-:S12]  /*10500*/  BSSY B2, `(.L_x_305) ;  /* 0x0000003000027945 */ /* 0x000fd80003800000 */
[----:B------:R-:W-:Y:S05]  /*10510*/  @P0 BRA `(.L_x_306) ;  /* 0x0000000000040947 */ /* 0x000fea0003800000 */
[----:B------:R-:W-:Y:S01]  /*10520*/  BPT.TRAP 0x1 ;  /* 0x000000040000795c */ /* 0x000fe20000300000 */
.L_x_306:
[----:B------:R-:W-:Y:S05]  /*10530*/  BSYNC B2 ;  /* 0x0000000000027941 */ /* 0x000fea0003800000 */
.L_x_305:
[----:B0-----:R-:W2:Y:S01]  /*10540*/  LDL.LU R5, [R1+0x4] ;  /* 0x0000040001057983 */ /* 0x001ea20000300800 */
[----:B-1----:R-:W0:Y:S01]  /*10550*/  S2R R3, SR_CgaCtaId ;  /* 0x0000000000037919 */ /* 0x002e220000008800 */
        /* <DEDUP_REMOVED lines=17> */
.L_x_307:
        /* <DEDUP_REMOVED lines=16> */
.L_x_308:
        /* <DEDUP_REMOVED lines=16> */
.L_x_309:
        /* <DEDUP_REMOVED lines=16> */
.L_x_310:
        /* <DEDUP_REMOVED lines=12> */
.L_x_291:
[----:B------:R-:W-:Y:S05]  /*10a30*/  BSYNC B1 ;  /* 0x0000000000017941 */ /* 0x000fea0003800000 */
.L_x_290:
[C---:B------:R-:W-:Y:S01]  /*10a40*/  ISETP.GT.AND P0, PT, R0.reuse, 0x1, PT ;  /* 0x000000010000780c */ /* 0x040fe20003f04270 */
[----:B------:R-:W-:-:S12]  /*10a50*/  VIADD R0, R0, 0xfffffffe ;  /* 0xfffffffe00007836 */ /* 0x000fd80000000000 */
[----:B------:R-:W-:Y:S05]  /*10a60*/  @P0 BRA `(.L_x_311) ;  /* 0xffffffe000b00947 */ /* 0x000fea000383ffff */
.L_x_268:
[----:B------:R-:W-:Y:S05]  /*10a70*/  BSYNC B0 ;  /* 0x0000000000007941 */ /* 0x000fea0003800000 */
.L_x_245:
[----:B------:R-:W-:Y:S01]  /*10a80*/  LOP3.LUT P0, RZ, R18, 0x8, RZ, 0xc0, !PT ;  /* 0x0000000812ff7812 */ /* 0x000fe2000780c0ff */
[----:B------:R-:W-:-:S12]  /*10a90*/  BSSY B0, `(.L_x_312) ;  /* 0x0000065000007945 */ /* 0x000fd80003800000 */
[----:B------:R-:W-:Y:S05]  /*10aa0*/  @!P0 BRA `(.L_x_313) ;  /* 0x00000004008c8947 */ /* 0x000fea0003800000 */
[----:B---3--:R-:W3:Y:S01]  /*10ab0*/  LDL R2, [R1] ;  /* 0x0000000001027983 */ /* 0x008ee20000100800 */
[----:B------:R-:W-:Y:S01]  /*10ac0*/  LEA R0, R19, UR36, 0x3 ;  /* 0x0000002413007c11 */ /* 0x000fe2000f8e18ff */
[----:B------:R-:W-:Y:S01]  /*10ad0*/  BSSY B1, `(.L_x_314) ;  /* 0x0000004000017945 */ /* 0x000fe20003800000 */
[----:B---3--:R-:W-:-:S04]  /*10ae0*/  SHF.L.U32 R2, R2, 0x1f, RZ ;  /* 0x0000001f02027819 */ /* 0x008fc800000006ff */
[----:B------:R-:W3:Y:S02]  /*10af0*/  SYNCS.PHASECHK.TRANS64.TRYWAIT P0, [R0+URZ+0x38860], R2 ;  /* 0x03886002000075a7 */ /* 0x000ee4000800017f */
[----:B---3--:R-:W-:Y:S05]  /*10b00*/  @!P0 BRA `(.L_x_315) ;  /* 0x0000001c00348947 */ /* 0x008fea0003800000 */
.L_x_368:
[----:B------:R-:W-:Y:S05]  /*10b10*/  BSYNC B1 ;  /* 0x0000000000017941 */ /* 0x000fea0003800000 */
.L_x_314:
[----:B0-2---:R-:W0:Y:S01]  /*10b20*/  S2R R3, SR_TID.X ;  /* 0x0000000000037919 */ /* 0x005e220000002100 */
        /* <DEDUP_REMOVED lines=9> */
.L_x_316:
[----:B------:R-:W-:Y:S01]  /*10bc0*/  LOP3.LUT P0, RZ, R18, 0x2, RZ, 0xc0, !PT ;  /* 0x0000000212ff7812 */ /* 0x000fe2000780c0ff */
[----:B------:R-:W-:-:S12]  /*10bd0*/  BSSY B1, `(.L_x_317) ;  /* 0x0000003000017945 */ /* 0x000fd80003800000 */
[----:B------:R-:W-:Y:S05]  /*10be0*/  @P0 BRA `(.L_x_318) ;  /* 0x0000000000040947 */ /* 0x000fea0003800000 */
[----:B------:R-:W-:Y:S01]  /*10bf0*/  BPT.TRAP 0x1 ;  /* 0x000000040000795c */ /* 0x000fe20000300000 */
.L_x_318:
[----:B------:R-:W-:Y:S05]  /*10c00*/  BSYNC B1 ;  /* 0x0000000000017941 */ /* 0x000fea0003800000 */
.L_x_317:
[----:B------:R-:W2:Y:S01]  /*10c10*/  LDL R3, [R1+0x4] ;  /* 0x0000040001037983 */ /* 0x000ea20000100800 */
[----:B------:R-:W0:Y:S01]  /*10c20*/  S2R R2, SR_CgaCtaId ;  /* 0x0000000000027919 */ /* 0x000e220000008800 */
[----:B------:R-:W3:Y:S01]  /*10c30*/  S2R R4, SR_CgaCtaId ;  /* 0x0000000000047919 */ /* 0x000ee20000008800 */
[----:B------:R-:W-:Y:S01]  /*10c40*/  UIADD3 UR4, UP0, UR38, 0x470, URZ ;  /* 0x0000047026047890 */ /* 0x000fe2000ff1e03f */
[----:B------:R-:W-:Y:S01]  /*10c50*/  PLOP3.LUT P0, PT, PT, PT, PT, 0x80, 0x0 ;  /* 0x000000000000781c */ /* 0x000fe20003f0f070 */
[----:B------:R-:W-:Y:S01]  /*10c60*/  VIADD R0, R0, 0x38850 ;  /* 0x0003885000007836 */ /* 0x000fe20000000000 */
[----:B------:R-:W-:Y:S01]  /*10c70*/  UMOV UR6, 0x30000 ;  /* 0x0003000000067882 */ /* 0x000fe20000000000 */
[----:B------:R-:W-:Y:S01]  /*10c80*/  UIADD3.X UR5, URZ, UR39, URZ, UP0, !UPT ;  /* 0x000000273f057290 */ /* 0x000fe200087fe43f */
[----:B0-----:R-:W-:Y:S02]  /*10c90*/  LOP3.LUT R2, R2, 0x1, RZ, 0xc0, !PT ;  /* 0x0000000102027812 */ /* 0x001fe400078ec0ff */
[----:B---3--:R-:W-:-:S03]  /*10ca0*/  LOP3.LUT R4, R4, 0x1, RZ, 0xc0, !PT ;  /* 0x0000000104047812 */ /* 0x008fc600078ec0ff */
[----:B------:R-:W-:-:S04]  /*10cb0*/  IMAD R2, R2, 0xa00, RZ ;  /* 0x00000a0002027824 */ /* 0x000fc800078e02ff */
[----:B------:R-:W-:Y:S02]  /*10cc0*/  IMAD R2, R19, 0x5000, R2 ;  /* 0x0000500013027824 */ /* 0x000fe400078e0202 */
[----:B------:R-:W-:-:S03]  /*10cd0*/  IMAD R4, R4, 0x28, RZ ;  /* 0x0000002804047824 */ /* 0x000fc600078e02ff */
[----:B------:R-:W-:Y:S01]  /*10ce0*/  LEA R2, R2, UR36, 0x1 ;  /* 0x0000002402027c11 */ /* 0x000fe2000f8e08ff */
[----:B------:R-:W-:Y:S01]  /*10cf0*/  UMOV UR14, 0x0 ;  /* 0x00000000000e7882 */ /* 0x000fe20000000000 */
[----:B------:R-:W-:Y:S01]  /*10d00*/  UMOV UR15, 0x14f00000 ;  /* 0x14f00000000f7882 */ /* 0x000fe20000000000 */
[----:B------:R-:W-:Y:S01]  /*10d10*/  UMOV UR10, URZ ;  /* 0x0000003f000a7c82 */ /* 0x000fe20008000000 */
[----:B--2---:R-:W-:Y:S02]  /*10d20*/  IMAD R3, R3, 0x50, R4 ;  /* 0x0000005003037824 */ /* 0x004fe400078e0204 */
[----:B------:R-:W-:-:S07]  /*10d30*/  VIADD R4, R2, 0x400 ;  /* 0x0000040002047836 */ /* 0x000fce0000000000 */
.L_x_319:
        /* <DEDUP_REMOVED lines=10> */
[----:B------:R-:W-:Y:S01]  /*10de0*/  PLOP3.LUT P0, PT, PT, PT, PT, 0x80, 0x0 ;  /* 0x000000000000781c */ /* 0x000fe20003f0f070 */
[----:B------:R-:W-:Y:S01]  /*10df0*/  VIADD R4, R2, 0x2c00 ;  /* 0x00002c0002047836 */ /* 0x000fe20000000000 */
[----:B------:R-:W-:Y:S01]  /*10e00*/  UMOV UR6, 0x30000 ;  /* 0x0003000000067882 */ /* 0x000fe20000000000 */
[----:B------:R-:W-:Y:S01]  /*10e10*/  UMOV UR14, 0x0 ;  /* 0x00000000000e7882 */ /* 0x000fe20000000000 */
[----:B------:R-:W-:Y:S01]  /*10e20*/  UMOV UR15, 0x14f00000 ;  /* 0x14f00000000f7882 */ /* 0x000fe20000000000 */
[----:B------:R-:W-:-:S08]  /*10e30*/  UMOV UR10, 0x40 ;  /* 0x00000040000a7882 */ /* 0x000fd00000000000 */
.L_x_320:
        /* <DEDUP_REMOVED lines=16> */
.L_x_321:
        /* <DEDUP_REMOVED lines=16> */
.L_x_322:
        /* <DEDUP_REMOVED lines=9> */
[----:B----4-:R-:W-:Y:S05]  /*110d0*/  @P0 BRA.U.ANY `(.L_x_322) ;  /* 0xfffffffd00d80947 */ /* 0x010fea000393ffff */
.L_x_313:
[----:B------:R-:W-:Y:S05]  /*110e0*/  BSYNC B0 ;  /* 0x0000000000007941 */ /* 0x000fea0003800000 */
.L_x_312:
[----:B0-----:R-:W4:Y:S01]  /*110f0*/  LDL.LU R6, [R1+0x24] ;  /* 0x0000240001067983 */ /* 0x001f220000300800 */
[----:B------:R-:W-:Y:S01]  /*11100*/  VIADD R19, R19, 0x1 ;  /* 0x0000000113137836 */ /* 0x000fe20000000000 */
[----:B------:R-:W-:Y:S02]  /*11110*/  ULDC UR4, c[0x0][0xc34] ;  /* 0x00030d0000047ab9 */ /* 0x000fe40000000800 */
[----:B-1----:R-:W5:Y:S04]  /*11120*/  LDL.LU R5, [R1] ;  /* 0x0000000001057983 */ /* 0x002f680000300800 */
[----:B------:R-:W2:Y:S01]  /*11130*/  LDL.LU R4, [R1+0x2c] ;  /* 0x00002c0001047983 */ /* 0x000ea20000300800 */
[----:B------:R-:W-:-:S04]  /*11140*/  ISETP.NE.AND P0, PT, R19, 0x2, PT ;  /* 0x000000021300780c */ /* 0x000fc80003f05270 */
[----:B---3--:R-:W-:Y:S02]  /*11150*/  SEL R0, RZ, 0x1, P0 ;  /* 0x00000001ff007807 */ /* 0x008fe40000000000 */
[----:B------:R-:W-:Y:S01]  /*11160*/  SEL R19, R19, RZ, P0 ;  /* 0x000000ff13137207 */ /* 0x000fe20000000000 */
[----:B----4-:R-:W-:Y:S01]  /*11170*/  VIADD R6, R6, UR40 ;  /* 0x0000002806067c36 */ /* 0x010fe20008000000 */
[----:B-----5:R-:W-:-:S04]  /*11180*/  LOP3.LUT R5, R5, R0, RZ, 0x3c, !PT ;  /* 0x0000000005057212 */ /* 0x020fc800078e3cff */
[----:B------:R0:W-:Y:S01]  /*11190*/  STL [R1+0x24], R6 ;  /* 0x0000240601007387 */ /* 0x0001e20000100800 */
[----:B------:R-:W-:Y:S01]  /*111a0*/  ISETP.GE.AND P1, PT, R6, UR4, PT ;  /* 0x0000000406007c0c */ /* 0x000fe2000bf26270 */
[----:B--2---:R-:W-:-:S05]  /*111b0*/  VIADD R4, R4, 0x1 ;  /* 0x0000000104047836 */ /* 0x004fca0000000000 */
[----:B------:R0:W-:Y:S04]  /*111c0*/  STL [R1+0x2c], R4 ;  /* 0x00002c0401007387 */ /* 0x0001e80000100800 */
[----:B------:R0:W-:Y:S03]  /*111d0*/  STL [R1], R5 ;  /* 0x0000000501007387 */ /* 0x0001e60000100800 */
[----:B------:R-:W-:Y:S05]  /*111e0*/  @!P1 BRA `(.L_x_323) ;  /* 0xffffffb000349947 */ /* 0x000fea000383ffff */
[----:B------:R-:W-:-:S07]  /*111f0*/  LOP3.LUT R2, R4, 0x1, RZ, 0xc, !PT ;  /* 0x0000000104027812 */ /* 0x000fce00078e0cff */
.L_x_228:
[----:B0-----:R-:W0:Y:S01]  /*11200*/  S2R R3, SR_CgaCtaId ;  /* 0x0000000000037919 */ /* 0x001e220000008800 */
[----:B------:R-:W-:Y:S01]  /*11210*/  MOV R0, 0x400 ;  /* 0x0000040000007802 */ /* 0x000fe20000000f00 */
[----:B------:R-:W-:Y:S03]  /*11220*/  BSSY B0, `(.L_x_324) ;  /* 0x0000005000007945 */ /* 0x000fe60003800000 */
[----:B0-----:R-:W-:Y:S02]  /*11230*/  LEA R0, R3, R0, 0x18 ;  /* 0x0000000003007211 */ /* 0x001fe400078ec0ff */
[----:B------:R-:W-:-:S04]  /*11240*/  SHF.L.U32 R3, R2, 0x1f, RZ ;  /* 0x0000001f02037819 */ /* 0x000fc800000006ff */
[----:B------:R-:W0:Y:S02]  /*11250*/  SYNCS.PHASECHK.TRANS64.TRYWAIT P0, [R0+URZ+0x38820], R3 ;  /* 0x03882003000075a7 */ /* 0x000e24000800017f */
[----:B0-----:R-:W-:Y:S05]  /*11260*/  @!P0 BRA `(.L_x_325) ;  /* 0x0000001400708947 */ /* 0x001fea0003800000 */
.L_x_369:
[----:B------:R-:W-:Y:S05]  /*11270*/  BSYNC B0 ;  /* 0x0000000000007941 */ /* 0x000fea0003800000 */
.L_x_324:
[----:B------:R-:W-:-:S03]  /*11280*/  UMOV UR4, 0xffffffff ;  /* 0xffffffff00047882 */ /* 0x000fc60000000000 */
[----:B------:R-:W-:Y:S05]  /*11290*/  BRA.DIV UR4, `(.L_x_326) ;  /* 0x0000001604787947 */ /* 0x000fea000b800000 */
[----:B------:R-:W1:Y:S02]  /*112a0*/  S2R R2, SR_TID.X ;  /* 0x0000000000027919 */ /* 0x000e640000002100 */
[----:B-1----:R-:W-:-:S04]  /*112b0*/  SHF.R.U32.HI R2, RZ, 0x5, R2 ;  /* 0x00000005ff027819 */ /* 0x002fc80000011602 */
[----:B------:R-:W-:-:S05]  /*112c0*/  LOP3.LUT R2, R2, 0x3, RZ, 0xc0, !PT ;  /* 0x0000000302027812 */ /* 0x000fca00078ec0ff */
[----:B------:R1:W2:Y:S02]  /*112d0*/  SHFL.IDX PT, R14, R2, RZ, 0x1f ;  /* 0x00001fff020e7589 */ /* 0x0002a400000e0000 */
.L_x_372:
[----:B--2---:R-:W-:Y:S01]  /*112e0*/  ISETP.NE.AND P0, PT, R14, RZ, PT ;  /* 0x000000ff0e00720c */ /* 0x004fe20003f05270 */
[----:B------:R-:W-:-:S12]  /*112f0*/  BSSY B0, `(.L_x_327) ;  /* 0x0000027000007945 */ /* 0x000fd80003800000 */
[----:B------:R-:W-:Y:S05]  /*11300*/  @P0 BRA `(.L_x_328) ;  /* 0x0000000000940947 */ /* 0x000fea0003800000 */
[----:B------:R-:W-:-:S03]  /*11310*/  UMOV UR4, 0xffffffff ;  /* 0xffffffff00047882 */ /* 0x000fc60000000000 */
[----:B------:R-:W-:Y:S05]  /*11320*/  BRA.DIV UR4, `(.L_x_329) ;  /* 0x0000001604887947 */ /* 0x000fea000b800000 */
[----:B------:R-:W-:-:S13]  /*11330*/  ELECT P6, URZ, PT ;  /* 0x00000000003f782f */ /* 0x000fda00038c0000 */
.L_x_375:
        /* <DEDUP_REMOVED lines=8> */
.L_x_330:
[----:B------:R-:W2:Y:S01]  /*113c0*/  LDL.LU R7, [R1] ;  /* 0x0000000001077983 */ /* 0x000ea20000300800 */
[----:B------:R-:W-:Y:S02]  /*113d0*/  VIADD R2, R0, 0x38840 ;  /* 0x0003884000027836 */ /* 0x000fe40000000000 */
[C---:B0-----:R-:W-:Y:S02]  /*113e0*/  VIADD R3, R19.reuse, 0x1 ;  /* 0x0000000113037836 */ /* 0x041fe40000000000 */
[----:B------:R-:W-:-:S03]  /*113f0*/  IMAD R6, R19, 0x8, R2 ;  /* 0x0000000813067824 */ /* 0x000fc600078e0202 */
[----:B------:R-:W-:-:S04]  /*11400*/  ISETP.NE.AND P1, PT, R3, 0x2, PT ;  /* 0x000000020300780c */ /* 0x000fc80003f25270 */
[----:B------:R-:W-:Y:S02]  /*11410*/  SEL R4, RZ, 0x1, P1 ;  /* 0x00000001ff047807 */ /* 0x000fe40000800000 */
[----:B------:R-:W-:Y:S02]  /*11420*/  SEL R3, R3, RZ, P1 ;  /* 0x000000ff03037207 */ /* 0x000fe40000800000 */
[C---:B--2---:R-:W-:Y:S02]  /*11430*/  SHF.L.U32 R5, R7.reuse, 0x1f, RZ ;  /* 0x0000001f07057819 */ /* 0x044fe400000006ff */
[----:B------:R-:W-:Y:S01]  /*11440*/  LOP3.LUT R4, R7, R4, RZ, 0x3c, !PT ;  /* 0x0000000407047212 */ /* 0x000fe200078e3cff */
[----:B------:R-:W-:Y:S01]  /*11450*/  IMAD R7, R3, 0x8, R2 ;  /* 0x0000000803077824 */ /* 0x000fe200078e0202 */
[----:B------:R-:W0:Y:S02]  /*11460*/  SYNCS.PHASECHK.TRANS64.TRYWAIT P0, [R6+URZ], R5 ;  /* 0x00000005060075a7 */ /* 0x000e24000800017f */
[----:B------:R-:W-:Y:S01]  /*11470*/  SHF.L.U32 R2, R4, 0x1f, RZ ;  /* 0x0000001f04027819 */ /* 0x000fe200000006ff */
[----:B0-----:R-:W-:Y:S06]  /*11480*/  @!P0 BRA `(.L_x_331) ;  /* 0x0000001400508947 */ /* 0x001fec0003800000 */
.L_x_376:
[----:B------:R-:W1:Y:S02]  /*11490*/  SYNCS.PHASECHK.TRANS64.TRYWAIT P0, [R7+URZ], R2 ;  /* 0x00000002070075a7 */ /* 0x000e64000800017f */
[----:B-1----:R-:W-:Y:S05]  /*114a0*/  @!P0 BRA `(.L_x_332) ;  /* 0x00000014005c8947 */ /* 0x002fea0003800000 */
.L_x_377:
[----:B------:R-:W-:Y:S05]  /*114b0*/  @!P2 BRA `(.L_x_333) ;  /* 0x000000000004a947 */ /* 0x000fea0003800000 */
[----:B------:R-:W-:Y:S01]  /*114c0*/  BPT.TRAP 0x1 ;  /* 0x000000040000795c */ /* 0x000fe20000300000 */
.L_x_333:
[----:B------:R-:W-:-:S04]  /*114d0*/  VIADD R0, R0, 0x38860 ;  /* 0x0003886000007836 */ /* 0x000fc80000000000 */
[----:B------:R-:W-:-:S04]  /*114e0*/  IMAD R4, R19, 0x8, R0 ;  /* 0x0000000813047824 */ /* 0x000fc800078e0200 */
[----:B------:R-:W2:Y:S02]  /*114f0*/  SYNCS.PHASECHK.TRANS64.TRYWAIT P0, [R4+URZ], R5 ;  /* 0x00000005040075a7 */ /* 0x000ea4000800017f */
[----:B--2---:R-:W-:Y:S05]  /*11500*/  @!P0 BRA `(.L_x_334) ;  /* 0x0000001400588947 */ /* 0x004fea0003800000 */
.L_x_378:
[----:B------:R-:W-:-:S07]  /*11510*/  IMAD R3, R3, 0x8, R0 ;  /* 0x0000000803037824 */ /* 0x000fce00078e0200 */
.L_x_335:
[----:B---3--:R3:W4:Y:S02]  /*11520*/  SYNCS.PHASECHK.TRANS64.TRYWAIT P0, [R3+URZ], R2 ;  /* 0x00000002030075a7 */ /* 0x008724000800017f */
[----:B----4-:R-:W-:Y:S05]  /*11530*/  @!P0 NANOSLEEP.SYNCS 0x989680 ;  /* 0x009896800000895d */ /* 0x010fea0003900000 */
[----:B------:R-:W4:Y:S02]  /*11540*/  @!P0 SYNCS.PHASECHK.TRANS64 P0, [R3+URZ], R2 ;  /* 0x00000002030085a7 */ /* 0x000f24000800007f */
[----:B----4-:R-:W-:Y:S05]  /*11550*/  @!P0 BRA `(.L_x_335) ;  /* 0xfffffffc00f08947 */ /* 0x010fea000383ffff */
.L_x_328:
[----:B------:R-:W-:Y:S05]  /*11560*/  BSYNC B0 ;  /* 0x0000000000007941 */ /* 0x000fea0003800000 */
.L_x_327:
[----:B------:R-:W-:Y:S05]  /*11570*/  EXIT ;  /* 0x000000000000794d */ /* 0x000fea0003800000 */
.L_x_196:
[----:B0-----:R-:W-:-:S04]  /*11580*/  IMAD.U32 R3, RZ, RZ, UR36 ;  /* 0x00000024ff037e24 */ /* 0x001fc8000f8e00ff */
[----:B------:R0:W1:Y:S03]  /*11590*/  SYNCS.PHASECHK.TRANS64.TRYWAIT P1, [R3+URZ+0x38800], R0 ;  /* 0x03880000030075a7 */ /* 0x000066000802017f */
[----:B-1----:R-:W-:Y:S05]  /*115a0*/  @!P1 NANOSLEEP.SYNCS 0x989680 ;  /* 0x009896800000995d */ /* 0x002fea0003900000 */
[----:B------:R-:W1:Y:S02]  /*115b0*/  @!P1 SYNCS.PHASECHK.TRANS64 P1, [R3+URZ+0x38800], R0 ;  /* 0x03880000030095a7 */ /* 0x000e64000802007f */
[----:B-1----:R-:W-:Y:S05]  /*115c0*/  @!P1 BRA `(.L_x_196) ;  /* 0xfffffffc00ec9947 */ /* 0x002fea000383ffff */
[----:B------:R-:W-:Y:S05]  /*115d0*/  BRA `(.L_x_336) ;  /* 0xffffff0000647947 */ /* 0x000fea000383ffff */
.L_x_200:
[----:B-1----:R1:W2:Y:S02]  /*115e0*/  SYNCS.PHASECHK.TRANS64.TRYWAIT P1, [R0+URZ+0x38830], R3 ;  /* 0x03883003000075a7 */ /* 0x0022a4000802017f */
[----:B--2---:R-:W-:Y:S05]  /*115f0*/  @!P1 NANOSLEEP.SYNCS 0x989680 ;  /* 0x009896800000995d */ /* 0x004fea0003900000 */
[----:B------:R-:W2:Y:S02]  /*11600*/  @!P1 SYNCS.PHASECHK.TRANS64 P1, [R0+URZ+0x38830], R3 ;  /* 0x03883003000095a7 */ /* 0x000ea4000802007f */
[----:B--2---:R-:W-:Y:S05]  /*11610*/  @!P1 BRA `(.L_x_200) ;  /* 0xfffffffc00f09947 */ /* 0x004fea000383ffff */
[----:B------:R-:W-:Y:S05]  /*11620*/  BRA `(.L_x_199) ;  /* 0xffffff0000847947 */ /* 0x000fea000383ffff */
.L_x_206:
[----:B------:R-:W-:-:S13]  /*11630*/  R2UR UR4, R233 ;  /* 0x00000000e90472ca */ /* 0x000fda00000e0000 */
[----:B-1----:R-:W-:-:S04]  /*11640*/  IMAD.U32 R152, RZ, RZ, UR4 ;  /* 0x00000004ff987e24 */ /* 0x002fc8000f8e00ff */
[----:B------:R1:W2:Y:S03]  /*11650*/  SYNCS.PHASECHK.TRANS64.TRYWAIT P1, [R152+URZ+0x38830], R3 ;  /* 0x03883003980075a7 */ /* 0x0002a6000802017f */
[----:B--2---:R-:W-:Y:S05]  /*11660*/  @!P1 NANOSLEEP.SYNCS 0x989680 ;  /* 0x009896800000995d */ /* 0x004fea0003900000 */
[----:B------:R-:W2:Y:S02]  /*11670*/  @!P1 SYNCS.PHASECHK.TRANS64 P1, [R152+URZ+0x38830], R3 ;  /* 0x03883003980095a7 */ /* 0x000ea4000802007f */
[----:B--2---:R-:W-:Y:S05]  /*11680*/  @!P1 BRA `(.L_x_206) ;  /* 0xfffffffc00e89947 */ /* 0x004fea000383ffff */
[----:B------:R-:W-:Y:S05]  /*11690*/  BRA `(.L_x_205) ;  /* 0xffffff3800f47947 */ /* 0x000fea000383ffff */
.L_x_210:
[----:B0-----:R-:W-:-:S04]  /*116a0*/  IMAD.U32 R3, RZ, RZ, UR4 ;  /* 0x00000004ff037e24 */ /* 0x001fc8000f8e00ff */
[----:B------:R0:W2:Y:S03]  /*116b0*/  SYNCS.PHASECHK.TRANS64.TRYWAIT P1, [R3+URZ+0x38850], R0 ;  /* 0x03885000030075a7 */ /* 0x0000a6000802017f */
[----:B--2---:R-:W-:Y:S05]  /*116c0*/  @!P1 NANOSLEEP.SYNCS 0x989680 ;  /* 0x009896800000995d */ /* 0x004fea0003900000 */
[----:B------:R-:W2:Y:S02]  /*116d0*/  @!P1 SYNCS.PHASECHK.TRANS64 P1, [R3+URZ+0x38850], R0 ;  /* 0x03885000030095a7 */ /* 0x000ea4000802007f */
[----:B--2---:R-:W-:Y:S05]  /*116e0*/  @!P1 BRA `(.L_x_210) ;  /* 0xfffffffc00ec9947 */ /* 0x004fea000383ffff */
[----:B------:R-:W-:Y:S05]  /*116f0*/  BRA `(.L_x_209) ;  /* 0xffffff6400147947 */ /* 0x000fea000383ffff */
.L_x_217:
[----:B-1----:R-:W-:-:S04]  /*11700*/  IMAD.U32 R7, RZ, RZ, UR9 ;  /* 0x00000009ff077e24 */ /* 0x002fc8000f8e00ff */
[----:B------:R1:W2:Y:S03]  /*11710*/  SYNCS.PHASECHK.TRANS64.TRYWAIT P1, [R7+URZ+0x38850], R0 ;  /* 0x03885000070075a7 */ /* 0x0002a6000802017f */
[----:B--2---:R-:W-:Y:S05]  /*11720*/  @!P1 NANOSLEEP.SYNCS 0x989680 ;  /* 0x009896800000995d */ /* 0x004fea0003900000 */
[----:B------:R-:W2:Y:S02]  /*11730*/  @!P1 SYNCS.PHASECHK.TRANS64 P1, [R7+URZ+0x38850], R0 ;  /* 0x03885000070095a7 */ /* 0x000ea4000802007f */
[----:B--2---:R-:W-:Y:S05]  /*11740*/  @!P1 BRA `(.L_x_217) ;  /* 0xfffffffc00ec9947 */ /* 0x004fea000383ffff */
[----:B------:R-:W-:Y:S05]  /*11750*/  BRA `(.L_x_216) ;  /* 0xffffff7c00407947 */ /* 0x000fea000383ffff */
.L_x_232:
[----:B------:R-:W0:Y:S01]  /*11760*/  S2R R5, SR_TID.X ;  /* 0x0000000000057919 */ /* 0x000e220000002100 */
[----:B------:R-:W-:Y:S01]  /*11770*/  BSSY B0, `(.L_x_337) ;  /* 0x000000a000007945 */ /* 0x000fe20003800000 */
[----:B------:R-:W-:Y:S02]  /*11780*/  IMAD.MOV.U32 R12, RZ, RZ, RZ ;  /* 0x000000ffff0c7224 */ /* 0x000fe400078e00ff */
[----:B------:R-:W-:Y:S02]  /*11790*/  IMAD.MOV.U32 R11, RZ, RZ, 0x1f ;  /* 0x0000001fff0b7424 */ /* 0x000fe400078e00ff */
[----:B------:R-:W-:Y:S01]  /*117a0*/  IMAD.MOV.U32 R15, RZ, RZ, -0x1 ;  /* 0xffffffffff0f7424 */ /* 0x000fe200078e00ff */
[----:B0-----:R-:W-:-:S04]  /*117b0*/  SHF.R.U32.HI R5, RZ, 0x5, R5 ;  /* 0x00000005ff057819 */ /* 0x001fc80000011605 */
[----:B------:R-:W-:-:S05]  /*117c0*/  LOP3.LUT R5, R5, 0x3, RZ, 0xc0, !PT ;  /* 0x0000000305057812 */ /* 0x000fca00078ec0ff */
[----:B------:R-:W-:-:S07]  /*117d0*/  IMAD.MOV.U32 R13, RZ, RZ, R5 ;  /* 0x000000ffff0d7224 */ /* 0x000fce00078e0005 */
[----:B-1----:R-:W-:Y:S05]  /*117e0*/  WARPSYNC.COLLECTIVE R15, `(.L_x_338) ;  /* 0x000000000f087348 */ /* 0x002fea0003c00000 */
[----:B------:R0:W2:Y:S02]  /*117f0*/  SHFL.IDX P6, R14, R13, R12, R11 ;  /* 0x0000000c0d0e7389 */ /* 0x0000a400000c000b */
[----:B012---:R-:W-:Y:S01]  /*11800*/  ENDCOLLECTIVE ;  /* 0x000000000000791b */ /* 0x007fe20003800000 */
.L_x_338:
[----:B------:R-:W-:Y:S05]  /*11810*/  BSYNC B0 ;  /* 0x0000000000007941 */ /* 0x000fea0003800000 */
.L_x_337:
[----:B------:R-:W-:Y:S05]  /*11820*/  BRA `(.L_x_339) ;  /* 0xffffffb0006c7947 */ /* 0x000fea000383ffff */
.L_x_234:
[----:B------:R-:W-:Y:S01]  /*11830*/  BSSY B0, `(.L_x_340) ;  /* 0x0000006000007945 */ /* 0x000fe20003800000 */
[----:B------:R-:W-:-:S07]  /*11840*/  IMAD.MOV.U32 R15, RZ, RZ, -0x1 ;  /* 0xffffffffff0f7424 */ /* 0x000fce00078e00ff */
[----:B01----:R-:W-:Y:S05]  /*11850*/  WARPSYNC.COLLECTIVE R15, `(.L_x_341) ;  /* 0x000000000f0c7348 */ /* 0x003fea0003c00000 */
[----:B------:R-:W-:Y:S02]  /*11860*/  ELECT P6, UR62, PT ;  /* 0x00000000003e782f */ /* 0x000fe400038c0000 */
[----:B------:R-:W-:Y:S01]  /*11870*/  MOV R14, UR62 ;  /* 0x0000003e000e7c02 */ /* 0x000fe20008000f00 */
[----:B01----:R-:W-:Y:S10]  /*11880*/  ENDCOLLECTIVE ;  /* 0x000000000000791b */ /* 0x003ff40003800000 */
.L_x_341:
[----:B------:R-:W-:Y:S05]  /*11890*/  BSYNC B0 ;  /* 0x0000000000007941 */ /* 0x000fea0003800000 */
.L_x_340:
[----:B------:R-:W-:Y:S05]  /*118a0*/  BRA `(.L_x_342) ;  /* 0xffffffb0006c7947 */ /* 0x000fea000383ffff */
.L_x_236:
[----:B---3--:R3:W4:Y:S02]  /*118b0*/  SYNCS.PHASECHK.TRANS64.TRYWAIT P0, [R2+URZ+0x38840], R3 ;  /* 0x03884003020075a7 */ /* 0x008724000800017f */
[----:B----4-:R-:W-:Y:S05]  /*118c0*/  @!P0 NANOSLEEP.SYNCS 0x989680 ;  /* 0x009896800000895d */ /* 0x010fea0003900000 */
[----:B------:R-:W4:Y:S02]  /*118d0*/  @!P0 SYNCS.PHASECHK.TRANS64 P0, [R2+URZ+0x38840], R3 ;  /* 0x03884003020085a7 */ /* 0x000f24000800007f */
[----:B----4-:R-:W-:Y:S05]  /*118e0*/  @!P0 BRA `(.L_x_236) ;  /* 0xfffffffc00f08947 */ /* 0x010fea000383ffff */
[----:B------:R-:W-:Y:S05]  /*118f0*/  BRA `(.L_x_343) ;  /* 0xffffffb000c47947 */ /* 0x000fea000383ffff */
.L_x_240:
[----:B------:R0:W5:Y:S01]  /*11900*/  LDL R10, [R1+0x10] ;  /* 0x00001000010a7983 */ /* 0x0001620000100800 */
[----:B------:R-:W-:Y:S02]  /*11910*/  IMAD.MOV.U32 R13, RZ, RZ, R3 ;  /* 0x000000ffff0d7224 */ /* 0x000fe400078e0003 */
[----:B------:R-:W-:Y:S01]  /*11920*/  IMAD.MOV.U32 R12, RZ, RZ, RZ ;  /* 0x000000ffff0c7224 */ /* 0x000fe200078e00ff */
[----:B------:R-:W1:Y:S01]  /*11930*/  S2R R7, SR_TID.X ;  /* 0x0000000000077919 */ /* 0x000e620000002100 */
[----:B------:R-:W-:Y:S02]  /*11940*/  IMAD.MOV.U32 R11, RZ, RZ, 0x181f ;  /* 0x0000181fff0b7424 */ /* 0x000fe400078e00ff */
[----:B------:R-:W-:-:S07]  /*11950*/  IMAD.MOV.U32 R15, RZ, RZ, -0x1 ;  /* 0xffffffffff0f7424 */ /* 0x000fce00078e00ff */
[----:B01---5:R-:W-:Y:S05]  /*11960*/  WARPSYNC.COLLECTIVE R15, `(.L_x_344) ;  /* 0x000000000f087348 */ /* 0x023fea0003c00000 */
[----:B------:R2:W3:Y:S02]  /*11970*/  SHFL.IDX P6, R14, R13, R12, R11 ;  /* 0x0000000c0d0e7389 */ /* 0x0004e400000c000b */
[----:B0123-5:R-:W-:Y:S01]  /*11980*/  ENDCOLLECTIVE ;  /* 0x000000000000791b */ /* 0x02ffe20003800000 */
.L_x_344:
[----:B------:R-:W-:Y:S02]  /*11990*/  IMAD.MOV.U32 R13, RZ, RZ, R4 ;  /* 0x000000ffff0d7224 */ /* 0x000fe400078e0004 */
[----:B------:R-:W-:Y:S01]  /*119a0*/  IMAD.MOV.U32 R6, RZ, RZ, R14 ;  /* 0x000000ffff067224 */ /* 0x000fe200078e000e */
[----:B------:R-:W-:-:S07]  /*119b0*/  LOP3.LUT R7, R7, 0x7f, RZ, 0xc0, !PT ;  /* 0x0000007f07077812 */ /* 0x000fce00078ec0ff */
[----:B------:R-:W-:Y:S05]  /*119c0*/  WARPSYNC.COLLECTIVE R15, `(.L_x_345) ;  /* 0x000000000f087348 */ /* 0x000fea0003c00000 */
[----:B------:R0:W1:Y:S02]  /*119d0*/  SHFL.IDX P6, R14, R13, R12, R11 ;  /* 0x0000000c0d0e7389 */ /* 0x00006400000c000b */
[----:B01----:R-:W-:Y:S01]  /*119e0*/  ENDCOLLECTIVE ;  /* 0x000000000000791b */ /* 0x003fe20003800000 */
.L_x_345:
[----:B------:R-:W-:Y:S01]  /*119f0*/  ULDC UR4, c[0x0][0x288] ;  /* 0x0000a20000047ab9 */ /* 0x000fe20000000800 */
[----:B------:R-:W-:Y:S01]  /*11a00*/  ULDC.64 UR6, c[0x0][0x208] ;  /* 0x0000820000067ab9 */ /* 0x000fe20000000a00 */
[----:B------:R-:W-:Y:S01]  /*11a10*/  SHF.R.U32.HI R0, RZ, 0x3, R7 ;  /* 0x00000003ff007819 */ /* 0x000fe20000011607 */
[----:B------:R-:W-:-:S04]  /*11a20*/  IMAD R2, R8, UR4, RZ ;  /* 0x0000000408027c24 */ /* 0x000fc8000f8e02ff */
        /* <DEDUP_REMOVED lines=8> */
[----:B------:R-:W-:-:S04]  /*11ab0*/  @!P2 LOP3.LUT R7, R7, R6, RZ, 0x3c, !PT ;  /* 0x000000060707a212 */ /* 0x000fc800078e3cff */
[----:B------:R-:W-:-:S04]  /*11ac0*/  @!P2 LOP3.LUT R6, R7, R6, RZ, 0x3c, !PT ;  /* 0x000000060706a212 */ /* 0x000fc800078e3cff */
[----:B------:R-:W-:-:S05]  /*11ad0*/  @!P2 LOP3.LUT R7, R7, R6, RZ, 0x3c, !PT ;  /* 0x000000060707a212 */ /* 0x000fca00078e3cff */
[----:B------:R-:W-:Y:S01]  /*11ae0*/  @!PT LDS RZ, [RZ] ;  /* 0x00000000fffff984 */ /* 0x000fe20000000800 */
[----:B------:R-:W-:Y:S01]  /*11af0*/  @!PT LDS RZ, [RZ] ;  /* 0x00000000fffff984 */ /* 0x000fe20000000800 */
[----:B------:R-:W-:Y:S01]  /*11b00*/  @!PT LDS RZ, [RZ] ;  /* 0x00000000fffff984 */ /* 0x000fe20000000800 */
[----:B------:R0:W-:Y:S04]  /*11b10*/  @!P2 LDGSTS.E.BYPASS.LTC128B.128 [R10+0x14400], desc[UR6][R6.64], !P4 ;  /* 0x14400000060aafae */ /* 0x0001e8000e101d46 */
[----:B------:R0:W-:Y:S04]  /*11b20*/  @!P2 LDGSTS.E.BYPASS.LTC128B.128 [R10+0x18400], desc[UR6][R6.64+0x80], !P3 ;  /* 0x18400080060aafae */ /* 0x0001e8000d901d46 */
[----:B------:R0:W-:Y:S04]  /*11b30*/  @!P2 LDGSTS.E.BYPASS.LTC128B.128 [R10+0x1c400], desc[UR6][R6.64+0x100], !P0 ;  /* 0x1c400100060aafae */ /* 0x0001e8000c101d46 */
[----:B------:R0:W-:Y:S01]  /*11b40*/  @!P2 LDGSTS.E.BYPASS.LTC128B.128 [R10+0x20400], desc[UR6][R6.64+0x180], !P1 ;  /* 0x20400180060aafae */ /* 0x0001e2000c901d46 */
[----:B------:R-:W-:Y:S01]  /*11b50*/  ISETP.GE.AND P2, PT, R5, R2, PT ;  /* 0x000000020500720c */ /* 0x000fe20003f46270 */
[----:B------:R-:W-:-:S12]  /*11b60*/  VIADD R5, R0, 0x20 ;  /* 0x0000002000057836 */ /* 0x000fd80000000000 */
[----:B0-----:R-:W-:Y:S05]  /*11b70*/  WARPSYNC.COLLECTIVE R15, `(.L_x_346) ;  /* 0x000000000f087348 */ /* 0x001fea0003c00000 */
[----:B------:R1:W2:Y:S02]  /*11b80*/  SHFL.IDX P6, R14, R13, R12, R11 ;  /* 0x0000000c0d0e7389 */ /* 0x0002a400000c000b */
[----:B012---:R-:W-:Y:S01]  /*11b90*/  ENDCOLLECTIVE ;  /* 0x000000000000791b */ /* 0x007fe20003800000 */
.L_x_346:
[----:B------:R-:W-:Y:S02]  /*11ba0*/  IMAD.MOV.U32 R13, RZ, RZ, R4 ;  /* 0x000000ffff0d7224 */ /* 0x000fe400078e0004 */
[----:B------:R-:W-:-:S07]  /*11bb0*/  IMAD.MOV.U32 R6, RZ, RZ, R14 ;  /* 0x000000ffff067224 */ /* 0x000fce00078e000e */
[----:B------:R-:W-:Y:S05]  /*11bc0*/  WARPSYNC.COLLECTIVE R15, `(.L_x_347) ;  /* 0x000000000f087348 */ /* 0x000fea0003c00000 */
[----:B------:R0:W1:Y:S02]  /*11bd0*/  SHFL.IDX P6, R14, R13, R12, R11 ;  /* 0x0000000c0d0e7389 */ /* 0x00006400000c000b */
[----:B01----:R-:W-:Y:S01]  /*11be0*/  ENDCOLLECTIVE ;  /* 0x000000000000791b */ /* 0x003fe20003800000 */
.L_x_347:
[----:B------:R-:W-:Y:S01]  /*11bf0*/  ULDC.64 UR4, c[0x0][0x208] ;  /* 0x0000820000047ab9 */ /* 0x000fe20000000a00 */
[----:B------:R-:W-:Y:S02]  /*11c00*/  IMAD.MOV.U32 R13, RZ, RZ, R3 ;  /* 0x000000ffff0d7224 */ /* 0x000fe400078e0003 */
[----:B------:R-:W-:Y:S02]  /*11c10*/  IMAD.MOV.U32 R12, RZ, RZ, 0x2 ;  /* 0x00000002ff0c7424 */ /* 0x000fe400078e00ff */
[----:B------:R-:W-:-:S05]  /*11c20*/  IMAD.MOV.U32 R7, RZ, RZ, R14 ;  /* 0x000000ffff077224 */ /* 0x000fca00078e000e */
        /* <DEDUP_REMOVED lines=17> */
.L_x_348:
[----:B------:R-:W-:Y:S02]  /*11d40*/  IMAD.MOV.U32 R13, RZ, RZ, R4 ;  /* 0x000000ffff0d7224 */ /* 0x000fe400078e0004 */
[----:B------:R-:W-:-:S07]  /*11d50*/  IMAD.MOV.U32 R6, RZ, RZ, R14 ;  /* 0x000000ffff067224 */ /* 0x000fce00078e000e */
[----:B------:R-:W-:Y:S05]  /*11d60*/  WARPSYNC.COLLECTIVE R15, `(.L_x_349) ;  /* 0x000000000f087348 */ /* 0x000fea0003c00000 */
[----:B------:R0:W1:Y:S02]  /*11d70*/  SHFL.IDX P6, R14, R13, R12, R11 ;  /* 0x0000000c0d0e7389 */ /* 0x00006400000c000b */
[----:B01----:R-:W-:Y:S01]  /*11d80*/  ENDCOLLECTIVE ;  /* 0x000000000000791b */ /* 0x003fe20003800000 */
.L_x_349:
        /* <DEDUP_REMOVED lines=21> */
.L_x_350:
[----:B------:R-:W-:Y:S02]  /*11ee0*/  IMAD.MOV.U32 R13, RZ, RZ, R4 ;  /* 0x000000ffff0d7224 */ /* 0x000fe400078e0004 */
[----:B------:R-:W-:-:S07]  /*11ef0*/  IMAD.MOV.U32 R6, RZ, RZ, R14 ;  /* 0x000000ffff067224 */ /* 0x000fce00078e000e */
[----:B------:R-:W-:Y:S05]  /*11f00*/  WARPSYNC.COLLECTIVE R15, `(.L_x_351) ;  /* 0x000000000f087348 */ /* 0x000fea0003c00000 */
[----:B------:R0:W1:Y:S02]  /*11f10*/  SHFL.IDX P6, R14, R13, R12, R11 ;  /* 0x0000000c0d0e7389 */ /* 0x00006400000c000b */
[----:B01----:R-:W-:Y:S01]  /*11f20*/  ENDCOLLECTIVE ;  /* 0x000000000000791b */ /* 0x003fe20003800000 */
.L_x_351:
        /* <DEDUP_REMOVED lines=21> */
.L_x_352:
[----:B------:R-:W-:Y:S02]  /*12080*/  IMAD.MOV.U32 R13, RZ, RZ, R4 ;  /* 0x000000ffff0d7224 */ /* 0x000fe400078e0004 */
[----:B------:R-:W-:-:S07]  /*12090*/  IMAD.MOV.U32 R6, RZ, RZ, R14 ;  /* 0x000000ffff067224 */ /* 0x000fce00078e000e */
[----:B------:R-:W-:Y:S05]  /*120a0*/  WARPSYNC.COLLECTIVE R15, `(.L_x_353) ;  /* 0x000000000f087348 */ /* 0x000fea0003c00000 */
[----:B------:R0:W1:Y:S02]  /*120b0*/  SHFL.IDX P6, R14, R13, R12, R11 ;  /* 0x0000000c0d0e7389 */ /* 0x00006400000c000b */
[----:B01----:R-:W-:Y:S01]  /*120c0*/  ENDCOLLECTIVE ;  /* 0x000000000000791b */ /* 0x003fe20003800000 */
.L_x_353:
        /* <DEDUP_REMOVED lines=21> */
.L_x_354:
[----:B------:R-:W-:Y:S02]  /*12220*/  IMAD.MOV.U32 R13, RZ, RZ, R4 ;  /* 0x000000ffff0d7224 */ /* 0x000fe400078e0004 */
[----:B------:R-:W-:-:S07]  /*12230*/  IMAD.MOV.U32 R6, RZ, RZ, R14 ;  /* 0x000000ffff067224 */ /* 0x000fce00078e000e */
[----:B------:R-:W-:Y:S05]  /*12240*/  WARPSYNC.COLLECTIVE R15, `(.L_x_355) ;  /* 0x000000000f087348 */ /* 0x000fea0003c00000 */
[----:B------:R0:W1:Y:S02]  /*12250*/  SHFL.IDX P6, R14, R13, R12, R11 ;  /* 0x0000000c0d0e7389 */ /* 0x00006400000c000b */
[----:B01----:R-:W-:Y:S01]  /*12260*/  ENDCOLLECTIVE ;  /* 0x000000000000791b */ /* 0x003fe20003800000 */
.L_x_355:
        /* <DEDUP_REMOVED lines=20> */
.L_x_356:
[----:B------:R-:W-:Y:S02]  /*123b0*/  IMAD.MOV.U32 R13, RZ, RZ, R4 ;  /* 0x000000ffff0d7224 */ /* 0x000fe400078e0004 */
[----:B------:R-:W-:-:S07]  /*123c0*/  IMAD.MOV.U32 R6, RZ, RZ, R14 ;  /* 0x000000ffff067224 */ /* 0x000fce00078e000e */
[----:B------:R-:W-:Y:S05]  /*123d0*/  WARPSYNC.COLLECTIVE R15, `(.L_x_357) ;  /* 0x000000000f087348 */ /* 0x000fea0003c00000 */
[----:B------:R0:W1:Y:S02]  /*123e0*/  SHFL.IDX P6, R14, R13, R12, R11 ;  /* 0x0000000c0d0e7389 */ /* 0x00006400000c000b */
[----:B01----:R-:W-:Y:S01]  /*123f0*/  ENDCOLLECTIVE ;  /* 0x000000000000791b */ /* 0x003fe20003800000 */
.L_x_357:
        /* <DEDUP_REMOVED lines=19> */
.L_x_358:
[----:B------:R-:W-:Y:S02]  /*12530*/  IMAD.MOV.U32 R13, RZ, RZ, R4 ;  /* 0x000000ffff0d7224 */ /* 0x000fe400078e0004 */
[----:B------:R-:W-:-:S07]  /*12540*/  IMAD.MOV.U32 R5, RZ, RZ, R14 ;  /* 0x000000ffff057224 */ /* 0x000fce00078e000e */
[----:B------:R-:W-:Y:S05]  /*12550*/  WARPSYNC.COLLECTIVE R15, `(.L_x_359) ;  /* 0x000000000f087348 */ /* 0x000fea0003c00000 */
[----:B------:R0:W1:Y:S02]  /*12560*/  SHFL.IDX P6, R14, R13, R12, R11 ;  /* 0x0000000c0d0e7389 */ /* 0x00006400000c000b */
[----:B01----:R-:W-:Y:S01]  /*12570*/  ENDCOLLECTIVE ;  /* 0x000000000000791b */ /* 0x003fe20003800000 */
.L_x_359:
[----:B------:R-:W-:Y:S01]  /*12580*/  IMAD.MOV.U32 R3, RZ, RZ, R14 ;  /* 0x000000ffff037224 */ /* 0x000fe200078e000e */
[----:B------:R-:W-:Y:S06]  /*12590*/  BRA `(.L_x_360) ;  /* 0xffffffb400787947 */ /* 0x000fec000383ffff */
.L_x_244:
[----:B---3--:R-:W-:-:S04]  /*125a0*/  IMAD.U32 R2, RZ, RZ, UR36 ;  /* 0x00000024ff027e24 */ /* 0x008fc8000f8e00ff */
[----:B------:R3:W4:Y:S03]  /*125b0*/  SYNCS.PHASECHK.TRANS64.TRYWAIT P0, [R2+URZ+0x38820], R0 ;  /* 0x03882000020075a7 */ /* 0x000726000800017f */
[----:B----4-:R-:W-:Y:S05]  /*125c0*/  @!P0 NANOSLEEP.SYNCS 0x989680 ;  /* 0x009896800000895d */ /* 0x010fea0003900000 */
[----:B------:R-:W4:Y:S02]  /*125d0*/  @!P0 SYNCS.PHASECHK.TRANS64 P0, [R2+URZ+0x38820], R0 ;  /* 0x03882000020085a7 */ /* 0x000f24000800007f */
[----:B----4-:R-:W-:Y:S05]  /*125e0*/  @!P0 BRA `(.L_x_244) ;  /* 0xfffffffc00ec8947 */ /* 0x010fea000383ffff */
[----:B------:R-:W-:Y:S05]  /*125f0*/  BRA `(.L_x_361) ;  /* 0xffffffb400d47947 */ /* 0x000fea000383ffff */
.L_x_251:
[----:B--2---:R2:W3:Y:S02]  /*12600*/  SYNCS.PHASECHK.TRANS64.TRYWAIT P0, [R3+URZ+0x38840], R2 ;  /* 0x03884002030075a7 */ /* 0x0044e4000800017f */
[----:B---3--:R-:W-:Y:S05]  /*12610*/  @!P0 NANOSLEEP.SYNCS 0x989680 ;  /* 0x009896800000895d */ /* 0x008fea0003900000 */
[----:B------:R-:W3:Y:S02]  /*12620*/  @!P0 SYNCS.PHASECHK.TRANS64 P0, [R3+URZ+0x38840], R2 ;  /* 0x03884002030085a7 */ /* 0x000ee4000800007f */
[----:B---3--:R-:W-:Y:S05]  /*12630*/  @!P0 BRA `(.L_x_251) ;  /* 0xfffffffc00f08947 */ /* 0x008fea000383ffff */
[----:B------:R-:W-:Y:S05]  /*12640*/  BRA `(.L_x_362) ;  /* 0xffffffb800847947 */ /* 0x000fea000383ffff */
.L_x_260:
[----:B0-----:R0:W1:Y:S02]  /*12650*/  SYNCS.PHASECHK.TRANS64.TRYWAIT P0, [R2+URZ+0x38860], R3 ;  /* 0x03886003020075a7 */ /* 0x001064000800017f */
[----:B-1----:R-:W-:Y:S05]  /*12660*/  @!P0 NANOSLEEP.SYNCS 0x989680 ;  /* 0x009896800000895d */ /* 0x002fea0003900000 */
[----:B------:R-:W1:Y:S02]  /*12670*/  @!P0 SYNCS.PHASECHK.TRANS64 P0, [R2+URZ+0x38860], R3 ;  /* 0x03886003020085a7 */ /* 0x000e64000800007f */
[----:B-1----:R-:W-:Y:S05]  /*12680*/  @!P0 BRA `(.L_x_260) ;  /* 0xfffffffc00f08947 */ /* 0x002fea000383ffff */
[----:B------:R-:W-:Y:S05]  /*12690*/  BRA `(.L_x_363) ;  /* 0xffffffc000087947 */ /* 0x000fea000383ffff */
.L_x_273:
[----:B-1----:R1:W2:Y:S02]  /*126a0*/  SYNCS.PHASECHK.TRANS64.TRYWAIT P0, [R3+URZ+0x38840], R2 ;  /* 0x03884002030075a7 */ /* 0x0022a4000800017f */
[----:B--2---:R-:W-:Y:S05]  /*126b0*/  @!P0 NANOSLEEP.SYNCS 0x989680 ;  /* 0x009896800000895d */ /* 0x004fea0003900000 */
[----:B------:R-:W2:Y:S02]  /*126c0*/  @!P0 SYNCS.PHASECHK.TRANS64 P0, [R3+URZ+0x38840], R2 ;  /* 0x03884002030085a7 */ /* 0x000ea4000800007f */
[----:B--2---:R-:W-:Y:S05]  /*126d0*/  @!P0 BRA `(.L_x_273) ;  /* 0xfffffffc00f08947 */ /* 0x004fea000383ffff */
[----:B------:R-:W-:Y:S05]  /*126e0*/  BRA `(.L_x_364) ;  /* 0xffffffc800287947 */ /* 0x000fea000383ffff */
.L_x_282:
[----:B0-----:R0:W1:Y:S02]  /*126f0*/  SYNCS.PHASECHK.TRANS64.TRYWAIT P0, [R2+URZ+0x38860], R3 ;  /* 0x03886003020075a7 */ /* 0x001064000800017f */
[----:B-1----:R-:W-:Y:S05]  /*12700*/  @!P0 NANOSLEEP.SYNCS 0x989680 ;  /* 0x009896800000895d */ /* 0x002fea0003900000 */
[----:B------:R-:W1:Y:S02]  /*12710*/  @!P0 SYNCS.PHASECHK.TRANS64 P0, [R2+URZ+0x38860], R3 ;  /* 0x03886003020085a7 */ /* 0x000e64000800007f */
[----:B-1----:R-:W-:Y:S05]  /*12720*/  @!P0 BRA `(.L_x_282) ;  /* 0xfffffffc00f08947 */ /* 0x002fea000383ffff */
[----:B------:R-:W-:Y:S05]  /*12730*/  BRA `(.L_x_365) ;  /* 0xffffffcc00ac7947 */ /* 0x000fea000383ffff */
.L_x_294:
[----:B--2---:R2:W3:Y:S02]  /*12740*/  SYNCS.PHASECHK.TRANS64.TRYWAIT P0, [R3+URZ+0x38840], R2 ;  /* 0x03884002030075a7 */ /* 0x0044e4000800017f */
[----:B---3--:R-:W-:Y:S05]  /*12750*/  @!P0 NANOSLEEP.SYNCS 0x989680 ;  /* 0x009896800000895d */ /* 0x008fea0003900000 */
[----:B------:R-:W3:Y:S02]  /*12760*/  @!P0 SYNCS.PHASECHK.TRANS64 P0, [R3+URZ+0x38840], R2 ;  /* 0x03884002030085a7 */ /* 0x000ee4000800007f */
[----:B---3--:R-:W-:Y:S05]  /*12770*/  @!P0 BRA `(.L_x_294) ;  /* 0xfffffffc00f08947 */ /* 0x008fea000383ffff */
[----:B------:R-:W-:Y:S05]  /*12780*/  BRA `(.L_x_366) ;  /* 0xffffffd400a47947 */ /* 0x000fea000383ffff */
.L_x_303:
[----:B0-----:R0:W1:Y:S02]  /*12790*/  SYNCS.PHASECHK.TRANS64.TRYWAIT P0, [R2+URZ+0x38860], R5 ;  /* 0x03886005020075a7 */ /* 0x001064000800017f */
[----:B-1----:R-:W-:Y:S05]  /*127a0*/  @!P0 NANOSLEEP.SYNCS 0x989680 ;  /* 0x009896800000895d */ /* 0x002fea0003900000 */
[----:B------:R-:W1:Y:S02]  /*127b0*/  @!P0 SYNCS.PHASECHK.TRANS64 P0, [R2+URZ+0x38860], R5 ;  /* 0x03886005020085a7 */ /* 0x000e64000800007f */
[----:B-1----:R-:W-:Y:S05]  /*127c0*/  @!P0 BRA `(.L_x_303) ;  /* 0xfffffffc00f08947 */ /* 0x002fea000383ffff */
[----:B------:R-:W-:Y:S05]  /*127d0*/  BRA `(.L_x_367) ;  /* 0xffffffdc00247947 */ /* 0x000fea000383ffff */
.L_x_315:
[----:B---3--:R3:W4:Y:S02]  /*127e0*/  SYNCS.PHASECHK.TRANS64.TRYWAIT P0, [R0+URZ+0x38860], R2 ;  /* 0x03886002000075a7 */ /* 0x008724000800017f */
[----:B----4-:R-:W-:Y:S05]  /*127f0*/  @!P0 NANOSLEEP.SYNCS 0x989680 ;  /* 0x009896800000895d */ /* 0x010fea0003900000 */
[----:B------:R-:W4:Y:S02]  /*12800*/  @!P0 SYNCS.PHASECHK.TRANS64 P0, [R0+URZ+0x38860], R2 ;  /* 0x03886002000085a7 */ /* 0x000f24000800007f */
[----:B----4-:R-:W-:Y:S05]  /*12810*/  @!P0 BRA `(.L_x_315) ;  /* 0xfffffffc00f08947 */ /* 0x010fea000383ffff */
[----:B------:R-:W-:Y:S05]  /*12820*/  BRA `(.L_x_368) ;  /* 0xffffffe000b87947 */ /* 0x000fea000383ffff */
.L_x_325:
[----:B0-----:R0:W1:Y:S02]  /*12830*/  SYNCS.PHASECHK.TRANS64.TRYWAIT P0, [R0+URZ+0x38820], R3 ;  /* 0x03882003000075a7 */ /* 0x001064000800017f */
[----:B-1----:R-:W-:Y:S05]  /*12840*/  @!P0 NANOSLEEP.SYNCS 0x989680 ;  /* 0x009896800000895d */ /* 0x002fea0003900000 */
[----:B------:R-:W1:Y:S02]  /*12850*/  @!P0 SYNCS.PHASECHK.TRANS64 P0, [R0+URZ+0x38820], R3 ;  /* 0x03882003000085a7 */ /* 0x000e64000800007f */
[----:B-1----:R-:W-:Y:S05]  /*12860*/  @!P0 BRA `(.L_x_325) ;  /* 0xfffffffc00f08947 */ /* 0x002fea000383ffff */
[----:B------:R-:W-:Y:S05]  /*12870*/  BRA `(.L_x_369) ;  /* 0xffffffe8007c7947 */ /* 0x000fea000383ffff */
.L_x_326:
        /* <DEDUP_REMOVED lines=11> */
.L_x_371:
[----:B------:R-:W-:Y:S05]  /*12930*/  BSYNC B0 ;  /* 0x0000000000007941 */ /* 0x000fea0003800000 */
.L_x_370:
[----:B------:R-:W-:Y:S05]  /*12940*/  BRA `(.L_x_372) ;  /* 0xffffffe800647947 */ /* 0x000fea000383ffff */
.L_x_329:
[----:B------:R-:W-:Y:S01]  /*12950*/  BSSY B1, `(.L_x_373) ;  /* 0x0000006000017945 */ /* 0x000fe20003800000 */
[----:B------:R-:W-:-:S07]  /*12960*/  IMAD.MOV.U32 R15, RZ, RZ, -0x1 ;  /* 0xffffffffff0f7424 */ /* 0x000fce00078e00ff */
[----:B01----:R-:W-:Y:S05]  /*12970*/  WARPSYNC.COLLECTIVE R15, `(.L_x_374) ;  /* 0x000000000f0c7348 */ /* 0x003fea0003c00000 */
[----:B------:R-:W-:Y:S02]  /*12980*/  ELECT P6, UR62, PT ;  /* 0x00000000003e782f */ /* 0x000fe400038c0000 */
[----:B------:R-:W-:Y:S01]  /*12990*/  MOV R14, UR62 ;  /* 0x0000003e000e7c02 */ /* 0x000fe20008000f00 */
[----:B01----:R-:W-:Y:S10]  /*129a0*/  ENDCOLLECTIVE ;  /* 0x000000000000791b */ /* 0x003ff40003800000 */
.L_x_374:
[----:B------:R-:W-:Y:S05]  /*129b0*/  BSYNC B1 ;  /* 0x0000000000017941 */ /* 0x000fea0003800000 */
.L_x_373:
[----:B------:R-:W-:Y:S05]  /*129c0*/  BRA `(.L_x_375) ;  /* 0xffffffe8005c7947 */ /* 0x000fea000383ffff */
.L_x_331:
[----:B0-----:R0:W1:Y:S02]  /*129d0*/  SYNCS.PHASECHK.TRANS64.TRYWAIT P0, [R6+URZ], R5 ;  /* 0x00000005060075a7 */ /* 0x001064000800017f */
[----:B-1----:R-:W-:Y:S05]  /*129e0*/  @!P0 NANOSLEEP.SYNCS 0x989680 ;  /* 0x009896800000895d */ /* 0x002fea0003900000 */
[----:B------:R-:W1:Y:S02]  /*129f0*/  @!P0 SYNCS.PHASECHK.TRANS64 P0, [R6+URZ], R5 ;  /* 0x00000005060085a7 */ /* 0x000e64000800007f */
[----:B-1----:R-:W-:Y:S05]  /*12a00*/  @!P0 BRA `(.L_x_331) ;  /* 0xfffffffc00f08947 */ /* 0x002fea000383ffff */
[----:B------:R-:W-:Y:S05]  /*12a10*/  BRA `(.L_x_376) ;  /* 0xffffffe8009c7947 */ /* 0x000fea000383ffff */
.L_x_332:
[----:B-1----:R1:W2:Y:S02]  /*12a20*/  SYNCS.PHASECHK.TRANS64.TRYWAIT P0, [R7+URZ], R2 ;  /* 0x00000002070075a7 */ /* 0x0022a4000800017f */
[----:B--2---:R-:W-:Y:S05]  /*12a30*/  @!P0 NANOSLEEP.SYNCS 0x989680 ;  /* 0x009896800000895d */ /* 0x004fea0003900000 */
[----:B------:R-:W2:Y:S02]  /*12a40*/  @!P0 SYNCS.PHASECHK.TRANS64 P0, [R7+URZ], R2 ;  /* 0x00000002070085a7 */ /* 0x000ea4000800007f */
[----:B--2---:R-:W-:Y:S05]  /*12a50*/  @!P0 BRA `(.L_x_332) ;  /* 0xfffffffc00f08947 */ /* 0x004fea000383ffff */
[----:B------:R-:W-:Y:S05]  /*12a60*/  BRA `(.L_x_377) ;  /* 0xffffffe800907947 */ /* 0x000fea000383ffff */
.L_x_334:
[----:B--2---:R2:W3:Y:S02]  /*12a70*/  SYNCS.PHASECHK.TRANS64.TRYWAIT P0, [R4+URZ], R5 ;  /* 0x00000005040075a7 */ /* 0x0044e4000800017f */
[----:B---3--:R-:W-:Y:S05]  /*12a80*/  @!P0 NANOSLEEP.SYNCS 0x989680 ;  /* 0x009896800000895d */ /* 0x008fea0003900000 */
[----:B------:R-:W3:Y:S02]  /*12a90*/  @!P0 SYNCS.PHASECHK.TRANS64 P0, [R4+URZ], R5 ;  /* 0x00000005040085a7 */ /* 0x000ee4000800007f */
[----:B---3--:R-:W-:Y:S05]  /*12aa0*/  @!P0 BRA `(.L_x_334) ;  /* 0xfffffffc00f08947 */ /* 0x008fea000383ffff */
[----:B------:R-:W-:Y:S05]  /*12ab0*/  BRA `(.L_x_378) ;  /* 0xffffffe800947947 */ /* 0x000fea000383ffff */
.L_x_379:
        /* <DEDUP_REMOVED lines=12> */
.L_x_3425:


//--------------------- .text._ZN7cutlass13device_kernelIN5flash11enable_sm90INS1_16FlashAttnFwdSm90INS1_25CollectiveMainloopFwdSm90ILi2EN4cute5tupleIJNS5_1CILi1EEES8_S8_EEENS6_IJNS7_ILi128EEENS7_ILi80EEENS7_ILi256EEEEEELi256ENS_6half_tEfNS_4arch4Sm90ELb0ELb0ELb0ELb1ELb0ELb0ELb0ELb1ELb1ELb1ELb0ELb0EEENS1_21CollectiveEpilogueFwdINS6_IJSA_SC_SB_EEES9_SE_SG_Li256ELb1ELb1ELb0ELb0EEENS1_36VarlenDynamicPersistentTileSchedulerILi128ELi80ELi256ELi128ELb0ELb1ELb1ELb0ELb1ELb1EEEEEEEEEvNT_6ParamsE --------------------------
	.section	.text._ZN7cutlass13device_kernelIN5flash11enable_sm90INS1_16FlashAttnFwdSm90INS1_25CollectiveMainloopFwdSm90ILi2EN4cute5tupleIJNS5_1CILi1EEES8_S8_EEENS6_IJNS7_ILi128EEENS7_ILi80EEENS7_ILi256EEEEEELi256ENS_6half_tEfNS_4arch4Sm90ELb0ELb0ELb0ELb1ELb0ELb0ELb0ELb1ELb1ELb1ELb0ELb0EEENS1_21CollectiveEpilogueFwdINS6_IJSA_SC_SB_EEES9_SE_SG_Li256ELb1ELb1ELb0ELb0EEENS1_36VarlenDynamicPersistentTileSchedulerILi128ELi80ELi256ELi128ELb0ELb1ELb1ELb0ELb1ELb1EEEEEEEEEvNT_6ParamsE,"ax",@progbits
	.align	128
.text._ZN7cutlass13device_kernelIN5flash11enable_sm90INS1_16FlashAttnFwdSm90INS1_25CollectiveMainloopFwdSm90ILi2EN4cute5tupleIJNS5_1CILi1EEES8_S8_EEENS6_IJNS7_ILi128EEENS7_ILi80EEENS7_ILi256EEEEEELi256ENS_6half_tEfNS_4arch4Sm90ELb0ELb0ELb0ELb1ELb0ELb0ELb0ELb1ELb1ELb1ELb0ELb0EEENS1_21CollectiveEpilogueFwdINS6_IJSA_SC_SB_EEES9_SE_SG_Li256ELb1ELb1ELb0ELb0EEENS1_36VarlenDynamicPersistentTileSchedulerILi128ELi80ELi256ELi128ELb0ELb1ELb1ELb0ELb1ELb1EEEEEEEEEvNT_6ParamsE:
        .type           _ZN7cutlass13device_kernelIN5flash11enable_sm90INS1_16FlashAttnFwdSm90INS1_25CollectiveMainloopFwdSm90ILi2EN4cute5tupleIJNS5_1CILi1EEES8_S8_EEENS6_IJNS7_ILi128EEENS7_ILi80EEENS7_ILi256EEEEEELi256ENS_6half_tEfNS_4arch4Sm90ELb0ELb0ELb0ELb1ELb0ELb0ELb0ELb1ELb1ELb1ELb0ELb0EEENS1_21CollectiveEpilogueFwdINS6_IJSA_SC_SB_EEES9_SE_SG_Li256ELb1ELb1ELb0ELb0EEENS1_36VarlenDynamicPersistentTileSchedulerILi128ELi80ELi256ELi128ELb0ELb1ELb1ELb0ELb1ELb1EEEEEEEEEvNT_6ParamsE,@function
        .size           _ZN7cutlass13device_kernelIN5flash11enable_sm90INS1_16FlashAttnFwdSm90INS1_25CollectiveMainloopFwdSm90ILi2EN4cute5tupleIJNS5_1CILi1EEES8_S8_EEENS6_IJNS7_ILi128EEENS7_ILi80EEENS7_ILi256EEEEEELi256ENS_6half_tEfNS_4arch4Sm90ELb0ELb0ELb0ELb1ELb0ELb0ELb0ELb1ELb1ELb1ELb0ELb0EEENS1_21CollectiveEpilogueFwdINS6_IJSA_SC_SB_EEES9_SE_SG_Li256ELb1ELb1ELb0ELb0EEENS1_36VarlenDynamicPersistentTileSchedulerILi128ELi80ELi256ELi128ELb0ELb1ELb1ELb0ELb1ELb1EEEEEEEEEvNT_6ParamsE,(.L_x_3426 - _ZN7cutlass13device_kernelIN5flash11enable_sm90INS1_16FlashAttnFwdSm90INS1_25CollectiveMainloopFwdSm90ILi2EN4cute5tupleIJNS5_1CILi1EEES8_S8_EEENS6_IJNS7_ILi128EEENS7_ILi80EEENS7_ILi256EEEEEELi256ENS_6half_tEfNS_4arch4Sm90ELb0ELb0ELb0ELb1ELb0ELb0ELb0ELb1ELb1ELb1ELb0ELb0EEENS1_21CollectiveEpilogueFwdINS6_IJSA_SC_SB_EEES9_SE_SG_Li256ELb1ELb1ELb0ELb0EEENS1_36VarlenDynamicPersistentTileSchedulerILi128ELi80ELi256ELi128ELb0ELb1ELb1ELb0ELb1ELb1EEEEEEEEEvNT_6ParamsE)
        .other          _ZN7cutlass13device_kernelIN5flash11enable_sm90INS1_16FlashAttnFwdSm90INS1_25CollectiveMainloopFwdSm90ILi2EN4cute5tupleIJNS5_1CILi1EEES8_S8_EEENS6_IJNS7_ILi128EEENS7_ILi80EEENS7_ILi256EEEEEELi256ENS_6half_tEfNS_4arch4Sm90ELb0ELb0ELb0ELb1ELb0ELb0ELb0ELb1ELb1ELb1ELb0ELb0EEENS1_21CollectiveEpilogueFwdINS6_IJSA_SC_SB_EEES9_SE_SG_Li256ELb1ELb1ELb0ELb0EEENS1_36VarlenDynamicPersistentTileSchedulerILi128ELi80ELi256ELi128ELb0ELb1ELb1ELb0ELb1ELb1EEEEEEEEEvNT_6ParamsE,@"STO_CUDA_ENTRY STV_DEFAULT"
_ZN7cutlass13device_kernelIN5flash11enable_sm90INS1_16FlashAttnFwdSm90INS1_25CollectiveMainloopFwdSm90ILi2EN4cute5tupleIJNS5_1CILi1EEES8_S8_EEENS6_IJNS7_ILi128EEENS7_ILi80EEENS7_ILi256EEEEEELi256ENS_6half_tEfNS_4arch4Sm90ELb0ELb0ELb0ELb1ELb0ELb0ELb0ELb1ELb1ELb1ELb0ELb0EEENS1_21CollectiveEpilogueFwdINS6_IJSA_SC_SB_EEES9_SE_SG_Li256ELb1ELb1ELb0ELb0EEENS1_36VarlenDynamicPersistentTileSchedulerILi128ELi80ELi256ELi128ELb0ELb1ELb1ELb0ELb1ELb1EEEEEEEEEvNT_6ParamsE:
        /* <DEDUP_REMOVED lines=18> */
.L_x_381:
[----:B------:R-:W-:Y:S05]  /*0120*/  BSYNC B0 ;  /* 0x0000000000007941 */ /* 0x000fea0003800000 */
.L_x_380:
        /* <DEDUP_REMOVED lines=41> */
.L_x_382:
        /* <DEDUP_REMOVED lines=22> */
.L_x_383:
        /* <DEDUP_REMOVED lines=18> */
.L_x_384:
        /* <DEDUP_REMOVED lines=22> */
.L_x_385:
        /* <DEDUP_REMOVED lines=22> */
.L_x_386:
        /* <DEDUP_REMOVED lines=8> */
.L_x_388:
[----:B------:R-:W-:-:S08]  /*0980*/  NOP ;  /* 0x0000000000007918 */ /* 0x000fd00000000000 */
[----:B------:R-:W1:Y:S02]  /*0990*/  USETMAXREG.TRY_ALLOC.CTAPOOL UP0, 0xf0 ;  /* 0x000000f0000079c8 */ /* 0x000e640008000600 */
[----:B-1----:R-:W-:-:S13]  /*09a0*/  PLOP3.LUT P0, PT, PT, PT, UP0, 0x80, 0x0 ;  /* 0x000000000000781c */ /* 0x002fda0003f0f008 */
[----:B------:R-:W-:Y:S05]  /*09b0*/  @!P0 BRA `(.L_x_388) ;  /* 0xfffffffc00f08947 */ /* 0x000fea000383ffff */
[----:B------:R-:W1:Y:S08]  /*09c0*/  S2UR UR5, SR_CgaCtaId ;  /* 0x00000000000579c3 */ /* 0x000e700000008800 */
[----:B------:R-:W-:Y:S06]  /*09d0*/  BAR.ARV 0x8, 0x180 ;  /* 0x0206000000007b1d */ /* 0x000fec0000002000 */
[----:B------:R-:W-:-:S02]  /*09e0*/  UMOV UR4, 0x400 ;  /* 0x0000040000047882 */ /* 0x000fc40000000000 */
[----:B------:R-:W-:Y:S01]  /*09f0*/  BAR.SYNC.DEFER_BLOCKING 0x5, 0x180 ;  /* 0x0146000000007b1d */ /* 0x000fe20000010000 */
[----:B-1----:R-:W-:-:S09]  /*0a00*/  ULEA UR4, UR5, UR4, 0x18 ;  /* 0x0000000405047291 */ /* 0x002fd2000f8ec03f */
[----:B------:R-:W1:Y:S01]  /*0a10*/  LDS.128 R12, [UR4+0x388d0] ;  /* 0x0388d004ff0c7984 */ /* 0x000e620008000c00 */
[----:B------:R-:W-:Y:S01]  /*0a20*/  ULDC UR4, c[0x0][0xc3c] ;  /* 0x00030f0000047ab9 */ /* 0x000fe20000000800 */
[----:B------:R-:W-:Y:S06]  /*0a30*/  BAR.ARV 0x4, 0x180 ;  /* 0x0106000000007b1d */ /* 0x000fec0000002000 */
[----:B-1----:R-:W-:-:S13]  /*0a40*/  ISETP.GE.AND P0, PT, R15, UR4, PT ;  /* 0x000000040f007c0c */ /* 0x002fda000bf06270 */
[----:B------:R-:W-:Y:S05]  /*0a50*/  @P0 EXIT ;  /* 0x000000000000094d */ /* 0x000fea0003800000 */
[----:B0-----:R-:W2:Y:S01]  /*0a60*/  LDL R2, [R1+0x5c] ;  /* 0x00005c0001027983 */ /* 0x001ea20000100800 */
[----:B------:R-:W-:Y:S01]  /*0a70*/  R2UR UR6, R13 ;  /* 0x000000000d0672ca */ /* 0x000fe200000e0000 */
[----:B------:R-:W-:Y:S01]  /*0a80*/  IMAD.MOV.U32 R218, RZ, RZ, RZ ;  /* 0x000000ffffda7224 */ /* 0x000fe200078e00ff */
[----:B------:R-:W-:Y:S01]  /*0a90*/  R2UR UR5, R14 ;  /* 0x000000000e0572ca */ /* 0x000fe200000e0000 */
[----:B------:R-:W0:Y:S01]  /*0aa0*/  S2R R0, SR_TID.X ;  /* 0x0000000000007919 */ /* 0x000e220000002100 */
[----:B------:R-:W-:Y:S01]  /*0ab0*/  CS2R R16, SRZ ;  /* 0x0000000000107805 */ /* 0x000fe2000001ff00 */
[----:B0-----:R-:W-:-:S05]  /*0ac0*/  VIADD R231, R0, 0xffffff80 ;  /* 0xffffff8000e77836 */ /* 0x001fca0000000000 */
[----:B------:R-:W-:-:S04]  /*0ad0*/  SHF.R.S32.HI R0, RZ, 0x1f, R231 ;  /* 0x0000001fff007819 */ /* 0x000fc800000114e7 */
[CC--:B------:R-:W-:Y:S02]  /*0ae0*/  LEA.HI R3, R0.reuse, R231.reuse, RZ, 0x4 ;  /* 0x000000e700037211 */ /* 0x0c0fe400078f20ff */
[----:B------:R-:W-:Y:S02]  /*0af0*/  LEA.HI R4, R0, R231, RZ, 0x5 ;  /* 0x000000e700047211 */ /* 0x000fe400078f28ff */
[----:B------:R-:W-:-:S03]  /*0b00*/  SHF.R.S32.HI R6, RZ, 0x4, R3 ;  /* 0x00000004ff067819 */ /* 0x000fc60000011403 */
[----:B------:R-:W-:Y:S01]  /*0b10*/  IMAD.SHL.U32 R5, R4, 0x20, RZ ;  /* 0x0000002004057824 */ /* 0x000fe200078e00ff */
[C---:B------:R-:W-:Y:S02]  /*0b20*/  LOP3.LUT R4, R3.reuse, 0x3fffff0, RZ, 0xc0, !PT ;  /* 0x03fffff003047812 */ /* 0x040fe400078ec0ff */
[----:B------:R-:W-:Y:S02]  /*0b30*/  LEA.HI R3, R3, R6, RZ, 0x1 ;  /* 0x0000000603037211 */ /* 0x000fe400078f08ff */
[----:B------:R-:W-:Y:S01]  /*0b40*/  LOP3.LUT R5, R5, 0xfffffc00, RZ, 0xc0, !PT ;  /* 0xfffffc0005057812 */ /* 0x000fe200078ec0ff */
[----:B------:R-:W-:Y:S01]  /*0b50*/  IMAD.IADD R4, R231, 0x1, -R4 ;  /* 0x00000001e7047824 */ /* 0x000fe200078e0a04 */
[----:B------:R-:W-:-:S03]  /*0b60*/  LOP3.LUT R3, R3, 0x1ffffffe, RZ, 0xc0, !PT ;  /* 0x1ffffffe03037812 */ /* 0x000fc600078ec0ff */
[----:B------:R-:W-:Y:S01]  /*0b70*/  IMAD R4, R4, 0x40, R5 ;  /* 0x0000004004047824 */ /* 0x000fe200078e0205 */
[----:B------:R-:W-:Y:S01]  /*0b80*/  LEA.HI R5, R0, R231, RZ, 0x2 ;  /* 0x000000e700057211 */ /* 0x000fe200078f10ff */
[----:B------:R-:W-:Y:S02]  /*0b90*/  IMAD.IADD R3, R6, 0x1, -R3 ;  /* 0x0000000106037824 */ /* 0x000fe400078e0a03 */
[----:B------:R-:W-:Y:S02]  /*0ba0*/  IMAD.MOV.U32 R6, RZ, RZ, -0x2 ;  /* 0xfffffffeff067424 */ /* 0x000fe400078e00ff */
[----:B------:R-:W-:Y:S01]  /*0bb0*/  IMAD R225, R3, 0x8, R4 ;  /* 0x0000000803e17824 */ /* 0x000fe200078e0204 */
[----:B------:R-:W-:-:S05]  /*0bc0*/  LOP3.LUT R4, R5, 0xfffffffc, RZ, 0xc0, !PT ;  /* 0xfffffffc05047812 */ /* 0x000fca00078ec0ff */
[----:B------:R-:W-:-:S05]  /*0bd0*/  IMAD.IADD R4, R231, 0x1, -R4 ;  /* 0x00000001e7047824 */ /* 0x000fca00078e0a04 */
[----:B------:R-:W-:-:S04]  /*0be0*/  LEA.HI R3, R4, R4, RZ, 0x1 ;  /* 0x0000000404037211 */ /* 0x000fc800078f08ff */
[----:B------:R-:W-:-:S05]  /*0bf0*/  LOP3.LUT R3, R3, 0x1ffffffe, RZ, 0xc0, !PT ;  /* 0x1ffffffe03037812 */ /* 0x000fca00078ec0ff */
[----:B------:R-:W-:Y:S01]  /*0c00*/  IMAD.IADD R3, R4, 0x1, -R3 ;  /* 0x0000000104037824 */ /* 0x000fe200078e0a03 */
[----:B--2---:R-:W-:Y:S02]  /*0c10*/  R2UR UR4, R2 ;  /* 0x00000000020472ca */ /* 0x004fe400000e0000 */
[CC--:B------:R-:W-:Y:S02]  /*0c20*/  LEA.HI R2, R0.reuse, R231.reuse, RZ, 0x7 ;  /* 0x000000e700027211 */ /* 0x0c0fe400078f38ff */
[----:B------:R-:W-:Y:S02]  /*0c30*/  LEA.HI R0, R0, R231, RZ, 0x3 ;  /* 0x000000e700007211 */ /* 0x000fe400078f18ff */
[C---:B------:R-:W-:Y:S02]  /*0c40*/  LOP3.LUT R220, R2.reuse, 0xffffff80, RZ, 0xc0, !PT ;  /* 0xffffff8002dc7812 */ /* 0x040fe400078ec0ff */
[----:B------:R-:W-:Y:S02]  /*0c50*/  SHF.R.S32.HI R221, RZ, 0x7, R2 ;  /* 0x00000007ffdd7819 */ /* 0x000fe40000011402 */
[----:B------:R-:W-:Y:S01]  /*0c60*/  SHF.R.S32.HI R217, RZ, 0x3, R0 ;  /* 0x00000003ffd97819 */ /* 0x000fe20000011400 */
[----:B------:R-:W-:Y:S01]  /*0c70*/  IMAD.IADD R220, R231, 0x1, -R220 ;  /* 0x00000001e7dc7824 */ /* 0x000fe200078e0adc */
[----:B------:R-:W-:Y:S01]  /*0c80*/  LEA.HI R2, R2, R221, RZ, 0x1 ;  /* 0x000000dd02027211 */ /* 0x000fe200078f08ff */
[----:B------:R-:W-:-:S03]  /*0c90*/  ULOP3.LUT UR4, UR4, 0x1, URZ, 0xfc, !UPT ;  /* 0x0000000104047892 */ /* 0x000fc6000f8efc3f */
[----:B------:R-:W-:Y:S02]  /*0ca0*/  SHF.R.S32.HI R7, RZ, 0x1f, R220 ;  /* 0x0000001fff077819 */ /* 0x000fe400000114dc */
[----:B------:R-:W-:Y:S01]  /*0cb0*/  LOP3.LUT R2, R2, 0x3fffffe, RZ, 0xc0, !PT ;  /* 0x03fffffe02027812 */ /* 0x000fe200078ec0ff */
[----:B------:R-:W-:Y:S01]  /*0cc0*/  IMAD.U32 R226, RZ, RZ, UR4 ;  /* 0x00000004ffe27e24 */ /* 0x000fe2000f8e00ff */
[CC--:B------:R-:W-:Y:S02]  /*0cd0*/  LEA.HI R8, R7.reuse, R220.reuse, RZ, 0x2 ;  /* 0x000000dc07087211 */ /* 0x0c0fe400078f10ff */
[----:B------:R-:W-:Y:S01]  /*0ce0*/  LEA.HI R7, R7, R220, RZ, 0x5 ;  /* 0x000000dc07077211 */ /* 0x000fe200078f28ff */
[----:B------:R-:W-:Y:S01]  /*0cf0*/  IMAD.IADD R222, R221, 0x1, -R2 ;  /* 0x00000001ddde7824 */ /* 0x000fe200078e0a02 */
[--C-:B------:R-:W-:Y:S02]  /*0d00*/  SHF.R.S32.HI R9, RZ, 0x2, R8.reuse ;  /* 0x00000002ff097819 */ /* 0x100fe40000011408 */
[----:B------:R-:W-:-:S02]  /*0d10*/  SHF.R.S32.HI R10, RZ, 0x1f, R8 ;  /* 0x0000001fff0a7819 */ /* 0x000fc40000011408 */
[----:B------:R-:W-:Y:S02]  /*0d20*/  LOP3.LUT R2, R0, 0xfffffff8, RZ, 0xc0, !PT ;  /* 0xfffffff800027812 */ /* 0x000fe400078ec0ff */
[----:B------:R-:W-:Y:S02]  /*0d30*/  LEA.HI R10, R10, R9, RZ, 0x3 ;  /* 0x000000090a0a7211 */ /* 0x000fe400078f18ff */
[----:B------:R-:W-:Y:S01]  /*0d40*/  SHF.R.S32.HI R7, RZ, 0x5, R7 ;  /* 0x00000005ff077819 */ /* 0x000fe20000011407 */
[----:B------:R-:W-:Y:S01]  /*0d50*/  IMAD.IADD R213, R231, 0x1, -R2 ;  /* 0x00000001e7d57824 */ /* 0x000fe200078e0a02 */
[----:B------:R-:W-:Y:S02]  /*0d60*/  LOP3.LUT R10, R10, 0xfffffff8, RZ, 0xc0, !PT ;  /* 0xfffffff80a0a7812 */ /* 0x000fe400078ec0ff */
[----:B------:R-:W-:Y:S01]  /*0d70*/  LOP3.LUT R5, R8, 0x7ffffffc, RZ, 0xc0, !PT ;  /* 0x7ffffffc08057812 */ /* 0x000fe200078ec0ff */
[----:B------:R-:W-:Y:S02]  /*0d80*/  IMAD.SHL.U32 R18, R213, 0x8, RZ ;  /* 0x00000008d5127824 */ /* 0x000fe400078e00ff */
[----:B------:R-:W-:-:S02]  /*0d90*/  IMAD.IADD R10, R9, 0x1, -R10 ;  /* 0x00000001090a7824 */ /* 0x000fc400078e0a0a */
[C---:B------:R-:W-:Y:S01]  /*0da0*/  VIADD R23, R18.reuse, 0x40 ;  /* 0x0000004012177836 */ /* 0x040fe20000000000 */
[----:B------:R-:W-:Y:S01]  /*0db0*/  SHF.R.S32.HI R230, RZ, 0x1f, R18 ;  /* 0x0000001fffe67819 */ /* 0x000fe20000011412 */
[----:B------:R-:W-:Y:S02]  /*0dc0*/  IMAD R7, R7, 0x10, R10 ;  /* 0x0000001007077824 */ /* 0x000fe400078e020a */
[C---:B------:R-:W-:Y:S01]  /*0dd0*/  VIADD R22, R18.reuse, 0x80 ;  /* 0x0000008012167836 */ /* 0x040fe20000000000 */
[----:B------:R-:W-:Y:S01]  /*0de0*/  SHF.R.S32.HI R229, RZ, 0x1f, R23 ;  /* 0x0000001fffe57819 */ /* 0x000fe20000011417 */
[----:B------:R-:W-:Y:S02]  /*0df0*/  VIADD R212, R18, 0xc0 ;  /* 0x000000c012d47836 */ /* 0x000fe40000000000 */
[----:B------:R-:W-:Y:S01]  /*0e00*/  IMAD.IADD R5, R220, 0x1, -R5 ;  /* 0x00000001dc057824 */ /* 0x000fe200078e0a05 */
[----:B------:R-:W-:Y:S01]  /*0e10*/  SHF.R.S32.HI R228, RZ, 0x1f, R22 ;  /* 0x0000001fffe47819 */ /* 0x000fe20000011416 */
[----:B------:R-:W-:Y:S01]  /*0e20*/  IMAD R222, R222, 0x40, R7 ;  /* 0x00000040dede7824 */ /* 0x000fe200078e0207 */
[----:B------:R-:W-:Y:S01]  /*0e30*/  SHF.R.S32.HI R227, RZ, 0x1f, R212 ;  /* 0x0000001fffe37819 */ /* 0x000fe200000114d4 */
[----:B------:R-:W-:-:S02]  /*0e40*/  IMAD R223, R5, R6, 0x50 ;  /* 0x0000005005df7424 */ /* 0x000fc400078e0206 */
[----:B------:R-:W-:Y:S02]  /*0e50*/  IMAD.MOV.U32 R7, RZ, RZ, R15 ;  /* 0x000000ffff077224 */ /* 0x000fe400078e000f */
[----:B------:R-:W-:-:S07]  /*0e60*/  IMAD R224, R3, 0x8, R222 ;  /* 0x0000000803e07824 */ /* 0x000fce00078e02de */
.L_x_431:
[----:B0-23--:R-:W0:Y:S01]  /*0e70*/  LDC.64 R2, c[0x0][0xc88] ;  /* 0x00032200ff027b82 */ /* 0x00de220000000a00 */
[----:B------:R-:W-:Y:S01]  /*0e80*/  ULDC.64 UR12, c[0x0][0x208] ;  /* 0x00008200000c7ab9 */ /* 0x000fe20000000a00 */
[----:B------:R-:W-:Y:S01]  /*0e90*/  ULDC.64 UR8, c[0x0][0xa28] ;  /* 0x00028a0000087ab9 */ /* 0x000fe20000000a00 */
[----:B------:R-:W-:Y:S01]  /*0ea0*/  ULDC.64 UR10, c[0x0][0xa20] ;  /* 0x00028800000a7ab9 */ /* 0x000fe20000000a00 */
[----:B0-----:R-:W-:-:S06]  /*0eb0*/  IMAD.WIDE R2, R7, 0x4, R2 ;  /* 0x0000000407027825 */ /* 0x001fcc00078e0202 */
[----:B------:R-:W2:Y:S01]  /*0ec0*/  LDG.E R2, desc[UR12][R2.64] ;  /* 0x0000000c02027981 */ /* 0x000ea2000c1e1900 */
[----:B------:R-:W-:Y:S02]  /*0ed0*/  UISETP.NE.U32.AND UP0, UPT, UR8, URZ, UPT ;  /* 0x0000003f0800728c */ /* 0x000fe4000bf05070 */
[----:B------:R-:W-:Y:S02]  /*0ee0*/  UISETP.NE.U32.AND UP1, UPT, UR10, URZ, UPT ;  /* 0x0000003f0a00728c */ /* 0x000fe4000bf25070 */
[----:B------:R-:W-:Y:S02]  /*0ef0*/  UISETP.NE.AND.EX UP0, UPT, UR9, URZ, UPT, UP0 ;  /* 0x0000003f0900728c */ /* 0x000fe4000bf05300 */
[----:B------:R-:W-:-:S04]  /*0f00*/  UISETP.NE.AND.EX UP1, UPT, UR11, URZ, UPT, UP1 ;  /* 0x0000003f0b00728c */ /* 0x000fc8000bf25310 */
[----:B------:R-:W-:Y:S02]  /*0f10*/  PLOP3.LUT P0, PT, PT, PT, UP0, 0x80, 0x0 ;  /* 0x000000000000781c */ /* 0x000fe40003f0f008 */
[----:B------:R-:W-:Y:S02]  /*0f20*/  PLOP3.LUT P1, PT, PT, PT, UP1, 0x80, 0x0 ;  /* 0x000000000000781c */ /* 0x000fe40003f2f018 */
[----:B--2---:R-:W-:-:S13]  /*0f30*/  R2UR UR4, R2 ;  /* 0x00000000020472ca */ /* 0x004fda00000e0000 */
[----:B------:R-:W-:Y:S02]  /*0f40*/  USHF.R.S32.HI UR7, URZ, 0x1f, UR4 ;  /* 0x0000001f3f077899 */ /* 0x000fe40008011404 */
[----:B------:R-:W-:Y:S01]  /*0f50*/  IMAD.U32 R216, RZ, RZ, UR4 ;  /* 0x00000004ffd87e24 */ /* 0x000fe2000f8e00ff */
[----:B------:R-:W-:Y:S02]  /*0f60*/  @UP0 ULEA UR8, UP2, UR4, UR8, 0x2 ;  /* 0x0000000804080291 */ /* 0x000fe4000f84103f */
[----:B------:R-:W-:Y:S02]  /*0f70*/  @UP1 ULEA UR10, UP3, UR4, UR10, 0x2 ;  /* 0x0000000a040a1291 */ /* 0x000fe4000f86103f */
[----:B------:R-:W-:Y:S01]  /*0f80*/  @UP0 ULEA.HI.X UR9, UR4, UR9, UR7, 0x2, UP2 ;  /* 0x0000000904090291 */ /* 0x000fe200090f1407 */
[----:B------:R-:W-:Y:S01]  /*0f90*/  IMAD.U32 R214, RZ, RZ, UR6 ;  /* 0x00000006ffd67e24 */ /* 0x000fe2000f8e00ff */
[----:B------:R-:W-:Y:S01]  /*0fa0*/  @UP1 ULEA.HI.X UR11, UR4, UR11, UR7, 0x2, UP3 ;  /* 0x0000000b040b1291 */ /* 0x000fe200098f1407 */
[----:B------:R-:W-:Y:S01]  /*0fb0*/  IMAD.U32 R2, RZ, RZ, UR8 ;  /* 0x00000008ff027e24 */ /* 0x000fe2000f8e00ff */
[----:B------:R-:W-:Y:S01]  /*0fc0*/  ULDC UR6, c[0x0][0x2f0] ;  /* 0x0000bc0000067ab9 */ /* 0x000fe20000000800 */
[----:B------:R-:W-:Y:S01]  /*0fd0*/  IMAD.U32 R4, RZ, RZ, UR10 ;  /* 0x0000000aff047e24 */ /* 0x000fe2000f8e00ff */
[----:B------:R-:W-:Y:S01]  /*0fe0*/  ULDC UR4, c[0x0][0x424] ;  /* 0x0001090000047ab9 */ /* 0x000fe20000000800 */
[----:B------:R-:W-:Y:S01]  /*0ff0*/  IMAD.U32 R3, RZ, RZ, UR9 ;  /* 0x00000009ff037e24 */ /* 0x000fe2000f8e00ff */
[----:B------:R-:W-:Y:S01]  /*1000*/  ULDC.64 UR8, c[0x0][0x418] ;  /* 0x0001060000087ab9 */ /* 0x000fe20000000a00 */
[----:B------:R-:W-:Y:S01]  /*1010*/  IMAD.U32 R5, RZ, RZ, UR11 ;  /* 0x0000000bff057e24 */ /* 0x000fe2000f8e00ff */
[----:B------:R-:W-:Y:S01]  /*1020*/  UMOV UR60, URZ ;  /* 0x0000003f003c7c82 */ /* 0x000fe20008000000 */
[----:B------:R-:W-:Y:S01]  /*1030*/  IMAD.U32 R219, RZ, RZ, UR7 ;  /* 0x00000007ffdb7e24 */ /* 0x000fe2000f8e00ff */
[----:B------:R-:W2:Y:S04]  /*1040*/  @P0 LDG.E R2, desc[UR12][R2.64] ;  /* 0x0000000c02020981 */ /* 0x000ea8000c1e1900 */
[----:B------:R-:W3:Y:S01]  /*1050*/  @P1 LDG.E R4, desc[UR12][R4.64] ;  /* 0x0000000c04041981 */ /* 0x000ee2000c1e1900 */
[----:B------:R-:W-:Y:S01]  /*1060*/  UISETP.NE.U32.AND UP0, UPT, UR8, URZ, UPT ;  /* 0x0000003f0800728c */ /* 0x000fe2000bf05070 */
[----:B------:R-:W-:Y:S01]  /*1070*/  IMAD.MOV.U32 R0, RZ, RZ, RZ ;  /* 0x000000ffff007224 */ /* 0x000fe200078e00ff */
[----:B------:R-:W-:-:S02]  /*1080*/  CS2R R150, SRZ ;  /* 0x0000000000967805 */ /* 0x000fc4000001ff00 */
[----:B------:R-:W-:Y:S01]  /*1090*/  CS2R R148, SRZ ;  /* 0x0000000000947805 */ /* 0x000fe2000001ff00 */
[----:B------:R-:W-:Y:S01]  /*10a0*/  UISETP.NE.AND.EX UP0, UPT, UR9, URZ, UPT, UP0 ;  /* 0x0000003f0900728c */ /* 0x000fe2000bf05300 */
[----:B------:R-:W-:Y:S02]  /*10b0*/  CS2R R146, SRZ ;  /* 0x0000000000927805 */ /* 0x000fe4000001ff00 */
[----:B------:R-:W-:Y:S02]  /*10c0*/  CS2R R144, SRZ ;  /* 0x0000000000907805 */ /* 0x000fe4000001ff00 */
[----:B------:R-:W-:Y:S01]  /*10d0*/  CS2R R142, SRZ ;  /* 0x00000000008e7805 */ /* 0x000fe2000001ff00 */
[----:B------:R-:W-:Y:S01]  /*10e0*/  USEL UR4, UR4, 0x1, UP0 ;  /* 0x0000000104047887 */ /* 0x000fe20008000000 */
[----:B------:R-:W-:Y:S02]  /*10f0*/  CS2R R140, SRZ ;  /* 0x00000000008c7805 */ /* 0x000fe4000001ff00 */
[----:B------:R-:W-:-:S02]  /*1100*/  CS2R R138, SRZ ;  /* 0x00000000008a7805 */ /* 0x000fc4000001ff00 */
[----:B------:R-:W-:Y:S01]  /*1110*/  CS2R R136, SRZ ;  /* 0x0000000000887805 */ /* 0x000fe2000001ff00 */
[----:B------:R-:W-:Y:S01]  /*1120*/  UIMAD UR4, UR4, UR6, URZ ;  /* 0x00000006040472a4 */ /* 0x000fe2000f8e023f */
        /* <DEDUP_REMOVED lines=12> */
[----:B------:R-:W-:Y:S01]  /*11f0*/  IMAD.MOV.U32 R170, RZ, RZ, RZ ;  /* 0x000000ffffaa7224 */ /* 0x000fe200078e00ff */
[----:B------:R-:W-:Y:S02]  /*1200*/  CS2R R168, SRZ ;  /* 0x0000000000a87805 */ /* 0x000fe4000001ff00 */
[----:B------:R-:W-:Y:S02]  /*1210*/  CS2R R108, SRZ ;  /* 0x00000000006c7805 */ /* 0x000fe4000001ff00 */
[----:B------:R-:W-:Y:S02]  /*1220*/  CS2R R166, SRZ ;  /* 0x0000000000a67805 */ /* 0x000fe4000001ff00 */
[----:B------:R-:W-:Y:S01]  /*1230*/  CS2R R104, SRZ ;  /* 0x0000000000687805 */ /* 0x000fe2000001ff00 */
[----:B------:R-:W-:Y:S01]  /*1240*/  IMAD.MOV.U32 R165, RZ, RZ, RZ ;  /* 0x000000ffffa57224 */ /* 0x000fe200078e00ff */
        /* <DEDUP_REMOVED lines=8> */
[----:B-1----:R-:W-:Y:S01]  /*12d0*/  CS2R R84, SRZ ;  /* 0x0000000000547805 */ /* 0x002fe2000001ff00 */
[----:B------:R-:W-:Y:S01]  /*12e0*/  IMAD.MOV.U32 R19, RZ, RZ, RZ ;  /* 0x000000ffff137224 */ /* 0x000fe200078e00ff */
        /* <DEDUP_REMOVED lines=20> */
[----:B------:R-:W-:Y:S02]  /*1430*/  IMAD.MOV.U32 R41, RZ, RZ, RZ ;  /* 0x000000ffff297224 */ /* 0x000fe400078e00ff */
[----:B------:R-:W-:Y:S01]  /*1440*/  IMAD.U32 R215, RZ, RZ, UR5 ;  /* 0x00000005ffd77e24 */ /* 0x000fe2000f8e00ff */
[----:B--2---:R-:W-:-:S02]  /*1450*/  @P0 R2UR UR60, R2 ;  /* 0x00000000023c02ca */ /* 0x004fc400000e0000 */
[----:B------:R-:W-:Y:S02]  /*1460*/  CS2R R2, SRZ ;  /* 0x0000000000027805 */ /* 0x000fe4000001ff00 */
[----:B------:R-:W-:Y:S02]  /*1470*/  PLOP3.LUT P0, PT, PT, PT, PT, 0x80, 0x0 ;  /* 0x000000000000781c */ /* 0x000fe40003f0f070 */
[----:B---3--:R-:W-:Y:S01]  /*1480*/  @P1 R2UR UR4, R4 ;  /* 0x00000000040412ca */ /* 0x008fe200000e0000 */
[----:B----4-:R-:W-:-:S14]  /*1490*/  @P1 BRA `(.L_x_389) ;  /* 0x00000000003c1947 */ /* 0x010fdc0003800000 */
[----:B------:R-:W-:Y:S02]  /*14a0*/  ULDC.64 UR6, c[0x0][0xa08] ;  /* 0x0002820000067ab9 */ /* 0x000fe40000000a00 */
[----:B------:R-:W-:-:S04]  /*14b0*/  ISETP.NE.U32.AND P1, PT, RZ, UR6, PT ;  /* 0x00000006ff007c0c */ /* 0x000fc8000bf25070 */
[----:B------:R-:W-:-:S13]  /*14c0*/  ISETP.NE.AND.EX P1, PT, RZ, UR7, PT, P1 ;  /* 0x00000007ff007c0c */ /* 0x000fda000bf25310 */
[----:B------:R-:W-:Y:S05]  /*14d0*/  @!P1 BRA `(.L_x_389) ;  /* 0x00000000002c9947 */ /* 0x000fea0003800000 */
[----:B------:R-:W-:Y:S01]  /*14e0*/  R2UR UR8, R216 ;  /* 0x00000000d80872ca */ /* 0x000fe200000e0000 */
[----:B------:R-:W-:Y:S01]  /*14f0*/  ULDC.64 UR4, c[0x0][0xa08] ;  /* 0x0002820000047ab9 */ /* 0x000fe20000000a00 */
[----:B------:R-:W-:-:S11]  /*1500*/  ULDC.64 UR6, c[0x0][0x208] ;  /* 0x0000820000067ab9 */ /* 0x000fd60000000a00 */
[----:B------:R-:W-:-:S06]  /*1510*/  UIMAD.WIDE UR4, UR8, 0x4, UR4 ;  /* 0x00000004080478a5 */ /* 0x000fcc000f8e0204 */
[----:B------:R-:W-:Y:S02]  /*1520*/  IMAD.U32 R4, RZ, RZ, UR4 ;  /* 0x00000004ff047e24 */ /* 0x000fe4000f8e00ff */
[----:B------:R-:W-:-:S05]  /*1530*/  IMAD.U32 R5, RZ, RZ, UR5 ;  /* 0x00000005ff057e24 */ /* 0x000fca000f8e00ff */
[----:B------:R-:W2:Y:S04]  /*1540*/  LDG.E R7, desc[UR6][R4.64] ;  /* 0x0000000604077981 */ /* 0x000ea8000c1e1900 */
[----:B------:R-:W3:Y:S01]  /*1550*/  LDG.E R6, desc[UR6][R4.64+0x4] ;  /* 0x0000040604067981 */ /* 0x000ee2000c1e1900 */
[----:B--2---:R-:W-:Y:S02]  /*1560*/  R2UR UR4, R7 ;  /* 0x00000000070472ca */ /* 0x004fe400000e0000 */
[----:B---3--:R-:W-:-:S13]  /*1570*/  R2UR UR5, R6 ;  /* 0x00000000060572ca */ /* 0x008fda00000e0000 */
[----:B------:R-:W-:-:S12]  /*1580*/  UIADD3 UR4, -UR4, UR5, URZ ;  /* 0x0000000504047290 */ /* 0x000fd8000fffe13f */
.L_x_389:
[----:B------:R-:W-:Y:S01]  /*1590*/  UIADD3 UR60, -UR60, UR4, URZ ;  /* 0x000000043c3c7290 */ /* 0x000fe2000fffe13f */
[----:B------:R-:W-:Y:S01]  /*15a0*/  IMAD.MOV.U32 R40, RZ, RZ, RZ ;  /* 0x000000ffff287224 */ /* 0x000fe200078e00ff */
[----:B------:R-:W-:Y:S02]  /*15b0*/  CS2R R162, SRZ ;  /* 0x0000000000a27805 */ /* 0x000fe4000001ff00 */
[----:B------:R-:W-:Y:S01]  /*15c0*/  CS2R R34, SRZ ;  /* 0x0000000000227805 */ /* 0x000fe2000001ff00 */
[----:B------:R-:W-:Y:S01]  /*15d0*/  UISETP.GE.AND UP0, UPT, UR60, 0x1, UPT ;  /* 0x000000013c00788c */ /* 0x000fe2000bf06270 */
[----:B------:R-:W-:Y:S01]  /*15e0*/  CS2R R36, SRZ ;  /* 0x0000000000247805 */ /* 0x000fe2000001ff00 */
[----:B------:R-:W-:Y:S01]  /*15f0*/  UIADD3 UR4, UR60, 0x4f, URZ ;  /* 0x0000004f3c047890 */ /* 0x000fe2000fffe03f */
[----:B------:R-:W-:Y:S01]  /*1600*/  CS2R R32, SRZ ;  /* 0x0000000000207805 */ /* 0x000fe2000001ff00 */
[----:B------:R-:W-:Y:S01]  /*1610*/  IMAD.MOV.U32 R8, RZ, RZ, RZ ;  /* 0x000000ffff087224 */ /* 0x000fe200078e00ff */
[----:B------:R-:W-:-:S02]  /*1620*/  CS2R R26, SRZ ;  /* 0x00000000001a7805 */ /* 0x000fc4000001ff00 */
[----:B------:R-:W-:Y:S01]  /*1630*/  PLOP3.LUT P1, PT, PT, PT, UP0, 0x80, 0x0 ;  /* 0x000000000000781c */ /* 0x000fe20003f2f008 */
[----:B------:R-:W-:Y:S01]  /*1640*/  UIMAD.WIDE UR4, UR4, 0x66666667, URZ ;  /* 0x66666667040478a5 */ /* 0x000fe2000f8e023f */
[----:B------:R-:W-:Y:S01]  /*1650*/  CS2R R28, SRZ ;  /* 0x00000000001c7805 */ /* 0x000fe2000001ff00 */
[----:B------:R-:W-:Y:S01]  /*1660*/  IMAD.MOV.U32 R164, RZ, RZ, RZ ;  /* 0x000000ffffa47224 */ /* 0x000fe200078e00ff */
[----:B------:R-:W-:Y:S01]  /*1670*/  CS2R R24, SRZ ;  /* 0x0000000000187805 */ /* 0x000fe2000001ff00 */
[----:B------:R-:W-:-:S04]  /*1680*/  USHF.R.U32.HI UR61, URZ, 0x1f, UR5 ;  /* 0x0000001f3f3d7899 */ /* 0x000fc80008011605 */
[----:B------:R-:W-:-:S04]  /*1690*/  ULEA.HI.SX32 UR61, UR5, UR61, 0x1b ;  /* 0x0000003d053d7291 */ /* 0x000fc8000f8fda3f */
[----:B------:R-:W-:Y:S08]  /*16a0*/  @!P1 BRA `(.L_x_390) ;  /* 0x0000008c00f89947 */ /* 0x000ff00003800000 */
[----:B------:R-:W0:Y:S01]  /*16b0*/  SHFL.IDX PT, R0, R221, RZ, 0x1f ;  /* 0x00001fffdd007589 */ /* 0x000e2200000e0000 */
[----:B------:R-:W1:Y:S01]  /*16c0*/  S2UR UR7, SR_CgaCtaId ;  /* 0x00000000000779c3 */ /* 0x000e620000008800 */
[----:B------:R-:W-:Y:S01]  /*16d0*/  UMOV UR6, 0x400 ;  /* 0x0000040000067882 */ /* 0x000fe20000000000 */
[----:B0-----:R-:W-:Y:S01]  /*16e0*/  R2UR UR4, R0 ;  /* 0x00000000000472ca */ /* 0x001fe200000e0000 */
[----:B-1----:R-:W-:-:S04]  /*16f0*/  ULEA UR6, UR7, UR6, 0x18 ;  /* 0x0000000607067291 */ /* 0x002fc8000f8ec03f */
[----:B------:R-:W-:-:S04]  /*1700*/  UIADD3 UR6, UR6, 0x14400, URZ ;  /* 0x0001440006067890 */ /* 0x000fc8000fffe03f */
[----:B------:R-:W-:-:S04]  /*1710*/  ULOP3.LUT UP0, URZ, UR6, 0x9f, URZ, 0xc0, !UPT ;  /* 0x0000009f063f7892 */ /* 0x000fc8000f80c03f */
[----:B------:R-:W-:Y:S02]  /*1720*/  ULEA.HI UR5, UR4, UR4, URZ, 0x1 ;  /* 0x0000000404057291 */ /* 0x000fe4000f8f083f */
[----:B------:R-:W-:Y:S02]  /*1730*/  PLOP3.LUT P0, PT, PT, PT, UP0, 0x80, 0x0 ;  /* 0x000000000000781c */ /* 0x000fe40003f0f008 */
[----:B------:R-:W-:-:S04]  /*1740*/  ULOP3.LUT UR5, UR5, 0x1e, URZ, 0xc0, !UPT ;  /* 0x0000001e05057892 */ /* 0x000fc8000f8ec03f */
[----:B------:R-:W-:-:S04]  /*1750*/  UIADD3 UR5, UR4, -UR5, URZ ;  /* 0x8000000504057290 */ /* 0x000fc8000fffe03f */
[----:B------:R-:W-:-:S04]  /*1760*/  ULEA UR5, UR5, UR6, 0xd ;  /* 0x0000000605057291 */ /* 0x000fc8000f8e683f */
[----:B------:R-:W-:-:S04]  /*1770*/  USHF.R.U32.HI UR5, URZ, 0x4, UR5 ;  /* 0x000000043f057899 */ /* 0x000fc80008011605 */
[----:B------:R-:W-:Y:S01]  /*1780*/  ULOP3.LUT UR36, UR5, 0x3fff, URZ, 0xc0, !UPT ;  /* 0x00003fff05247892 */ /* 0x000fe2000f8ec03f */
[----:B------:R-:W-:Y:S11]  /*1790*/  @!P0 BRA `(.L_x_391) ;  /* 0x0000000000408947 */ /* 0x000ff60003800000 */
        /* <DEDUP_REMOVED lines=16> */
.L_x_391:
[----:B------:R-:W0:Y:S01]  /*18a0*/  S2UR UR5, SR_CgaCtaId ;  /* 0x00000000000579c3 */ /* 0x000e220000008800 */
[----:B------:R-:W-:Y:S01]  /*18b0*/  LEA.HI R0, R218, R218, RZ, 0x1 ;  /* 0x000000dada007211 */ /* 0x000fe200078f08ff */
[----:B------:R-:W-:Y:S01]  /*18c0*/  UMOV UR4, 0x400 ;  /* 0x0000040000047882 */ /* 0x000fe20000000000 */
[----:B------:R-:W-:Y:S01]  /*18d0*/  R2UR UR6, R226 ;  /* 0x00000000e20672ca */ /* 0x000fe200000e0000 */
[----:B------:R-:W-:Y:S01]  /*18e0*/  BSSY B0, `(.L_x_392) ;  /* 0x000000a000007945 */ /* 0x000fe20003800000 */
[----:B------:R-:W-:-:S05]  /*18f0*/  LOP3.LUT R3, R0, 0xfffffffe, RZ, 0xc0, !PT ;  /* 0xfffffffe00037812 */ /* 0x000fca00078ec0ff */
[----:B------:R-:W-:-:S05]  /*1900*/  IMAD.IADD R0, R218, 0x1, -R3 ;  /* 0x00000001da007824 */ /* 0x000fca00078e0a03 */
[----:B------:R-:W-:Y:S01]  /*1910*/  SHF.L.U32 R0, R0, 0x1f, RZ ;  /* 0x0000001f00007819 */ /* 0x000fe200000006ff */
[----:B------:R-:W-:-:S05]  /*1920*/  IMAD.U32 R2, RZ, RZ, UR6 ;  /* 0x00000006ff027e24 */ /* 0x000fca000f8e00ff */
[----:B------:R-:W-:Y:S01]  /*1930*/  ISETP.NE.AND P0, PT, R2, 0x3, PT ;  /* 0x000000030200780c */ /* 0x000fe20003f05270 */
[----:B0-----:R-:W-:-:S06]  /*1940*/  ULEA UR4, UR5, UR4, 0x18 ;  /* 0x0000000405047291 */ /* 0x001fcc000f8ec03f */
[----:B------:R-:W-:-:S04]  /*1950*/  IMAD.U32 R5, RZ, RZ, UR4 ;  /* 0x00000004ff057e24 */ /* 0x000fc8000f8e00ff */
[----:B------:R-:W0:Y:S02]  /*1960*/  SYNCS.PHASECHK.TRANS64.TRYWAIT P1, [R5+URZ+0x38800], R0 ;  /* 0x03880000050075a7 */ /* 0x000e24000802017f */
[----:B0-----:R-:W-:Y:S05]  /*1970*/  @!P1 BRA `(.L_x_393) ;  /* 0x0000012800c89947 */ /* 0x001fea0003800000 */
.L_x_567:
[----:B------:R-:W-:Y:S05]  /*1980*/  BSYNC B0 ;  /* 0x0000000000007941 */ /* 0x000fea0003800000 */
.L_x_392:
[----:B------:R-:W-:Y:S05]  /*1990*/  @!P0 BRA `(.L_x_394) ;  /* 0x0000000000048947 */ /* 0x000fea0003800000 */
[----:B------:R-:W-:Y:S01]  /*19a0*/  BPT.TRAP 0x1 ;  /* 0x000000040000795c */ /* 0x000fe20000300000 */
.L_x_394:
[----:B0-----:R-:W-:Y:S01]  /*19b0*/  IMAD R0, R16, 0x8, R5 ;  /* 0x0000000810007824 */ /* 0x001fe200078e0205 */
[----:B------:R-:W-:-:S04]  /*19c0*/  SHF.L.U32 R3, R17, 0x1f, RZ ;  /* 0x0000001f11037819 */ /* 0x000fc800000006ff */
[----:B------:R0:W1:Y:S01]  /*19d0*/  SYNCS.PHASECHK.TRANS64.TRYWAIT P2, [R0+URZ+0x38830], R3 ;  /* 0x03883003000075a7 */ /* 0x000062000804017f */
[----:B------:R-:W-:Y:S05]  /*19e0*/  @!P0 BRA `(.L_x_395) ;  /* 0x0000000000048947 */ /* 0x000fea0003800000 */
[----:B------:R-:W-:Y:S01]  /*19f0*/  BPT.TRAP 0x1 ;  /* 0x000000040000795c */ /* 0x000fe20000300000 */
.L_x_395:
[----:B------:R-:W2:Y:S01]  /*1a00*/  S2R R2, SR_TID.X ;  /* 0x0000000000027919 */ /* 0x000ea20000002100 */
[----:B------:R-:W-:Y:S01]  /*1a10*/  IMAD.MOV.U32 R151, RZ, RZ, RZ ;  /* 0x000000ffff977224 */ /* 0x000fe200078e00ff */
[----:B--2---:R-:W-:Y:S01]  /*1a20*/  LOP3.LUT P1, RZ, R2, 0x7f, RZ, 0xc0, !PT ;  /* 0x0000007f02ff7812 */ /* 0x004fe2000782c0ff */
[----:B-1----:R-:W-:-:S12]  /*1a30*/  @P2 BRA `(.L_x_396) ;  /* 0x0000000000082947 */ /* 0x002fd80003800000 */
[----:B------:R-:W1:Y:S02]  /*1a40*/  SYNCS.PHASECHK.TRANS64.TRYWAIT P2, [R0+URZ+0x38830], R3 ;  /* 0x03883003000075a7 */ /* 0x000e64000804017f */
[----:B-1----:R-:W-:Y:S05]  /*1a50*/  @!P2 BRA `(.L_x_397) ;  /* 0x0000012800a4a947 */ /* 0x002fea0003800000 */
.L_x_396:
[----:B------:R-:W-:Y:S05]  /*1a60*/  WARPSYNC.ALL ;  /* 0x0000000000007948 */ /* 0x000fea0003800000 */
[----:B------:R-:W-:Y:S01]  /*1a70*/  R2UR UR4, R5 ;  /* 0x00000000050472ca */ /* 0x000fe200000e0000 */
[----:B------:R-:W-:Y:S01]  /*1a80*/  ULOP3.LUT UR5, UR36, 0x10000, URZ, 0xfc, !UPT ;  /* 0x0001000024057892 */ /* 0x000fe2000f8efc3f */
[----:B------:R-:W-:Y:S01]  /*1a90*/  R2UR UR6, R16 ;  /* 0x00000000100672ca */ /* 0x000fe200000e0000 */
[----:B------:R-:W-:Y:S01]  /*1aa0*/  WARPGROUP.ARRIVE ;  /* 0x00000000000079c5 */ /* 0x000fe20000000000 */
[----:B------:R-:W-:Y:S01]  /*1ab0*/  UMOV UR9, 0x40000040 ;  /* 0x4000004000097882 */ /* 0x000fe20000000000 */
[----:B------:R-:W-:Y:S01]  /*1ac0*/  UMOV UR11, 0x40000040 ;  /* 0x40000040000b7882 */ /* 0x000fe20000000000 */
[----:B------:R-:W-:Y:S01]  /*1ad0*/  UMOV UR15, UR9 ;  /* 0x00000009000f7c82 */ /* 0x000fe20008000000 */
[----:B------:R-:W-:Y:S01]  /*1ae0*/  IMAD.U32 R13, RZ, RZ, UR9 ;  /* 0x00000009ff0d7e24 */ /* 0x000fe2000f8e00ff */
[----:B------:R-:W-:Y:S01]  /*1af0*/  UMOV UR8, UR5 ;  /* 0x0000000500087c82 */ /* 0x000fe20008000000 */
[----:B------:R-:W-:Y:S01]  /*1b00*/  UMOV UR17, 0x40000040 ;  /* 0x4000004000117882 */ /* 0x000fe20000000000 */
[----:B------:R-:W-:Y:S01]  /*1b10*/  UMOV UR14, UR8 ;  /* 0x00000008000e7c82 */ /* 0x000fe20008000000 */
[----:B------:R-:W-:Y:S01]  /*1b20*/  IMAD.U32 R12, RZ, RZ, UR8 ;  /* 0x00000008ff0c7e24 */ /* 0x000fe2000f8e00ff */
[----:B------:R-:W-:Y:S01]  /*1b30*/  UMOV UR19, 0x40000040 ;  /* 0x4000004000137882 */ /* 0x000fe20000000000 */
[----:B------:R-:W-:Y:S01]  /*1b40*/  UIADD3 UR4, UR4, 0x24400, URZ ;  /* 0x0002440004047890 */ /* 0x000fe2000fffe03f */
[----:B------:R-:W-:Y:S01]  /*1b50*/  IMAD.U32 R11, RZ, RZ, UR17 ;  /* 0x00000011ff0b7e24 */ /* 0x000fe2000f8e00ff */
[----:B------:R-:W-:Y:S01]  /*1b60*/  UMOV UR13, 0x40000040 ;  /* 0x40000040000d7882 */ /* 0x000fe20000000000 */
[----:B------:R-:W-:Y:S01]  /*1b70*/  UIADD3 UR20, UR5, 0x404, URZ ;  /* 0x0000040405147890 */ /* 0x000fe2000fffe03f */
[----:B------:R-:W-:Y:S01]  /*1b80*/  VIADD R2, R223, UR60 ;  /* 0x0000003cdf027c36 */ /* 0x000fe20008000000 */
[----:B------:R-:W-:Y:S01]  /*1b90*/  USHF.R.U32.HI UR4, URZ, 0x4, UR4 ;  /* 0x000000043f047899 */ /* 0x000fe20008011604 */
[----:B01----:R-:W-:Y:S01]  /*1ba0*/  IMAD.U32 R3, RZ, RZ, UR61 ;  /* 0x0000003dff037e24 */ /* 0x003fe2000f8e00ff */
[----:B------:R-:W-:Y:S01]  /*1bb0*/  UMOV UR21, 0x40000040 ;  /* 0x4000004000157882 */ /* 0x000fe20000000000 */
[----:B------:R-:W-:Y:S01]  /*1bc0*/  UMOV UR23, 0x40000040 ;  /* 0x4000004000177882 */ /* 0x000fe20000000000 */
[----:B------:R-:W-:Y:S01]  /*1bd0*/  ULOP3.LUT UR4, UR4, 0x3fff, URZ, 0xc0, !UPT ;  /* 0x00003fff04047892 */ /* 0x000fe2000f8ec03f */
[----:B------:R-:W-:Y:S01]  /*1be0*/  IMAD R2, R3, -0x50, R2 ;  /* 0xffffffb003027824 */ /* 0x000fe200078e0202 */
[----:B------:R-:W-:Y:S01]  /*1bf0*/  UIADD3 UR24, UR5, 0x406, URZ ;  /* 0x0000040605187890 */ /* 0x000fe2000fffe03f */
[----:B------:R-:W-:Y:S01]  /*1c00*/  P2R R21, PR, RZ, 0x1 ;  /* 0x00000001ff157803 */ /* 0x000fe20000000000 */
[----:B------:R-:W-:Y:S01]  /*1c10*/  ULOP3.LUT UR7, UR4, 0x10000, URZ, 0xfc, !UPT ;  /* 0x0001000004077892 */ /* 0x000fe2000f8efc3f */
[----:B------:R-:W-:Y:S01]  /*1c20*/  @!P1 VIADD R0, R0, 0x38840 ;  /* 0x0003884000009836 */ /* 0x000fe20000000000 */
[----:B------:R-:W-:Y:S01]  /*1c30*/  UMOV UR25, 0x40000040 ;  /* 0x4000004000197882 */ /* 0x000fe20000000000 */
[----:B------:R-:W-:Y:S01]  /*1c40*/  UMOV UR27, 0x40000040 ;  /* 0x40000040001b7882 */ /* 0x000fe20000000000 */
[----:B------:R-:W-:Y:S01]  /*1c50*/  UIMAD UR4, UR6, 0xa00, UR7 ;  /* 0x00000a00060478a4 */ /* 0x000fe2000f8e0207 */
[C---:B------:R-:W-:Y:S01]  /*1c60*/  ISETP.GT.AND P6, PT, R2.reuse, RZ, PT ;  /* 0x000000ff0200720c */ /* 0x040fe20003fc4270 */
[----:B------:R-:W-:Y:S01]  /*1c70*/  IMAD.U32 R19, RZ, RZ, UR7 ;  /* 0x00000007ff137e24 */ /* 0x000fe2000f8e00ff */
[----:B------:R-:W-:Y:S01]  /*1c80*/  UIADD3 UR7, UR5, 0x2, URZ ;  /* 0x0000000205077890 */ /* 0x000fe2000fffe03f */
[C---:B------:R-:W-:Y:S01]  /*1c90*/  ISETP.GT.AND P5, PT, R2.reuse, 0x1, PT ;  /* 0x000000010200780c */ /* 0x040fe20003fa4270 */
[----:B------:R-:W-:Y:S01]  /*1ca0*/  UIADD3 UR6, UR4, 0x200, URZ ;  /* 0x0000020004067890 */ /* 0x000fe2000fffe03f */
[C---:B------:R-:W-:Y:S01]  /*1cb0*/  ISETP.GT.AND P4, PT, R2.reuse, 0x8, PT ;  /* 0x000000080200780c */ /* 0x040fe20003f84270 */
[----:B------:R-:W-:Y:S01]  /*1cc0*/  UMOV UR10, UR4 ;  /* 0x00000004000a7c82 */ /* 0x000fe20008000000 */
[----:B------:R-:W-:Y:S01]  /*1cd0*/  UIADD3 UR12, UR4, 0x2, URZ ;  /* 0x00000002040c7890 */ /* 0x000fe2000fffe03f */
[----:B------:R-:W-:Y:S01]  /*1ce0*/  HGMMA.64x16x16.F32 R56, gdesc[UR8], RZ, !UPT, gsb0 ;  /* 0x00200000083879f0 */ /* 0x000fe2000c0008ff */
[----:B------:R-:W-:Y:S01]  /*1cf0*/  UIADD3 UR10, UR4, 0x80, URZ ;  /* 0x00000080040a7890 */ /* 0x000fe2000fffe03f */
[C---:B------:R-:W-:Y:S01]  /*1d00*/  ISETP.GT.AND P3, PT, R2.reuse, 0x9, PT ;  /* 0x000000090200780c */ /* 0x040fe20003f64270 */
[----:B------:R-:W-:Y:S01]  /*1d10*/  UMOV UR8, UR14 ;  /* 0x0000000e00087c82 */ /* 0x000fe20008000000 */
[----:B------:R-:W-:Y:S01]  /*1d20*/  UMOV UR9, UR15 ;  /* 0x0000000f00097c82 */ /* 0x000fe20008000000 */
[----:B------:R-:W-:Y:S01]  /*1d30*/  UMOV UR11, 0x40000040 ;  /* 0x40000040000b7882 */ /* 0x000fe20000000000 */
[----:B------:R-:W-:Y:S01]  /*1d40*/  UMOV UR16, UR7 ;  /* 0x0000000700107c82 */ /* 0x000fe20008000000 */
[----:B------:R-:W-:Y:S01]  /*1d50*/  UMOV UR18, UR12 ;  /* 0x0000000c00127c82 */ /* 0x000fe20008000000 */
[----:B------:R-:W-:Y:S01]  /*1d60*/  UIADD3 UR7, UR5, 0x4, URZ ;  /* 0x0000000405077890 */ /* 0x000fe2000fffe03f */
[----:B------:R-:W-:Y:S01]  /*1d70*/  IMAD.U32 R10, RZ, RZ, UR16 ;  /* 0x00000010ff0a7e24 */ /* 0x000fe2000f8e00ff */
[----:B------:R-:W-:Y:S01]  /*1d80*/  UIADD3 UR12, UR4, 0x4, URZ ;  /* 0x00000004040c7890 */ /* 0x000fe2000fffe03f */
[----:B------:R-:W-:Y:S01]  /*1d90*/  ISETP.GT.AND P2, PT, R2, 0x10, PT ;  /* 0x000000100200780c */ /* 0x000fe20003f44270 */
[----:B------:R-:W-:Y:S01]  /*1da0*/  UIADD3 UR22, UR4, 0x284, URZ ;  /* 0x0000028404167890 */ /* 0x000fe2000fffe03f */
[----:B------:R-:W-:Y:S01]  /*1db0*/  @!P1 PRMT R0, RZ, 0x654, R0 ;  /* 0x00000654ff009816 */ /* 0x000fe20000000000 */
[----:B------:R-:W-:Y:S01]  /*1dc0*/  UIADD3 UR26, UR4, 0x286, URZ ;  /* 0x00000286041a7890 */ /* 0x000fe2000fffe03f */
[--C-:B------:R-:W-:Y:S01]  /*1dd0*/  IMAD.MOV.U32 R150, RZ, RZ, R151.reuse ;  /* 0x000000ffff967224 */ /* 0x100fe200078e0097 */
        /* <DEDUP_REMOVED lines=50> */
[----:B------:R-:W-:Y:S01]  /*2100*/  UMOV UR57, 0x40000040 ;  /* 0x4000004000397882 */ /* 0x000fe20000000000 */
[----:B------:R-:W-:Y:S01]  /*2110*/  UMOV UR59, 0x40000040 ;  /* 0x40000040003b7882 */ /* 0x000fe20000000000 */
[----:B------:R-:W-:Y:S01]  /*2120*/  IMAD.U32 R7, RZ, RZ, UR57 ;  /* 0x00000039ff077e24 */ /* 0x000fe2000f8e00ff */
[----:B------:R-:W-:Y:S01]  /*2130*/  UISETP.GE.AND UP0, UPT, UR60, 0x51, UPT ;  /* 0x000000513c00788c */ /* 0x000fe2000bf06270 */
        /* <DEDUP_REMOVED lines=514> */
[----:B------:R-:W-:-:S02]  /*4160*/  FMNMX.FTZ R3, R49, R4, !PT ;  /* 0x0000000431037209 */ /* 0x000fc40007810000 */
[----:B------:R-:W-:Y:S02]  /*4170*/  FSEL R53, R53, -INF , P4 ;  /* 0xff80000035357808 */ /* 0x000fe40002000000 */
[----:B------:R-:W-:Y:S02]  /*4180*/  FMNMX.FTZ R4, R52, R3, !PT ;  /* 0x0000000334047209 */ /* 0x000fe40007810000 */
[----:B------:R-:W-:Y:S02]  /*4190*/  FSEL R50, R50, -INF , P2 ;  /* 0xff80000032327808 */ /* 0x000fe40001000000 */
[----:B------:R-:W-:Y:S02]  /*41a0*/  ISETP.GT.AND P2, PT, R2, 0x21, PT ;  /* 0x000000210200780c */ /* 0x000fe40003f44270 */
[----:B------:R-:W-:Y:S02]  /*41b0*/  FMNMX.FTZ R3, R53, R4, !PT ;  /* 0x0000000435037209 */ /* 0x000fe40007810000 */
[----:B------:R-:W-:-:S02]  /*41c0*/  FSEL R51, R51, -INF , P6 ;  /* 0xff80000033337808 */ /* 0x000fc40003000000 */
[----:B------:R-:W-:Y:S02]  /*41d0*/  ISETP.GT.AND P6, PT, R2, 0x28, PT ;  /* 0x000000280200780c */ /* 0x000fe40003fc4270 */
        /* <DEDUP_REMOVED lines=29> */
[----:B------:R-:W-:Y:S01]  /*43b0*/  FSEL R36, R36, -INF , P2 ;  /* 0xff80000024247808 */ /* 0x000fe20001000000 */
[----:B------:R-:W-:Y:S01]  /*43c0*/  ULDC UR5, c[0x0][0x988] ;  /* 0x0002620000057ab9 */ /* 0x000fe20000000800 */
        /* <DEDUP_REMOVED lines=26> */
[----:B-1----:R-:W-:Y:S02]  /*4570*/  FMNMX.FTZ R15, R14, R3, !PT ;  /* 0x000000030e0f7209 */ /* 0x002fe40007810000 */
[----:B------:R-:W-:-:S03]  /*4580*/  FMNMX.FTZ R3, R58, R59, !PT ;  /* 0x0000003b3a037209 */ /* 0x000fc60007810000 */
[----:B------:R-:W1:Y:S02]  /*4590*/  SHFL.BFLY PT, R4, R15, 0x1, 0x1f ;  /* 0x0c201f000f047f89 */ /* 0x000e6400000e0000 */
[----:B-1----:R-:W-:-:S04]  /*45a0*/  FMNMX.FTZ R4, R15, R4, !PT ;  /* 0x000000040f047209 */ /* 0x002fc80007810000 */
        /* <DEDUP_REMOVED lines=36> */
[----:B-1----:R-:W-:Y:S01]  /*47f0*/  FADD.FTZ R15, R56, R57 ;  /* 0x00000039380f7221 */ /* 0x002fe20000010000 */
[----:B------:R-:W-:Y:S01]  /*4800*/  FFMA.FTZ R20, R29, UR5, -R20 ;  /* 0x000000051d147c23 */ /* 0x000fe20008010814 */
[----:B------:R-:W-:-:S02]  /*4810*/  FMNMX.FTZ R3, R47, R2, !PT ;  /* 0x000000022f037209 */ /* 0x000fc40007810000 */
[----:B------:R-:W-:Y:S01]  /*4820*/  F2FP.F16.F32.PACK_AB R208, R57, R56 ;  /* 0x0000003839d0723e */ /* 0x000fe200000000ff */
[--C-:B------:R-:W-:Y:S01]  /*4830*/  IMAD.MOV.U32 R57, RZ, RZ, R151.reuse ;  /* 0x000000ffff397224 */ /* 0x100fe200078e0097 */
[----:B------:R-:W-:Y:S01]  /*4840*/  FMNMX.FTZ R2, R34, R3, !PT ;  /* 0x0000000322027209 */ /* 0x000fe20007810000 */
[----:B------:R-:W-:Y:S01]  /*4850*/  MUFU.EX2 R48, R48 ;  /* 0x0000003000307308 */ /* 0x000fe20000000800 */
[----:B------:R-:W-:Y:S02]  /*4860*/  IMAD.MOV.U32 R56, RZ, RZ, R151 ;  /* 0x000000ffff387224 */ /* 0x000fe400078e0097 */
[----:B------:R-:W-:-:S04]  /*4870*/  FMNMX.FTZ R3, R35, R2, !PT ;  /* 0x0000000223037209 */ /* 0x000fc80007810000 */
[----:B------:R-:W-:Y:S01]  /*4880*/  FMNMX.FTZ R2, R38, R3, !PT ;  /* 0x0000000326027209 */ /* 0x000fe20007810000 */
[----:B------:R-:W1:Y:S01]  /*4890*/  MUFU.EX2 R49, R49 ;  /* 0x0000003100317308 */ /* 0x000e620000000800 */
[----:B--2---:R-:W-:Y:S02]  /*48a0*/  F2FP.F16.F32.PACK_AB R210, R61, R60 ;  /* 0x0000003c3dd2723e */ /* 0x004fe400000000ff */
[----:B------:R-:W-:-:S04]  /*48b0*/  FMNMX.FTZ R3, R39, R2, !PT ;  /* 0x0000000227037209 */ /* 0x000fc80007810000 */
[----:B------:R-:W-:Y:S01]  /*48c0*/  FMNMX.FTZ R2, R26, R3, !PT ;  /* 0x000000031a027209 */ /* 0x000fe20007810000 */
[----:B------:R-:W-:Y:S03]  /*48d0*/  MUFU.EX2 R52, R52 ;  /* 0x0000003400347308 */ /* 0x000fe60000000800 */
[----:B------:R-:W-:-:S04]  /*48e0*/  FMNMX.FTZ R3, R27, R2, !PT ;  /* 0x000000021b037209 */ /* 0x000fc80007810000 */
[----:B------:R-:W-:Y:S01]  /*48f0*/  FMNMX.FTZ R2, R30, R3, !PT ;  /* 0x000000031e027209 */ /* 0x000fe20007810000 */
[----:B------:R-:W2:Y:S01]  /*4900*/  MUFU.EX2 R53, R53 ;  /* 0x0000003500357308 */ /* 0x000ea20000000800 */
[----:B-1----:R-:W-:Y:S02]  /*4910*/  F2FP.F16.F32.PACK_AB R204, R49, R48 ;  /* 0x0000003031cc723e */ /* 0x002fe400000000ff */
[----:B------:R-:W-:-:S05]  /*4920*/  FMNMX.FTZ R2, R31, R2, !PT ;  /* 0x000000021f027209 */ /* 0x000fca0007810000 */
[----:B------:R-:W1:Y:S01]  /*4930*/  SHFL.BFLY PT, R3, R2, 0x2, 0x1f ;  /* 0x0c401f0002037f89 */ /* 0x000e6200000e0000 */
[----:B------:R-:W-:Y:S08]  /*4940*/  MUFU.EX2 R40, R40 ;  /* 0x0000002800287308 */ /* 0x000ff00000000800 */
[----:B------:R-:W3:Y:S01]  /*4950*/  MUFU.EX2 R41, R41 ;  /* 0x0000002900297308 */ /* 0x000ee20000000800 */
[----:B--2---:R-:W-:-:S07]  /*4960*/  F2FP.F16.F32.PACK_AB R206, R53, R52 ;  /* 0x0000003435ce723e */ /* 0x004fce00000000ff */
[----:B------:R-:W-:Y:S01]  /*4970*/  MUFU.EX2 R44, R44 ;  /* 0x0000002c002c7308 */ /* 0x000fe20000000800 */
[----:B-1----:R-:W-:-:S07]  /*4980*/  FMNMX.FTZ R14, R2, R3, !PT ;  /* 0x00000003020e7209 */ /* 0x002fce0007810000 */
[----:B------:R-:W-:Y:S01]  /*4990*/  MUFU.EX2 R21, R20 ;  /* 0x0000001400157308 */ /* 0x000fe20000000800 */
[----:B---3--:R-:W-:Y:S01]  /*49a0*/  F2FP.F16.F32.PACK_AB R200, R41, R40 ;  /* 0x0000002829c8723e */ /* 0x008fe200000000ff */
[----:B------:R-:W1:Y:S06]  /*49b0*/  SHFL.BFLY PT, R3, R14, 0x1, 0x1f ;  /* 0x0c201f000e037f89 */ /* 0x000e6c00000e0000 */
[----:B------:R-:W2:Y:S08]  /*49c0*/  MUFU.EX2 R45, R45 ;  /* 0x0000002d002d7308 */ /* 0x000eb00000000800 */
[----:B------:R-:W-:Y:S08]  /*49d0*/  MUFU.EX2 R32, R32 ;  /* 0x0000002000207308 */ /* 0x000ff00000000800 */
[----:B------:R-:W3:Y:S01]  /*49e0*/  MUFU.EX2 R33, R33 ;  /* 0x0000002100217308 */ /* 0x000ee20000000800 */
[----:B--2---:R-:W-:-:S02]  /*49f0*/  F2FP.F16.F32.PACK_AB R202, R45, R44 ;  /* 0x0000002c2dca723e */ /* 0x004fc400000000ff */
[----:B-1----:R-:W-:Y:S01]  /*4a00*/  FMNMX.FTZ R3, R14, R3, !PT ;  /* 0x000000030e037209 */ /* 0x002fe20007810000 */
[----:B------:R-:W-:Y:S01]  /*4a10*/  FADD.FTZ R14, R60, R15 ;  /* 0x0000000f3c0e7221 */ /* 0x000fe20000010000 */
[--C-:B------:R-:W-:Y:S02]  /*4a20*/  IMAD.MOV.U32 R60, RZ, RZ, R151.reuse ;  /* 0x000000ffff3c7224 */ /* 0x100fe400078e0097 */
[C---:B------:R-:W-:Y:S01]  /*4a30*/  FSETP.NEU.FTZ.AND P2, PT, R3.reuse, -INF , PT ;  /* 0xff8000000300780b */ /* 0x040fe20003f5d000 */
[----:B------:R-:W-:Y:S01]  /*4a40*/  FMUL.FTZ R2, R3, UR5 ;  /* 0x0000000503027c20 */ /* 0x000fe20008410000 */
[----:B------:R-:W-:Y:S01]  /*4a50*/  FADD.FTZ R15, R61, R14 ;  /* 0x0000000e3d0f7221 */ /* 0x000fe20000010000 */
[----:B------:R-:W-:Y:S01]  /*4a60*/  MUFU.EX2 R36, R36 ;  /* 0x0000002400247308 */ /* 0x000fe20000000800 */
[----:B------:R-:W-:Y:S02]  /*4a70*/  IMAD.MOV.U32 R61, RZ, RZ, R151 ;  /* 0x000000ffff3d7224 */ /* 0x000fe400078e0097 */
[----:B------:R-:W-:Y:S01]  /*4a80*/  FSEL R2, R2, RZ, P2 ;  /* 0x000000ff02027208 */ /* 0x000fe20001000000 */
[----:B------:R-:W-:Y:S01]  /*4a90*/  FADD.FTZ R14, R48, R15 ;  /* 0x0000000f300e7221 */ /* 0x000fe20000010000 */
[----:B------:R-:W-:Y:S01]  /*4aa0*/  PLOP3.LUT P2, PT, PT, PT, UP0, 0x80, 0x0 ;  /* 0x000000000000781c */ /* 0x000fe20003f4f008 */
[----:B------:R-:W-:Y:S01]  /*4ab0*/  IMAD.MOV.U32 R48, RZ, RZ, R151 ;  /* 0x000000ffff307224 */ /* 0x000fe200078e0097 */
[----:B---3--:R-:W-:Y:S01]  /*4ac0*/  F2FP.F16.F32.PACK_AB R196, R33, R32 ;  /* 0x0000002021c4723e */ /* 0x008fe200000000ff */
        /* <DEDUP_REMOVED lines=8> */
[----:B------:R-:W-:Y:S01]  /*4b50*/  FFMA.FTZ R55, R55, UR5, -R2 ;  /* 0x0000000537377c23 */ /* 0x000fe20008010802 */
[----:B------:R-:W-:Y:S01]  /*4b60*/  FADD.FTZ R29, R49, R14 ;  /* 0x0000000e311d7221 */ /* 0x000fe20000010000 */
[--C-:B------:R-:W-:Y:S01]  /*4b70*/  FFMA.FTZ R42, R42, UR5, -R2.reuse ;  /* 0x000000052a2a7c23 */ /* 0x100fe20008010802 */
[--C-:B------:R-:W-:Y:S01]  /*4b80*/  FFMA.FTZ R43, R43, UR5, -R2.reuse ;  /* 0x000000052b2b7c23 */ /* 0x100fe20008010802 */
[--C-:B------:R-:W-:Y:S01]  /*4b90*/  FFMA.FTZ R46, R46, UR5, -R2.reuse ;  /* 0x000000052e2e7c23 */ /* 0x100fe20008010802 */
[----:B------:R-:W-:Y:S01]  /*4ba0*/  FADD.FTZ R20, R52, R29 ;  /* 0x0000001d34147221 */ /* 0x000fe20000010000 */
[----:B------:R-:W1:Y:S01]  /*4bb0*/  MUFU.EX2 R59, R59 ;  /* 0x0000003b003b7308 */ /* 0x000e620000000800 */
[--C-:B------:R-:W-:Y:S01]  /*4bc0*/  FFMA.FTZ R47, R47, UR5, -R2.reuse ;  /* 0x000000052f2f7c23 */ /* 0x100fe20008010802 */
[----:B------:R-:W-:Y:S01]  /*4bd0*/  FFMA.FTZ R34, R34, UR5, -R2 ;  /* 0x0000000522227c23 */ /* 0x000fe20008010802 */
[----:B------:R-:W-:Y:S01]  /*4be0*/  FADD.FTZ R29, R53, R20 ;  /* 0x00000014351d7221 */ /* 0x000fe20000010000 */
[--C-:B------:R-:W-:Y:S01]  /*4bf0*/  FFMA.FTZ R35, R35, UR5, -R2.reuse ;  /* 0x0000000523237c23 */ /* 0x100fe20008010802 */
[--C-:B------:R-:W-:Y:S01]  /*4c00*/  FFMA.FTZ R38, R38, UR5, -R2.reuse ;  /* 0x0000000526267c23 */ /* 0x100fe20008010802 */
[--C-:B------:R-:W-:Y:S01]  /*4c10*/  FFMA.FTZ R39, R39, UR5, -R2.reuse ;  /* 0x0000000527277c23 */ /* 0x100fe20008010802 */
[----:B------:R-:W-:Y:S01]  /*4c20*/  FADD.FTZ R20, R40, R29 ;  /* 0x0000001d28147221 */ /* 0x000fe20000010000 */
[----:B------:R-:W2:Y:S01]  /*4c30*/  MUFU.EX2 R62, R62 ;  /* 0x0000003e003e7308 */ /* 0x000ea20000000800 */
[--C-:B------:R-:W-:Y:S01]  /*4c40*/  FFMA.FTZ R26, R26, UR5, -R2.reuse ;  /* 0x000000051a1a7c23 */ /* 0x100fe20008010802 */
[----:B------:R-:W-:Y:S01]  /*4c50*/  FFMA.FTZ R27, R27, UR5, -R2 ;  /* 0x000000051b1b7c23 */ /* 0x000fe20008010802 */
[----:B------:R-:W-:Y:S01]  /*4c60*/  FADD.FTZ R29, R41, R20 ;  /* 0x00000014291d7221 */ /* 0x000fe20000010000 */
[--C-:B------:R-:W-:Y:S01]  /*4c70*/  FFMA.FTZ R30, R30, UR5, -R2.reuse ;  /* 0x000000051e1e7c23 */ /* 0x100fe20008010802 */
[----:B------:R-:W-:Y:S01]  /*4c80*/  FFMA.FTZ R2, R31, UR5, -R2 ;  /* 0x000000051f027c23 */ /* 0x000fe20008010802 */
[----:B------:R-:W-:-:S02]  /*4c90*/  IMAD.MOV.U32 R53, RZ, RZ, R151 ;  /* 0x000000ffff357224 */ /* 0x000fc400078e0097 */
[----:B0-----:R-:W-:Y:S01]  /*4ca0*/  FADD.FTZ R0, R44, R29 ;  /* 0x0000001d2c007221 */ /* 0x001fe20000010000 */
[----:B------:R-:W0:Y:S01]  /*4cb0*/  MUFU.EX2 R63, R63 ;  /* 0x0000003f003f7308 */ /* 0x000e220000000800 */
[----:B-1----:R-:W-:Y:S01]  /*4cc0*/  FADD.FTZ R15, R58, R59 ;  /* 0x0000003b3a0f7221 */ /* 0x002fe20000010000 */
[----:B------:R-:W-:Y:S01]  /*4cd0*/  F2FP.F16.F32.PACK_AB R209, R59, R58 ;  /* 0x0000003a3bd1723e */ /* 0x000fe200000000ff */
[----:B------:R-:W-:Y:S01]  /*4ce0*/  FADD.FTZ R29, R45, R0 ;  /* 0x000000002d1d7221 */ /* 0x000fe20000010000 */
[--C-:B------:R-:W-:Y:S02]  /*4cf0*/  IMAD.MOV.U32 R59, RZ, RZ, R151.reuse ;  /* 0x000000ffff3b7224 */ /* 0x100fe400078e0097 */
[----:B------:R-:W-:Y:S02]  /*4d00*/  IMAD.MOV.U32 R58, RZ, RZ, R151 ;  /* 0x000000ffff3a7224 */ /* 0x000fe400078e0097 */
[----:B------:R-:W1:Y:S01]  /*4d10*/  MUFU.EX2 R50, R50 ;  /* 0x0000003200327308 */ /* 0x000e620000000800 */
[----:B--2---:R-:W-:Y:S01]  /*4d20*/  FADD.FTZ R14, R62, R15 ;  /* 0x0000000f3e0e7221 */ /* 0x004fe20000010000 */
[----:B------:R-:W-:-:S02]  /*4d30*/  IMAD.MOV.U32 R52, RZ, RZ, R151 ;  /* 0x000000ffff347224 */ /* 0x000fc400078e0097 */
[--C-:B------:R-:W-:Y:S02]  /*4d40*/  IMAD.MOV.U32 R49, RZ, RZ, R151.reuse ;  /* 0x000000ffff317224 */ /* 0x100fe400078e0097 */
[--C-:B------:R-:W-:Y:S02]  /*4d50*/  IMAD.MOV.U32 R45, RZ, RZ, R151.reuse ;  /* 0x000000ffff2d7224 */ /* 0x100fe400078e0097 */
[----:B------:R-:W2:Y:S01]  /*4d60*/  MUFU.EX2 R51, R51 ;  /* 0x0000003300337308 */ /* 0x000ea20000000800 */
[C---:B0-----:R-:W-:Y:S01]  /*4d70*/  FADD.FTZ R15, R63.reuse, R14 ;  /* 0x0000000e3f0f7221 */ /* 0x041fe20000010000 */
[----:B------:R-:W-:Y:S01]  /*4d80*/  F2FP.F16.F32.PACK_AB R211, R63, R62 ;  /* 0x0000003e3fd3723e */ /* 0x000fe200000000ff */
[--C-:B------:R-:W-:Y:S02]  /*4d90*/  IMAD.MOV.U32 R63, RZ, RZ, R151.reuse ;  /* 0x000000ffff3f7224 */ /* 0x100fe400078e0097 */
[--C-:B------:R-:W-:Y:S02]  /*4da0*/  IMAD.MOV.U32 R62, RZ, RZ, R151.reuse ;  /* 0x000000ffff3e7224 */ /* 0x100fe400078e0097 */
[----:B------:R-:W-:Y:S01]  /*4db0*/  IMAD.MOV.U32 R44, RZ, RZ, R151 ;  /* 0x000000ffff2c7224 */ /* 0x000fe200078e0097 */
[----:B------:R-:W0:Y:S01]  /*4dc0*/  MUFU.EX2 R54, R54 ;  /* 0x0000003600367308 */ /* 0x000e220000000800 */
[----:B-1----:R-:W-:Y:S01]  /*4dd0*/  FADD.FTZ R14, R50, R15 ;  /* 0x0000000f320e7221 */ /* 0x002fe20000010000 */
[----:B------:R-:W-:-:S02]  /*4de0*/  IMAD.MOV.U32 R41, RZ, RZ, R151 ;  /* 0x000000ffff297224 */ /* 0x000fc400078e0097 */
[--C-:B------:R-:W-:Y:S02]  /*4df0*/  IMAD.MOV.U32 R40, RZ, RZ, R151.reuse ;  /* 0x000000ffff287224 */ /* 0x100fe400078e0097 */
[--C-:B------:R-:W-:Y:S02]  /*4e00*/  IMAD.MOV.U32 R31, RZ, RZ, R151.reuse ;  /* 0x000000ffff1f7224 */ /* 0x100fe400078e0097 */
        /* <DEDUP_REMOVED lines=18> */
[----:B------:R-:W-:-:S03]  /*4f30*/  IMAD.MOV.U32 R32, RZ, RZ, R151 ;  /* 0x000000ffff207224 */ /* 0x000fc600078e0097 */
[----:B------:R-:W2:Y:S01]  /*4f40*/  MUFU.EX2 R47, R47 ;  /* 0x0000002f002f7308 */ /* 0x000ea20000000800 */
[C---:B0-----:R-:W-:Y:S01]  /*4f50*/  FADD.FTZ R15, R43.reuse, R0 ;  /* 0x000000002b0f7221 */ /* 0x041fe20000010000 */
[----:B------:R-:W-:Y:S01]  /*4f60*/  F2FP.F16.F32.PACK_AB R201, R43, R42 ;  /* 0x0000002a2bc9723e */ /* 0x000fe200000000ff */
[--C-:B------:R-:W-:Y:S02]  /*4f70*/  IMAD.MOV.U32 R43, RZ, RZ, R151.reuse ;  /* 0x000000ffff2b7224 */ /* 0x100fe400078e0097 */
[----:B------:R-:W-:-:S03]  /*4f80*/  IMAD.MOV.U32 R42, RZ, RZ, R151 ;  /* 0x000000ffff2a7224 */ /* 0x000fc600078e0097 */
        /* <DEDUP_REMOVED lines=15> */
[----:B--2---:R-:W-:-:S07]  /*5080*/  FADD.FTZ R14, R24, R29 ;  /* 0x0000001d180e7221 */ /* 0x004fce0000010000 */
[----:B------:R-:W2:Y:S01]  /*5090*/  MUFU.EX2 R38, R38 ;  /* 0x0000002600267308 */ /* 0x000ea20000000800 */
[C---:B0-----:R-:W-:Y:S01]  /*50a0*/  FADD.FTZ R15, R35.reuse, R0 ;  /* 0x00000000230f7221 */ /* 0x041fe20000010000 */
[----:B------:R-:W-:Y:S01]  /*50b0*/  F2FP.F16.F32.PACK_AB R197, R35, R34 ;  /* 0x0000002223c5723e */ /* 0x000fe200000000ff */
[--C-:B------:R-:W-:Y:S02]  /*50c0*/  IMAD.MOV.U32 R35, RZ, RZ, R151.reuse ;  /* 0x000000ffff237224 */ /* 0x100fe400078e0097 */
[----:B------:R-:W-:-:S03]  /*50d0*/  IMAD.MOV.U32 R34, RZ, RZ, R151 ;  /* 0x000000ffff227224 */ /* 0x000fc600078e0097 */
        /* <DEDUP_REMOVED lines=8> */
[----:B0-----:R-:W-:Y:S01]  /*5160*/  FADD.FTZ R14, R28, R29 ;  /* 0x0000001d1c0e7221 */ /* 0x001fe20000010000 */
[C---:B------:R-:W-:Y:S01]  /*5170*/  F2FP.F16.F32.PACK_AB R194, R21.reuse, R28 ;  /* 0x0000001c15c2723e */ /* 0x040fe200000000ff */
[----:B------:R-:W-:Y:S02]  /*5180*/  IMAD.MOV.U32 R28, RZ, RZ, R151 ;  /* 0x000000ffff1c7224 */ /* 0x000fe400078e0097 */
[----:B------:R-:W-:-:S03]  /*5190*/  FADD.FTZ R15, R21, R14 ;  /* 0x0000000e150f7221 */ /* 0x000fc60000010000 */
[----:B------:R-:W0:Y:S01]  /*51a0*/  MUFU.EX2 R27, R27 ;  /* 0x0000001b001b7308 */ /* 0x000e220000000800 */
[C---:B-1----:R-:W-:Y:S01]  /*51b0*/  FADD.FTZ R29, R39.reuse, R0 ;  /* 0x00000000271d7221 */ /* 0x042fe20000010000 */
[----:B------:R-:W-:Y:S01]  /*51c0*/  F2FP.F16.F32.PACK_AB R199, R39, R38 ;  /* 0x0000002627c7723e */ /* 0x000fe200000000ff */
[--C-:B------:R-:W-:Y:S02]  /*51d0*/  IMAD.MOV.U32 R39, RZ, RZ, R151.reuse ;  /* 0x000000ffff277224 */ /* 0x100fe400078e0097 */
[----:B------:R-:W-:-:S03]  /*51e0*/  IMAD.MOV.U32 R38, RZ, RZ, R151 ;  /* 0x000000ffff267224 */ /* 0x000fc600078e0097 */
[----:B------:R-:W1:Y:S01]  /*51f0*/  MUFU.EX2 R30, R30 ;  /* 0x0000001e001e7308 */ /* 0x000e620000000800 */
[----:B--2---:R-:W-:Y:S01]  /*5200*/  FADD.FTZ R0, R26, R29 ;  /* 0x0000001d1a007221 */ /* 0x004fe20000010000 */
[----:B------:R-:W-:-:S06]  /*5210*/  IMAD.MOV.U32 R29, RZ, RZ, R151 ;  /* 0x000000ffff1d7224 */ /* 0x000fcc00078e0097 */
[----:B------:R2:W3:Y:S01]  /*5220*/  MUFU.EX2 R195, R2 ;  /* 0x0000000200c37308 */ /* 0x0004e20000000800 */
[C---:B0-----:R-:W-:Y:S01]  /*5230*/  FADD.FTZ R21, R27.reuse, R0 ;  /* 0x000000001b157221 */ /* 0x041fe20000010000 */
[----:B------:R-:W-:Y:S01]  /*5240*/  F2FP.F16.F32.PACK_AB R193, R27, R26 ;  /* 0x0000001a1bc1723e */ /* 0x000fe200000000ff */
[----:B------:R-:W-:Y:S02]  /*5250*/  IMAD.MOV.U32 R0, RZ, RZ, 0x3f800000 ;  /* 0x3f800000ff007424 */ /* 0x000fe400078e00ff */
[--C-:B------:R-:W-:Y:S02]  /*5260*/  IMAD.MOV.U32 R27, RZ, RZ, R151.reuse ;  /* 0x000000ffff1b7224 */ /* 0x100fe400078e0097 */
[----:B------:R-:W-:Y:S02]  /*5270*/  IMAD.MOV.U32 R26, RZ, RZ, R151 ;  /* 0x000000ffff1a7224 */ /* 0x000fe400078e0097 */
[----:B-1----:R-:W-:Y:S01]  /*5280*/  FADD.FTZ R14, R30, R21 ;  /* 0x000000151e0e7221 */ /* 0x002fe20000010000 */
[----:B--2---:R-:W-:-:S03]  /*5290*/  IMAD.MOV.U32 R2, RZ, RZ, 0x3f800000 ;  /* 0x3f800000ff027424 */ /* 0x004fc600078e00ff */
[C---:B---3--:R-:W-:Y:S01]  /*52a0*/  FADD.FTZ R14, R195.reuse, R14 ;  /* 0x0000000ec30e7221 */ /* 0x048fe20000010000 */
[----:B------:R-:W-:Y:S01]  /*52b0*/  F2FP.F16.F32.PACK_AB R195, R195, R30 ;  /* 0x0000001ec3c3723e */ /* 0x000fe200000000ff */
[----:B------:R-:W-:Y:S01]  /*52c0*/  IMAD.MOV.U32 R30, RZ, RZ, R151 ;  /* 0x000000ffff1e7224 */ /* 0x000fe200078e0097 */
[----:B------:R-:W-:Y:S06]  /*52d0*/  @!P2 BRA `(.L_x_398) ;  /* 0x0000003c0088a947 */ /* 0x000fec0003800000 */
[----:B------:R-:W-:Y:S01]  /*52e0*/  R2UR UR60, R16 ;  /* 0x00000000103c72ca */ /* 0x000fe200000e0000 */
[----:B------:R-:W-:Y:S01]  /*52f0*/  UIADD3 UR4, UR61, -0x2, URZ ;  /* 0xfffffffe3d047890 */ /* 0x000fe2000fffe03f */
[----:B------:R-:W-:Y:S01]  /*5300*/  IMAD.MOV.U32 R20, RZ, RZ, R3 ;  /* 0x000000ffff147224 */ /* 0x000fe200078e0003 */
[----:B------:R-:W-:Y:S01]  /*5310*/  CS2R R150, SRZ ;  /* 0x0000000000967805 */ /* 0x000fe2000001ff00 */
[----:B------:R-:W-:Y:S01]  /*5320*/  IMAD.MOV.U32 R21, RZ, RZ, R4 ;  /* 0x000000ffff157224 */ /* 0x000fe200078e0004 */
[----:B------:R-:W-:Y:S01]  /*5330*/  CS2R R146, SRZ ;  /* 0x0000000000927805 */ /* 0x000fe2000001ff00 */
[----:B------:R-:W-:Y:S01]  /*5340*/  IMAD.MOV.U32 R232, RZ, RZ, R17 ;  /* 0x000000ffffe87224 */ /* 0x000fe200078e0011 */
[----:B------:R-:W-:Y:S01]  /*5350*/  CS2R R142, SRZ ;  /* 0x00000000008e7805 */ /* 0x000fe2000001ff00 */
[----:B------:R-:W-:Y:S01]  /*5360*/  IMAD.U32 R233, RZ, RZ, UR4 ;  /* 0x00000004ffe97e24 */ /* 0x000fe2000f8e00ff */
[----:B------:R-:W-:Y:S01]  /*5370*/  CS2R R138, SRZ ;  /* 0x00000000008a7805 */ /* 0x000fe2000001ff00 */
[----:B------:R-:W-:Y:S01]  /*5380*/  IMAD.MOV.U32 R0, RZ, RZ, 0x3f800000 ;  /* 0x3f800000ff007424 */ /* 0x000fe200078e00ff */
        /* <DEDUP_REMOVED lines=59> */
[----:B------:R-:W-:-:S07]  /*5740*/  CS2R R24, SRZ ;  /* 0x0000000000187805 */ /* 0x000fce000001ff00 */
.L_x_407:
[----:B------:R-:W-:-:S04]  /*5750*/  UIADD3 UR4, UR60, 0x1, URZ ;  /* 0x000000013c047890 */ /* 0x000fc8000fffe03f */
[----:B------:R-:W-:-:S04]  /*5760*/  UISETP.NE.AND UP0, UPT, UR4, 0x2, UPT ;  /* 0x000000020400788c */ /* 0x000fc8000bf05270 */
[----:B------:R-:W-:Y:S02]  /*5770*/  USEL UR5, URZ, 0x1, UP0 ;  /* 0x000000013f057887 */ /* 0x000fe40008000000 */
[----:B------:R-:W-:-:S04]  /*5780*/  USEL UR4, UR4, URZ, UP0 ;  /* 0x0000003f04047287 */ /* 0x000fc80008000000 */
[----:B------:R-:W-:Y:S02]  /*5790*/  LOP3.LUT R17, R232, UR5, RZ, 0x3c, !PT ;  /* 0x00000005e8117c12 */ /* 0x000fe4000f8e3cff */
[----:B------:R-:W-:Y:S01]  /*57a0*/  IMAD.U32 R16, RZ, RZ, UR4 ;  /* 0x00000004ff107e24 */ /* 0x000fe2000f8e00ff */
[----:B------:R-:W-:Y:S06]  /*57b0*/  @!P0 BRA `(.L_x_399) ;  /* 0x0000000000048947 */ /* 0x000fec0003800000 */
[----:B------:R-:W-:Y:S01]  /*57c0*/  BPT.TRAP 0x1 ;  /* 0x000000040000795c */ /* 0x000fe20000300000 */
.L_x_399:
[----:B------:R-:W0:Y:S01]  /*57d0*/  S2UR UR6, SR_CgaCtaId ;  /* 0x00000000000679c3 */ /* 0x000e220000008800 */
[----:B------:R-:W-:Y:S01]  /*57e0*/  UMOV UR5, 0x400 ;  /* 0x0000040000057882 */ /* 0x000fe20000000000 */
[----:B------:R-:W-:Y:S01]  /*57f0*/  SHF.L.U32 R3, R17, 0x1f, RZ ;  /* 0x0000001f11037819 */ /* 0x000fe200000006ff */
[----:B0-----:R-:W-:-:S06]  /*5800*/  ULEA UR5, UR6, UR5, 0x18 ;  /* 0x0000000506057291 */ /* 0x001fcc000f8ec03f */
[----:B------:R-:W-:-:S05]  /*5810*/  IMAD.U32 R5, RZ, RZ, UR5 ;  /* 0x00000005ff057e24 */ /* 0x000fca000f8e00ff */
[----:B------:R-:W-:-:S13]  /*5820*/  R2UR UR61, R5 ;  /* 0x00000000053d72ca */ /* 0x000fda00000e0000 */
[----:B------:R-:W-:-:S09]  /*5830*/  ULEA UR61, UR4, UR61, 0x3 ;  /* 0x0000003d043d7291 */ /* 0x000fd2000f8e183f */
[----:B------:R0:W1:Y:S01]  /*5840*/  SYNCS.PHASECHK.TRANS64.TRYWAIT P2, [UR61+0x38830], R3 ;  /* 0x03883003ff0075a7 */ /* 0x000062000804017d */
[----:B------:R-:W-:Y:S05]  /*5850*/  @!P0 BRA `(.L_x_400) ;  /* 0x0000000000048947 */ /* 0x000fea0003800000 */
[----:B------:R-:W-:Y:S01]  /*5860*/  BPT.TRAP 0x1 ;  /* 0x000000040000795c */ /* 0x000fe20000300000 */
.L_x_400:
[----:B-1----:R-:W-:Y:S05]  /*5870*/  @P2 BRA `(.L_x_401) ;  /* 0x0000000000082947 */ /* 0x002fea0003800000 */
[----:B------:R-:W1:Y:S02]  /*5880*/  SYNCS.PHASECHK.TRANS64.TRYWAIT P2, [UR61+0x38830], R3 ;  /* 0x03883003ff0075a7 */ /* 0x000e64000804017d */
[----:B-1----:R-:W-:Y:S05]  /*5890*/  @!P2 BRA `(.L_x_402) ;  /* 0x000000ec0028a947 */ /* 0x002fea0003800000 */
.L_x_401:
        /* <DEDUP_REMOVED lines=645> */
.L_x_403:
[----:B------:R-:W-:Y:S02]  /*80f0*/  R2UR UR4, R5 ;  /* 0x00000000050472ca */ /* 0x000fe400000e0000 */
[----:B------:R-:W-:-:S11]  /*8100*/  SHF.L.U32 R0, R232, 0x1f, RZ ;  /* 0x0000001fe8007819 */ /* 0x000fd600000006ff */
[----:B------:R-:W-:-:S09]  /*8110*/  ULEA UR4, UR60, UR4, 0x3 ;  /* 0x000000043c047291 */ /* 0x000fd2000f8e183f */
[----:B------:R2:W3:Y:S01]  /*8120*/  SYNCS.PHASECHK.TRANS64.TRYWAIT P2, [UR4+0x38850], R0 ;  /* 0x03885000ff0075a7 */ /* 0x0004e20008040144 */
[----:B------:R-:W-:Y:S05]  /*8130*/  @!P0 BRA `(.L_x_404) ;  /* 0x0000000000048947 */ /* 0x000fea0003800000 */
[----:B------:R-:W-:Y:S01]  /*8140*/  BPT.TRAP 0x1 ;  /* 0x000000040000795c */ /* 0x000fe20000300000 */
.L_x_404:
[----:B---3--:R-:W-:Y:S05]  /*8150*/  @P2 BRA `(.L_x_405) ;  /* 0x0000000000082947 */ /* 0x008fea0003800000 */
[----:B------:R-:W3:Y:S02]  /*8160*/  SYNCS.PHASECHK.TRANS64.TRYWAIT P2, [UR4+0x38850], R0 ;  /* 0x03885000ff0075a7 */ /* 0x000ee40008040144 */
[----:B---3--:R-:W-:Y:S05]  /*8170*/  @!P2 BRA `(.L_x_406) ;  /* 0x000000c40008a947 */ /* 0x008fea0003800000 */
.L_x_405:
[----:B------:R-:W-:Y:S01]  /*8180*/  R2UR UR5, R5 ;  /* 0x00000000050572ca */ /* 0x000fe200000e0000 */
[----:B------:R-:W-:Y:S01]  /*8190*/  WARPGROUP.ARRIVE ;  /* 0x00000000000079c5 */ /* 0x000fe20000000000 */
[----:B------:R-:W-:Y:S01]  /*81a0*/  UMOV UR7, 0x40000040 ;  /* 0x4000004000077882 */ /* 0x000fe20000000000 */
[----:B0-2---:R-:W-:Y:S01]  /*81b0*/  FMNMX.FTZ R0, R184, R21, !PT ;  /* 0x00000015b8007209 */ /* 0x005fe20007810000 */
[----:B------:R-:W-:Y:S01]  /*81c0*/  ULDC UR10, c[0x0][0x988] ;  /* 0x00026200000a7ab9 */ /* 0x000fe20000000800 */
[----:B------:R-:W-:Y:S01]  /*81d0*/  VOTEU.ALL UP0, P1 ;  /* 0x00000000003f7886 */ /* 0x000fe20000800000 */
[----:B------:R-:W-:Y:S01]  /*81e0*/  IMAD.MOV.U32 R232, RZ, RZ, R17 ;  /* 0x000000ffffe87224 */ /* 0x000fe200078e0011 */
[----:B-1----:R-:W-:-:S03]  /*81f0*/  FMNMX.FTZ R3, R185, R0, !PT ;  /* 0x00000000b9037209 */ /* 0x002fc60007810000 */
[----:B------:R-:W-:Y:S01]  /*8200*/  @!UP0 UIADD3 UR61, UR61, 0x38840, URZ ;  /* 0x000388403d3d8890 */ /* 0x000fe2000fffe03f */
[----:B------:R-:W-:Y:S01]  /*8210*/  FMNMX.FTZ R0, R188, R3, !PT ;  /* 0x00000003bc007209 */ /* 0x000fe20007810000 */
[----:B------:R-:W-:Y:S02]  /*8220*/  @!UP0 UIADD3 UR4, UR4, 0x38860, URZ ;  /* 0x0003886004048890 */ /* 0x000fe4000fffe03f */
[----:B------:R-:W-:Y:S01]  /*8230*/  UIADD3 UR5, UR5, 0x400, URZ ;  /* 0x0000040005057890 */ /* 0x000fe2000fffe03f */
[----:B------:R-:W-:Y:S01]  /*8240*/  FMNMX.FTZ R3, R189, R0, !PT ;  /* 0x00000000bd037209 */ /* 0x000fe20007810000 */
[----:B------:R-:W-:Y:S02]  /*8250*/  @!UP0 UPRMT UR61, URZ, 0x654, UR61 ;  /* 0x000006543f3d8896 */ /* 0x000fe4000800003d */
[----:B------:R-:W-:Y:S01]  /*8260*/  USHF.R.U32.HI UR5, URZ, 0x4, UR5 ;  /* 0x000000043f057899 */ /* 0x000fe20008011605 */
[----:B------:R-:W-:Y:S01]  /*8270*/  FMNMX.FTZ R0, R176, R3, !PT ;  /* 0x00000003b0007209 */ /* 0x000fe20007810000 */
[----:B------:R-:W-:-:S02]  /*8280*/  @!UP0 UPRMT UR4, URZ, 0x654, UR4 ;  /* 0x000006543f048896 */ /* 0x000fc40008000004 */
[----:B------:R-:W-:Y:S01]  /*8290*/  ULOP3.LUT UR5, UR5, 0x3fff, URZ, 0xc0, !UPT ;  /* 0x00003fff05057892 */ /* 0x000fe2000f8ec03f */
[----:B------:R-:W-:-:S03]  /*82a0*/  FMNMX.FTZ R3, R177, R0, !PT ;  /* 0x00000000b1037209 */ /* 0x000fc60007810000 */
[----:B------:R-:W-:Y:S01]  /*82b0*/  ULOP3.LUT UR5, UR5, 0x2800000, URZ, 0xfc, !UPT ;  /* 0x0280000005057892 */ /* 0x000fe2000f8efc3f */
[----:B------:R-:W-:-:S03]  /*82c0*/  FMNMX.FTZ R0, R180, R3, !PT ;  /* 0x00000003b4007209 */ /* 0x000fc60007810000 */
[----:B------:R-:W-:Y:S01]  /*82d0*/  UIMAD UR60, UR60, 0xa00, UR5 ;  /* 0x00000a003c3c78a4 */ /* 0x000fe2000f8e0205 */
[----:B------:R-:W-:Y:S02]  /*82e0*/  FMNMX.FTZ R3, R181, R0, !PT ;  /* 0x00000000b5037209 */ /* 0x000fe40007810000 */
[----:B------:R-:W-:Y:S01]  /*82f0*/  UMOV UR5, UR10 ;  /* 0x0000000a00057c82 */ /* 0x000fe20008000000 */
[----:B------:R-:W-:Y:S02]  /*8300*/  R2UR UR10, R233 ;  /* 0x00000000e90a72ca */ /* 0x000fe400000e0000 */
[----:B------:R-:W-:Y:S01]  /*8310*/  FMNMX.FTZ R0, R168, R3, !PT ;  /* 0x00000003a8007209 */ /* 0x000fe20007810000 */
[----:B------:R-:W-:Y:S02]  /*8320*/  UMOV UR6, UR60 ;  /* 0x0000003c00067c82 */ /* 0x000fe40008000000 */
[----:B------:R-:W-:Y:S01]  /*8330*/  HGMMA.64x256x16.F32 R24, R208, gdesc[UR4].tnspB, R24, gsb0 ;  /* 0x43e00004d0187df0 */ /* 0x000fe20008000818 */
[----:B------:R-:W-:Y:S01]  /*8340*/  UIADD3 UR6, UR60, 0x80, URZ ;  /* 0x000000803c067890 */ /* 0x000fe2000fffe03f */
[----:B------:R-:W-:Y:S01]  /*8350*/  FMNMX.FTZ R3, R169, R0, !PT ;  /* 0x00000000a9037209 */ /* 0x000fe20007810000 */
[----:B------:R-:W-:-:S03]  /*8360*/  UMOV UR7, 0x40000040 ;  /* 0x4000004000077882 */ /* 0x000fc60000000000 */
[----:B------:R-:W-:Y:S02]  /*8370*/  FMNMX.FTZ R0, R172, R3, !PT ;  /* 0x00000003ac007209 */ /* 0x000fe40007810000 */
[----:B------:R-:W-:Y:S02]  /*8380*/  ISETP.LT.AND P2, PT, RZ, UR10, PT ;  /* 0x0000000aff007c0c */ /* 0x000fe4000bf41270 */
        /* <DEDUP_REMOVED lines=24> */
[----:B------:R-:W-:Y:S01]  /*8510*/  WARPGROUP.ARRIVE ;  /* 0x00000000000079c5 */ /* 0x000fe20000000000 */
[----:B0-----:R-:W-:-:S15]  /*8520*/  FMNMX.FTZ R200, R2, R3, !PT ;  /* 0x0000000302c87209 */ /* 0x001fde0007810000 */
[----:B------:R-:W-:-:S06]  /*8530*/  NOP ;  /* 0x0000000000007918 */ /* 0x000fcc0000000000 */
[----:B------:R-:W-:Y:S01]  /*8540*/  HGMMA.64x256x16.F32 R24, R196, gdesc[UR4].tnspB, R24, gsb0 ;  /* 0x43e00004c4187df0 */ /* 0x000fe20008000818 */
[----:B------:R-:W0:Y:S01]  /*8550*/  SHFL.BFLY PT, R3, R200, 0x1, 0x1f ;  /* 0x0c201f00c8037f89 */ /* 0x000e2200000e0000 */
[----:B------:R-:W-:Y:S01]  /*8560*/  UMOV UR6, UR60 ;  /* 0x0000003c00067c82 */ /* 0x000fe20008000000 */
[----:B------:R-:W-:Y:S01]  /*8570*/  UMOV UR7, 0x40000040 ;  /* 0x4000004000077882 */ /* 0x000fe20000000000 */
[----:B------:R-:W-:Y:S02]  /*8580*/  R2UR UR60, R16 ;  /* 0x00000000103c72ca */ /* 0x000fe400000e0000 */
        /* <DEDUP_REMOVED lines=40> */
[----:B------:R-:W-:Y:S01]  /*8810*/  FMNMX.FTZ R196, R190, R3, !PT ;  /* 0x00000003bec47209 */ /* 0x000fe20007810000 */
[--C-:B------:R-:W-:Y:S01]  /*8820*/  FFMA.FTZ R197, R184, UR5, -R0.reuse ;  /* 0x00000005b8c57c23 */ /* 0x100fe20008010800 */
[----:B------:R-:W-:Y:S01]  /*8830*/  WARPGROUP.ARRIVE ;  /* 0x00000000000079c5 */ /* 0x000fe20000000000 */
[--C-:B------:R-:W-:Y:S01]  /*8840*/  FFMA.FTZ R198, R164, UR5, -R0.reuse ;  /* 0x00000005a4c67c23 */ /* 0x100fe20008010800 */
[----:B------:R-:W-:Y:S01]  /*8850*/  FMNMX.FTZ R3, R191, R196, !PT ;  /* 0x000000c4bf037209 */ /* 0x000fe20007810000 */
[----:B------:R-:W-:Y:S02]  /*8860*/  FFMA.FTZ R196, R160, UR5, -R0 ;  /* 0x00000005a0c47c23 */ /* 0x000fe40008010800 */
[----:B------:R-:W0:Y:S01]  /*8870*/  MUFU.EX2 R197, R197 ;  /* 0x000000c500c57308 */ /* 0x000e220000000800 */
[----:B------:R-:W-:Y:S01]  /*8880*/  FMNMX.FTZ R184, R178, R3, !PT ;  /* 0x00000003b2b87209 */ /* 0x000fe20007810000 */
[----:B------:R-:W-:Y:S03]  /*8890*/  HGMMA.64x256x16.F32 R24, R192, gdesc[UR4].tnspB, R24, gsb0 ;  /* 0x43e00004c0187df0 */ /* 0x000fe60008000818 */
[----:B------:R-:W-:-:S03]  /*88a0*/  FMNMX.FTZ R3, R179, R184, !PT ;  /* 0x000000b8b3037209 */ /* 0x000fc60007810000 */
[----:B------:R-:W-:Y:S01]  /*88b0*/  MUFU.EX2 R196, R196 ;  /* 0x000000c400c47308 */ /* 0x000fe20000000800 */
[----:B------:R-:W-:-:S04]  /*88c0*/  FMNMX.FTZ R184, R182, R3, !PT ;  /* 0x00000003b6b87209 */ /* 0x000fc80007810000 */
[----:B------:R-:W-:-:S03]  /*88d0*/  FMNMX.FTZ R3, R183, R184, !PT ;  /* 0x000000b8b7037209 */ /* 0x000fc60007810000 */
[----:B------:R-:W-:Y:S01]  /*88e0*/  MUFU.EX2 R198, R198 ;  /* 0x000000c600c67308 */ /* 0x000fe20000000800 */
[----:B------:R-:W-:Y:S01]  /*88f0*/  FMNMX.FTZ R184, R170, R3, !PT ;  /* 0x00000003aab87209 */ /* 0x000fe20007810000 */
[----:B0-----:R-:W-:-:S03]  /*8900*/  FFMA.FTZ R15, R2, R15, R197 ;  /* 0x0000000f020f7223 */ /* 0x001fc600000100c5 */
[----:B------:R-:W-:Y:S01]  /*8910*/  FMNMX.FTZ R3, R171, R184, !PT ;  /* 0x000000b8ab037209 */ /* 0x000fe20007810000 */
[C---:B------:R-:W-:Y:S01]  /*8920*/  FADD.FTZ R15, R208.reuse, R15 ;  /* 0x0000000fd00f7221 */ /* 0x040fe20000010000 */
[----:B------:R-:W-:Y:S02]  /*8930*/  F2FP.F16.F32.PACK_AB R208, R208, R197 ;  /* 0x000000c5d0d0723e */ /* 0x000fe400000000ff */
        /* <DEDUP_REMOVED lines=29> */
[----:B------:R-:W-:Y:S01]  /*8b10*/  FADD.FTZ R174, R210, R15 ;  /* 0x0000000fd2ae7221 */ /* 0x000fe20000010000 */
[--C-:B------:R-:W-:Y:S01]  /*8b20*/  FFMA.FTZ R201, R170, UR5, -R156.reuse ;  /* 0x00000005aac97c23 */ /* 0x100fe2000801089c */
[----:B------:R-:W1:Y:S01]  /*8b30*/  MUFU.EX2 R209, R209 ;  /* 0x000000d100d17308 */ /* 0x000e620000000800 */
[--C-:B------:R-:W-:Y:S01]  /*8b40*/  FFMA.FTZ R170, R171, UR5, -R156.reuse ;  /* 0x00000005abaa7c23 */ /* 0x100fe2000801089c */
[----:B0-----:R-:W-:Y:S01]  /*8b50*/  FFMA.FTZ R157, R162, UR5, -R156 ;  /* 0x00000005a29d7c23 */ /* 0x001fe2000801089c */
[----:B------:R-:W-:Y:S01]  /*8b60*/  FADD.FTZ R171, R189, R174 ;  /* 0x000000aebdab7221 */ /* 0x000fe20000010000 */
[--C-:B------:R-:W-:Y:S01]  /*8b70*/  FFMA.FTZ R175, R175, UR5, -R156.reuse ;  /* 0x00000005afaf7c23 */ /* 0x100fe2000801089c */
[--C-:B------:R-:W-:Y:S01]  /*8b80*/  FFMA.FTZ R163, R163, UR5, -R156.reuse ;  /* 0x00000005a3a37c23 */ /* 0x100fe2000801089c */
[--C-:B------:R-:W-:Y:S01]  /*8b90*/  FFMA.FTZ R167, R167, UR5, -R156.reuse ;  /* 0x00000005a7a77c23 */ /* 0x100fe2000801089c */
[----:B------:R-:W-:Y:S01]  /*8ba0*/  FADD.FTZ R174, R204, R171 ;  /* 0x000000abccae7221 */ /* 0x000fe20000010000 */
[----:B------:R-:W0:Y:S01]  /*8bb0*/  MUFU.EX2 R160, R160 ;  /* 0x000000a000a07308 */ /* 0x000e220000000800 */
[--C-:B------:R-:W-:Y:S01]  /*8bc0*/  FFMA.FTZ R154, R154, UR5, -R156.reuse ;  /* 0x000000059a9a7c23 */ /* 0x100fe2000801089c */
[--C-:B------:R-:W-:Y:S01]  /*8bd0*/  FFMA.FTZ R155, R155, UR5, -R156.reuse ;  /* 0x000000059b9b7c23 */ /* 0x100fe2000801089c */
[--C-:B------:R-:W-:Y:S01]  /*8be0*/  FFMA.FTZ R158, R158, UR5, -R156.reuse ;  /* 0x000000059e9e7c23 */ /* 0x100fe2000801089c */
[----:B------:R-:W-:Y:S01]  /*8bf0*/  FFMA.FTZ R156, R159, UR5, -R156 ;  /* 0x000000059f9c7c23 */ /* 0x000fe2000801089c */
[----:B------:R-:W-:Y:S01]  /*8c00*/  FADD.FTZ R159, R177, R174 ;  /* 0x000000aeb19f7221 */ /* 0x000fe20000010000 */
[----:B------:R-:W-:-:S02]  /*8c10*/  F2FP.F16.F32.PACK_AB R210, R189, R210 ;  /* 0x000000d2bdd2723e */ /* 0x000fc400000000ff */
[----:B------:R-:W2:Y:S01]  /*8c20*/  MUFU.EX2 R211, R211 ;  /* 0x000000d300d37308 */ /* 0x000ea20000000800 */
[----:B-1----:R-:W-:Y:S01]  /*8c30*/  FFMA.FTZ R165, R0, R14, R209 ;  /* 0x0000000e00a57223 */ /* 0x002fe200000100d1 */
[----:B------:R-:W-:-:S06]  /*8c40*/  F2FP.F16.F32.PACK_AB R204, R177, R204 ;  /* 0x000000ccb1cc723e */ /* 0x000fcc00000000ff */
[----:B------:R-:W1:Y:S01]  /*8c50*/  MUFU.EX2 R164, R164 ;  /* 0x000000a400a47308 */ /* 0x000e620000000800 */
[C---:B0-----:R-:W-:Y:S01]  /*8c60*/  FADD.FTZ R166, R160.reuse, R165 ;  /* 0x000000a5a0a67221 */ /* 0x041fe20000010000 */
[----:B------:R-:W-:-:S06]  /*8c70*/  F2FP.F16.F32.PACK_AB R209, R160, R209 ;  /* 0x000000d1a0d1723e */ /* 0x000fcc00000000ff */
[----:B------:R-:W0:Y:S01]  /*8c80*/  MUFU.EX2 R205, R205 ;  /* 0x000000cd00cd7308 */ /* 0x000e220000000800 */
[----:B--2---:R-:W-:-:S07]  /*8c90*/  FADD.FTZ R165, R211, R166 ;  /* 0x000000a6d3a57221 */ /* 0x004fce0000010000 */
[----:B------:R-:W2:Y:S01]  /*8ca0*/  MUFU.EX2 R168, R168 ;  /* 0x000000a800a87308 */ /* 0x000ea20000000800 */
[C---:B-1----:R-:W-:Y:S01]  /*8cb0*/  FADD.FTZ R166, R164.reuse, R165 ;  /* 0x000000a5a4a67221 */ /* 0x042fe20000010000 */
[----:B------:R-:W-:-:S06]  /*8cc0*/  F2FP.F16.F32.PACK_AB R211, R164, R211 ;  /* 0x000000d3a4d3723e */ /* 0x000fcc00000000ff */
[----:B------:R-:W1:Y:S08]  /*8cd0*/  MUFU.EX2 R207, R207 ;  /* 0x000000cf00cf7308 */ /* 0x000e700000000800 */
[----:B------:R-:W3:Y:S08]  /*8ce0*/  MUFU.EX2 R172, R172 ;  /* 0x000000ac00ac7308 */ /* 0x000ef00000000800 */
[----:B------:R-:W4:Y:S08]  /*8cf0*/  MUFU.EX2 R201, R201 ;  /* 0x000000c900c97308 */ /* 0x000f300000000800 */
[----:B------:R0:W-:Y:S08]  /*8d00*/  MUFU.EX2 R14, R157 ;  /* 0x0000009d000e7308 */ /* 0x0001f00000000800 */
[----:B------:R-:W5:Y:S01]  /*8d10*/  MUFU.EX2 R170, R170 ;  /* 0x000000aa00aa7308 */ /* 0x000f620000000800 */
[----:B0-----:R-:W-:Y:S01]  /*8d20*/  FADD.FTZ R157, R205, R166 ;  /* 0x000000a6cd9d7221 */ /* 0x001fe20000010000 */
[----:B------:R-:W-:Y:S01]  /*8d30*/  FADD.FTZ R166, R206, R159 ;  /* 0x0000009fcea67221 */ /* 0x000fe20000010000 */
[----:B--2---:R-:W-:-:S02]  /*8d40*/  F2FP.F16.F32.PACK_AB R205, R168, R205 ;  /* 0x000000cda8cd723e */ /* 0x004fc400000000ff */
[----:B------:R-:W-:Y:S01]  /*8d50*/  FADD.FTZ R160, R168, R157 ;  /* 0x0000009da8a07221 */ /* 0x000fe20000010000 */
[C---:B------:R-:W-:Y:S01]  /*8d60*/  FADD.FTZ R159, R185.reuse, R166 ;  /* 0x000000a6b99f7221 */ /* 0x040fe20000010000 */
[----:B------:R-:W-:Y:S01]  /*8d70*/  F2FP.F16.F32.PACK_AB R206, R185, R206 ;  /* 0x000000ceb9ce723e */ /* 0x000fe200000000ff */
[----:B------:R-:W0:Y:S01]  /*8d80*/  MUFU.EX2 R203, R203 ;  /* 0x000000cb00cb7308 */ /* 0x000e220000000800 */
[----:B-1----:R-:W-:Y:S01]  /*8d90*/  FADD.FTZ R157, R207, R160 ;  /* 0x000000a0cf9d7221 */ /* 0x002fe20000010000 */
[----:B------:R-:W-:Y:S01]  /*8da0*/  FADD.FTZ R166, R200, R159 ;  /* 0x0000009fc8a67221 */ /* 0x000fe20000010000 */
[C---:B---3--:R-:W-:Y:S02]  /*8db0*/  F2FP.F16.F32.PACK_AB R207, R172.reuse, R207 ;  /* 0x000000cfaccf723e */ /* 0x048fe400000000ff */
[----:B------:R-:W-:Y:S01]  /*8dc0*/  FADD.FTZ R164, R172, R157 ;  /* 0x0000009daca47221 */ /* 0x000fe20000010000 */
[C---:B------:R-:W-:Y:S01]  /*8dd0*/  FADD.FTZ R159, R169.reuse, R166 ;  /* 0x000000a6a99f7221 */ /* 0x040fe20000010000 */
[----:B------:R-:W-:Y:S01]  /*8de0*/  F2FP.F16.F32.PACK_AB R200, R169, R200 ;  /* 0x000000c8a9c8723e */ /* 0x000fe200000000ff */
[----:B------:R-:W1:Y:S01]  /*8df0*/  MUFU.EX2 R162, R175 ;  /* 0x000000af00a27308 */ /* 0x000e620000000800 */
[----:B----4-:R-:W-:Y:S01]  /*8e00*/  FADD.FTZ R157, R201, R164 ;  /* 0x000000a4c99d7221 */ /* 0x010fe20000010000 */
[----:B------:R-:W-:Y:S01]  /*8e10*/  FADD.FTZ R166, R202, R159 ;  /* 0x0000009fcaa67221 */ /* 0x000fe20000010000 */
[----:B-----5:R-:W-:-:S02]  /*8e20*/  F2FP.F16.F32.PACK_AB R201, R170, R201 ;  /* 0x000000c9aac9723e */ /* 0x020fc400000000ff */
[----:B------:R-:W-:Y:S01]  /*8e30*/  FADD.FTZ R164, R170, R157 ;  /* 0x0000009daaa47221 */ /* 0x000fe20000010000 */
[C---:B------:R-:W-:Y:S01]  /*8e40*/  FADD.FTZ R159, R173.reuse, R166 ;  /* 0x000000a6ad9f7221 */ /* 0x040fe20000010000 */
[----:B------:R-:W-:Y:S01]  /*8e50*/  F2FP.F16.F32.PACK_AB R202, R173, R202 ;  /* 0x000000caadca723e */ /* 0x000fe200000000ff */
[----:B------:R-:W2:Y:S01]  /*8e60*/  MUFU.EX2 R15, R163 ;  /* 0x000000a3000f7308 */ /* 0x000ea20000000800 */
[----:B0-----:R-:W-:-:S07]  /*8e70*/  FADD.FTZ R157, R203, R164 ;  /* 0x000000a4cb9d7221 */ /* 0x001fce0000010000 */
[----:B------:R-:W0:Y:S01]  /*8e80*/  MUFU.EX2 R199, R199 ;  /* 0x000000c700c77308 */ /* 0x000e220000000800 */
[C---:B-1----:R-:W-:Y:S01]  /*8e90*/  FADD.FTZ R157, R162.reuse, R157 ;  /* 0x0000009da29d7221 */ /* 0x042fe20000010000 */
[----:B------:R-:W-:-:S03]  /*8ea0*/  F2FP.F16.F32.PACK_AB R203, R162, R203 ;  /* 0x000000cba2cb723e */ /* 0x000fc600000000ff */
[----:B------:R-:W-:-:S03]  /*8eb0*/  FADD.FTZ R162, R14, R157 ;  /* 0x0000009d0ea27221 */ /* 0x000fc60000010000 */
[----:B------:R-:W1:Y:S01]  /*8ec0*/  MUFU.EX2 R160, R167 ;  /* 0x000000a700a07308 */ /* 0x000e620000000800 */
[C---:B--2---:R-:W-:Y:S01]  /*8ed0*/  FADD.FTZ R162, R15.reuse, R162 ;  /* 0x000000a20fa27221 */ /* 0x044fe20000010000 */
[----:B------:R-:W-:-:S06]  /*8ee0*/  F2FP.F16.F32.PACK_AB R197, R15, R14 ;  /* 0x0000000e0fc5723e */ /* 0x000fcc00000000ff */
[----:B------:R2:W3:Y:S01]  /*8ef0*/  MUFU.EX2 R168, R154 ;  /* 0x0000009a00a87308 */ /* 0x0004e20000000800 */
[----:B0-----:R-:W-:Y:S01]  /*8f00*/  FADD.FTZ R15, R199, R162 ;  /* 0x000000a2c70f7221 */ /* 0x001fe20000010000 */
[----:B------:R-:W-:Y:S02]  /*8f10*/  WARPGROUP.DEPBAR.LE gsb0, 0x0 ;  /* 0x00008000000079c5 */ /* 0x000fe40000010000 */
[----:B------:R-:W-:Y:S01]  /*8f20*/  @!P1 SYNCS.ARRIVE.TRANS64.RED.A1T0 RZ, [UR61], RZ ;  /* 0x000000ffffff99a7 */ /* 0x000fe2000810043d */
[----:B------:R-:W-:Y:S02]  /*8f30*/  F2FP.F16.F32.PACK_AB R192, R152, R21 ;  /* 0x0000001598c0723e */ /* 0x000fe400000000ff */
[----:B------:R-:W-:Y:S01]  /*8f40*/  F2FP.F16.F32.PACK_AB R194, R20, R153 ;  /* 0x0000009914c2723e */ /* 0x000fe200000000ff */
[----:B------:R0:W4:Y:S01]  /*8f50*/  MUFU.EX2 R193, R155 ;  /* 0x0000009b00c17308 */ /* 0x0001220000000800 */
[----:B--2---:R-:W-:Y:S01]  /*8f60*/  FADD.FTZ R154, R196, R159 ;  /* 0x0000009fc49a7221 */ /* 0x004fe20000010000 */
[C---:B-1----:R-:W-:Y:S01]  /*8f70*/  FADD.FTZ R15, R160.reuse, R15 ;  /* 0x0000000fa00f7221 */ /* 0x042fe20000010000 */
[C---:B------:R-:W-:Y:S01]  /*8f80*/  F2FP.F16.F32.PACK_AB R196, R181.reuse, R196 ;  /* 0x000000c4b5c4723e */ /* 0x040fe200000000ff */
[----:B------:R-:W-:Y:S01]  /*8f90*/  @!P1 SYNCS.ARRIVE.TRANS64.RED.A1T0 RZ, [UR4], RZ ;  /* 0x000000ffffff99a7 */ /* 0x000fe20008100404 */
[----:B------:R-:W-:Y:S01]  /*8fa0*/  FADD.FTZ R157, R181, R154 ;  /* 0x0000009ab59d7221 */ /* 0x000fe20000010000 */
[----:B------:R-:W-:Y:S01]  /*8fb0*/  UIADD3 UR4, UR10, -0x1, URZ ;  /* 0xffffffff0a047890 */ /* 0x000fe2000fffe03f */
[----:B------:R-:W-:Y:S01]  /*8fc0*/  F2FP.F16.F32.PACK_AB R199, R160, R199 ;  /* 0x000000c7a0c7723e */ /* 0x000fe200000000ff */
[----:B------:R-:W1:Y:S01]  /*8fd0*/  MUFU.EX2 R158, R158 ;  /* 0x0000009e009e7308 */ /* 0x000e620000000800 */
[----:B------:R-:W-:Y:S01]  /*8fe0*/  FADD.FTZ R154, R198, R157 ;  /* 0x0000009dc69a7221 */ /* 0x000fe20000010000 */
[----:B---3--:R-:W-:Y:S01]  /*8ff0*/  FADD.FTZ R15, R168, R15 ;  /* 0x0000000fa80f7221 */ /* 0x008fe20000010000 */
[----:B------:R-:W-:Y:S01]  /*9000*/  F2FP.F16.F32.PACK_AB R198, R161, R198 ;  /* 0x000000c6a1c6723e */ /* 0x000fe200000000ff */
[----:B------:R-:W-:-:S02]  /*9010*/  IMAD.U32 R233, RZ, RZ, UR4 ;  /* 0x00000004ffe97e24 */ /* 0x000fc4000f8e00ff */
[----:B------:R-:W-:Y:S02]  /*9020*/  FADD.FTZ R154, R161, R154 ;  /* 0x0000009aa19a7221 */ /* 0x000fe40000010000 */
[----:B------:R-:W2:Y:S02]  /*9030*/  MUFU.EX2 R195, R156 ;  /* 0x0000009c00c37308 */ /* 0x000ea40000000800 */
[----:B0-----:R-:W-:Y:S01]  /*9040*/  FADD.FTZ R155, R21, R154 ;  /* 0x0000009a159b7221 */ /* 0x001fe20000010000 */
[C---:B----4-:R-:W-:Y:S01]  /*9050*/  FADD.FTZ R15, R193.reuse, R15 ;  /* 0x0000000fc10f7221 */ /* 0x050fe20000010000 */
[----:B------:R-:W-:Y:S02]  /*9060*/  F2FP.F16.F32.PACK_AB R193, R193, R168 ;  /* 0x000000a8c1c1723e */ /* 0x000fe400000000ff */
[----:B------:R-:W-:-:S04]  /*9070*/  FADD.FTZ R14, R152, R155 ;  /* 0x0000009b980e7221 */ /* 0x000fc80000010000 */
[----:B------:R-:W-:Y:S01]  /*9080*/  FADD.FTZ R21, R153, R14 ;  /* 0x0000000e99157221 */ /* 0x000fe20000010000 */
[----:B-1----:R-:W-:-:S03]  /*9090*/  FADD.FTZ R14, R158, R15 ;  /* 0x0000000f9e0e7221 */ /* 0x002fc60000010000 */
[----:B------:R-:W-:Y:S01]  /*90a0*/  FADD.FTZ R15, R20, R21 ;  /* 0x00000015140f7221 */ /* 0x000fe20000010000 */
[----:B------:R-:W-:Y:S02]  /*90b0*/  IMAD.MOV.U32 R20, RZ, RZ, R3 ;  /* 0x000000ffff147224 */ /* 0x000fe400078e0003 */
[----:B------:R-:W-:Y:S02]  /*90c0*/  IMAD.MOV.U32 R21, RZ, RZ, R4 ;  /* 0x000000ffff157224 */ /* 0x000fe400078e0004 */
[C---:B--2---:R-:W-:Y:S01]  /*90d0*/  FADD.FTZ R14, R195.reuse, R14 ;  /* 0x0000000ec30e7221 */ /* 0x044fe20000010000 */
[----:B------:R-:W-:Y:S01]  /*90e0*/  F2FP.F16.F32.PACK_AB R195, R195, R158 ;  /* 0x0000009ec3c3723e */ /* 0x000fe200000000ff */
[----:B------:R-:W-:Y:S06]  /*90f0*/  @P2 BRA `(.L_x_407) ;  /* 0xffffffc400942947 */ /* 0x000fec000383ffff */
.L_x_398:
        /* <DEDUP_REMOVED lines=131> */
.L_x_408:
[----:B------:R-:W-:Y:S01]  /*9930*/  IMAD R11, R16, 0x8, R5 ;  /* 0x00000008100b7824 */ /* 0x000fe200078e0205 */
[----:B------:R-:W-:-:S04]  /*9940*/  SHF.L.U32 R0, R17, 0x1f, RZ ;  /* 0x0000001f11007819 */ /* 0x000fc800000006ff */
[----:B------:R0:W1:Y:S01]  /*9950*/  SYNCS.PHASECHK.TRANS64.TRYWAIT P2, [R11+URZ+0x38850], R0 ;  /* 0x038850000b0075a7 */ /* 0x000062000804017f */
[----:B------:R-:W-:Y:S05]  /*9960*/  @!P0 BRA `(.L_x_409) ;  /* 0x0000000000048947 */ /* 0x000fea0003800000 */
[----:B------:R-:W-:Y:S01]  /*9970*/  BPT.TRAP 0x1 ;  /* 0x000000040000795c */ /* 0x000fe20000300000 */
.L_x_409:
[----:B-1----:R-:W-:Y:S05]  /*9980*/  @P2 BRA `(.L_x_410) ;  /* 0x0000000000082947 */ /* 0x002fea0003800000 */
[----:B------:R-:W1:Y:S02]  /*9990*/  SYNCS.PHASECHK.TRANS64.TRYWAIT P0, [R11+URZ+0x38850], R0 ;  /* 0x038850000b0075a7 */ /* 0x000e64000800017f */
[----:B-1----:R-:W-:Y:S05]  /*99a0*/  @!P0 BRA `(.L_x_411) ;  /* 0x000000ac00148947 */ /* 0x002fea0003800000 */
.L_x_410:
[----:B------:R-:W-:Y:S05]  /*99b0*/  WARPSYNC.ALL ;  /* 0x0000000000007948 */ /* 0x000fea0003800000 */
[----:B------:R-:W-:Y:S01]  /*99c0*/  VIADD R5, R5, 0x400 ;  /* 0x0000040005057836 */ /* 0x000fe20000000000 */
[----:B------:R-:W-:Y:S01]  /*99d0*/  WARPGROUP.ARRIVE ;  /* 0x00000000000079c5 */ /* 0x000fe20000000000 */
[----:B------:R-:W-:Y:S01]  /*99e0*/  IMAD.MOV.U32 R7, RZ, RZ, 0x40000040 ;  /* 0x40000040ff077424 */ /* 0x000fe200078e00ff */
[----:B01----:R-:W0:Y:S01]  /*99f0*/  SHFL.BFLY PT, R0, R15, 0x2, 0x1f ;  /* 0x0c401f000f007f89 */ /* 0x003e2200000e0000 */
[----:B------:R-:W-:Y:S01]  /*9a00*/  IMAD.MOV.U32 R9, RZ, RZ, 0x40000040 ;  /* 0x40000040ff097424 */ /* 0x000fe200078e00ff */
[----:B------:R-:W-:Y:S01]  /*9a10*/  SHF.R.U32.HI R5, RZ, 0x4, R5 ;  /* 0x00000004ff057819 */ /* 0x000fe20000011605 */
[----:B------:R-:W-:Y:S01]  /*9a20*/  @!P1 VIADD R11, R11, 0x38860 ;  /* 0x000388600b0b9836 */ /* 0x000fe20000000000 */
[----:B------:R-:W-:Y:S01]  /*9a30*/  R2UR UR7, R7 ;  /* 0x00000000070772ca */ /* 0x000fe200000e0000 */
[----:B------:R-:W-:Y:S01]  /*9a40*/  IMAD.MOV.U32 R7, RZ, RZ, 0x40000040 ;  /* 0x40000040ff077424 */ /* 0x000fe200078e00ff */
[----:B------:R-:W-:Y:S01]  /*9a50*/  LOP3.LUT R5, R5, 0x3fff, RZ, 0xc0, !PT ;  /* 0x00003fff05057812 */ /* 0x000fe200078ec0ff */
[----:B------:R-:W-:Y:S01]  /*9a60*/  IMAD.U32 R13, RZ, RZ, UR5 ;  /* 0x00000005ff0d7e24 */ /* 0x000fe2000f8e00ff */
[----:B------:R-:W-:Y:S01]  /*9a70*/  @!P1 PRMT R11, RZ, 0x654, R11 ;  /* 0x00000654ff0b9816 */ /* 0x000fe2000000000b */
[----:B------:R-:W-:Y:S01]  /*9a80*/  VIADD R218, R218, 0x1 ;  /* 0x00000001dada7836 */ /* 0x000fe20000000000 */
[----:B------:R-:W-:-:S05]  /*9a90*/  LOP3.LUT R5, R5, 0x2800000, RZ, 0xfc, !PT ;  /* 0x0280000005057812 */ /* 0x000fca00078efcff */
[C---:B------:R-:W-:Y:S02]  /*9aa0*/  IMAD R6, R16.reuse, 0xa00, R5 ;  /* 0x00000a0010067824 */ /* 0x040fe400078e0205 */
[----:B------:R-:W1:Y:S01]  /*9ab0*/  SHFL.BFLY PT, R5, R14, 0x2, 0x1f ;  /* 0x0c401f000e057f89 */ /* 0x000e6200000e0000 */
[----:B------:R-:W-:Y:S02]  /*9ac0*/  VIADD R16, R16, 0x1 ;  /* 0x0000000110107836 */ /* 0x000fe40000000000 */
[C---:B------:R-:W-:Y:S01]  /*9ad0*/  R2UR UR6, R6.reuse ;  /* 0x00000000060672ca */ /* 0x040fe200000e0000 */
[----:B------:R-:W-:Y:S02]  /*9ae0*/  VIADD R8, R6, 0x80 ;  /* 0x0000008006087836 */ /* 0x000fe40000000000 */
[----:B------:R-:W-:Y:S01]  /*9af0*/  ISETP.NE.AND P2, PT, R16, 0x2, PT ;  /* 0x000000021000780c */ /* 0x000fe20003f45270 */
[----:B0-----:R-:W-:-:S03]  /*9b00*/  FADD.FTZ R0, R0, R15 ;  /* 0x0000000f00007221 */ /* 0x001fc60000010000 */
[----:B------:R-:W-:-:S06]  /*9b10*/  SEL R16, R16, RZ, P2 ;  /* 0x000000ff10107207 */ /* 0x000fcc0001000000 */
[----:B------:R-:W-:Y:S01]  /*9b20*/  HGMMA.64x256x16.F32 R24, R208, gdesc[UR4].tnspB, R24, gsb0 ;  /* 0x43e00004d0187df0 */ /* 0x000fe20008000818 */
[----:B------:R-:W-:Y:S01]  /*9b30*/  R2UR UR6, R8 ;  /* 0x00000000080672ca */ /* 0x000fe200000e0000 */
[----:B------:R-:W-:Y:S01]  /*9b40*/  VIADD R8, R6, 0x100 ;  /* 0x0000010006087836 */ /* 0x000fe20000000000 */
[----:B------:R-:W-:Y:S01]  /*9b50*/  R2UR UR7, R9 ;  /* 0x00000000090772ca */ /* 0x000fe200000e0000 */
[----:B------:R-:W-:Y:S02]  /*9b60*/  IMAD.MOV.U32 R9, RZ, RZ, 0x40000040 ;  /* 0x40000040ff097424 */ /* 0x000fe400078e00ff */
[----:B-1----:R-:W-:Y:S02]  /*9b70*/  FADD.FTZ R2, R5, R14 ;  /* 0x0000000e05027221 */ /* 0x002fe40000010000 */
[----:B------:R-:W0:Y:S02]  /*9b80*/  SHFL.BFLY PT, R5, R0, 0x1, 0x1f ;  /* 0x0c201f0000057f89 */ /* 0x000e2400000e0000 */
[----:B0-----:R-:W-:Y:S01]  /*9b90*/  FADD.FTZ R10, R0, R5 ;  /* 0x00000005000a7221 */ /* 0x001fe20000010000 */
[----:B------:R-:W-:Y:S01]  /*9ba0*/  IMAD.MOV.U32 R5, RZ, RZ, RZ ;  /* 0x000000ffff057224 */ /* 0x000fe200078e00ff */
[----:B------:R-:W-:-:S03]  /*9bb0*/  SEL R0, RZ, 0x1, P2 ;  /* 0x00000001ff007807 */ /* 0x000fc60001000000 */
[----:B------:R-:W-:Y:S02]  /*9bc0*/  FSETP.NE.FTZ.AND P0, PT, R10, RZ, PT ;  /* 0x000000ff0a00720b */ /* 0x000fe40003f15000 */
[----:B------:R-:W-:Y:S01]  /*9bd0*/  LOP3.LUT R17, R17, R0, RZ, 0x3c, !PT ;  /* 0x0000000011117212 */ /* 0x000fe200078e3cff */
[----:B------:R-:W-:Y:S01]  /*9be0*/  IMAD.MOV.U32 R0, RZ, RZ, -0x800000 ;  /* 0xff800000ff007424 */ /* 0x000fe200078e00ff */
[----:B------:R-:W-:Y:S02]  /*9bf0*/  WARPGROUP.DEPBAR.LE gsb0, 0x0 ;  /* 0x00008000000079c5 */ /* 0x000fe40000010000 */
[----:B------:R-:W-:-:S07]  /*9c00*/  WARPGROUP.ARRIVE ;  /* 0x00000000000079c5 */ /* 0x000fce0000000000 */
[----:B------:R-:W-:Y:S01]  /*9c10*/  HGMMA.64x256x16.F32 R24, R204, gdesc[UR4].tnspB, R24, gsb0 ;  /* 0x43e00004cc187df0 */ /* 0x000fe20008000818 */
[----:B------:R-:W-:Y:S01]  /*9c20*/  R2UR UR6, R8 ;  /* 0x00000000080672ca */ /* 0x000fe200000e0000 */
[C---:B------:R-:W-:Y:S01]  /*9c30*/  VIADD R8, R6.reuse, 0x180 ;  /* 0x0000018006087836 */ /* 0x040fe20000000000 */
[----:B------:R-:W-:Y:S01]  /*9c40*/  R2UR UR7, R9 ;  /* 0x00000000090772ca */ /* 0x000fe200000e0000 */
[----:B------:R-:W-:Y:S02]  /*9c50*/  IMAD.MOV.U32 R9, RZ, RZ, 0x40000040 ;  /* 0x40000040ff097424 */ /* 0x000fe400078e00ff */
[----:B------:R-:W-:Y:S01]  /*9c60*/  VIADD R6, R6, 0x200 ;  /* 0x0000020006067836 */ /* 0x000fe20000000000 */
[----:B------:R-:W-:Y:S02]  /*9c70*/  WARPGROUP.DEPBAR.LE gsb0, 0x0 ;  /* 0x00008000000079c5 */ /* 0x000fe40000010000 */
[----:B------:R-:W-:-:S15]  /*9c80*/  WARPGROUP.ARRIVE ;  /* 0x00000000000079c5 */ /* 0x000fde0000000000 */
[----:B------:R-:W-:-:S04]  /*9c90*/  NOP ;  /* 0x0000000000007918 */ /* 0x000fc80000000000 */
[----:B------:R-:W-:Y:S01]  /*9ca0*/  HGMMA.64x256x16.F32 R24, R200, gdesc[UR4].tnspB, R24, gsb0 ;  /* 0x43e00004c8187df0 */ /* 0x000fe20008000818 */
[----:B------:R-:W-:Y:S02]  /*9cb0*/  R2UR UR6, R8 ;  /* 0x00000000080672ca */ /* 0x000fe400000e0000 */
[----:B------:R-:W-:Y:S01]  /*9cc0*/  R2UR UR7, R9 ;  /* 0x00000000090772ca */ /* 0x000fe200000e0000 */
[----:B------:R-:W0:Y:S02]  /*9cd0*/  @P0 MUFU.LG2 R8, R10 ;  /* 0x0000000a00080308 */ /* 0x000e240000000c00 */
[----:B0-----:R-:W-:Y:S01]  /*9ce0*/  @P0 FMUL.FTZ R8, R8, 0.69314718246459960938 ;  /* 0x3f31721808080820 */ /* 0x001fe20000410000 */
[----:B------:R-:W-:Y:S02]  /*9cf0*/  WARPGROUP.DEPBAR.LE gsb0, 0x0 ;  /* 0x00008000000079c5 */ /* 0x000fe40000010000 */
[----:B------:R-:W-:-:S15]  /*9d00*/  WARPGROUP.ARRIVE ;  /* 0x00000000000079c5 */ /* 0x000fde0000000000 */
[----:B------:R-:W-:-:S04]  /*9d10*/  NOP ;  /* 0x0000000000007918 */ /* 0x000fc80000000000 */
[----:B------:R-:W-:Y:S01]  /*9d20*/  HGMMA.64x256x16.F32 R24, R196, gdesc[UR4].tnspB, R24, gsb0 ;  /* 0x43e00004c4187df0 */ /* 0x000fe20008000818 */
[----:B------:R-:W-:Y:S01]  /*9d30*/  R2UR UR6, R6 ;  /* 0x00000000060672ca */ /* 0x000fe200000e0000 */
[----:B------:R-:W-:Y:S01]  /*9d40*/  IMAD.MOV.U32 R6, RZ, RZ, RZ ;  /* 0x000000ffff067224 */ /* 0x000fe200078e00ff */
[----:B------:R-:W-:Y:S02]  /*9d50*/  R2UR UR7, R7 ;  /* 0x00000000070772ca */ /* 0x000fe400000e0000 */
[----:B------:R-:W0:Y:S03]  /*9d60*/  SHFL.BFLY PT, R7, R2, 0x1, 0x1f ;  /* 0x0c201f0002077f89 */ /* 0x000e2600000e0000 */
[----:B------:R-:W-:Y:S01]  /*9d70*/  @P0 MUFU.RCP R6, R10 ;  /* 0x0000000a00060308 */ /* 0x000fe20000001000 */
[----:B0-----:R-:W-:Y:S01]  /*9d80*/  FADD.FTZ R12, R2, R7 ;  /* 0x00000007020c7221 */ /* 0x001fe20000010000 */
[----:B------:R-:W-:-:S02]  /*9d90*/  IMAD.U32 R7, RZ, RZ, UR5 ;  /* 0x00000005ff077e24 */ /* 0x000fc4000f8e00ff */
[----:B------:R-:W-:Y:S02]  /*9da0*/  IMAD.MOV.U32 R2, RZ, RZ, -0x800000 ;  /* 0xff800000ff027424 */ /* 0x000fe400078e00ff */
[----:B------:R-:W-:Y:S01]  /*9db0*/  FSETP.NE.FTZ.AND P3, PT, R12, RZ, PT ;  /* 0x000000ff0c00720b */ /* 0x000fe20003f75000 */
[----:B------:R-:W-:-:S04]  /*9dc0*/  @P0 FMUL.FTZ R7, R7, 0.69314718246459960938 ;  /* 0x3f31721807070820 */ /* 0x000fc80000410000 */
[----:B------:R-:W-:Y:S01]  /*9dd0*/  @P0 FFMA.FTZ R0, R7, R4, R8 ;  /* 0x0000000407000223 */ /* 0x000fe20000010008 */
[----:B------:R-:W-:-:S07]  /*9de0*/  PLOP3.LUT P0, PT, PT, PT, PT, 0x8, 0x0 ;  /* 0x000000000000781c */ /* 0x000fce0003f0e170 */
[----:B------:R-:W0:Y:S01]  /*9df0*/  @P3 MUFU.LG2 R9, R12 ;  /* 0x0000000c00093308 */ /* 0x000e220000000c00 */
[----:B------:R-:W-:-:S07]  /*9e00*/  @P3 FMUL.FTZ R13, R13, 0.69314718246459960938 ;  /* 0x3f3172180d0d3820 */ /* 0x000fce0000410000 */
[----:B------:R-:W1:Y:S01]  /*9e10*/  @P3 MUFU.RCP R5, R12 ;  /* 0x0000000c00053308 */ /* 0x000e620000001000 */
[----:B0-----:R-:W-:-:S04]  /*9e20*/  @P3 FMUL.FTZ R10, R9, 0.69314718246459960938 ;  /* 0x3f317218090a3820 */ /* 0x001fc80000410000 */
[----:B------:R-:W-:Y:S01]  /*9e30*/  @P3 FFMA.FTZ R2, R13, R3, R10 ;  /* 0x000000030d023223 */ /* 0x000fe2000001000a */
[----:B------:R-:W-:Y:S02]  /*9e40*/  WARPGROUP.DEPBAR.LE gsb0, 0x0 ;  /* 0x00008000000079c5 */ /* 0x000fe40000010000 */
[----:B------:R-:W-:-:S06]  /*9e50*/  WARPGROUP.ARRIVE ;  /* 0x00000000000079c5 */ /* 0x000fcc0000000000 */
[----:B------:R-:W-:Y:S03]  /*9e60*/  HGMMA.64x256x16.F32 R24, R192, gdesc[UR4].tnspB, R24, gsb0 ;  /* 0x43e00004c0187df0 */ /* 0x000fe60008000818 */
[----:B------:R-:W-:Y:S02]  /*9e70*/  WARPGROUP.DEPBAR.LE gsb0, 0x0 ;  /* 0x00008000000079c5 */ /* 0x000fe40000010000 */
[----:B------:R0:W-:Y:S01]  /*9e80*/  @!P1 SYNCS.ARRIVE.TRANS64.RED.A1T0 RZ, [R11+URZ], RZ ;  /* 0x000000ff0bff99a7 */ /* 0x0001e2000810043f */
[-C--:B-1----:R-:W-:Y:S01]  /*9e90*/  FMUL.FTZ R19, R83, R5.reuse ;  /* 0x0000000553137220 */ /* 0x082fe20000410000 */
        /* <DEDUP_REMOVED lines=126> */
[----:B0-----:R-:W-:-:S07]  /*a680*/  FMUL.FTZ R151, R151, R5 ;  /* 0x0000000597977220 */ /* 0x001fce0000410000 */
.L_x_390:
[----:B------:R-:W0:Y:S01]  /*a690*/  S2R R4, SR_CgaCtaId ;  /* 0x0000000000047919 */ /* 0x000e220000008800 */
[----:B------:R-:W-:Y:S01]  /*a6a0*/  MOV R171, 0x400 ;  /* 0x0000040000ab7802 */ /* 0x000fe20000000f00 */
[----:B------:R-:W-:Y:S01]  /*a6b0*/  BSSY B0, `(.L_x_412) ;  /* 0x00002f9000007945 */ /* 0x000fe20003800000 */
[----:B------:R-:W-:Y:S02]  /*a6c0*/  BAR.SYNC.DEFER_BLOCKING 0x5, 0x180 ;  /* 0x0146000000007b1d */ /* 0x000fe40000010000 */
[----:B0-----:R-:W-:-:S05]  /*a6d0*/  LEA R171, R4, R171, 0x18 ;  /* 0x000000ab04ab7211 */ /* 0x001fca00078ec0ff */
[----:B------:R-:W0:Y:S02]  /*a6e0*/  LDS.128 R4, [R171+0x388d0] ;  /* 0x0388d000ab047984 */ /* 0x000e240000000c00 */
[----:B0-----:R-:W-:Y:S02]  /*a6f0*/  R2UR UR6, R5 ;  /* 0x00000000050672ca */ /* 0x001fe400000e0000 */
[----:B------:R-:W-:Y:S01]  /*a700*/  R2UR UR5, R6 ;  /* 0x00000000060572ca */ /* 0x000fe200000e0000 */
[----:B------:R-:W-:Y:S06]  /*a710*/  BAR.ARV 0x4, 0x180 ;  /* 0x0106000000007b1d */ /* 0x000fec0000002000 */
[----:B------:R-:W-:Y:S08]  /*a720*/  @P0 BRA `(.L_x_413) ;  /* 0x0000002000200947 */ /* 0x000ff00003800000 */
[----:B------:R-:W0:Y:S01]  /*a730*/  S2R R6, SR_SWINHI ;  /* 0x0000000000067919 */ /* 0x000e220000002f00 */
[----:B------:R-:W-:Y:S01]  /*a740*/  F2FP.F16.F32.PACK_AB R24, R25, R24 ;  /* 0x000000181918723e */ /* 0x000fe200000000ff */
[----:B------:R-:W-:Y:S01]  /*a750*/  ULDC.64 UR8, c[0x0][0xc00] ;  /* 0x0003000000087ab9 */ /* 0x000fe20000000a00 */
[----:B------:R-:W-:Y:S01]  /*a760*/  F2FP.F16.F32.PACK_AB R25, R164, R26 ;  /* 0x0000001aa419723e */ /* 0x000fe200000000ff */
[----:B------:R-:W-:Y:S01]  /*a770*/  UISETP.NE.U32.AND UP0, UPT, UR8, URZ, UPT ;  /* 0x0000003f0800728c */ /* 0x000fe2000bf05070 */
[----:B------:R-:W-:Y:S01]  /*a780*/  F2FP.F16.F32.PACK_AB R32, R33, R32 ;  /* 0x000000202120723e */ /* 0x000fe200000000ff */
[----:B------:R-:W-:Y:S01]  /*a790*/  ULDC.64 UR12, c[0x0][0x208] ;  /* 0x00008200000c7ab9 */ /* 0x000fe20000000a00 */
[----:B------:R-:W-:Y:S01]  /*a7a0*/  F2FP.F16.F32.PACK_AB R26, R29, R28 ;  /* 0x0000001c1d1a723e */ /* 0x000fe200000000ff */
[----:B------:R-:W-:Y:S01]  /*a7b0*/  UISETP.NE.AND.EX UP0, UPT, UR9, URZ, UPT, UP0 ;  /* 0x0000003f0900728c */ /* 0x000fe2000bf05300 */
[----:B------:R-:W-:Y:S02]  /*a7c0*/  F2FP.F16.F32.PACK_AB R27, R8, R27 ;  /* 0x0000001b081b723e */ /* 0x000fe400000000ff */
[----:B------:R-:W-:-:S02]  /*a7d0*/  F2FP.F16.F32.PACK_AB R33, R163, R34 ;  /* 0x00000022a321723e */ /* 0x000fc400000000ff */
[----:B------:R-:W-:Y:S02]  /*a7e0*/  F2FP.F16.F32.PACK_AB R40, R41, R40 ;  /* 0x000000282928723e */ /* 0x000fe400000000ff */
[----:B------:R-:W-:Y:S02]  /*a7f0*/  F2FP.F16.F32.PACK_AB R34, R37, R36 ;  /* 0x000000242522723e */ /* 0x000fe400000000ff */
[----:B------:R-:W-:Y:S02]  /*a800*/  F2FP.F16.F32.PACK_AB R35, R162, R35 ;  /* 0x00000023a223723e */ /* 0x000fe400000000ff */
[----:B------:R-:W-:Y:S02]  /*a810*/  F2FP.F16.F32.PACK_AB R41, R161, R42 ;  /* 0x0000002aa129723e */ /* 0x000fe400000000ff */
[----:B------:R-:W-:Y:S02]  /*a820*/  F2FP.F16.F32.PACK_AB R48, R49, R48 ;  /* 0x000000303130723e */ /* 0x000fe400000000ff */
[----:B------:R-:W-:-:S02]  /*a830*/  F2FP.F16.F32.PACK_AB R42, R45, R44 ;  /* 0x0000002c2d2a723e */ /* 0x000fc400000000ff */
[----:B------:R-:W-:Y:S02]  /*a840*/  F2FP.F16.F32.PACK_AB R43, R160, R43 ;  /* 0x0000002ba02b723e */ /* 0x000fe400000000ff */
[----:B------:R-:W-:Y:S02]  /*a850*/  F2FP.F16.F32.PACK_AB R49, R159, R50 ;  /* 0x000000329f31723e */ /* 0x000fe400000000ff */
[----:B------:R-:W-:Y:S02]  /*a860*/  F2FP.F16.F32.PACK_AB R56, R57, R56 ;  /* 0x000000383938723e */ /* 0x000fe400000000ff */
[----:B------:R-:W-:Y:S02]  /*a870*/  F2FP.F16.F32.PACK_AB R50, R53, R52 ;  /* 0x000000343532723e */ /* 0x000fe400000000ff */
[----:B------:R-:W-:Y:S02]  /*a880*/  MOV R4, R171 ;  /* 0x000000ab00047202 */ /* 0x000fe40000000f00 */
[----:B0-----:R-:W-:-:S02]  /*a890*/  MOV R5, R6 ;  /* 0x0000000600057202 */ /* 0x001fc40000000f00 */
[----:B------:R-:W-:Y:S02]  /*a8a0*/  F2FP.F16.F32.PACK_AB R51, R158, R51 ;  /* 0x000000339e33723e */ /* 0x000fe400000000ff */
[----:B------:R-:W-:Y:S01]  /*a8b0*/  F2FP.F16.F32.PACK_AB R57, R157, R58 ;  /* 0x0000003a9d39723e */ /* 0x000fe200000000ff */
[----:B------:R-:W-:Y:S01]  /*a8c0*/  IMAD.WIDE R110, R225, 0x2, R4 ;  /* 0x00000002e16e7825 */ /* 0x000fe200078e0204 */
[----:B------:R-:W-:Y:S02]  /*a8d0*/  F2FP.F16.F32.PACK_AB R64, R65, R64 ;  /* 0x000000404140723e */ /* 0x000fe400000000ff */
[----:B------:R-:W-:Y:S02]  /*a8e0*/  F2FP.F16.F32.PACK_AB R58, R61, R60 ;  /* 0x0000003c3d3a723e */ /* 0x000fe400000000ff */
[C---:B------:R-:W-:Y:S02]  /*a8f0*/  IADD3 R173, P1, R110.reuse, 0x20, RZ ;  /* 0x000000206ead7810 */ /* 0x040fe40007f3e0ff */
[----:B------:R-:W-:-:S02]  /*a900*/  LOP3.LUT R9, R110, 0x380, RZ, 0xc0, !PT ;  /* 0x000003806e097812 */ /* 0x000fc400078ec0ff */
[C---:B------:R-:W-:Y:S01]  /*a910*/  IADD3 R175, P0, R110.reuse, 0x40, RZ ;  /* 0x000000406eaf7810 */ /* 0x040fe20007f1e0ff */
[--C-:B------:R-:W-:Y:S01]  /*a920*/  IMAD.X R11, RZ, RZ, R111.reuse, P1 ;  /* 0x000000ffff0b7224 */ /* 0x100fe200008e066f */
[C---:B------:R-:W-:Y:S02]  /*a930*/  IADD3 R177, P4, R110.reuse, 0x60, RZ ;  /* 0x000000606eb17810 */ /* 0x040fe40007f9e0ff */
        /* <DEDUP_REMOVED lines=11> */
[--C-:B------:R-:W-:Y:S01]  /*a9f0*/  IMAD.X R47, RZ, RZ, R111.reuse, P2 ;  /* 0x000000ffff2f7224 */ /* 0x100fe200010e066f */
[----:B------:R-:W-:Y:S01]  /*aa00*/  LOP3.LUT R10, R173, 0x380, RZ, 0xc0, !PT ;  /* 0x00000380ad0a7812 */ /* 0x000fe200078ec0ff */
[----:B------:R-:W-:Y:S01]  /*aa10*/  IMAD.X R55, RZ, RZ, R111, P1 ;  /* 0x000000ffff377224 */ /* 0x000fe200008e066f */
[----:B------:R-:W-:-:S02]  /*aa20*/  LOP3.LUT R12, R175, 0x380, RZ, 0xc0, !PT ;  /* 0x00000380af0c7812 */ /* 0x000fc400078ec0ff */
[C---:B------:R-:W-:Y:S02]  /*aa30*/  IADD3 R189, P0, R110.reuse, 0x8020, RZ ;  /* 0x000080206ebd7810 */ /* 0x040fe40007f1e0ff */
        /* <DEDUP_REMOVED lines=11> */
[----:B------:R-:W-:Y:S01]  /*aaf0*/  LOP3.LUT R14, R177, 0x380, RZ, 0xc0, !PT ;  /* 0x00000380b10e7812 */ /* 0x000fe200078ec0ff */
[--C-:B------:R-:W-:Y:S01]  /*ab00*/  IMAD.X R107, RZ, RZ, R111.reuse, P2 ;  /* 0x000000ffff6b7224 */ /* 0x100fe200010e066f */
[----:B------:R-:W-:Y:S01]  /*ab10*/  LOP3.LUT R110, R9, R110, RZ, 0x3c, !PT ;  /* 0x0000006e096e7212 */ /* 0x000fe200078e3cff */
[----:B------:R-:W-:Y:S01]  /*ab20*/  IMAD.X R9, RZ, RZ, R111, P1 ;  /* 0x000000ffff097224 */ /* 0x000fe200008e066f */
[----:B------:R-:W-:-:S02]  /*ab30*/  LOP3.LUT R20, R179, 0x380, RZ, 0xc0, !PT ;  /* 0x00000380b3147812 */ /* 0x000fc400078ec0ff */
[----:B------:R-:W-:Y:S02]  /*ab40*/  SHF.R.U64 R10, R10, 0x3, RZ ;  /* 0x000000030a0a7819 */ /* 0x000fe400000012ff */
[----:B------:R-:W-:Y:S02]  /*ab50*/  LOP3.LUT R30, R181, 0x380, RZ, 0xc0, !PT ;  /* 0x00000380b51e7812 */ /* 0x000fe400078ec0ff */
[----:B------:R-:W-:Y:S02]  /*ab60*/  SHF.R.U64 R12, R12, 0x3, RZ ;  /* 0x000000030c0c7819 */ /* 0x000fe400000012ff */
[----:B------:R-:W-:Y:S02]  /*ab70*/  LOP3.LUT R38, R183, 0x380, RZ, 0xc0, !PT ;  /* 0x00000380b7267812 */ /* 0x000fe400078ec0ff */
[----:B------:R-:W-:Y:S02]  /*ab80*/  SHF.R.U64 R14, R14, 0x3, RZ ;  /* 0x000000030e0e7819 */ /* 0x000fe400000012ff */
[----:B------:R-:W-:-:S02]  /*ab90*/  LOP3.LUT R46, R185, 0x380, RZ, 0xc0, !PT ;  /* 0x00000380b92e7812 */ /* 0x000fc400078ec0ff */
[----:B------:R-:W-:Y:S02]  /*aba0*/  SHF.R.U64 R20, R20, 0x3, RZ ;  /* 0x0000000314147819 */ /* 0x000fe400000012ff */
[----:B------:R-:W-:Y:S02]  /*abb0*/  LOP3.LUT R54, R187, 0x380, RZ, 0xc0, !PT ;  /* 0x00000380bb367812 */ /* 0x000fe400078ec0ff */
[----:B------:R-:W-:Y:S02]  /*abc0*/  LOP3.LUT R98, R195, 0x380, RZ, 0xc0, !PT ;  /* 0x00000380c3627812 */ /* 0x000fe400078ec0ff */
[----:B------:R-:W-:Y:S01]  /*abd0*/  MOV R110, R110 ;  /* 0x0000006e006e7202 */ /* 0x000fe20000000f00 */
[----:B------:R-:W-:Y:S01]  /*abe0*/  BAR.SYNC.DEFER_BLOCKING 0x1, 0x100 ;  /* 0x0044000000007b1d */ /* 0x000fe20000010000 */
[----:B------:R-:W-:Y:S02]  /*abf0*/  LOP3.LUT R10, R10, R173, RZ, 0x3c, !PT ;  /* 0x000000ad0a0a7212 */ /* 0x000fe400078e3cff */
[----:B------:R-:W-:-:S02]  /*ac00*/  SHF.R.U64 R30, R30, 0x3, RZ ;  /* 0x000000031e1e7819 */ /* 0x000fc400000012ff */
[----:B------:R-:W-:Y:S02]  /*ac10*/  LOP3.LUT R62, R189, 0x380, RZ, 0xc0, !PT ;  /* 0x00000380bd3e7812 */ /* 0x000fe400078ec0ff */
[----:B------:R-:W-:Y:S02]  /*ac20*/  LOP3.LUT R111, R106, 0x380, RZ, 0xc0, !PT ;  /* 0x000003806a6f7812 */ /* 0x000fe400078ec0ff */
[----:B------:R-:W-:Y:S02]  /*ac30*/  LOP3.LUT R12, R12, R175, RZ, 0x3c, !PT ;  /* 0x000000af0c0c7212 */ /* 0x000fe400078e3cff */
[----:B------:R-:W-:Y:S02]  /*ac40*/  SHF.R.U64 R38, R38, 0x3, RZ ;  /* 0x0000000326267819 */ /* 0x000fe400000012ff */
[----:B------:R-:W-:Y:S02]  /*ac50*/  LOP3.LUT R70, R191, 0x380, RZ, 0xc0, !PT ;  /* 0x00000380bf467812 */ /* 0x000fe400078ec0ff */
[----:B------:R-:W-:-:S02]  /*ac60*/  LOP3.LUT R14, R14, R177, RZ, 0x3c, !PT ;  /* 0x000000b10e0e7212 */ /* 0x000fc400078e3cff */
[----:B------:R-:W-:Y:S02]  /*ac70*/  SHF.R.U64 R46, R46, 0x3, RZ ;  /* 0x000000032e2e7819 */ /* 0x000fe400000012ff */
[----:B------:R-:W-:Y:S02]  /*ac80*/  LOP3.LUT R78, R193, 0x380, RZ, 0xc0, !PT ;  /* 0x00000380c14e7812 */ /* 0x000fe400078ec0ff */
[----:B------:R-:W-:Y:S02]  /*ac90*/  LOP3.LUT R20, R20, R179, RZ, 0x3c, !PT ;  /* 0x000000b314147212 */ /* 0x000fe400078e3cff */
[----:B------:R-:W-:Y:S01]  /*aca0*/  SHF.R.U64 R54, R54, 0x3, RZ ;  /* 0x0000000336367819 */ /* 0x000fe200000012ff */
[----:B------:R-:W-:Y:S01]  /*acb0*/  STSM.16.M88.4 [R110], R24 ;  /* 0x000000186e007844 */ /* 0x000fe20000000200 */
[----:B------:R-:W-:Y:S02]  /*acc0*/  SHF.R.U64 R98, R98, 0x3, RZ ;  /* 0x0000000362627819 */ /* 0x000fe400000012ff */
[----:B------:R-:W-:-:S02]  /*acd0*/  LOP3.LUT R30, R30, R181, RZ, 0x3c, !PT ;  /* 0x000000b51e1e7212 */ /* 0x000fc400078e3cff */
[----:B------:R-:W-:Y:S02]  /*ace0*/  SHF.R.U64 R62, R62, 0x3, RZ ;  /* 0x000000033e3e7819 */ /* 0x000fe400000012ff */
[----:B------:R-:W-:Y:S02]  /*acf0*/  LOP3.LUT R102, R6, 0x380, RZ, 0xc0, !PT ;  /* 0x0000038006667812 */ /* 0x000fe400078ec0ff */
[----:B------:R-:W-:Y:S02]  /*ad00*/  SHF.R.U64 R111, R111, 0x3, RZ ;  /* 0x000000036f6f7819 */ /* 0x000fe400000012ff */
[----:B------:R-:W-:Y:S02]  /*ad10*/  MOV R28, R10 ;  /* 0x0000000a001c7202 */ /* 0x000fe40000000f00 */
[----:B------:R-:W-:Y:S02]  /*ad20*/  LOP3.LUT R38, R38, R183, RZ, 0x3c, !PT ;  /* 0x000000b726267212 */ /* 0x000fe400078e3cff */
[----:B------:R-:W-:Y:S01]  /*ad30*/  SHF.R.U64 R70, R70, 0x3, RZ ;  /* 0x0000000346467819 */ /* 0x000fe200000012ff */
[----:B------:R-:W-:Y:S01]  /*ad40*/  STSM.16.M88.4 [R28], R32 ;  /* 0x000000201c007844 */ /* 0x000fe20000000200 */
[----:B------:R-:W-:-:S02]  /*ad50*/  MOV R12, R12 ;  /* 0x0000000c000c7202 */ /* 0x000fc40000000f00 */
[----:B------:R-:W-:Y:S02]  /*ad60*/  LOP3.LUT R46, R46, R185, RZ, 0x3c, !PT ;  /* 0x000000b92e2e7212 */ /* 0x000fe400078e3cff */
[----:B------:R-:W-:Y:S01]  /*ad70*/  SHF.R.U64 R78, R78, 0x3, RZ ;  /* 0x000000034e4e7819 */ /* 0x000fe200000012ff */
[----:B------:R-:W-:Y:S01]  /*ad80*/  STSM.16.M88.4 [R12], R40 ;  /* 0x000000280c007844 */ /* 0x000fe20000000200 */
[----:B------:R-:W-:Y:S02]  /*ad90*/  LOP3.LUT R173, R172, 0x380, RZ, 0xc0, !PT ;  /* 0x00000380acad7812 */ /* 0x000fe400078ec0ff */
[----:B------:R-:W-:Y:S02]  /*ada0*/  MOV R14, R14 ;  /* 0x0000000e000e7202 */ /* 0x000fe40000000f00 */
[----:B------:R-:W-:Y:S02]  /*adb0*/  LOP3.LUT R54, R54, R187, RZ, 0x3c, !PT ;  /* 0x000000bb36367212 */ /* 0x000fe400078e3cff */
[----:B------:R-:W-:Y:S01]  /*adc0*/  LOP3.LUT R98, R98, R195, RZ, 0x3c, !PT ;  /* 0x000000c362627212 */ /* 0x000fe200078e3cff */
[----:B------:R-:W-:Y:S01]  /*add0*/  STSM.16.M88.4 [R14], R48 ;  /* 0x000000300e007844 */ /* 0x000fe20000000200 */
[----:B------:R-:W-:-:S02]  /*ade0*/  MOV R20, R20 ;  /* 0x0000001400147202 */ /* 0x000fc40000000f00 */
[----:B------:R-:W-:Y:S02]  /*adf0*/  F2FP.F16.F32.PACK_AB R59, R156, R59 ;  /* 0x0000003b9c3b723e */ /* 0x000fe400000000ff */
[----:B------:R-:W-:Y:S02]  /*ae00*/  F2FP.F16.F32.PACK_AB R65, R155, R66 ;  /* 0x000000429b41723e */ /* 0x000fe400000000ff */
[----:B------:R-:W-:Y:S01]  /*ae10*/  F2FP.F16.F32.PACK_AB R72, R73, R72 ;  /* 0x000000484948723e */ /* 0x000fe200000000ff */
[----:B------:R-:W-:Y:S01]  /*ae20*/  STSM.16.M88.4 [R20], R56 ;  /* 0x0000003814007844 */ /* 0x000fe20000000200 */
[----:B------:R-:W-:Y:S02]  /*ae30*/  LOP3.LUT R62, R62, R189, RZ, 0x3c, !PT ;  /* 0x000000bd3e3e7212 */ /* 0x000fe400078e3cff */
[----:B------:R-:W-:Y:S02]  /*ae40*/  SHF.R.U64 R29, R102, 0x3, RZ ;  /* 0x00000003661d7819 */ /* 0x000fe400000012ff */
[----:B------:R-:W-:-:S02]  /*ae50*/  LOP3.LUT R106, R111, R106, RZ, 0x3c, !PT ;  /* 0x0000006a6f6a7212 */ /* 0x000fc400078e3cff */
[----:B------:R-:W-:Y:S02]  /*ae60*/  MOV R30, R30 ;  /* 0x0000001e001e7202 */ /* 0x000fe40000000f00 */
[----:B------:R-:W-:Y:S02]  /*ae70*/  F2FP.F16.F32.PACK_AB R66, R69, R68 ;  /* 0x000000444542723e */ /* 0x000fe400000000ff */
[----:B------:R-:W-:Y:S02]  /*ae80*/  F2FP.F16.F32.PACK_AB R67, R154, R67 ;  /* 0x000000439a43723e */ /* 0x000fe400000000ff */
[----:B------:R-:W-:Y:S02]  /*ae90*/  F2FP.F16.F32.PACK_AB R73, R153, R74 ;  /* 0x0000004a9949723e */ /* 0x000fe400000000ff */
[----:B------:R-:W-:Y:S01]  /*aea0*/  F2FP.F16.F32.PACK_AB R80, R81, R80 ;  /* 0x000000505150723e */ /* 0x000fe200000000ff */
[----:B------:R-:W-:Y:S01]  /*aeb0*/  STSM.16.M88.4 [R30], R64 ;  /* 0x000000401e007844 */ /* 0x000fe20000000200 */
        /* <DEDUP_REMOVED lines=8> */
[----:B------:R-:W-:Y:S02]  /*af40*/  SHF.R.U64 R173, R173, 0x3, RZ ;  /* 0x00000003adad7819 */ /* 0x000fe400000012ff */
[----:B------:R-:W-:Y:S02]  /*af50*/  MOV R46, R46 ;  /* 0x0000002e002e7202 */ /* 0x000fe40000000f00 */
[----:B------:R-:W-:Y:S02]  /*af60*/  F2FP.F16.F32.PACK_AB R82, R85, R84 ;  /* 0x000000545552723e */ /* 0x000fe400000000ff */
[----:B------:R-:W-:Y:S02]  /*af70*/  F2FP.F16.F32.PACK_AB R83, R83, R86 ;  /* 0x000000565353723e */ /* 0x000fe400000000ff */
[----:B------:R-:W-:Y:S02]  /*af80*/  F2FP.F16.F32.PACK_AB R89, R91, R90 ;  /* 0x0000005a5b59723e */ /* 0x000fe400000000ff */
[----:B------:R-:W-:Y:S01]  /*af90*/  MOV R54, R54 ;  /* 0x0000003600367202 */ /* 0x000fe20000000f00 */
[----:B------:R0:W-:Y:S01]  /*afa0*/  STSM.16.M88.4 [R46], R80 ;  /* 0x000000502e007844 */ /* 0x0001e20000000200 */
[----:B------:R-:W-:-:S02]  /*afb0*/  MOV R11, R98 ;  /* 0x00000062000b7202 */ /* 0x000fc40000000f00 */
[----:B------:R-:W-:Y:S02]  /*afc0*/  F2FP.F16.F32.PACK_AB R90, R93, R92 ;  /* 0x0000005c5d5a723e */ /* 0x000fe400000000ff */
[----:B------:R-:W-:Y:S02]  /*afd0*/  F2FP.F16.F32.PACK_AB R91, R95, R94 ;  /* 0x0000005e5f5b723e */ /* 0x000fe400000000ff */
[----:B------:R-:W-:Y:S02]  /*afe0*/  F2FP.F16.F32.PACK_AB R96, R97, R96 ;  /* 0x000000606160723e */ /* 0x000fe400000000ff */
[----:B------:R-:W-:Y:S01]  /*aff0*/  LOP3.LUT R102, R29, R6, RZ, 0x3c, !PT ;  /* 0x000000061d667212 */ /* 0x000fe200078e3cff */
[----:B------:R-:W-:Y:S01]  /*b000*/  STSM.16.M88.4 [R54], R88 ;  /* 0x0000005836007844 */ /* 0x000fe20000000200 */
[----:B------:R-:W-:Y:S02]  /*b010*/  MOV R62, R62 ;  /* 0x0000003e003e7202 */ /* 0x000fe40000000f00 */
[----:B------:R-:W-:-:S02]  /*b020*/  MOV R10, R106 ;  /* 0x0000006a000a7202 */ /* 0x000fc40000000f00 */
[----:B------:R-:W-:Y:S01]  /*b030*/  F2FP.F16.F32.PACK_AB R97, R87, R3 ;  /* 0x000000035761723e */ /* 0x000fe200000000ff */
[----:B0-----:R-:W0:Y:S01]  /*b040*/  LDC R80, c[0x0][0xbe8] ;  /* 0x0002fa00ff507b82 */ /* 0x001e220000000800 */
[----:B------:R-:W-:Y:S02]  /*b050*/  F2FP.F16.F32.PACK_AB R98, R101, R100 ;  /* 0x000000646562723e */ /* 0x000fe400000000ff */
[----:B------:R-:W-:Y:S02]  /*b060*/  F2FP.F16.F32.PACK_AB R99, R166, R165 ;  /* 0x000000a5a663723e */ /* 0x000fe400000000ff */
[----:B------:R-:W-:Y:S02]  /*b070*/  F2FP.F16.F32.PACK_AB R104, R105, R104 ;  /* 0x000000686968723e */ /* 0x000fe400000000ff */
[----:B------:R-:W-:Y:S01]  /*b080*/  F2FP.F16.F32.PACK_AB R112, R113, R112 ;  /* 0x000000707170723e */ /* 0x000fe200000000ff */
[----:B------:R-:W-:Y:S01]  /*b090*/  STSM.16.M88.4 [R62], R96 ;  /* 0x000000603e007844 */ /* 0x000fe20000000200 */
[----:B------:R-:W-:-:S02]  /*b0a0*/  MOV R70, R70 ;  /* 0x0000004600467202 */ /* 0x000fc40000000f00 */
[----:B------:R-:W-:Y:S02]  /*b0b0*/  F2FP.F16.F32.PACK_AB R105, R168, R167 ;  /* 0x000000a7a869723e */ /* 0x000fe400000000ff */
        /* <DEDUP_REMOVED lines=12> */
[----:B------:R-:W-:-:S02]  /*b180*/  F2FP.F16.F32.PACK_AB R122, R125, R124 ;  /* 0x0000007c7d7a723e */ /* 0x000fc400000000ff */
[----:B------:R-:W-:Y:S02]  /*b190*/  F2FP.F16.F32.PACK_AB R123, R127, R126 ;  /* 0x0000007e7f7b723e */ /* 0x000fe400000000ff */
[----:B------:R-:W-:Y:S02]  /*b1a0*/  F2FP.F16.F32.PACK_AB R129, R131, R130 ;  /* 0x000000828381723e */ /* 0x000fe400000000ff */
[----:B------:R-:W-:Y:S01]  /*b1b0*/  F2FP.F16.F32.PACK_AB R136, R137, R136 ;  /* 0x000000888988723e */ /* 0x000fe200000000ff */
[----:B------:R1:W-:Y:S01]  /*b1c0*/  STSM.16.M88.4 [R11], R120 ;  /* 0x000000780b007844 */ /* 0x0003e20000000200 */
[----:B------:R-:W-:Y:S02]  /*b1d0*/  R2UR UR4, R216 ;  /* 0x00000000d80472ca */ /* 0x000fe400000e0000 */
[----:B------:R-:W-:Y:S02]  /*b1e0*/  MOV R102, R102 ;  /* 0x0000006600667202 */ /* 0x000fe40000000f00 */
[----:B------:R-:W-:-:S02]  /*b1f0*/  F2FP.F16.F32.PACK_AB R130, R133, R132 ;  /* 0x000000848582723e */ /* 0x000fc400000000ff */
[----:B------:R-:W-:Y:S02]  /*b200*/  F2FP.F16.F32.PACK_AB R131, R135, R134 ;  /* 0x000000868783723e */ /* 0x000fe400000000ff */
[----:B------:R-:W-:Y:S02]  /*b210*/  F2FP.F16.F32.PACK_AB R137, R139, R138 ;  /* 0x0000008a8b89723e */ /* 0x000fe400000000ff */
[----:B------:R-:W-:Y:S01]  /*b220*/  F2FP.F16.F32.PACK_AB R144, R145, R144 ;  /* 0x000000909190723e */ /* 0x000fe200000000ff */
[----:B------:R2:W-:Y:S01]  /*b230*/  STSM.16.M88.4 [R102], R128 ;  /* 0x0000008066007844 */ /* 0x0005e20000000200 */
[----:B------:R-:W-:Y:S01]  /*b240*/  F2FP.F16.F32.PACK_AB R138, R141, R140 ;  /* 0x0000008c8d8a723e */ /* 0x000fe200000000ff */
[----:B------:R-:W-:Y:S01]  /*b250*/  USHF.L.U32 UR10, UR4, 0x2, URZ ;  /* 0x00000002040a7899 */ /* 0x000fe2000800063f */
[----:B------:R-:W-:Y:S02]  /*b260*/  F2FP.F16.F32.PACK_AB R139, R143, R142 ;  /* 0x0000008e8f8b723e */ /* 0x000fe400000000ff */
[----:B------:R-:W-:-:S02]  /*b270*/  F2FP.F16.F32.PACK_AB R145, R147, R146 ;  /* 0x000000929391723e */ /* 0x000fc400000000ff */
[----:B------:R-:W-:Y:S01]  /*b280*/  MOV R6, R8 ;  /* 0x0000000800067202 */ /* 0x000fe20000000f00 */
[----:B------:R2:W-:Y:S01]  /*b290*/  STSM.16.M88.4 [R10], R136 ;  /* 0x000000880a007844 */ /* 0x0005e20000000200 */
[----:B------:R-:W-:Y:S02]  /*b2a0*/  F2FP.F16.F32.PACK_AB R146, R149, R148 ;  /* 0x000000949592723e */ /* 0x000fe400000000ff */
[----:B------:R-:W-:Y:S02]  /*b2b0*/  F2FP.F16.F32.PACK_AB R147, R151, R150 ;  /* 0x000000969793723e */ /* 0x000fe400000000ff */
[----:B------:R-:W-:Y:S02]  /*b2c0*/  R2UR UR7, R219 ;  /* 0x00000000db0772ca */ /* 0x000fe400000e0000 */
[----:B------:R-:W-:Y:S01]  /*b2d0*/  PLOP3.LUT P0, PT, PT, PT, UP0, 0x80, 0x0 ;  /* 0x000000000000781c */ /* 0x000fe20003f0f008 */
[----:B------:R2:W-:Y:S01]  /*b2e0*/  STSM.16.M88.4 [R6], R144 ;  /* 0x0000009006007844 */ /* 0x0005e20000000200 */
[----:B------:R-:W-:-:S09]  /*b2f0*/  R2UR UR14, R214 ;  /* 0x00000000d60e72ca */ /* 0x000fd200000e0000 */
[----:B------:R-:W-:Y:S02]  /*b300*/  USHF.L.U64.HI UR11, UR4, 0x2, UR7 ;  /* 0x00000002040b7899 */ /* 0x000fe40008010207 */
[----:B------:R-:W-:-:S04]  /*b310*/  UIADD3 UR4, UP1, UR10, UR8, URZ ;  /* 0x000000080a047290 */ /* 0x000fc8000ff3e03f */
[----:B------:R-:W-:Y:S02]  /*b320*/  UIADD3.X UR7, UR11, UR9, URZ, UP1, !UPT ;  /* 0x000000090b077290 */ /* 0x000fe40008ffe43f */
[----:B------:R-:W-:Y:S01]  /*b330*/  IMAD.U32 R8, RZ, RZ, UR4 ;  /* 0x00000004ff087e24 */ /* 0x000fe2000f8e00ff */
[----:B------:R-:W-:-:S03]  /*b340*/  ULDC.64 UR8, c[0x0][0xc08] ;  /* 0x0003020000087ab9 */ /* 0x000fc60000000a00 */
[----:B------:R-:W-:Y:S01]  /*b350*/  IMAD.U32 R9, RZ, RZ, UR7 ;  /* 0x00000007ff097e24 */ /* 0x000fe2000f8e00ff */
[----:B------:R-:W-:Y:S06]  /*b360*/  BAR.SYNC.DEFER_BLOCKING 0x1, 0x100 ;  /* 0x0044000000007b1d */ /* 0x000fec0000010000 */
[----:B------:R-:W3:Y:S01]  /*b370*/  @P0 LDG.E R3, desc[UR12][R8.64] ;  /* 0x0000000c08030981 */ /* 0x000ee2000c1e1900 */
[----:B0-----:R-:W-:Y:S01]  /*b380*/  ISETP.NE.AND P1, PT, R80, 0x1, PT ;  /* 0x000000015000780c */ /* 0x001fe20003f25270 */
[----:B------:R-:W-:Y:S01]  /*b390*/  UISETP.NE.U32.AND UP1, UPT, UR8, URZ, UPT ;  /* 0x0000003f0800728c */ /* 0x000fe2000bf25070 */
[----:B------:R-:W-:Y:S01]  /*b3a0*/  IMAD.U32 R15, RZ, RZ, UR14 ;  /* 0x0000000eff0f7e24 */ /* 0x000fe2000f8e00ff */
[----:B------:R-:W-:Y:S01]  /*b3b0*/  ULDC UR7, c[0x0][0xa88] ;  /* 0x0002a20000077ab9 */ /* 0x000fe20000000800 */
[----:B------:R-:W-:Y:S01]  /*b3c0*/  UMOV UR4, URZ ;  /* 0x0000003f00047c82 */ /* 0x000fe20008000000 */
[----:B------:R-:W-:-:S06]  /*b3d0*/  UISETP.NE.AND.EX UP1, UPT, UR9, URZ, UPT, UP1 ;  /* 0x0000003f0900728c */ /* 0x000fcc000bf25310 */
[----:B------:R-:W-:Y:S02]  /*b3e0*/  PLOP3.LUT P2, PT, PT, PT, UP1, 0x80, 0x0 ;  /* 0x000000000000781c */ /* 0x000fe40003f4f018 */
[----:B-1----:R-:W0:Y:S03]  /*b3f0*/  @P1 LDC R11, c[0x0][0xbec] ;  /* 0x0002fb00ff0b1b82 */ /* 0x002e260000000800 */
[----:B------:R-:W-:-:S04]  /*b400*/  @UP1 UIADD3 UR8, UP2, UR10, UR8, URZ ;  /* 0x000000080a081290 */ /* 0x000fc8000ff5e03f */
[----:B------:R-:W-:Y:S01]  /*b410*/  @UP1 UIADD3.X UR9, UR11, UR9, URZ, UP2, !UPT ;  /* 0x000000090b091290 */ /* 0x000fe200097fe43f */
[----:B------:R-:W1:Y:S01]  /*b420*/  @P1 LDC R13, c[0x0][0xbf0] ;  /* 0x0002fc00ff0d1b82 */ /* 0x000e620000000800 */
[----:B------:R-:W-:-:S04]  /*b430*/  IMAD.U32 R20, RZ, RZ, UR8 ;  /* 0x00000008ff147e24 */ /* 0x000fc8000f8e00ff */
[----:B------:R-:W-:Y:S01]  /*b440*/  IMAD.U32 R21, RZ, RZ, UR9 ;  /* 0x00000009ff157e24 */ /* 0x000fe2000f8e00ff */
[----:B---3--:R-:W-:Y:S01]  /*b450*/  @P0 R2UR UR4, R3 ;  /* 0x00000000030402ca */ /* 0x008fe200000e0000 */
[----:B------:R-:W-:-:S06]  /*b460*/  IMAD.U32 R3, RZ, RZ, UR7 ;  /* 0x00000007ff037e24 */ /* 0x000fcc000f8e00ff */
[----:B------:R2:W5:Y:S01]  /*b470*/  @P2 LDG.E R3, desc[UR12][R20.64] ;  /* 0x0000000c14032981 */ /* 0x000562000c1e1900 */
[----:B01----:R-:W-:Y:S07]  /*b480*/  @P2 BRA `(.L_x_414) ;  /* 0x0000000000142947 */ /* 0x003fee0003800000 */
[----:B------:R-:W-:Y:S05]  /*b490*/  @!P0 BRA `(.L_x_414) ;  /* 0x0000000000108947 */ /* 0x000fea0003800000 */
[----:B------:R-:W-:Y:S02]  /*b4a0*/  ULDC.64 UR8, c[0x0][0x208] ;  /* 0x0000820000087ab9 */ /* 0x000fe40000000a00 */
[----:B--2---:R-:W2:Y:S04]  /*b4b0*/  LDG.E R6, desc[UR8][R8.64] ;  /* 0x0000000808067981 */ /* 0x004ea8000c1e1900 */
[----:B-----5:R-:W2:Y:S02]  /*b4c0*/  LDG.E R3, desc[UR8][R8.64+0x4] ;  /* 0x0000040808037981 */ /* 0x020ea4000c1e1900 */
[----:B--2---:R-:W-:-:S07]  /*b4d0*/  IMAD.IADD R3, R3, 0x1, -R6 ;  /* 0x0000000103037824 */ /* 0x004fce00078e0a06 */
.L_x_414:
[----:B------:R-:W-:Y:S01]  /*b4e0*/  R2UR UR18, R215 ;  /* 0x00000000d71272ca */ /* 0x000fe200000e0000 */
[----:B------:R-:W-:Y:S01]  /*b4f0*/  ULDC.64 UR12, c[0x0][0xb90] ;  /* 0x0002e400000c7ab9 */ /* 0x000fe20000000a00 */
[----:B------:R-:W-:Y:S01]  /*b500*/  R2UR UR16, R219 ;  /* 0x00000000db1072ca */ /* 0x000fe200000e0000 */
[----:B------:R-:W-:Y:S01]  /*b510*/  USHF.R.S32.HI UR11, URZ, 0x1f, UR4 ;  /* 0x0000001f3f0b7899 */ /* 0x000fe20008011404 */
[----:B------:R-:W-:Y:S01]  /*b520*/  R2UR UR15, R216 ;  /* 0x00000000d80f72ca */ /* 0x000fe200000e0000 */
[----:B--2---:R-:W-:Y:S01]  /*b530*/  IMAD R10, R15, 0x80, R224 ;  /* 0x000000800f0a7824 */ /* 0x004fe200078e02e0 */
[----:B------:R-:W-:Y:S01]  /*b540*/  UMOV UR10, UR4 ;  /* 0x00000004000a7c82 */ /* 0x000fe20008000000 */
[----:B------:R-:W-:Y:S01]  /*b550*/  IMAD R9, R217, 0x40, R18 ;  /* 0x00000040d9097824 */ /* 0x000fe200078e0212 */
[----:B------:R-:W-:Y:S01]  /*b560*/  R2UR UR17, R214 ;  /* 0x00000000d61172ca */ /* 0x000fe200000e0000 */
[----:B------:R-:W-:Y:S01]  /*b570*/  @P1 IMAD.HI.U32 R6, R10, R11, RZ ;  /* 0x0000000b0a061227 */ /* 0x000fe200078e00ff */
[----:B------:R-:W0:Y:S01]  /*b580*/  @P1 LDC R19, c[0x0][0xbf0] ;  /* 0x0002fc00ff131b82 */ /* 0x000e220000000800 */
[----:B------:R-:W-:-:S02]  /*b590*/  ULDC.64 UR20, c[0x0][0x208] ;  /* 0x0000820000147ab9 */ /* 0x000fc40000000a00 */
[----:B------:R-:W-:Y:S01]  /*b5a0*/  USHF.R.S32.HI UR14, URZ, 0x1f, UR18 ;  /* 0x0000001f3f0e7899 */ /* 0x000fe20008011412 */
[----:B------:R-:W-:Y:S01]  /*b5b0*/  IMAD.MOV.U32 R8, RZ, RZ, R10 ;  /* 0x000000ffff087224 */ /* 0x000fe200078e000a */
[----:B------:R-:W-:Y:S01]  /*b5c0*/  UIMAD.WIDE.U32 UR8, UR18, UR12, UR10 ;  /* 0x0000000c120872a5 */ /* 0x000fe2000f8e000a */
[----:B------:R-:W-:Y:S01]  /*b5d0*/  @P1 SHF.R.U32.HI R8, RZ, R13, R6 ;  /* 0x0000000dff081219 */ /* 0x000fe20000011606 */
[----:B------:R-:W-:Y:S01]  /*b5e0*/  UIMAD UR7, UR14, UR12, URZ ;  /* 0x0000000c0e0772a4 */ /* 0x000fe2000f8e023f */
[----:B------:R-:W-:Y:S01]  /*b5f0*/  IMAD.WIDE R4, R9, 0x2, R4 ;  /* 0x0000000209047825 */ /* 0x000fe200078e0204 */
[----:B------:R-:W-:Y:S01]  /*b600*/  USEL UR16, UR16, URZ, !UP0 ;  /* 0x0000003f10107287 */ /* 0x000fe2000c000000 */
[--C-:B------:R-:W-:Y:S01]  /*b610*/  SHF.R.S32.HI R6, RZ, 0x1f, R8.reuse ;  /* 0x0000001fff067819 */ /* 0x100fe20000011408 */
[----:B------:R-:W-:Y:S01]  /*b620*/  UIMAD UR7, UR18, UR13, UR7 ;  /* 0x0000000d120772a4 */ /* 0x000fe2000f8e0207 */
[----:B------:R-:W-:Y:S01]  /*b630*/  IMAD.MOV R11, RZ, RZ, -R8 ;  /* 0x000000ffff0b7224 */ /* 0x000fe200078e0a08 */
[----:B------:R-:W-:Y:S01]  /*b640*/  USEL UR15, UR15, URZ, !UP0 ;  /* 0x0000003f0f0f7287 */ /* 0x000fe2000c000000 */
[----:B------:R-:W-:Y:S01]  /*b650*/  IADD3 R33, P3, R4, 0x4000, RZ ;  /* 0x0000400004217810 */ /* 0x000fe20007f7e0ff */
[----:B------:R-:W-:Y:S01]  /*b660*/  ULDC.64 UR12, c[0x0][0xb98] ;  /* 0x0002e600000c7ab9 */ /* 0x000fe20000000a00 */
[----:B------:R-:W-:Y:S01]  /*b670*/  UIADD3 UR9, UR9, UR7, URZ ;  /* 0x0000000709097290 */ /* 0x000fe2000fffe03f */
[----:B------:R-:W-:Y:S01]  /*b680*/  IMAD R11, R80, R11, R10 ;  /* 0x0000000b500b7224 */ /* 0x000fe200078e020a */
[----:B------:R-:W-:Y:S01]  /*b690*/  UIMAD UR7, UR16, UR12, URZ ;  /* 0x0000000c100772a4 */ /* 0x000fe2000f8e023f */
[----:B------:R-:W-:Y:S01]  /*b6a0*/  IADD3 R13, P5, R4, 0x1000, RZ ;  /* 0x00001000040d7810 */ /* 0x000fe20007fbe0ff */
[----:B------:R-:W-:Y:S01]  /*b6b0*/  UIMAD.WIDE.U32 UR8, UR15, UR12, UR8 ;  /* 0x0000000c0f0872a5 */ /* 0x000fe2000f8e0008 */
[----:B------:R-:W-:Y:S01]  /*b6c0*/  LOP3.LUT R32, R33, 0x380, RZ, 0xc0, !PT ;  /* 0x0000038021207812 */ /* 0x000fe200078ec0ff */
[----:B------:R-:W-:Y:S01]  /*b6d0*/  UIMAD UR7, UR15, UR13, UR7 ;  /* 0x0000000d0f0772a4 */ /* 0x000fe2000f8e0207 */
[----:B------:R-:W-:Y:S01]  /*b6e0*/  LOP3.LUT R12, R13, 0x380, RZ, 0xc0, !PT ;  /* 0x000003800d0c7812 */ /* 0x000fe200078ec0ff */
[----:B-----5:R-:W-:Y:S01]  /*b6f0*/  IMAD R83, R3, R80, RZ ;  /* 0x0000005003537224 */ /* 0x020fe200078e02ff */
[----:B------:R-:W-:Y:S01]  /*b700*/  SHF.R.U64 R32, R32, 0x3, RZ ;  /* 0x0000000320207819 */ /* 0x000fe200000012ff */
[----:B------:R-:W-:Y:S01]  /*b710*/  ULDC.64 UR12, c[0x0][0xaa0] ;  /* 0x0002a800000c7ab9 */ /* 0x000fe20000000a00 */
[----:B------:R-:W-:Y:S01]  /*b720*/  IADD3 R8, P0, R8, UR8, RZ ;  /* 0x0000000808087c10 */ /* 0x000fe2000ff1e0ff */
[----:B------:R-:W-:Y:S01]  /*b730*/  IMAD.U32 R9, RZ, RZ, UR7 ;  /* 0x00000007ff097e24 */ /* 0x000fe2000f8e00ff */
[----:B------:R-:W-:-:S02]  /*b740*/  SHF.R.U64 R12, R12, 0x3, RZ ;  /* 0x000000030c0c7819 */ /* 0x000fc400000012ff */
[----:B------:R-:W-:Y:S01]  /*b750*/  LOP3.LUT R32, R32, R33, RZ, 0x3c, !PT ;  /* 0x0000002120207212 */ /* 0x000fe200078e3cff */
[----:B------:R-:W-:Y:S01]  /*b760*/  IMAD.X R33, RZ, RZ, R5, P3 ;  /* 0x000000ffff217224 */ /* 0x000fe200018e0605 */
[----:B------:R-:W-:Y:S01]  /*b770*/  IADD3.X R9, R6, UR9, R9, P0, !PT ;  /* 0x0000000906097c10 */ /* 0x000fe200087fe409 */
[----:B------:R-:W-:Y:S01]  /*b780*/  ULDC.64 UR8, c[0x0][0xb88] ;  /* 0x0002e20000087ab9 */ /* 0x000fe20000000a00 */
[----:B------:R-:W-:Y:S02]  /*b790*/  SHF.R.S32.HI R6, RZ, 0x1f, R11 ;  /* 0x0000001fff067819 */ /* 0x000fe4000001140b */
[C---:B------:R-:W-:Y:S01]  /*b7a0*/  IADD3 R29, P0, R4.reuse, 0x3000, RZ ;  /* 0x00003000041d7810 */ /* 0x040fe20007f1e0ff */
[----:B------:R-:W-:Y:S01]  /*b7b0*/  IMAD.WIDE.U32 R8, R11, UR8, R8 ;  /* 0x000000080b087c25 */ /* 0x000fe2000f8e0008 */
[----:B------:R-:W-:Y:S02]  /*b7c0*/  IADD3 R37, P2, R4, 0x5000, RZ ;  /* 0x0000500004257810 */ /* 0x000fe40007f5e0ff */
[----:B------:R-:W-:Y:S01]  /*b7d0*/  LOP3.LUT R28, R29, 0x380, RZ, 0xc0, !PT ;  /* 0x000003801d1c7812 */ /* 0x000fe200078ec0ff */
[----:B------:R-:W-:Y:S01]  /*b7e0*/  IMAD R6, R6, UR8, RZ ;  /* 0x0000000806067c24 */ /* 0x000fe2000f8e02ff */
[----:B------:R-:W-:-:S02]  /*b7f0*/  IADD3 R53, P3, R4, 0xa000, RZ ;  /* 0x0000a00004357810 */ /* 0x000fc40007f7e0ff */
[----:B------:R-:W-:Y:S02]  /*b800*/  IADD3 R25, P4, R4, 0x2000, RZ ;  /* 0x0000200004197810 */ /* 0x000fe40007f9e0ff */
[----:B------:R-:W-:Y:S01]  /*b810*/  LOP3.LUT R12, R12, R13, RZ, 0x3c, !PT ;  /* 0x0000000d0c0c7212 */ /* 0x000fe200078e3cff */
[----:B------:R-:W-:Y:S01]  /*b820*/  IMAD R13, R11, UR9, R6 ;  /* 0x000000090b0d7c24 */ /* 0x000fe2000f8e0206 */
[----:B------:R-:W-:Y:S01]  /*b830*/  SHF.R.U64 R28, R28, 0x3, RZ ;  /* 0x000000031c1c7819 */ /* 0x000fe200000012ff */
[----:B------:R-:W-:Y:S01]  /*b840*/  ULDC.64 UR8, c[0x0][0xb50] ;  /* 0x0002d40000087ab9 */ /* 0x000fe20000000a00 */
[----:B------:R-:W-:Y:S01]  /*b850*/  LOP3.LUT R36, R37, 0x380, RZ, 0xc0, !PT ;  /* 0x0000038025247812 */ /* 0x000fe200078ec0ff */
[----:B------:R-:W-:Y:S01]  /*b860*/  IMAD.IADD R9, R9, 0x1, R13 ;  /* 0x0000000109097824 */ /* 0x000fe200078e020d */
[----:B------:R-:W-:Y:S01]  /*b870*/  LOP3.LUT R52, R53, 0x380, RZ, 0xc0, !PT ;  /* 0x0000038035347812 */ /* 0x000fe200078ec0ff */
[----:B------:R-:W-:Y:S01]  /*b880*/  IMAD.X R13, RZ, RZ, R5, P5 ;  /* 0x000000ffff0d7224 */ /* 0x000fe200028e0605 */
[----:B------:R-:W-:-:S02]  /*b890*/  LOP3.LUT R24, R25, 0x380, RZ, 0xc0, !PT ;  /* 0x0000038019187812 */ /* 0x000fc400078ec0ff */
[----:B------:R-:W-:Y:S02]  /*b8a0*/  LEA R10, P6, R8, UR8, 0x2 ;  /* 0x00000008080a7c11 */ /* 0x000fe4000f8c10ff */
[----:B------:R-:W-:Y:S01]  /*b8b0*/  LOP3.LUT R28, R28, R29, RZ, 0x3c, !PT ;  /* 0x0000001d1c1c7212 */ /* 0x000fe200078e3cff */
[----:B------:R-:W-:Y:S01]  /*b8c0*/  IMAD.X R29, RZ, RZ, R5, P0 ;  /* 0x000000ffff1d7224 */ /* 0x000fe200000e0605 */
[----:B------:R-:W-:Y:S01]  /*b8d0*/  SHF.R.U64 R36, R36, 0x3, RZ ;  /* 0x0000000324247819 */ /* 0x000fe200000012ff */
[----:B------:R-:W-:Y:S01]  /*b8e0*/  SHFL.IDX PT, R20, R10, RZ, 0x1c1f ;  /* 0x001c1fff0a147589 */ /* 0x000fe200000e0000 */
[----:B------:R-:W-:Y:S02]  /*b8f0*/  SHF.R.U64 R52, R52, 0x3, RZ ;  /* 0x0000000334347819 */ /* 0x000fe400000012ff */
[----:B------:R-:W-:Y:S01]  /*b900*/  SHF.R.U64 R24, R24, 0x3, RZ ;  /* 0x0000000318187819 */ /* 0x000fe200000012ff */
[----:B------:R-:W-:Y:S01]  /*b910*/  SHFL.IDX PT, R54, R10, 0x1, 0x1c1f ;  /* 0x003c1f000a367f89 */ /* 0x000fe200000e0000 */
[----:B------:R-:W-:-:S02]  /*b920*/  IADD3 R49, P0, R4, 0x9000, RZ ;  /* 0x0000900004317810 */ /* 0x000fc40007f1e0ff */
[----:B------:R-:W-:Y:S01]  /*b930*/  LEA.HI.X R11, R8, UR9, R9, 0x2, P6 ;  /* 0x00000009080b7c11 */ /* 0x000fe2000b0f1409 */
[----:B------:R-:W-:Y:S01]  /*b940*/  IMAD.U32 R9, RZ, RZ, UR17 ;  /* 0x00000011ff097e24 */ /* 0x000fe2000f8e00ff */
[----:B------:R-:W-:Y:S01]  /*b950*/  LOP3.LUT R36, R36, R37, RZ, 0x3c, !PT ;  /* 0x0000002524247212 */ /* 0x000fe200078e3cff */
[--C-:B------:R-:W-:Y:S01]  /*b960*/  IMAD.X R37, RZ, RZ, R5.reuse, P2 ;  /* 0x000000ffff257224 */ /* 0x100fe200010e0605 */
[----:B------:R-:W-:Y:S01]  /*b970*/  LOP3.LUT R52, R52, R53, RZ, 0x3c, !PT ;  /* 0x0000003534347212 */ /* 0x000fe200078e3cff */
[--C-:B------:R-:W-:Y:S01]  /*b980*/  IMAD.X R53, RZ, RZ, R5.reuse, P3 ;  /* 0x000000ffff357224 */ /* 0x100fe200018e0605 */
[----:B------:R-:W-:Y:S01]  /*b990*/  LOP3.LUT R24, R24, R25, RZ, 0x3c, !PT ;  /* 0x0000001918187212 */ /* 0x000fe200078e3cff */
[--C-:B------:R-:W-:Y:S01]  /*b9a0*/  IMAD.X R25, RZ, RZ, R5.reuse, P4 ;  /* 0x000000ffff197224 */ /* 0x100fe200020e0605 */
[----:B------:R-:W-:Y:S01]  /*b9b0*/  LOP3.LUT R48, R49, 0x380, RZ, 0xc0, !PT ;  /* 0x0000038031307812 */ /* 0x000fe200078ec0ff */
[----:B------:R-:W1:Y:S01]  /*b9c0*/  SHFL.IDX PT, R21, R11, RZ, 0x1c1f ;  /* 0x001c1fff0b157589 */ /* 0x000e6200000e0000 */
[C---:B------:R-:W-:Y:S01]  /*b9d0*/  IADD3 R57, P2, R4.reuse, 0xb000, RZ ;  /* 0x0000b00004397810 */ /* 0x040fe20007f5e0ff */
[----:B------:R-:W-:Y:S01]  /*b9e0*/  IMAD R14, R9, 0x80, R222 ;  /* 0x00000080090e7824 */ /* 0x000fe200078e02de */
[C---:B------:R-:W-:Y:S01]  /*b9f0*/  IADD3 R8, P3, R4.reuse, 0xf000, RZ ;  /* 0x0000f00004087810 */ /* 0x040fe20007f7e0ff */
[----:B------:R-:W2:Y:S01]  /*ba00*/  SHFL.IDX PT, R55, R11, 0x1, 0x1c1f ;  /* 0x003c1f000b377f89 */ /* 0x000ea200000e0000 */
[----:B------:R-:W-:Y:S01]  /*ba10*/  IADD3 R41, P6, R4, 0x6000, RZ ;  /* 0x0000600004297810 */ /* 0x000fe20007fde0ff */
[----:B------:R-:W-:Y:S01]  /*ba20*/  VIADD R6, R14, 0x8 ;  /* 0x000000080e067836 */ /* 0x000fe20000000000 */
[C---:B------:R-:W-:Y:S01]  /*ba30*/  IADD3 R45, P5, R4.reuse, 0x7000, RZ ;  /* 0x00007000042d7810 */ /* 0x040fe20007fbe0ff */
[----:B------:R-:W-:Y:S01]  /*ba40*/  UIMAD UR7, UR11, UR12, URZ ;  /* 0x0000000c0b0772a4 */ /* 0x000fe2000f8e023f */
[----:B------:R-:W-:Y:S01]  /*ba50*/  IADD3 R69, P4, R4, 0x8000, RZ ;  /* 0x0000800004457810 */ /* 0x000fe20007f9e0ff */
[----:B------:R-:W-:Y:S01]  /*ba60*/  UIMAD.WIDE.U32 UR8, UR4, UR12, URZ ;  /* 0x0000000c040872a5 */ /* 0x000fe2000f8e003f */
[----:B------:R-:W-:Y:S01]  /*ba70*/  SHF.R.U64 R48, R48, 0x3, RZ ;  /* 0x0000000330307819 */ /* 0x000fe200000012ff */
[----:B------:R-:W-:Y:S01]  /*ba80*/  IMAD.X R61, RZ, RZ, R5, P3 ;  /* 0x000000ffff3d7224 */ /* 0x000fe200018e0605 */
[----:B------:R-:W-:Y:S01]  /*ba90*/  LOP3.LUT R56, R57, 0x380, RZ, 0xc0, !PT ;  /* 0x0000038039387812 */ /* 0x000fe200078ec0ff */
[----:B------:R-:W-:Y:S01]  /*baa0*/  ULDC.64 UR10, c[0x0][0xae8] ;  /* 0x0002ba00000a7ab9 */ /* 0x000fe20000000a00 */
[----:B------:R-:W-:-:S02]  /*bab0*/  LOP3.LUT R3, R8, 0x380, RZ, 0xc0, !PT ;  /* 0x0000038008037812 */ /* 0x000fc400078ec0ff */
[----:B------:R-:W-:Y:S02]  /*bac0*/  LOP3.LUT R40, R41, 0x380, RZ, 0xc0, !PT ;  /* 0x0000038029287812 */ /* 0x000fe400078ec0ff */
[----:B------:R-:W-:Y:S02]  /*bad0*/  LOP3.LUT R44, R45, 0x380, RZ, 0xc0, !PT ;  /* 0x000003802d2c7812 */ /* 0x000fe400078ec0ff */
[----:B------:R-:W-:Y:S02]  /*bae0*/  LOP3.LUT R68, R69, 0x380, RZ, 0xc0, !PT ;  /* 0x0000038045447812 */ /* 0x000fe400078ec0ff */
[----:B------:R-:W-:Y:S01]  /*baf0*/  LOP3.LUT R48, R48, R49, RZ, 0x3c, !PT ;  /* 0x0000003130307212 */ /* 0x000fe200078e3cff */
[----:B------:R-:W-:Y:S01]  /*bb00*/  IMAD.X R49, RZ, RZ, R5, P0 ;  /* 0x000000ffff317224 */ /* 0x000fe200000e0605 */
[----:B------:R-:W-:Y:S02]  /*bb10*/  SHF.R.U64 R56, R56, 0x3, RZ ;  /* 0x0000000338387819 */ /* 0x000fe400000012ff */
[----:B------:R-:W-:-:S02]  /*bb20*/  SHF.R.U64 R3, R3, 0x3, RZ ;  /* 0x0000000303037819 */ /* 0x000fc400000012ff */
[----:B------:R-:W-:Y:S02]  /*bb30*/  SHF.R.U64 R40, R40, 0x3, RZ ;  /* 0x0000000328287819 */ /* 0x000fe400000012ff */
[----:B------:R-:W-:Y:S02]  /*bb40*/  SHF.R.U64 R44, R44, 0x3, RZ ;  /* 0x000000032c2c7819 */ /* 0x000fe400000012ff */
[----:B------:R-:W-:Y:S02]  /*bb50*/  SHF.R.U64 R68, R68, 0x3, RZ ;  /* 0x0000000344447819 */ /* 0x000fe400000012ff */
[----:B------:R-:W-:Y:S02]  /*bb60*/  LOP3.LUT P0, RZ, R220, 0x3, RZ, 0xc0, !PT ;  /* 0x00000003dcff7812 */ /* 0x000fe4000780c0ff */
[----:B------:R-:W-:Y:S01]  /*bb70*/  LOP3.LUT R56, R56, R57, RZ, 0x3c, !PT ;  /* 0x0000003938387212 */ /* 0x000fe200078e3cff */
[----:B------:R-:W-:Y:S01]  /*bb80*/  IMAD.X R57, RZ, RZ, R5, P2 ;  /* 0x000000ffff397224 */ /* 0x000fe200010e0605 */
[----:B------:R-:W-:-:S02]  /*bb90*/  LOP3.LUT R60, R3, R8, RZ, 0x3c, !PT ;  /* 0x00000008033c7212 */ /* 0x000fc400078e3cff */
[----:B------:R-:W-:Y:S01]  /*bba0*/  LOP3.LUT R40, R40, R41, RZ, 0x3c, !PT ;  /* 0x0000002928287212 */ /* 0x000fe200078e3cff */
[----:B------:R-:W3:Y:S01]  /*bbb0*/  @P1 LDC R3, c[0x0][0xbec] ;  /* 0x0002fb00ff031b82 */ /* 0x000ee20000000800 */
[----:B------:R-:W-:Y:S01]  /*bbc0*/  LOP3.LUT R44, R44, R45, RZ, 0x3c, !PT ;  /* 0x0000002d2c2c7212 */ /* 0x000fe200078e3cff */
[--C-:B------:R-:W-:Y:S01]  /*bbd0*/  IMAD.X R41, RZ, RZ, R5.reuse, P6 ;  /* 0x000000ffff297224 */ /* 0x100fe200030e0605 */
[----:B------:R-:W-:Y:S01]  /*bbe0*/  LOP3.LUT R68, R68, R69, RZ, 0x3c, !PT ;  /* 0x0000004544447212 */ /* 0x000fe200078e3cff */
[--C-:B------:R-:W-:Y:S01]  /*bbf0*/  IMAD.X R45, RZ, RZ, R5.reuse, P5 ;  /* 0x000000ffff2d7224 */ /* 0x100fe200028e0605 */
[-C--:B------:R-:W-:Y:S01]  /*bc00*/  ISETP.GE.OR P2, PT, R14, R83.reuse, P0 ;  /* 0x000000530e00720c */ /* 0x080fe20000746670 */
[----:B------:R-:W-:Y:S01]  /*bc10*/  IMAD.X R69, RZ, RZ, R5, P4 ;  /* 0x000000ffff457224 */ /* 0x000fe200020e0605 */
[----:B------:R-:W-:Y:S02]  /*bc20*/  ISETP.GE.OR P0, PT, R6, R83, P0 ;  /* 0x000000530600720c */ /* 0x000fe40000706670 */
[----:B------:R-:W-:-:S02]  /*bc30*/  IADD3 R77, P6, R4, 0xc000, RZ ;  /* 0x0000c000044d7810 */ /* 0x000fc40007fde0ff */
[C---:B------:R-:W-:Y:S02]  /*bc40*/  IADD3 R73, P5, R4.reuse, 0xd000, RZ ;  /* 0x0000d00004497810 */ /* 0x040fe40007fbe0ff */
[C---:B------:R-:W-:Y:S02]  /*bc50*/  IADD3 R65, P4, R4.reuse, 0xe000, RZ ;  /* 0x0000e00004417810 */ /* 0x040fe40007f9e0ff */
[----:B------:R-:W-:Y:S02]  /*bc60*/  LOP3.LUT R9, R4, 0x380, RZ, 0xc0, !PT ;  /* 0x0000038004097812 */ /* 0x000fe400078ec0ff */
[----:B------:R-:W-:Y:S01]  /*bc70*/  LOP3.LUT R76, R77, 0x380, RZ, 0xc0, !PT ;  /* 0x000003804d4c7812 */ /* 0x000fe200078ec0ff */
[----:B-1----:R1:W-:Y:S01]  /*bc80*/  @!P2 ST.E desc[UR20][R20.64], R0 ;  /* 0x000000001400a985 */ /* 0x0023e2000c101914 */
[----:B------:R-:W-:Y:S02]  /*bc90*/  LOP3.LUT R72, R73, 0x380, RZ, 0xc0, !PT ;  /* 0x0000038049487812 */ /* 0x000fe400078ec0ff */
[----:B------:R-:W-:Y:S01]  /*bca0*/  LOP3.LUT R64, R65, 0x380, RZ, 0xc0, !PT ;  /* 0x0000038041407812 */ /* 0x000fe200078ec0ff */
[----:B------:R-:W-:Y:S01]  /*bcb0*/  UIMAD UR7, UR4, UR13, UR7 ;  /* 0x0000000d040772a4 */ /* 0x000fe2000f8e0207 */
[----:B------:R-:W-:Y:S01]  /*bcc0*/  SHF.R.U64 R9, R9, 0x3, RZ ;  /* 0x0000000309097819 */ /* 0x000fe200000012ff */
[----:B--2---:R2:W-:Y:S01]  /*bcd0*/  @!P0 ST.E desc[UR20][R54.64], R2 ;  /* 0x0000000236008985 */ /* 0x0045e2000c101914 */
[----:B------:R-:W-:-:S02]  /*bce0*/  SHF.R.U64 R76, R76, 0x3, RZ ;  /* 0x000000034c4c7819 */ /* 0x000fc400000012ff */
[----:B------:R-:W-:Y:S02]  /*bcf0*/  SHF.R.U64 R72, R72, 0x3, RZ ;  /* 0x0000000348487819 */ /* 0x000fe400000012ff */
[----:B------:R-:W-:Y:S01]  /*bd00*/  SHF.R.U64 R64, R64, 0x3, RZ ;  /* 0x0000000340407819 */ /* 0x000fe200000012ff */
[----:B-1----:R-:W-:Y:S01]  /*bd10*/  IMAD R0, R213, 0x20, R217 ;  /* 0x00000020d5007824 */ /* 0x002fe200078e02d9 */
[----:B------:R-:W-:Y:S01]  /*bd20*/  LOP3.LUT R4, R9, R4, RZ, 0x3c, !PT ;  /* 0x0000000409047212 */ /* 0x000fe200078e3cff */
[----:B------:R-:W-:Y:S01]  /*bd30*/  UIADD3 UR9, UR9, UR7, URZ ;  /* 0x0000000709097290 */ /* 0x000fe2000fffe03f */
[----:B------:R-:W-:Y:S01]  /*bd40*/  LOP3.LUT R76, R76, R77, RZ, 0x3c, !PT ;  /* 0x0000004d4c4c7212 */ /* 0x000fe200078e3cff */
[--C-:B------:R-:W-:Y:S01]  /*bd50*/  IMAD.X R77, RZ, RZ, R5.reuse, P6 ;  /* 0x000000ffff4d7224 */ /* 0x100fe200030e0605 */
[----:B------:R-:W-:Y:S01]  /*bd60*/  LOP3.LUT R72, R72, R73, RZ, 0x3c, !PT ;  /* 0x0000004948487212 */ /* 0x000fe200078e3cff */
[--C-:B------:R-:W-:Y:S01]  /*bd70*/  IMAD.X R73, RZ, RZ, R5.reuse, P5 ;  /* 0x000000ffff497224 */ /* 0x100fe200028e0605 */
[----:B------:R-:W-:Y:S01]  /*bd80*/  LOP3.LUT R64, R64, R65, RZ, 0x3c, !PT ;  /* 0x0000004140407212 */ /* 0x000fe200078e3cff */
[----:B------:R-:W-:Y:S01]  /*bd90*/  IMAD.X R65, RZ, RZ, R5, P4 ;  /* 0x000000ffff417224 */ /* 0x000fe200020e0605 */
[----:B------:R1:W5:Y:S01]  /*bda0*/  LD.E.128 R8, desc[UR20][R4.64] ;  /* 0x0000001404087980 */ /* 0x000362000c101d00 */
[----:B------:R-:W-:-:S02]  /*bdb0*/  UIMAD UR4, UR14, UR10, URZ ;  /* 0x0000000a0e0472a4 */ /* 0x000fc4000f8e023f */
[----:B------:R-:W-:Y:S01]  /*bdc0*/  UIMAD.WIDE.U32 UR8, UR18, UR10, UR8 ;  /* 0x0000000a120872a5 */ /* 0x000fe2000f8e0008 */
[----:B------:R-:W5:Y:S01]  /*bdd0*/  LD.E.128 R12, desc[UR20][R12.64] ;  /* 0x000000140c0c7980 */ /* 0x000f62000c101d00 */
[----:B------:R-:W-:-:S03]  /*bde0*/  UIMAD UR4, UR18, UR11, UR4 ;  /* 0x0000000b120472a4 */ /* 0x000fc6000f8e0204 */
[----:B------:R-:W-:Y:S01]  /*bdf0*/  ULDC.64 UR10, c[0x0][0xaf0] ;  /* 0x0002bc00000a7ab9 */ /* 0x000fe20000000a00 */
[----:B------:R-:W5:Y:S01]  /*be00*/  LD.E.128 R24, desc[UR20][R24.64] ;  /* 0x0000001418187980 */ /* 0x000f62000c101d00 */
[----:B-1----:R-:W-:-:S03]  /*be10*/  IMAD.U32 R5, RZ, RZ, UR17 ;  /* 0x00000011ff057e24 */ /* 0x002fc6000f8e00ff */
[----:B------:R-:W5:Y:S01]  /*be20*/  LD.E.128 R28, desc[UR20][R28.64] ;  /* 0x000000141c1c7980 */ /* 0x000f62000c101d00 */
[----:B------:R-:W-:Y:S01]  /*be30*/  IMAD R4, R5, 0x80, R0 ;  /* 0x0000008005047824 */ /* 0x000fe200078e0200 */
[----:B------:R-:W-:Y:S02]  /*be40*/  UIADD3 UR9, UR9, UR4, URZ ;  /* 0x0000000409097290 */ /* 0x000fe4000fffe03f */
[----:B------:R-:W5:Y:S01]  /*be50*/  LD.E.128 R32, desc[UR20][R32.64] ;  /* 0x0000001420207980 */ /* 0x000f62000c101d00 */
[----:B---3--:R-:W-:Y:S01]  /*be60*/  @P1 IMAD.HI.U32 R0, R4, R3, RZ ;  /* 0x0000000304001227 */ /* 0x008fe200078e00ff */
[----:B------:R-:W-:Y:S02]  /*be70*/  UIMAD UR4, UR16, UR10, URZ ;  /* 0x0000000a100472a4 */ /* 0x000fe4000f8e023f */
[----:B------:R-:W-:Y:S01]  /*be80*/  UIMAD.WIDE.U32 UR8, UR15, UR10, UR8 ;  /* 0x0000000a0f0872a5 */ /* 0x000fe2000f8e0008 */
[----:B------:R-:W-:Y:S01]  /*be90*/  IMAD.MOV.U32 R5, RZ, RZ, R4 ;  /* 0x000000ffff057224 */ /* 0x000fe200078e0004 */
[----:B0-----:R-:W-:Y:S01]  /*bea0*/  @P1 SHF.R.U32.HI R5, RZ, R19, R0 ;  /* 0x00000013ff051219 */ /* 0x001fe20000011600 */
[----:B------:R-:W-:Y:S01]  /*beb0*/  UIMAD UR4, UR15, UR11, UR4 ;  /* 0x0000000b0f0472a4 */ /* 0x000fe2000f8e0204 */
[----:B------:R-:W5:Y:S02]  /*bec0*/  LD.E.128 R36, desc[UR20][R36.64] ;  /* 0x0000001424247980 */ /* 0x000f64000c101d00 */
[--C-:B------:R-:W-:Y:S01]  /*bed0*/  SHF.R.S32.HI R0, RZ, 0x1f, R5.reuse ;  /* 0x0000001fff007819 */ /* 0x100fe20000011405 */
[----:B------:R-:W-:Y:S01]  /*bee0*/  UIADD3 UR4, UR9, UR4, URZ ;  /* 0x0000000409047290 */ /* 0x000fe2000fffe03f */
[----:B------:R-:W-:Y:S01]  /*bef0*/  IMAD.MOV R19, RZ, RZ, -R5 ;  /* 0x000000ffff137224 */ /* 0x000fe200078e0a05 */
[----:B------:R-:W5:Y:S01]  /*bf00*/  LD.E.128 R40, desc[UR20][R40.64] ;  /* 0x0000001428287980 */ /* 0x000f62000c101d00 */
[----:B--2---:R-:W-:-:S02]  /*bf10*/  IMAD.U32 R2, RZ, RZ, UR8 ;  /* 0x00000008ff027e24 */ /* 0x004fc4000f8e00ff */
[----:B------:R-:W-:Y:S01]  /*bf20*/  IMAD.U32 R3, RZ, RZ, UR9 ;  /* 0x00000009ff037e24 */ /* 0x000fe2000f8e00ff */
[----:B------:R-:W-:Y:S01]  /*bf30*/  ULDC.64 UR8, c[0x0][0xae0] ;  /* 0x0002b80000087ab9 */ /* 0x000fe20000000a00 */
[----:B------:R-:W-:Y:S01]  /*bf40*/  IMAD R19, R80, R19, R4 ;  /* 0x0000001350137224 */ /* 0x000fe200078e0204 */
[----:B------:R-:W5:Y:S01]  /*bf50*/  LD.E.128 R44, desc[UR20][R44.64] ;  /* 0x000000142c2c7980 */ /* 0x000f62000c101d00 */
[----:B------:R-:W-:Y:S02]  /*bf60*/  IMAD R0, R0, UR8, RZ ;  /* 0x0000000800007c24 */ /* 0x000fe4000f8e02ff */
[----:B------:R-:W-:Y:S01]  /*bf70*/  IMAD.U32 R3, RZ, RZ, UR4 ;  /* 0x00000004ff037e24 */ /* 0x000fe2000f8e00ff */
[----:B------:R-:W5:Y:S01]  /*bf80*/  LD.E.128 R68, desc[UR20][R68.64] ;  /* 0x0000001444447980 */ /* 0x000f62000c101d00 */
[C---:B------:R-:W-:Y:S01]  /*bf90*/  IMAD R21, R5.reuse, UR9, R0 ;  /* 0x0000000905157c24 */ /* 0x040fe2000f8e0200 */
[----:B------:R-:W-:Y:S02]  /*bfa0*/  SHF.R.S32.HI R0, RZ, 0x1f, R19 ;  /* 0x0000001fff007819 */ /* 0x000fe40000011413 */
[----:B------:R-:W5:Y:S01]  /*bfb0*/  LD.E.128 R48, desc[UR20][R48.64] ;  /* 0x0000001430307980 */ /* 0x000f62000c101d00 */
[----:B------:R-:W-:Y:S01]  /*bfc0*/  IMAD.WIDE.U32 R2, R5, UR8, R2 ;  /* 0x0000000805027c25 */ /* 0x000fe2000f8e0002 */
[----:B------:R-:W-:-:S02]  /*bfd0*/  ULDC.64 UR8, c[0x0][0xad8] ;  /* 0x0002b60000087ab9 */ /* 0x000fc40000000a00 */
[----:B------:R-:W5:Y:S04]  /*bfe0*/  LD.E.128 R52, desc[UR20][R52.64] ;  /* 0x0000001434347980 */ /* 0x000f68000c101d00 */
[----:B------:R-:W5:Y:S04]  /*bff0*/  LD.E.128 R56, desc[UR20][R56.64] ;  /* 0x0000001438387980 */ /* 0x000f68000c101d00 */
[----:B------:R-:W5:Y:S04]  /*c000*/  LD.E.128 R76, desc[UR20][R76.64] ;  /* 0x000000144c4c7980 */ /* 0x000f68000c101d00 */
[----:B------:R-:W5:Y:S04]  /*c010*/  LD.E.128 R72, desc[UR20][R72.64] ;  /* 0x0000001448487980 */ /* 0x000f68000c101d00 */
[----:B------:R-:W5:Y:S04]  /*c020*/  LD.E.128 R64, desc[UR20][R64.64] ;  /* 0x0000001440407980 */ /* 0x000f68000c101d00 */
[----:B------:R-:W5:Y:S01]  /*c030*/  LD.E.128 R60, desc[UR20][R60.64] ;  /* 0x000000143c3c7980 */ /* 0x000f62000c101d00 */
[----:B------:R-:W-:Y:S01]  /*c040*/  IMAD.U32 R82, RZ, RZ, UR17 ;  /* 0x00000011ff527e24 */ /* 0x000fe2000f8e00ff */
[----:B------:R-:W-:Y:S01]  /*c050*/  BSSY B1, `(.L_x_415) ;  /* 0x000002d000017945 */ /* 0x000fe20003800000 */
[----:B------:R-:W-:Y:S01]  /*c060*/  IMAD.IADD R3, R3, 0x1, R21 ;  /* 0x0000000103037824 */ /* 0x000fe200078e0215 */
[----:B------:R-:W-:Y:S01]  /*c070*/  @!PT LDS RZ, [RZ] ;  /* 0x00000000fffff984 */ /* 0x000fe20000000800 */
[----:B------:R-:W-:Y:S01]  /*c080*/  @!PT LDS RZ, [RZ] ;  /* 0x00000000fffff984 */ /* 0x000fe20000000800 */
[----:B------:R-:W-:Y:S01]  /*c090*/  @!PT LDS RZ, [RZ] ;  /* 0x00000000fffff984 */ /* 0x000fe20000000800 */
[----:B------:R-:W-:Y:S01]  /*c0a0*/  @!PT LDS RZ, [RZ] ;  /* 0x00000000fffff984 */ /* 0x000fe20000000800 */
[----:B------:R0:W-:Y:S06]  /*c0b0*/  MEMBAR.ALL.CTA ;  /* 0x0000000000007992 */ /* 0x0001ec0000008000 */
[----:B0-----:R-:W0:Y:S01]  /*c0c0*/  FENCE.VIEW.ASYNC.S ;  /* 0x00000000000073c6 */ /* 0x001e220000000000 */
[----:B------:R-:W-:-:S02]  /*c0d0*/  IMAD R4, R0, UR8, RZ ;  /* 0x0000000800047c24 */ /* 0x000fc4000f8e02ff */
[----:B------:R-:W-:Y:S02]  /*c0e0*/  IMAD R82, R82, 0x80, R217 ;  /* 0x0000008052527824 */ /* 0x000fe400078e02d9 */
[C---:B------:R-:W-:Y:S02]  /*c0f0*/  IMAD R5, R19.reuse, UR9, R4 ;  /* 0x0000000913057c24 */ /* 0x040fe4000f8e0204 */
[----:B------:R-:W-:Y:S01]  /*c100*/  IMAD.WIDE.U32 R2, R19, UR8, R2 ;  /* 0x0000000813027c25 */ /* 0x000fe2000f8e0002 */
[----:B------:R-:W-:Y:S01]  /*c110*/  ISETP.GE.AND P2, PT, R82, R83, PT ;  /* 0x000000535200720c */ /* 0x000fe20003f46270 */
[----:B------:R-:W-:Y:S02]  /*c120*/  ULDC.64 UR8, c[0x0][0xa80] ;  /* 0x0002a00000087ab9 */ /* 0x000fe40000000a00 */
[----:B------:R-:W-:Y:S01]  /*c130*/  IMAD.IADD R3, R3, 0x1, R5 ;  /* 0x0000000103037824 */ /* 0x000fe200078e0205 */
[----:B------:R-:W-:Y:S01]  /*c140*/  LEA R6, P3, R2, UR8, 0x1 ;  /* 0x0000000802067c11 */ /* 0x000fe2000f8608ff */
[----:B------:R-:W-:-:S02]  /*c150*/  VIADD R171, R171, 0x38820 ;  /* 0x00038820abab7836 */ /* 0x000fc40000000000 */
[----:B------:R-:W-:Y:S01]  /*c160*/  VIADD R0, R82, 0x20 ;  /* 0x0000002052007836 */ /* 0x000fe20000000000 */
[----:B------:R-:W-:Y:S01]  /*c170*/  LEA.HI.X R19, R2, UR9, R3, 0x1, P3 ;  /* 0x0000000902137c11 */ /* 0x000fe200098f0c03 */
[----:B0-----:R0:W1:Y:S01]  /*c180*/  SHFL.IDX PT, R85, R6, RZ, 0x181f ;  /* 0x00181fff06557589 */ /* 0x00106200000e0000 */
[----:B------:R-:W-:Y:S02]  /*c190*/  PRMT R171, RZ, 0x654, R171 ;  /* 0x00000654ffab7816 */ /* 0x000fe400000000ab */
[-C--:B------:R-:W-:Y:S01]  /*c1a0*/  ISETP.GE.AND P1, PT, R0, R83.reuse, PT ;  /* 0x000000530000720c */ /* 0x080fe20003f26270 */
[----:B------:R-:W-:Y:S01]  /*c1b0*/  VIADD R0, R82, 0x40 ;  /* 0x0000004052007836 */ /* 0x000fe20000000000 */
[----:B------:R0:W2:Y:S01]  /*c1c0*/  SHFL.IDX PT, R81, R19, RZ, 0x181f ;  /* 0x00181fff13517589 */ /* 0x0000a200000e0000 */
[----:B------:R0:W-:Y:S03]  /*c1d0*/  SYNCS.ARRIVE.TRANS64.RED.A1T0 RZ, [R171+URZ], RZ ;  /* 0x000000ffabff79a7 */ /* 0x0001e6000810043f */
        /* <DEDUP_REMOVED lines=10> */
[----:B------:R-:W-:-:S03]  /*c280*/  @!P4 LEA R4, P6, R23, R85, 0x1 ;  /* 0x000000551704c211 */ /* 0x000fc600078c08ff */
[----:B-----5:R3:W-:Y:S01]  /*c290*/  @!P5 ST.E.128 desc[UR8][R2.64], R8 ;  /* 0x000000080200d985 */ /* 0x0207e2000c101d08 */
[----:B------:R-:W-:Y:S02]  /*c2a0*/  @!P4 LEA.HI.X R5, R23, R81, R229, 0x1, P6 ;  /* 0x000000511705c211 */ /* 0x000fe400030f0ce5 */
[----:B------:R-:W-:-:S03]  /*c2b0*/  @!P3 LEA R20, P6, R22, R85, 0x1 ;  /* 0x000000551614b211 */ /* 0x000fc600078c08ff */
[----:B------:R3:W-:Y:S01]  /*c2c0*/  @!P4 ST.E.128 desc[UR8][R4.64], R32 ;  /* 0x000000200400c985 */ /* 0x0007e2000c101d08 */
[----:B------:R-:W-:Y:S02]  /*c2d0*/  @!P3 LEA.HI.X R21, R22, R81, R228, 0x1, P6 ;  /* 0x000000511615b211 */ /* 0x000fe400030f0ce4 */
[----:B------:R-:W-:-:S03]  /*c2e0*/  @!P2 LEA R80, P6, R212, R85, 0x1 ;  /* 0x00000055d450a211 */ /* 0x000fc600078c08ff */
[----:B------:R3:W-:Y:S01]  /*c2f0*/  @!P3 ST.E.128 desc[UR8][R20.64], R68 ;  /* 0x000000441400b985 */ /* 0x0007e2000c101d08 */
[----:B------:R-:W-:-:S05]  /*c300*/  @!P2 LEA.HI.X R81, R212, R81, R227, 0x1, P6 ;  /* 0x00000051d451a211 */ /* 0x000fca00030f0ce3 */
[----:B------:R3:W-:Y:S04]  /*c310*/  @!P2 ST.E.128 desc[UR8][R80.64], R76 ;  /* 0x0000004c5000a985 */ /* 0x0007e8000c101d08 */
.L_x_416:
[----:B------:R-:W-:Y:S05]  /*c320*/  BSYNC B1 ;  /* 0x0000000000017941 */ /* 0x000fea0003800000 */
.L_x_415:
        /* <DEDUP_REMOVED lines=11> */
[C---:B------:R-:W-:Y:S02]  /*c3e0*/  @!P3 LEA R4, P5, R23.reuse, R9, 0x1 ;  /* 0x000000091704b211 */ /* 0x040fe400078a08ff */
[----:B----4-:R-:W-:Y:S02]  /*c3f0*/  @!P4 LEA.HI.X R3, R18, R11, R230, 0x1, P6 ;  /* 0x0000000b1203c211 */ /* 0x010fe400030f0ce6 */
[----:B------:R-:W-:Y:S02]  /*c400*/  @!P2 LEA R8, P6, R22, R9, 0x1 ;  /* 0x000000091608a211 */ /* 0x000fe400078c08ff */
[----:B------:R-:W-:Y:S01]  /*c410*/  @!P3 LEA.HI.X R5, R23, R11, R229, 0x1, P5 ;  /* 0x0000000b1705b211 */ /* 0x000fe200028f0ce5 */
[----:B------:R0:W-:Y:S01]  /*c420*/  @!P4 ST.E.128 desc[UR8][R2.64], R12 ;  /* 0x0000000c0200c985 */ /* 0x0001e2000c101d08 */
[----:B------:R-:W-:-:S02]  /*c430*/  @!P1 LEA R10, P5, R212, R9, 0x1 ;  /* 0x00000009d40a9211 */ /* 0x000fc400078a08ff */
[-C--:B------:R-:W-:Y:S01]  /*c440*/  @!P2 LEA.HI.X R9, R22, R11.reuse, R228, 0x1, P6 ;  /* 0x0000000b1609a211 */ /* 0x080fe200030f0ce4 */
[----:B------:R0:W-:Y:S01]  /*c450*/  @!P3 ST.E.128 desc[UR8][R4.64], R36 ;  /* 0x000000240400b985 */ /* 0x0001e2000c101d08 */
[----:B------:R-:W-:-:S03]  /*c460*/  @!P1 LEA.HI.X R11, R212, R11, R227, 0x1, P5 ;  /* 0x0000000bd40b9211 */ /* 0x000fc600028f0ce3 */
[----:B------:R0:W-:Y:S04]  /*c470*/  @!P2 ST.E.128 desc[UR8][R8.64], R48 ;  /* 0x000000300800a985 */ /* 0x0001e8000c101d08 */
[----:B------:R0:W-:Y:S02]  /*c480*/  @!P1 ST.E.128 desc[UR8][R10.64], R72 ;  /* 0x000000480a009985 */ /* 0x0001e4000c101d08 */
.L_x_418:
[----:B------:R-:W-:Y:S05]  /*c490*/  BSYNC B1 ;  /* 0x0000000000017941 */ /* 0x000fea0003800000 */
.L_x_417:
[----:B0---4-:R0:W4:Y:S01]  /*c4a0*/  SHFL.IDX PT, R11, R19, 0x2, 0x181f ;  /* 0x00581f00130b7f89 */ /* 0x01112200000e0000 */
        /* <DEDUP_REMOVED lines=10> */
[CC--:B------:R-:W-:Y:S02]  /*c550*/  @!P2 LEA R4, P5, R23.reuse, R5.reuse, 0x1 ;  /* 0x000000051704a211 */ /* 0x0c0fe400078a08ff */
[----:B------:R-:W-:Y:S02]  /*c560*/  @!P1 LEA R8, P4, R22, R5, 0x1 ;  /* 0x0000000516089211 */ /* 0x000fe400078808ff */
[----:B----4-:R-:W-:Y:S02]  /*c570*/  @!P3 LEA.HI.X R3, R18, R11, R230, 0x1, P6 ;  /* 0x0000000b1203b211 */ /* 0x010fe400030f0ce6 */
[----:B------:R-:W-:Y:S02]  /*c580*/  @!P0 LEA R10, P6, R212, R5, 0x1 ;  /* 0x00000005d40a8211 */ /* 0x000fe400078c08ff */
[-C--:B------:R-:W-:Y:S01]  /*c590*/  @!P2 LEA.HI.X R5, R23, R11.reuse, R229, 0x1, P5 ;  /* 0x0000000b1705a211 */ /* 0x080fe200028f0ce5 */
[----:B------:R0:W-:Y:S01]  /*c5a0*/  @!P3 ST.E.128 desc[UR8][R2.64], R24 ;  /* 0x000000180200b985 */ /* 0x0001e2000c101d08 */
[----:B------:R-:W-:-:S02]  /*c5b0*/  @!P1 LEA.HI.X R9, R22, R11, R228, 0x1, P4 ;  /* 0x0000000b16099211 */ /* 0x000fc400020f0ce4 */
[----:B------:R-:W-:Y:S01]  /*c5c0*/  @!P0 LEA.HI.X R11, R212, R11, R227, 0x1, P6 ;  /* 0x0000000bd40b8211 */ /* 0x000fe200030f0ce3 */
[----:B------:R0:W-:Y:S04]  /*c5d0*/  @!P2 ST.E.128 desc[UR8][R4.64], R40 ;  /* 0x000000280400a985 */ /* 0x0001e8000c101d08 */
[----:B------:R0:W-:Y:S04]  /*c5e0*/  @!P1 ST.E.128 desc[UR8][R8.64], R52 ;  /* 0x0000003408009985 */ /* 0x0001e8000c101d08 */
[----:B------:R0:W-:Y:S02]  /*c5f0*/  @!P0 ST.E.128 desc[UR8][R10.64], R64 ;  /* 0x000000400a008985 */ /* 0x0001e4000c101d08 */
.L_x_420:
[----:B------:R-:W-:Y:S05]  /*c600*/  BSYNC B1 ;  /* 0x0000000000017941 */ /* 0x000fea0003800000 */
.L_x_419:
[----:B------:R-:W-:Y:S01]  /*c610*/  VIADD R0, R82, 0x60 ;  /* 0x0000006052007836 */ /* 0x000fe20000000000 */
[----:B0--3--:R-:W0:Y:S04]  /*c620*/  SHFL.IDX PT, R19, R19, 0x3, 0x181f ;  /* 0x00781f0013137f89 */ /* 0x009e2800000e0000 */
[----:B------:R-:W-:Y:S01]  /*c630*/  ISETP.GE.AND P0, PT, R0, R83, PT ;  /* 0x000000530000720c */ /* 0x000fe20003f06270 */
[----:B----4-:R3:W4:-:S12]  /*c640*/  SHFL.IDX PT, R11, R6, 0x3, 0x181f ;  /* 0x00781f00060b7f89 */ /* 0x01071800000e0000 */
[----:B---3--:R-:W-:Y:S05]  /*c650*/  @P0 BRA `(.L_x_421) ;  /* 0x0000000c00f80947 */ /* 0x008fea0003800000 */
[----:B------:R-:W-:Y:S01]  /*c660*/  ULDC UR4, c[0x0][0xac8] ;  /* 0x0002b20000047ab9 */ /* 0x000fe20000000800 */
[----:B------:R-:W-:Y:S01]  /*c670*/  ULDC.64 UR8, c[0x0][0x208] ;  /* 0x0000820000087ab9 */ /* 0x000fe20000000a00 */
[----:B------:R-:W-:Y:S02]  /*c680*/  ISETP.GE.AND P3, PT, R18, UR4, PT ;  /* 0x0000000412007c0c */ /* 0x000fe4000bf66270 */
[----:B------:R-:W-:Y:S02]  /*c690*/  ISETP.GE.AND P4, PT, R23, UR4, PT ;  /* 0x0000000417007c0c */ /* 0x000fe4000bf86270 */
[----:B------:R-:W-:-:S09]  /*c6a0*/  ISETP.GE.AND P5, PT, R22, UR4, PT ;  /* 0x0000000416007c0c */ /* 0x000fd2000bfa6270 */
[CC--:B----4-:R-:W-:Y:S02]  /*c6b0*/  @!P3 LEA R2, P0, R18.reuse, R11.reuse, 0x1 ;  /* 0x0000000b1202b211 */ /* 0x0d0fe400078008ff */
[C---:B------:R-:W-:Y:S02]  /*c6c0*/  @!P4 LEA R4, P1, R23.reuse, R11, 0x1 ;  /* 0x0000000b1704c211 */ /* 0x040fe400078208ff */
[----:B0-----:R-:W-:Y:S02]  /*c6d0*/  @!P3 LEA.HI.X R3, R18, R19, R230, 0x1, P0 ;  /* 0x000000131203b211 */ /* 0x001fe400000f0ce6 */
[----:B------:R-:W-:Y:S02]  /*c6e0*/  ISETP.GE.AND P0, PT, R212, UR4, PT ;  /* 0x00000004d4007c0c */ /* 0x000fe4000bf06270 */
[----:B------:R-:W-:Y:S01]  /*c6f0*/  @!P5 LEA R8, P2, R22, R11, 0x1 ;  /* 0x0000000b1608d211 */ /* 0x000fe200078408ff */
[----:B------:R3:W-:Y:S01]  /*c700*/  @!P3 ST.E.128 desc[UR8][R2.64], R28 ;  /* 0x0000001c0200b985 */ /* 0x0007e2000c101d08 */
[----:B------:R-:W-:-:S02]  /*c710*/  @!P4 LEA.HI.X R5, R23, R19, R229, 0x1, P1 ;  /* 0x000000131705c211 */ /* 0x000fc400008f0ce5 */
[----:B------:R-:W-:-:S03]  /*c720*/  @!P5 LEA.HI.X R9, R22, R19, R228, 0x1, P2 ;  /* 0x000000131609d211 */ /* 0x000fc600010f0ce4 */
[----:B------:R3:W-:Y:S04]  /*c730*/  @!P4 ST.E.128 desc[UR8][R4.64], R44 ;  /* 0x0000002c0400c985 */ /* 0x0007e8000c101d08 */
[----:B------:R3:W-:Y:S01]  /*c740*/  @!P5 ST.E.128 desc[UR8][R8.64], R56 ;  /* 0x000000380800d985 */ /* 0x0007e2000c101d08 */
[----:B------:R-:W-:Y:S05]  /*c750*/  @P0 BRA `(.L_x_421) ;  /* 0x0000000c00b80947 */ /* 0x000fea0003800000 */
[----:B---3--:R-:W-:Y:S01]  /*c760*/  LEA R2, P0, R212, R11, 0x1 ;  /* 0x0000000bd4027211 */ /* 0x008fe200078008ff */
[----:B------:R-:W-:-:S03]  /*c770*/  ULDC.64 UR8, c[0x0][0x208] ;  /* 0x0000820000087ab9 */ /* 0x000fc60000000a00 */
[----:B------:R-:W-:-:S05]  /*c780*/  LEA.HI.X R3, R212, R19, R227, 0x1, P0 ;  /* 0x00000013d4037211 */ /* 0x000fca00000f0ce3 */
[----:B------:R0:W-:Y:S01]  /*c790*/  ST.E.128 desc[UR8][R2.64], R60 ;  /* 0x0000003c02007985 */ /* 0x0001e2000c101d08 */
[----:B------:R-:W-:Y:S05]  /*c7a0*/  BRA `(.L_x_421) ;  /* 0x0000000c00a47947 */ /* 0x000fea0003800000 */
.L_x_413:
[----:B------:R-:W-:Y:S01]  /*c7b0*/  ULDC.64 UR8, c[0x0][0xc00] ;  /* 0x0003000000087ab9 */ /* 0x000fe20000000a00 */
[----:B------:R-:W-:Y:S01]  /*c7c0*/  R2UR UR4, R216 ;  /* 0x00000000d80472ca */ /* 0x000fe200000e0000 */
[----:B------:R-:W-:Y:S01]  /*c7d0*/  UISETP.NE.U32.AND UP0, UPT, UR8, URZ, UPT ;  /* 0x0000003f0800728c */ /* 0x000fe2000bf05070 */
[----:B------:R-:W0:Y:S01]  /*c7e0*/  LDC R13, c[0x0][0xbe8] ;  /* 0x0002fa00ff0d7b82 */ /* 0x000e220000000800 */
[----:B------:R-:W-:Y:S01]  /*c7f0*/  ULDC.64 UR10, c[0x0][0x208] ;  /* 0x00008200000a7ab9 */ /* 0x000fe20000000a00 */
[----:B------:R-:W-:Y:S01]  /*c800*/  R2UR UR7, R215 ;  /* 0x00000000d70772ca */ /* 0x000fe200000e0000 */
[----:B------:R-:W-:-:S03]  /*c810*/  UISETP.NE.AND.EX UP0, UPT, UR9, URZ, UPT, UP0 ;  /* 0x0000003f0900728c */ /* 0x000fc6000bf05300 */
[----:B------:R-:W-:-:S03]  /*c820*/  ULDC.64 UR8, c[0x0][0xc00] ;  /* 0x0003000000087ab9 */ /* 0x000fc60000000a00 */
[----:B------:R-:W-:Y:S02]  /*c830*/  PLOP3.LUT P2, PT, PT, PT, UP0, 0x80, 0x0 ;  /* 0x000000000000781c */ /* 0x000fe40003f4f008 */
[----:B------:R-:W-:-:S06]  /*c840*/  UIMAD.WIDE UR8, UR4, 0x4, UR8 ;  /* 0x00000004040878a5 */ /* 0x000fcc000f8e0208 */
[----:B------:R-:W-:Y:S02]  /*c850*/  IMAD.U32 R2, RZ, RZ, UR8 ;  /* 0x00000008ff027e24 */ /* 0x000fe4000f8e00ff */
[----:B------:R-:W-:Y:S01]  /*c860*/  IMAD.U32 R3, RZ, RZ, UR9 ;  /* 0x00000009ff037e24 */ /* 0x000fe2000f8e00ff */
[----:B------:R-:W-:-:S04]  /*c870*/  ULDC.64 UR8, c[0x0][0xc08] ;  /* 0x0003020000087ab9 */ /* 0x000fc80000000a00 */
[----:B------:R-:W2:Y:S01]  /*c880*/  @P2 LDG.E R6, desc[UR10][R2.64] ;  /* 0x0000000a02062981 */ /* 0x000ea2000c1e1900 */
[----:B------:R-:W-:Y:S01]  /*c890*/  UISETP.NE.U32.AND UP1, UPT, UR8, URZ, UPT ;  /* 0x0000003f0800728c */ /* 0x000fe2000bf25070 */
[----:B0-----:R-:W-:-:S03]  /*c8a0*/  ISETP.NE.AND P0, PT, R13, 0x1, PT ;  /* 0x000000010d00780c */ /* 0x001fc60003f05270 */
[----:B------:R-:W-:-:S06]  /*c8b0*/  UISETP.NE.AND.EX UP1, UPT, UR9, URZ, UPT, UP1 ;  /* 0x0000003f0900728c */ /* 0x000fcc000bf25310 */
[----:B------:R-:W-:-:S04]  /*c8c0*/  PLOP3.LUT P3, PT, PT, PT, UP1, 0x80, 0x0 ;  /* 0x000000000000781c */ /* 0x000fc80003f6f018 */
[----:B------:R-:W0:Y:S01]  /*c8d0*/  @P0 LDC R11, c[0x0][0xbec] ;  /* 0x0002fb00ff0b0b82 */ /* 0x000e220000000800 */
[----:B------:R-:W-:Y:S02]  /*c8e0*/  @UP1 ULDC.64 UR8, c[0x0][0xc08] ;  /* 0x0003020000081ab9 */ /* 0x000fe40000000a00 */
[----:B------:R-:W-:-:S03]  /*c8f0*/  @UP1 UIMAD.WIDE UR8, UR4, 0x4, UR8 ;  /* 0x00000004040818a5 */ /* 0x000fc6000f8e0208 */
[----:B------:R-:W-:Y:S02]  /*c900*/  ULDC UR4, c[0x0][0xa88] ;  /* 0x0002a20000047ab9 */ /* 0x000fe40000000800 */
[----:B------:R-:W-:Y:S01]  /*c910*/  IMAD.U32 R0, RZ, RZ, UR4 ;  /* 0x00000004ff007e24 */ /* 0x000fe2000f8e00ff */
[----:B------:R-:W-:Y:S01]  /*c920*/  UMOV UR4, URZ ;  /* 0x0000003f00047c82 */ /* 0x000fe20008000000 */
[----:B------:R-:W-:Y:S02]  /*c930*/  IMAD.U32 R4, RZ, RZ, UR8 ;  /* 0x00000008ff047e24 */ /* 0x000fe4000f8e00ff */
[----:B------:R-:W-:Y:S01]  /*c940*/  IMAD.U32 R5, RZ, RZ, UR9 ;  /* 0x00000009ff057e24 */ /* 0x000fe2000f8e00ff */
[----:B------:R-:W-:-:S04]  /*c950*/  ISETP.GE.AND P1, PT, R231, 0x80, PT ;  /* 0x00000080e700780c */ /* 0x000fc80003f26270 */
[----:B------:R1:W5:Y:S01]  /*c960*/  @P3 LDG.E R0, desc[UR10][R4.64] ;  /* 0x0000000a04003981 */ /* 0x000362000c1e1900 */
[----:B------:R-:W-:Y:S01]  /*c970*/  USHF.R.S32.HI UR11, URZ, 0x1f, UR7 ;  /* 0x0000001f3f0b7899 */ /* 0x000fe20008011407 */
[----:B--2---:R-:W-:-:S13]  /*c980*/  @P2 R2UR UR4, R6 ;  /* 0x00000000060422ca */ /* 0x004fda00000e0000 */
[----:B------:R-:W-:Y:S01]  /*c990*/  USHF.R.S32.HI UR10, URZ, 0x1f, UR4 ;  /* 0x0000001f3f0a7899 */ /* 0x000fe20008011404 */
[----:B01----:R-:W-:Y:S11]  /*c9a0*/  @P3 BRA `(.L_x_422) ;  /* 0x0000000000143947 */ /* 0x003ff60003800000 */
[----:B------:R-:W-:Y:S05]  /*c9b0*/  @!P2 BRA `(.L_x_422) ;  /* 0x000000000010a947 */ /* 0x000fea0003800000 */
[----:B------:R-:W-:Y:S02]  /*c9c0*/  ULDC.64 UR8, c[0x0][0x208] ;  /* 0x0000820000087ab9 */ /* 0x000fe40000000a00 */
[----:B------:R-:W2:Y:S04]  /*c9d0*/  LDG.E R5, desc[UR8][R2.64] ;  /* 0x0000000802057981 */ /* 0x000ea8000c1e1900 */
[----:B-----5:R-:W2:Y:S02]  /*c9e0*/  LDG.E R0, desc[UR8][R2.64+0x4] ;  /* 0x0000040802007981 */ /* 0x020ea4000c1e1900 */
[----:B--2---:R-:W-:-:S07]  /*c9f0*/  IMAD.IADD R0, R0, 0x1, -R5 ;  /* 0x0000000100007824 */ /* 0x004fce00078e0a05 */
.L_x_422:
[----:B------:R-:W-:Y:S01]  /*ca00*/  R2UR UR8, R216 ;  /* 0x00000000d80872ca */ /* 0x000fe200000e0000 */
[----:B------:R-:W-:Y:S01]  /*ca10*/  BSSY B1, `(.L_x_423) ;  /* 0x0000032000017945 */ /* 0x000fe20003800000 */
[----:B------:R-:W-:-:S11]  /*ca20*/  R2UR UR7, R219 ;  /* 0x00000000db0772ca */ /* 0x000fd600000e0000 */
[----:B------:R-:W-:Y:S02]  /*ca30*/  USEL UR12, UR8, URZ, !UP0 ;  /* 0x0000003f080c7287 */ /* 0x000fe4000c000000 */
[----:B------:R-:W-:Y:S01]  /*ca40*/  USEL UR13, UR7, URZ, !UP0 ;  /* 0x0000003f070d7287 */ /* 0x000fe2000c000000 */
[----:B------:R-:W-:Y:S11]  /*ca50*/  @P1 BRA `(.L_x_424) ;  /* 0x0000000000b41947 */ /* 0x000ff60003800000 */
[----:B------:R-:W0:Y:S01]  /*ca60*/  S2R R3, SR_TID.X ;  /* 0x0000000000037919 */ /* 0x000e220000002100 */
[----:B------:R-:W1:Y:S01]  /*ca70*/  LDC R9, c[0x0][0xbe8] ;  /* 0x0002fa00ff097b82 */ /* 0x000e620000000800 */
[----:B------:R-:W-:-:S13]  /*ca80*/  R2UR UR7, R214 ;  /* 0x00000000d60772ca */ /* 0x000fda00000e0000 */
[----:B------:R-:W-:-:S04]  /*ca90*/  IMAD.U32 R2, RZ, RZ, UR7 ;  /* 0x00000007ff027e24 */ /* 0x000fc8000f8e00ff */
[----:B0-----:R-:W-:Y:S02]  /*caa0*/  IMAD R2, R2, 0x80, R3 ;  /* 0x0000008002027824 */ /* 0x001fe400078e0203 */
[----:B-1---5:R-:W-:Y:S02]  /*cab0*/  IMAD R3, R0, R9, RZ ;  /* 0x0000000900037224 */ /* 0x022fe400078e02ff */
[----:B------:R-:W-:-:S05]  /*cac0*/  VIADD R4, R2, 0xffffff80 ;  /* 0xffffff8002047836 */ /* 0x000fca0000000000 */
[----:B------:R-:W-:-:S13]  /*cad0*/  ISETP.GE.AND P1, PT, R4, R3, PT ;  /* 0x000000030400720c */ /* 0x000fda0003f26270 */
[----:B------:R-:W-:Y:S05]  /*cae0*/  @P1 BRA `(.L_x_424) ;  /* 0x0000000000901947 */ /* 0x000fea0003800000 */
[----:B------:R-:W-:Y:S01]  /*caf0*/  ISETP.NE.AND P1, PT, R9, 0x1, PT ;  /* 0x000000010900780c */ /* 0x000fe20003f25270 */
[----:B------:R-:W-:Y:S01]  /*cb00*/  ULDC.64 UR14, c[0x0][0xb90] ;  /* 0x0002e400000e7ab9 */ /* 0x000fe20000000a00 */
[----:B------:R-:W-:Y:S01]  /*cb10*/  R2UR UR16, R215 ;  /* 0x00000000d71072ca */ /* 0x000fe200000e0000 */
[----:B------:R-:W-:Y:S01]  /*cb20*/  UIMAD UR7, UR11, UR14, URZ ;  /* 0x0000000e0b0772a4 */ /* 0x000fe2000f8e023f */
[----:B------:R-:W-:Y:S01]  /*cb30*/  IMAD.MOV.U32 R2, RZ, RZ, R4 ;  /* 0x000000ffff027224 */ /* 0x000fe200078e0004 */
[----:B------:R-:W-:Y:S01]  /*cb40*/  UMOV UR8, UR4 ;  /* 0x0000000400087c82 */ /* 0x000fe20008000000 */
[----:B------:R-:W-:-:S07]  /*cb50*/  UMOV UR9, UR10 ;  /* 0x0000000a00097c82 */ /* 0x000fce0008000000 */
[----:B------:R-:W0:Y:S02]  /*cb60*/  @P1 LDC R3, c[0x0][0xbec] ;  /* 0x0002fb00ff031b82 */ /* 0x000e240000000800 */
[----:B------:R-:W-:Y:S02]  /*cb70*/  UIMAD.WIDE.U32 UR8, UR16, UR14, UR8 ;  /* 0x0000000e100872a5 */ /* 0x000fe4000f8e0008 */
[----:B------:R-:W-:-:S03]  /*cb80*/  UIMAD UR7, UR16, UR15, UR7 ;  /* 0x0000000f100772a4 */ /* 0x000fc6000f8e0207 */
[----:B------:R-:W-:Y:S01]  /*cb90*/  ULDC.64 UR14, c[0x0][0xb98] ;  /* 0x0002e600000e7ab9 */ /* 0x000fe20000000a00 */
[----:B------:R-:W1:Y:S01]  /*cba0*/  @P1 LDC R6, c[0x0][0xbf0] ;  /* 0x0002fc00ff061b82 */ /* 0x000e620000000800 */
[----:B------:R-:W-:Y:S02]  /*cbb0*/  UIADD3 UR9, UR9, UR7, URZ ;  /* 0x0000000709097290 */ /* 0x000fe4000fffe03f */
[----:B------:R-:W-:Y:S02]  /*cbc0*/  UIMAD UR7, UR13, UR14, URZ ;  /* 0x0000000e0d0772a4 */ /* 0x000fe4000f8e023f */
[----:B------:R-:W-:Y:S02]  /*cbd0*/  UIMAD.WIDE.U32 UR8, UR12, UR14, UR8 ;  /* 0x0000000e0c0872a5 */ /* 0x000fe4000f8e0008 */
[----:B------:R-:W-:Y:S01]  /*cbe0*/  UIMAD UR7, UR12, UR15, UR7 ;  /* 0x0000000f0c0772a4 */ /* 0x000fe2000f8e0207 */
[----:B------:R-:W-:Y:S02]  /*cbf0*/  ULDC.64 UR16, c[0x0][0x208] ;  /* 0x0000820000107ab9 */ /* 0x000fe40000000a00 */
[----:B------:R-:W-:Y:S01]  /*cc00*/  ULDC.64 UR14, c[0x0][0xb88] ;  /* 0x0002e200000e7ab9 */ /* 0x000fe20000000a00 */
[----:B0-----:R-:W-:-:S05]  /*cc10*/  @P1 IMAD.HI.U32 R3, R4, R3, RZ ;  /* 0x0000000304031227 */ /* 0x001fca00078e00ff */
[----:B-1----:R-:W-:Y:S01]  /*cc20*/  @P1 SHF.R.U32.HI R2, RZ, R6, R3 ;  /* 0x00000006ff021219 */ /* 0x002fe20000011603 */
[----:B------:R-:W-:-:S03]  /*cc30*/  IMAD.U32 R6, RZ, RZ, UR7 ;  /* 0x00000007ff067e24 */ /* 0x000fc6000f8e00ff */
[--C-:B------:R-:W-:Y:S01]  /*cc40*/  SHF.R.S32.HI R3, RZ, 0x1f, R2.reuse ;  /* 0x0000001fff037819 */ /* 0x100fe20000011402 */
[----:B------:R-:W-:Y:S01]  /*cc50*/  IMAD.MOV R5, RZ, RZ, -R2 ;  /* 0x000000ffff057224 */ /* 0x000fe200078e0a02 */
[----:B------:R-:W-:-:S03]  /*cc60*/  IADD3 R2, P1, R2, UR8, RZ ;  /* 0x0000000802027c10 */ /* 0x000fc6000ff3e0ff */
[----:B------:R-:W-:Y:S01]  /*cc70*/  IMAD R5, R9, R5, R4 ;  /* 0x0000000509057224 */ /* 0x000fe200078e0204 */
[----:B------:R-:W-:Y:S01]  /*cc80*/  IADD3.X R3, R3, UR9, R6, P1, !PT ;  /* 0x0000000903037c10 */ /* 0x000fe20008ffe406 */
[----:B------:R-:W-:-:S03]  /*cc90*/  ULDC.64 UR8, c[0x0][0xb50] ;  /* 0x0002d40000087ab9 */ /* 0x000fc60000000a00 */
[----:B------:R-:W-:Y:S01]  /*cca0*/  SHF.R.S32.HI R4, RZ, 0x1f, R5 ;  /* 0x0000001fff047819 */ /* 0x000fe20000011405 */
[----:B------:R-:W-:-:S04]  /*ccb0*/  IMAD.WIDE.U32 R2, R5, UR14, R2 ;  /* 0x0000000e05027c25 */ /* 0x000fc8000f8e0002 */
[----:B------:R-:W-:-:S04]  /*ccc0*/  IMAD R4, R4, UR14, RZ ;  /* 0x0000000e04047c24 */ /* 0x000fc8000f8e02ff */
[----:B------:R-:W-:Y:S01]  /*ccd0*/  IMAD R9, R5, UR15, R4 ;  /* 0x0000000f05097c24 */ /* 0x000fe2000f8e0204 */
[----:B------:R-:W-:-:S03]  /*cce0*/  LEA R4, P1, R2, UR8, 0x2 ;  /* 0x0000000802047c11 */ /* 0x000fc6000f8210ff */
[----:B------:R-:W-:-:S05]  /*ccf0*/  IMAD.IADD R3, R3, 0x1, R9 ;  /* 0x0000000103037824 */ /* 0x000fca00078e0209 */
[----:B------:R-:W-:Y:S01]  /*cd00*/  LEA.HI.X R5, R2, UR9, R3, 0x2, P1 ;  /* 0x0000000902057c11 */ /* 0x000fe200088f1403 */
[----:B------:R-:W-:-:S05]  /*cd10*/  IMAD.MOV.U32 R3, RZ, RZ, -0x800000 ;  /* 0xff800000ff037424 */ /* 0x000fca00078e00ff */
[----:B------:R0:W-:Y:S02]  /*cd20*/  STG.E desc[UR16][R4.64], R3 ;  /* 0x0000000304007986 */ /* 0x0001e4000c101910 */
.L_x_424:
[----:B------:R-:W-:Y:S05]  /*cd30*/  BSYNC B1 ;  /* 0x0000000000017941 */ /* 0x000fea0003800000 */
.L_x_423:
[----:B------:R-:W-:Y:S01]  /*cd40*/  R2UR UR16, R214 ;  /* 0x00000000d61072ca */ /* 0x000fe200000e0000 */
[----:B0-----:R-:W0:Y:S01]  /*cd50*/  @P0 LDC R3, c[0x0][0xbf0] ;  /* 0x0002fc00ff030b82 */ /* 0x001e220000000800 */
[----:B------:R-:W-:Y:S01]  /*cd60*/  ULDC.64 UR14, c[0x0][0xaa0] ;  /* 0x0002a800000e7ab9 */ /* 0x000fe20000000a00 */
[----:B------:R-:W-:Y:S01]  /*cd70*/  R2UR UR17, R215 ;  /* 0x00000000d71172ca */ /* 0x000fe200000e0000 */
[----:B------:R-:W-:Y:S01]  /*cd80*/  UIMAD UR7, UR10, UR14, URZ ;  /* 0x0000000e0a0772a4 */ /* 0x000fe2000f8e023f */
[----:B------:R-:W-:Y:S01]  /*cd90*/  IMAD R2, R213, 0x20, R217 ;  /* 0x00000020d5027824 */ /* 0x000fe200078e02d9 */
[----:B------:R-:W-:Y:S01]  /*cda0*/  UIMAD.WIDE.U32 UR8, UR4, UR14, URZ ;  /* 0x0000000e040872a5 */ /* 0x000fe2000f8e003f */
[----:B------:R-:W-:Y:S01]  /*cdb0*/  BSSY B1, `(.L_x_425) ;  /* 0x0000043000017945 */ /* 0x000fe20003800000 */
[----:B------:R-:W-:-:S03]  /*cdc0*/  UIMAD UR7, UR4, UR15, UR7 ;  /* 0x0000000f040772a4 */ /* 0x000fc6000f8e0207 */
[----:B------:R-:W-:Y:S01]  /*cdd0*/  ULDC.64 UR14, c[0x0][0xae8] ;  /* 0x0002ba00000e7ab9 */ /* 0x000fe20000000a00 */
[----:B------:R-:W-:Y:S01]  /*cde0*/  UIADD3 UR9, UR9, UR7, URZ ;  /* 0x0000000709097290 */ /* 0x000fe2000fffe03f */
[----:B------:R-:W-:Y:S01]  /*cdf0*/  IMAD.U32 R5, RZ, RZ, UR16 ;  /* 0x00000010ff057e24 */ /* 0x000fe2000f8e00ff */
[----:B------:R-:W-:Y:S02]  /*ce00*/  UIMAD UR4, UR11, UR14, URZ ;  /* 0x0000000e0b0472a4 */ /* 0x000fe4000f8e023f */
[----:B------:R-:W-:Y:S01]  /*ce10*/  UIMAD.WIDE.U32 UR8, UR17, UR14, UR8 ;  /* 0x0000000e110872a5 */ /* 0x000fe2000f8e0008 */
[----:B------:R-:W-:Y:S01]  /*ce20*/  IMAD R6, R5, 0x80, R2 ;  /* 0x0000008005067824 */ /* 0x000fe200078e0202 */
[----:B------:R-:W-:Y:S01]  /*ce30*/  UIMAD UR4, UR17, UR15, UR4 ;  /* 0x0000000f110472a4 */ /* 0x000fe2000f8e0204 */
[----:B------:R-:W-:Y:S02]  /*ce40*/  ULDC.64 UR10, c[0x0][0xaf0] ;  /* 0x0002bc00000a7ab9 */ /* 0x000fe40000000a00 */
[----:B------:R-:W-:Y:S01]  /*ce50*/  @P0 IMAD.HI.U32 R2, R6, R11, RZ ;  /* 0x0000000b06020227 */ /* 0x000fe200078e00ff */
[----:B------:R-:W-:-:S02]  /*ce60*/  UIADD3 UR9, UR9, UR4, URZ ;  /* 0x0000000409097290 */ /* 0x000fc4000fffe03f */
[----:B------:R-:W-:Y:S01]  /*ce70*/  UIMAD UR4, UR13, UR10, URZ ;  /* 0x0000000a0d0472a4 */ /* 0x000fe2000f8e023f */
[----:B------:R-:W-:Y:S01]  /*ce80*/  IMAD.MOV.U32 R5, RZ, RZ, R6 ;  /* 0x000000ffff057224 */ /* 0x000fe200078e0006 */
[----:B0-----:R-:W-:Y:S01]  /*ce90*/  @P0 SHF.R.U32.HI R5, RZ, R3, R2 ;  /* 0x00000003ff050219 */ /* 0x001fe20000011602 */
[----:B------:R-:W-:Y:S02]  /*cea0*/  UIMAD.WIDE.U32 UR8, UR12, UR10, UR8 ;  /* 0x0000000a0c0872a5 */ /* 0x000fe4000f8e0008 */
[----:B------:R-:W-:Y:S01]  /*ceb0*/  UIMAD UR4, UR12, UR11, UR4 ;  /* 0x0000000b0c0472a4 */ /* 0x000fe2000f8e0204 */
[--C-:B------:R-:W-:Y:S01]  /*cec0*/  SHF.R.S32.HI R2, RZ, 0x1f, R5.reuse ;  /* 0x0000001fff027819 */ /* 0x100fe20000011405 */
[----:B------:R-:W-:Y:S01]  /*ced0*/  IMAD.MOV R9, RZ, RZ, -R5 ;  /* 0x000000ffff097224 */ /* 0x000fe200078e0a05 */
[----:B------:R-:W-:Y:S01]  /*cee0*/  ULDC.64 UR10, c[0x0][0xae0] ;  /* 0x0002b800000a7ab9 */ /* 0x000fe20000000a00 */
[----:B------:R-:W-:Y:S02]  /*cef0*/  UIADD3 UR4, UR9, UR4, URZ ;  /* 0x0000000409047290 */ /* 0x000fe4000fffe03f */
[----:B------:R-:W-:-:S02]  /*cf00*/  IMAD.U32 R3, RZ, RZ, UR9 ;  /* 0x00000009ff037e24 */ /* 0x000fc4000f8e00ff */
[----:B------:R-:W-:Y:S02]  /*cf10*/  IMAD R4, R2, UR10, RZ ;  /* 0x0000000a02047c24 */ /* 0x000fe4000f8e02ff */
[----:B------:R-:W-:Y:S02]  /*cf20*/  IMAD R9, R13, R9, R6 ;  /* 0x000000090d097224 */ /* 0x000fe400078e0206 */
[----:B------:R-:W-:Y:S01]  /*cf30*/  IMAD.U32 R2, RZ, RZ, UR8 ;  /* 0x00000008ff027e24 */ /* 0x000fe2000f8e00ff */
[----:B------:R-:W-:Y:S01]  /*cf40*/  ULDC.64 UR8, c[0x0][0xad8] ;  /* 0x0002b60000087ab9 */ /* 0x000fe20000000a00 */
[----:B------:R-:W-:Y:S02]  /*cf50*/  IMAD.U32 R3, RZ, RZ, UR4 ;  /* 0x00000004ff037e24 */ /* 0x000fe4000f8e00ff */
[C---:B------:R-:W-:Y:S01]  /*cf60*/  IMAD R11, R5.reuse, UR11, R4 ;  /* 0x0000000b050b7c24 */ /* 0x040fe2000f8e0204 */
[----:B------:R-:W-:Y:S01]  /*cf70*/  SHF.R.S32.HI R4, RZ, 0x1f, R9 ;  /* 0x0000001fff047819 */ /* 0x000fe20000011409 */
[----:B------:R-:W-:-:S04]  /*cf80*/  IMAD.WIDE.U32 R2, R5, UR10, R2 ;  /* 0x0000000a05027c25 */ /* 0x000fc8000f8e0002 */
[----:B------:R-:W-:Y:S02]  /*cf90*/  IMAD.U32 R6, RZ, RZ, UR16 ;  /* 0x00000010ff067e24 */ /* 0x000fe4000f8e00ff */
[----:B------:R-:W-:Y:S02]  /*cfa0*/  IMAD.IADD R3, R3, 0x1, R11 ;  /* 0x0000000103037824 */ /* 0x000fe400078e020b */
[----:B------:R-:W-:Y:S02]  /*cfb0*/  IMAD R4, R4, UR8, RZ ;  /* 0x0000000804047c24 */ /* 0x000fe4000f8e02ff */
[----:B------:R-:W-:Y:S02]  /*cfc0*/  IMAD R6, R6, 0x80, R217 ;  /* 0x0000008006067824 */ /* 0x000fe400078e02d9 */
[----:B-----5:R-:W-:Y:S02]  /*cfd0*/  IMAD R13, R0, R13, RZ ;  /* 0x0000000d000d7224 */ /* 0x020fe400078e02ff */
[----:B------:R-:W-:-:S02]  /*cfe0*/  IMAD R5, R9, UR9, R4 ;  /* 0x0000000909057c24 */ /* 0x000fc4000f8e0204 */
[----:B------:R-:W-:Y:S01]  /*cff0*/  IMAD.WIDE.U32 R2, R9, UR8, R2 ;  /* 0x0000000809027c25 */ /* 0x000fe2000f8e0002 */
[----:B------:R-:W-:Y:S01]  /*d000*/  ISETP.GE.AND P2, PT, R6, R13, PT ;  /* 0x0000000d0600720c */ /* 0x000fe20003f46270 */
[----:B------:R-:W-:Y:S02]  /*d010*/  ULDC.64 UR8, c[0x0][0xa80] ;  /* 0x0002a00000087ab9 */ /* 0x000fe40000000a00 */
[----:B------:R-:W-:Y:S01]  /*d020*/  IMAD.IADD R3, R3, 0x1, R5 ;  /* 0x0000000103037824 */ /* 0x000fe200078e0205 */
[----:B------:R-:W-:Y:S01]  /*d030*/  LEA R4, P3, R2, UR8, 0x1 ;  /* 0x0000000802047c11 */ /* 0x000fe2000f8608ff */
[----:B------:R-:W-:-:S03]  /*d040*/  VIADD R0, R6, 0x20 ;  /* 0x0000002006007836 */ /* 0x000fc60000000000 */
[----:B------:R-:W-:Y:S01]  /*d050*/  LEA.HI.X R5, R2, UR9, R3, 0x1, P3 ;  /* 0x0000000902057c11 */ /* 0x000fe200098f0c03 */
[----:B------:R0:W1:Y:S01]  /*d060*/  SHFL.IDX PT, R9, R4, RZ, 0x181f ;  /* 0x00181fff04097589 */ /* 0x00006200000e0000 */
[-C--:B------:R-:W-:Y:S01]  /*d070*/  ISETP.GE.AND P1, PT, R0, R13.reuse, PT ;  /* 0x0000000d0000720c */ /* 0x080fe20003f26270 */
[----:B------:R-:W-:Y:S02]  /*d080*/  VIADD R0, R6, 0x40 ;  /* 0x0000004006007836 */ /* 0x000fe40000000000 */
[----:B------:R0:W2:Y:S03]  /*d090*/  SHFL.IDX PT, R3, R5, RZ, 0x181f ;  /* 0x00181fff05037589 */ /* 0x0000a600000e0000 */
        /* <DEDUP_REMOVED lines=11> */
[----:B------:R3:W-:Y:S01]  /*d150*/  @!P5 ST.E.128 desc[UR8][R10.64], RZ ;  /* 0x000000ff0a00d985 */ /* 0x0007e2000c101d08 */
[----:B------:R-:W-:Y:S02]  /*d160*/  @!P4 LEA.HI.X R15, R23, R3, R229, 0x1, P6 ;  /* 0x00000003170fc211 */ /* 0x000fe400030f0ce5 */
[----:B------:R-:W-:-:S03]  /*d170*/  @!P3 LEA R20, P6, R22, R9, 0x1 ;  /* 0x000000091614b211 */ /* 0x000fc600078c08ff */
[----:B------:R3:W-:Y:S01]  /*d180*/  @!P4 ST.E.128 desc[UR8][R14.64], RZ ;  /* 0x000000ff0e00c985 */ /* 0x0007e2000c101d08 */
[----:B------:R-:W-:Y:S02]  /*d190*/  @!P3 LEA.HI.X R21, R22, R3, R228, 0x1, P6 ;  /* 0x000000031615b211 */ /* 0x000fe400030f0ce4 */
[----:B------:R-:W-:-:S03]  /*d1a0*/  @!P2 LEA R2, P6, R212, R9, 0x1 ;  /* 0x00000009d402a211 */ /* 0x000fc600078c08ff */
[----:B------:R3:W-:Y:S01]  /*d1b0*/  @!P3 ST.E.128 desc[UR8][R20.64], RZ ;  /* 0x000000ff1400b985 */ /* 0x0007e2000c101d08 */
[----:B------:R-:W-:-:S05]  /*d1c0*/  @!P2 LEA.HI.X R3, R212, R3, R227, 0x1, P6 ;  /* 0x00000003d403a211 */ /* 0x000fca00030f0ce3 */
[----:B------:R3:W-:Y:S04]  /*d1d0*/  @!P2 ST.E.128 desc[UR8][R2.64], RZ ;  /* 0x000000ff0200a985 */ /* 0x0007e8000c101d08 */
.L_x_426:
[----:B------:R-:W-:Y:S05]  /*d1e0*/  BSYNC B1 ;  /* 0x0000000000017941 */ /* 0x000fea0003800000 */
.L_x_425:
[----:B--23--:R2:W3:Y:S01]  /*d1f0*/  SHFL.IDX PT, R3, R5, 0x1, 0x181f ;  /* 0x00381f0005037f89 */ /* 0x00c4e200000e0000 */
[----:B------:R-:W-:Y:S03]  /*d200*/  BSSY B1, `(.L_x_427) ;  /* 0x0000015000017945 */ /* 0x000fe60003800000 */
[----:B-1----:R2:W1:Y:S01]  /*d210*/  SHFL.IDX PT, R9, R4, 0x1, 0x181f ;  /* 0x00381f0004097f89 */ /* 0x00246200000e0000 */
[----:B------:R-:W-:Y:S05]  /*d220*/  @P1 BRA `(.L_x_428) ;  /* 0x0000000000481947 */ /* 0x000fea0003800000 */
[----:B------:R-:W-:Y:S01]  /*d230*/  ULDC UR4, c[0x0][0xac8] ;  /* 0x0002b20000047ab9 */ /* 0x000fe20000000800 */
[----:B------:R-:W-:Y:S01]  /*d240*/  ULDC.64 UR8, c[0x0][0x208] ;  /* 0x0000820000087ab9 */ /* 0x000fe20000000a00 */
[----:B------:R-:W-:Y:S02]  /*d250*/  ISETP.GE.AND P4, PT, R18, UR4, PT ;  /* 0x0000000412007c0c */ /* 0x000fe4000bf86270 */
[----:B------:R-:W-:Y:S02]  /*d260*/  ISETP.GE.AND P3, PT, R23, UR4, PT ;  /* 0x0000000417007c0c */ /* 0x000fe4000bf66270 */
[----:B------:R-:W-:Y:S02]  /*d270*/  ISETP.GE.AND P2, PT, R22, UR4, PT ;  /* 0x0000000416007c0c */ /* 0x000fe4000bf46270 */
[----:B------:R-:W-:-:S07]  /*d280*/  ISETP.GE.AND P1, PT, R212, UR4, PT ;  /* 0x00000004d4007c0c */ /* 0x000fce000bf26270 */
[CC--:B-1----:R-:W-:Y:S02]  /*d290*/  @!P4 LEA R10, P6, R18.reuse, R9.reuse, 0x1 ;  /* 0x00000009120ac211 */ /* 0x0c2fe400078c08ff */
[C---:B------:R-:W-:Y:S02]  /*d2a0*/  @!P3 LEA R14, P5, R23.reuse, R9, 0x1 ;  /* 0x00000009170eb211 */ /* 0x040fe400078a08ff */
[----:B---3--:R-:W-:Y:S02]  /*d2b0*/  @!P4 LEA.HI.X R11, R18, R3, R230, 0x1, P6 ;  /* 0x00000003120bc211 */ /* 0x008fe400030f0ce6 */
[----:B------:R-:W-:Y:S02]  /*d2c0*/  @!P2 LEA R8, P6, R22, R9, 0x1 ;  /* 0x000000091608a211 */ /* 0x000fe400078c08ff */
[----:B------:R-:W-:Y:S01]  /*d2d0*/  @!P3 LEA.HI.X R15, R23, R3, R229, 0x1, P5 ;  /* 0x00000003170fb211 */ /* 0x000fe200028f0ce5 */
[----:B------:R4:W-:Y:S01]  /*d2e0*/  @!P4 ST.E.128 desc[UR8][R10.64], RZ ;  /* 0x000000ff0a00c985 */ /* 0x0009e2000c101d08 */
[----:B------:R-:W-:-:S02]  /*d2f0*/  @!P1 LEA R2, P5, R212, R9, 0x1 ;  /* 0x00000009d4029211 */ /* 0x000fc400078a08ff */
[-C--:B------:R-:W-:Y:S01]  /*d300*/  @!P2 LEA.HI.X R9, R22, R3.reuse, R228, 0x1, P6 ;  /* 0x000000031609a211 */ /* 0x080fe200030f0ce4 */
[----:B------:R4:W-:Y:S01]  /*d310*/  @!P3 ST.E.128 desc[UR8][R14.64], RZ ;  /* 0x000000ff0e00b985 */ /* 0x0009e2000c101d08 */
[----:B------:R-:W-:-:S03]  /*d320*/  @!P1 LEA.HI.X R3, R212, R3, R227, 0x1, P5 ;  /* 0x00000003d4039211 */ /* 0x000fc600028f0ce3 */
[----:B------:R4:W-:Y:S04]  /*d330*/  @!P2 ST.E.128 desc[UR8][R8.64], RZ ;  /* 0x000000ff0800a985 */ /* 0x0009e8000c101d08 */
[----:B------:R4:W-:Y:S02]  /*d340*/  @!P1 ST.E.128 desc[UR8][R2.64], RZ ;  /* 0x000000ff02009985 */ /* 0x0009e4000c101d08 */
.L_x_428:
[----:B------:R-:W-:Y:S05]  /*d350*/  BSYNC B1 ;  /* 0x0000000000017941 */ /* 0x000fea0003800000 */
.L_x_427:
[----:B---34-:R3:W4:Y:S01]  /*d360*/  SHFL.IDX PT, R3, R5, 0x2, 0x181f ;  /* 0x00581f0005037f89 */ /* 0x01872200000e0000 */
        /* <DEDUP_REMOVED lines=9> */
[-C--:B-1----:R-:W-:Y:S02]  /*d400*/  @!P3 LEA R10, P6, R18, R9.reuse, 0x1 ;  /* 0x00000009120ab211 */ /* 0x082fe400078c08ff */
[CC--:B------:R-:W-:Y:S02]  /*d410*/  @!P2 LEA R8, P5, R23.reuse, R9.reuse, 0x1 ;  /* 0x000000091708a211 */ /* 0x0c0fe400078a08ff */
[----:B------:R-:W-:Y:S02]  /*d420*/  @!P1 LEA R14, P4, R22, R9, 0x1 ;  /* 0x00000009160e9211 */ /* 0x000fe400078808ff */
[----:B----4-:R-:W-:Y:S02]  /*d430*/  @!P3 LEA.HI.X R11, R18, R3, R230, 0x1, P6 ;  /* 0x00000003120bb211 */ /* 0x010fe400030f0ce6 */
[----:B------:R-:W-:Y:S02]  /*d440*/  @!P0 LEA R2, P6, R212, R9, 0x1 ;  /* 0x00000009d4028211 */ /* 0x000fe400078c08ff */
[-C--:B------:R-:W-:Y:S01]  /*d450*/  @!P2 LEA.HI.X R9, R23, R3.reuse, R229, 0x1, P5 ;  /* 0x000000031709a211 */ /* 0x080fe200028f0ce5 */
[----:B------:R1:W-:Y:S01]  /*d460*/  @!P3 ST.E.128 desc[UR8][R10.64], RZ ;  /* 0x000000ff0a00b985 */ /* 0x0003e2000c101d08 */
[----:B------:R-:W-:-:S02]  /*d470*/  @!P1 LEA.HI.X R15, R22, R3, R228, 0x1, P4 ;  /* 0x00000003160f9211 */ /* 0x000fc400020f0ce4 */
[----:B------:R-:W-:Y:S01]  /*d480*/  @!P0 LEA.HI.X R3, R212, R3, R227, 0x1, P6 ;  /* 0x00000003d4038211 */ /* 0x000fe200030f0ce3 */
[----:B------:R1:W-:Y:S04]  /*d490*/  @!P2 ST.E.128 desc[UR8][R8.64], RZ ;  /* 0x000000ff0800a985 */ /* 0x0003e8000c101d08 */
[----:B------:R1:W-:Y:S04]  /*d4a0*/  @!P1 ST.E.128 desc[UR8][R14.64], RZ ;  /* 0x000000ff0e009985 */ /* 0x0003e8000c101d08 */
[----:B------:R1:W-:Y:S02]  /*d4b0*/  @!P0 ST.E.128 desc[UR8][R2.64], RZ ;  /* 0x000000ff02008985 */ /* 0x0003e4000c101d08 */
.L_x_430:
[----:B------:R-:W-:Y:S05]  /*d4c0*/  BSYNC B1 ;  /* 0x0000000000017941 */ /* 0x000fea0003800000 */
.L_x_429:
[----:B------:R-:W-:Y:S01]  /*d4d0*/  VIADD R0, R6, 0x60 ;  /* 0x0000006006007836 */ /* 0x000fe20000000000 */
[----:B0-23--:R-:W0:Y:S04]  /*d4e0*/  SHFL.IDX PT, R5, R5, 0x3, 0x181f ;  /* 0x00781f0005057f89 */ /* 0x00de2800000e0000 */
[----:B------:R-:W-:Y:S01]  /*d4f0*/  ISETP.GE.AND P0, PT, R0, R13, PT ;  /* 0x0000000d0000720c */ /* 0x000fe20003f06270 */
[----:B-1--4-:R1:W2:-:S12]  /*d500*/  SHFL.IDX PT, R3, R4, 0x3, 0x181f ;  /* 0x00781f0004037f89 */ /* 0x01229800000e0000 */
[----:B-1----:R-:W-:Y:S05]  /*d510*/  @P0 BRA `(.L_x_421) ;  /* 0x0000000000480947 */ /* 0x002fea0003800000 */
[----:B------:R-:W-:Y:S01]  /*d520*/  ULDC UR4, c[0x0][0xac8] ;  /* 0x0002b20000047ab9 */ /* 0x000fe20000000800 */
[----:B------:R-:W-:Y:S01]  /*d530*/  ULDC.64 UR8, c[0x0][0x208] ;  /* 0x0000820000087ab9 */ /* 0x000fe20000000a00 */
[----:B------:R-:W-:Y:S02]  /*d540*/  ISETP.GE.AND P3, PT, R18, UR4, PT ;  /* 0x0000000412007c0c */ /* 0x000fe4000bf66270 */
[----:B------:R-:W-:Y:S02]  /*d550*/  ISETP.GE.AND P2, PT, R23, UR4, PT ;  /* 0x0000000417007c0c */ /* 0x000fe4000bf46270 */
[----:B------:R-:W-:Y:S02]  /*d560*/  ISETP.GE.AND P1, PT, R22, UR4, PT ;  /* 0x0000000416007c0c */ /* 0x000fe4000bf26270 */
[----:B------:R-:W-:-:S07]  /*d570*/  ISETP.GE.AND P0, PT, R212, UR4, PT ;  /* 0x00000004d4007c0c */ /* 0x000fce000bf06270 */
[-C--:B--2---:R-:W-:Y:S02]  /*d580*/  @!P3 LEA R8, P6, R18, R3.reuse, 0x1 ;  /* 0x000000031208b211 */ /* 0x084fe400078c08ff */
[CC--:B------:R-:W-:Y:S02]  /*d590*/  @!P2 LEA R10, P5, R23.reuse, R3.reuse, 0x1 ;  /* 0x00000003170aa211 */ /* 0x0c0fe400078a08ff */
[----:B------:R-:W-:Y:S02]  /*d5a0*/  @!P1 LEA R12, P4, R22, R3, 0x1 ;  /* 0x00000003160c9211 */ /* 0x000fe400078808ff */
[----:B0-----:R-:W-:Y:S02]  /*d5b0*/  @!P3 LEA.HI.X R9, R18, R5, R230, 0x1, P6 ;  /* 0x000000051209b211 */ /* 0x001fe400030f0ce6 */
        /* <DEDUP_REMOVED lines=8> */
.L_x_421:
[----:B------:R-:W-:Y:S05]  /*d640*/  BSYNC B0 ;  /* 0x0000000000007941 */ /* 0x000fea0003800000 */
.L_x_412:
[----:B------:R-:W-:Y:S02]  /*d650*/  ULDC UR4, c[0x0][0xc3c] ;  /* 0x00030f0000047ab9 */ /* 0x000fe40000000800 */
[----:B------:R-:W-:-:S13]  /*d660*/  ISETP.GE.AND P0, PT, R7, UR4, PT ;  /* 0x0000000407007c0c */ /* 0x000fda000bf06270 */
[----:B------:R-:W-:Y:S05]  /*d670*/  @!P0 BRA `(.L_x_431) ;  /* 0xffffff3400fc8947 */ /* 0x000fea000383ffff */
[----:B------:R-:W-:Y:S05]  /*d680*/  EXIT ;  /* 0x000000000000794d */ /* 0x000fea0003800000 */
.L_x_387:
[----:B------:R-:W-:-:S08]  /*d690*/  NOP ;  /* 0x0000000000007918 */ /* 0x000fd00000000000 */
[----:B0-----:R-:W0:-:S00]  /*d6a0*/  USETMAXREG.DEALLOC.CTAPOOL 0x18 ;  /* 0x00000018000079c8 */ /* 0x001e0000080e0500 */
[----:B0-----:R-:W-:-:S06]  /*d6b0*/  LOP3.LUT R0, R0, 0x3, RZ, 0xc0, !PT ;  /* 0x0000000300007812 */ /* 0x001fcc00078ec0ff */
[----:B------:R-:W0:Y:S02]  /*d6c0*/  SHFL.IDX PT, R0, R0, RZ, 0x1f ;  /* 0x00001fff00007589 */ /* 0x000e2400000e0000 */
[----:B0-----:R-:W-:Y:S01]  /*d6d0*/  ISETP.NE.AND P0, PT, R0, RZ, PT ;  /* 0x000000ff0000720c */ /* 0x001fe20003f05270 */
[----:B------:R-:W-:-:S03]  /*d6e0*/  IMAD.MOV.U32 R0, RZ, RZ, RZ ;  /* 0x000000ffff007224 */ /* 0x000fc600078e00ff */
[----:B------:R-:W-:-:S05]  /*d6f0*/  P2R R2, PR, RZ, 0x1 ;  /* 0x00000001ff027803 */ /* 0x000fca0000000000 */
[----:B------:R0:W-:Y:S04]  /*d700*/  STL [R1+0x58], R2 ;  /* 0x0000580201007387 */ /* 0x0001e80000100800 */
[----:B------:R-:W-:Y:S05]  /*d710*/  @!P0 BRA `(.L_x_432) ;  /* 0x00000000001c8947 */ /* 0x000fea0003800000 */
[----:B------:R-:W1:Y:S08]  /*d720*/  S2UR UR5, SR_CgaCtaId ;  /* 0x00000000000579c3 */ /* 0x000e700000008800 */
[----:B------:R-:W-:Y:S06]  /*d730*/  BAR.SYNC.DEFER_BLOCKING 0x5, 0x180 ;  /* 0x0146000000007b1d */ /* 0x000fec0000010000 */
[----:B------:R-:W-:-:S02]  /*d740*/  UMOV UR4, 0x400 ;  /* 0x0000040000047882 */ /* 0x000fc40000000000 */
[----:B-1----:R-:W-:-:S09]  /*d750*/  ULEA UR4, UR5, UR4, 0x18 ;  /* 0x0000000405047291 */ /* 0x002fd2000f8ec03f */
[----:B------:R-:W1:Y:S01]  /*d760*/  LDS.128 R16, [UR4+0x388d0] ;  /* 0x0388d004ff107984 */ /* 0x000e620008000c00 */
[----:B------:R-:W-:Y:S06]  /*d770*/  BAR.ARV 0x4, 0x180 ;  /* 0x0106000000007b1d */ /* 0x000fec0000002000 */
[----:B------:R-:W-:Y:S05]  /*d780*/  BRA `(.L_x_433) ;  /* 0x0000000800047947 */ /* 0x000fea0003800000 */
.L_x_432:
[----:B0-----:R-:W0:Y:S01]  /*d790*/  S2R R2, SR_TID.X ;  /* 0x0000000000027919 */ /* 0x001e220000002100 */
[----:B------:R-:W-:Y:S01]  /*d7a0*/  ULDC UR4, c[0x0][0xc3c] ;  /* 0x00030f0000047ab9 */ /* 0x000fe20000000800 */
[----:B------:R-:W-:Y:S01]  /*d7b0*/  ULDC.64 UR6, c[0x0][0x208] ;  /* 0x0000820000067ab9 */ /* 0x000fe20000000a00 */
[----:B------:R-:W-:Y:S01]  /*d7c0*/  ULDC UR5, c[0x0][0xc38] ;  /* 0x00030e0000057ab9 */ /* 0x000fe20000000800 */
[----:B0-----:R-:W-:-:S04]  /*d7d0*/  LOP3.LUT R5, R2, 0x1f, RZ, 0xc0, !PT ;  /* 0x0000001f02057812 */ /* 0x001fc800078ec0ff */
[----:B------:R-:W-:-:S04]  /*d7e0*/  ISETP.NE.AND P0, PT, R5, 0x1f, PT ;  /* 0x0000001f0500780c */ /* 0x000fc80003f05270 */
[----:B------:R-:W-:-:S13]  /*d7f0*/  ISETP.GE.OR P1, PT, R5, UR4, !P0 ;  /* 0x0000000405007c0c */ /* 0x000fda000c726670 */
[----:B------:R-:W0:Y:S02]  /*d800*/  @!P1 LDC.64 R2, c[0x0][0xc80] ;  /* 0x00032000ff029b82 */ /* 0x000e240000000a00 */
[----:B0-----:R-:W-:-:S05]  /*d810*/  @!P1 IMAD.WIDE.U32 R2, R5, 0x4, R2 ;  /* 0x0000000405029825 */ /* 0x001fca00078e0002 */
[----:B------:R-:W2:Y:S01]  /*d820*/  @!P1 LDG.E R0, desc[UR6][R2.64] ;  /* 0x0000000602009981 */ /* 0x000ea2000c1e1900 */
[C---:B------:R-:W-:Y:S01]  /*d830*/  ISETP.NE.AND P1, PT, R5.reuse, RZ, PT ;  /* 0x000000ff0500720c */ /* 0x040fe20003f25270 */
[----:B------:R-:W0:Y:S01]  /*d840*/  S2UR UR6, SR_CTAID.X ;  /* 0x00000000000679c3 */ /* 0x000e220000002500 */
[C---:B------:R-:W-:Y:S01]  /*d850*/  ISETP.GE.U32.AND P2, PT, R5.reuse, 0x2, PT ;  /* 0x000000020500780c */ /* 0x040fe20003f46070 */
[----:B------:R-:W-:Y:S01]  /*d860*/  UMOV UR4, URZ ;  /* 0x0000003f00047c82 */ /* 0x000fe20008000000 */
[C---:B------:R-:W-:Y:S01]  /*d870*/  ISETP.GE.U32.AND P3, PT, R5.reuse, 0x4, PT ;  /* 0x000000040500780c */ /* 0x040fe20003f66070 */
[----:B------:R-:W-:Y:S01]  /*d880*/  IMAD.MOV.U32 R16, RZ, RZ, RZ ;  /* 0x000000ffff107224 */ /* 0x000fe200078e00ff */
[C---:B------:R-:W-:Y:S02]  /*d890*/  ISETP.GE.U32.AND P4, PT, R5.reuse, 0x8, PT ;  /* 0x000000080500780c */ /* 0x040fe40003f86070 */
[----:B------:R-:W-:Y:S01]  /*d8a0*/  ISETP.GE.U32.AND P5, PT, R5, 0x10, PT ;  /* 0x000000100500780c */ /* 0x000fe20003fa6070 */
[----:B--2---:R-:W1:Y:S02]  /*d8b0*/  SHFL.UP PT, R4, R0, 0x1, RZ ;  /* 0x0420000000047989 */ /* 0x004e6400000e00ff */
[----:B-1----:R-:W-:-:S05]  /*d8c0*/  SEL R7, R4, RZ, P1 ;  /* 0x000000ff04077207 */ /* 0x002fca0000800000 */
[----:B------:R-:W-:-:S05]  /*d8d0*/  IMAD.IADD R7, R0, 0x1, R7 ;  /* 0x0000000100077824 */ /* 0x000fca00078e0207 */
[----:B------:R-:W1:Y:S02]  /*d8e0*/  SHFL.UP PT, R4, R7, 0x2, RZ ;  /* 0x0440000007047989 */ /* 0x000e6400000e00ff */
        /* <DEDUP_REMOVED lines=11> */
[----:B------:R-:W1:Y:S02]  /*d9a0*/  SHFL.IDX PT, R4, R2, 0x1f, 0x1f ;  /* 0x03e01f0002047f89 */ /* 0x000e6400000e0000 */
[----:B-1----:R-:W-:-:S04]  /*d9b0*/  IMAD R4, R4, UR5, RZ ;  /* 0x0000000504047c24 */ /* 0x002fc8000f8e02ff */
[----:B------:R-:W-:Y:S01]  /*d9c0*/  IMAD.MOV.U32 R7, RZ, RZ, R4 ;  /* 0x000000ffff077224 */ /* 0x000fe200078e0004 */
[----:B0-----:R-:W-:-:S13]  /*d9d0*/  ISETP.GT.AND P6, PT, R4, UR6, PT ;  /* 0x0000000604007c0c */ /* 0x001fda000bfc4270 */
[----:B------:R-:W-:Y:S05]  /*d9e0*/  @P6 BRA `(.L_x_434) ;  /* 0x0000000000a46947 */ /* 0x000fea0003800000 */
[----:B------:R-:W0:Y:S01]  /*d9f0*/  LDC R6, c[0x0][0xc3c] ;  /* 0x00030f00ff067b82 */ /* 0x000e220000000800 */
[----:B------:R-:W-:Y:S01]  /*da00*/  IMAD.MOV.U32 R4, RZ, RZ, R7 ;  /* 0x000000ffff047224 */ /* 0x000fe200078e0007 */
[----:B------:R-:W-:Y:S01]  /*da10*/  UMOV UR4, URZ ;  /* 0x0000003f00047c82 */ /* 0x000fe20008000000 */
[----:B------:R-:W-:Y:S01]  /*da20*/  ULDC UR7, c[0x0][0xc3c] ;  /* 0x00030f0000077ab9 */ /* 0x000fe20000000800 */
[----:B------:R-:W-:-:S05]  /*da30*/  ULDC UR5, c[0x0][0xc38] ;  /* 0x00030e0000057ab9 */ /* 0x000fca0000000800 */
.L_x_438:
[----:B------:R-:W-:Y:S01]  /*da40*/  UIADD3 UR4, UR4, 0x1f, URZ ;  /* 0x0000001f04047890 */ /* 0x000fe2000fffe03f */
[----:B------:R-:W-:-:S05]  /*da50*/  IMAD.U32 R19, RZ, RZ, UR7 ;  /* 0x00000007ff137e24 */ /* 0x000fca000f8e00ff */
[----:B0-----:R-:W-:-:S13]  /*da60*/  ISETP.LE.AND P6, PT, R6, UR4, PT ;  /* 0x0000000406007c0c */ /* 0x001fda000bfc3270 */
[----:B------:R-:W-:Y:S05]  /*da70*/  @P6 BRA `(.L_x_435) ;  /* 0x0000000400246947 */ /* 0x000fea0003800000 */
[----:B------:R-:W-:Y:S01]  /*da80*/  VIADD R7, R5, UR4 ;  /* 0x0000000405077c36 */ /* 0x000fe20008000000 */
[----:B------:R-:W-:Y:S01]  /*da90*/  BSSY B0, `(.L_x_436) ;  /* 0x0000008000007945 */ /* 0x000fe20003800000 */
[----:B------:R-:W-:-:S03]  /*daa0*/  IMAD.MOV.U32 R0, RZ, RZ, RZ ;  /* 0x000000ffff007224 */ /* 0x000fc600078e00ff */
[----:B------:R-:W-:-:S13]  /*dab0*/  ISETP.GE.OR P6, PT, R7, R6, !P0 ;  /* 0x000000060700720c */ /* 0x000fda00047c6670 */
[----:B------:R-:W-:Y:S05]  /*dac0*/  @P6 BRA `(.L_x_437) ;  /* 0x0000000000106947 */ /* 0x000fea0003800000 */
[----:B------:R-:W0:Y:S01]  /*dad0*/  LDC.64 R2, c[0x0][0xc80] ;  /* 0x00032000ff027b82 */ /* 0x000e220000000a00 */
[----:B------:R-:W-:Y:S01]  /*dae0*/  ULDC.64 UR8, c[0x0][0x208] ;  /* 0x0000820000087ab9 */ /* 0x000fe20000000a00 */
[----:B0-----:R-:W-:-:S05]  /*daf0*/  IMAD.WIDE R2, R7, 0x4, R2 ;  /* 0x0000000407027825 */ /* 0x001fca00078e0202 */
[----:B------:R0:W5:Y:S02]  /*db00*/  LDG.E R0, desc[UR8][R2.64] ;  /* 0x0000000802007981 */ /* 0x000164000c1e1900 */
.L_x_437:
[----:B------:R-:W-:Y:S05]  /*db10*/  BSYNC B0 ;  /* 0x0000000000007941 */ /* 0x000fea0003800000 */
.L_x_436:
[----:B0----5:R-:W0:Y:S02]  /*db20*/  SHFL.UP PT, R2, R0, 0x1, RZ ;  /* 0x0420000000027989 */ /* 0x021e2400000e00ff */
[----:B0-----:R-:W-:-:S05]  /*db30*/  SEL R3, R2, RZ, P1 ;  /* 0x000000ff02037207 */ /* 0x001fca0000800000 */
[----:B------:R-:W-:-:S05]  /*db40*/  IMAD.IADD R3, R0, 0x1, R3 ;  /* 0x0000000100037824 */ /* 0x000fca00078e0203 */
[----:B------:R-:W0:Y:S02]  /*db50*/  SHFL.UP PT, R2, R3, 0x2, RZ ;  /* 0x0440000003027989 */ /* 0x000e2400000e00ff */
        /* <DEDUP_REMOVED lines=11> */
[----:B------:R-:W0:Y:S02]  /*dc10*/  SHFL.IDX PT, R3, R9, 0x1f, 0x1f ;  /* 0x03e01f0009037f89 */ /* 0x000e2400000e0000 */
[----:B0-----:R-:W-:-:S04]  /*dc20*/  IMAD R3, R3, UR5, RZ ;  /* 0x0000000503037c24 */ /* 0x001fc8000f8e02ff */
[----:B------:R-:W-:-:S05]  /*dc30*/  IMAD.IADD R4, R3, 0x1, R4 ;  /* 0x0000000103047824 */ /* 0x000fca00078e0204 */
[----:B------:R-:W-:-:S13]  /*dc40*/  ISETP.GT.AND P6, PT, R4, UR6, PT ;  /* 0x0000000604007c0c */ /* 0x000fda000bfc4270 */
[----:B------:R-:W-:Y:S05]  /*dc50*/  @!P6 BRA `(.L_x_438) ;  /* 0xfffffffc0078e947 */ /* 0x000fea000383ffff */
[----:B------:R-:W-:Y:S02]  /*dc60*/  IMAD.MOV.U32 R2, RZ, RZ, R9 ;  /* 0x000000ffff027224 */ /* 0x000fe400078e0009 */
[----:B------:R-:W-:-:S07]  /*dc70*/  IMAD.MOV.U32 R7, RZ, RZ, R3 ;  /* 0x000000ffff077224 */ /* 0x000fce00078e0003 */
.L_x_434:
[----:B------:R-:W-:-:S04]  /*dc80*/  IMAD.IADD R7, R4, 0x1, -R7 ;  /* 0x0000000104077824 */ /* 0x000fc800078e0a07 */
[----:B------:R-:W-:-:S05]  /*dc90*/  IMAD R3, R2, UR5, R7 ;  /* 0x0000000502037c24 */ /* 0x000fca000f8e0207 */
[----:B------:R-:W-:-:S13]  /*dca0*/  ISETP.GT.AND P0, PT, R3, UR6, PT ;  /* 0x0000000603007c0c */ /* 0x000fda000bf04270 */
[----:B------:R-:W-:-:S04]  /*dcb0*/  VOTE.ANY R6, PT, !P0 ;  /* 0x0000000000067806 */ /* 0x000fc800040e0100 */
[----:B------:R-:W0:Y:S01]  /*dcc0*/  POPC R19, R6 ;  /* 0x0000000600137309 */ /* 0x000e220000000000 */
[----:B------:R-:W-:Y:S01]  /*dcd0*/  ISETP.NE.AND P0, PT, R6, RZ, PT ;  /* 0x000000ff0600720c */ /* 0x000fe20003f05270 */
[----:B0-----:R-:W0:Y:S02]  /*dce0*/  SHFL.IDX PT, R0, R0, R19, 0x1f ;  /* 0x00001f1300007589 */ /* 0x001e2400000e0000 */
[----:B0-----:R-:W-:-:S04]  /*dcf0*/  IABS R4, R0 ;  /* 0x0000000000047213 */ /* 0x001fc80000000000 */
[----:B------:R-:W0:Y:S08]  /*dd00*/  I2F.RP R8, R4 ;  /* 0x0000000400087306 */ /* 0x000e300000209400 */
[----:B0-----:R-:W0:Y:S02]  /*dd10*/  MUFU.RCP R8, R8 ;  /* 0x0000000800087308 */ /* 0x001e240000001000 */
[----:B0-----:R-:W-:-:S06]  /*dd20*/  VIADD R3, R8, 0xffffffe ;  /* 0x0ffffffe08037836 */ /* 0x001fcc0000000000 */
[----:B------:R-:W0:Y:S02]  /*dd30*/  F2I.FTZ.U32.TRUNC.NTZ R3, R3 ;  /* 0x0000000300037305 */ /* 0x000e24000021f000 */
[----:B0-----:R-:W-:Y:S01]  /*dd40*/  IMAD.MOV R11, RZ, RZ, -R3 ;  /* 0x000000ffff0b7224 */ /* 0x001fe200078e0a03 */
[----:B------:R-:W-:Y:S06]  /*dd50*/  @!P0 BRA `(.L_x_439) ;  /* 0x0000000000088947 */ /* 0x000fec0003800000 */
[----:B------:R-:W-:-:S05]  /*dd60*/  VIADD R9, R19, 0xffffffff ;  /* 0xffffffff13097836 */ /* 0x000fca0000000000 */
[----:B------:R0:W1:Y:S02]  /*dd70*/  SHFL.IDX PT, R16, R2, R9, 0x1f ;  /* 0x00001f0902107589 */ /* 0x00006400000e0000 */
.L_x_439:
[----:B-1----:R-:W-:Y:S01]  /*dd80*/  IMAD R16, R16, UR5, R7 ;  /* 0x0000000510107c24 */ /* 0x002fe2000f8e0207 */
[----:B------:R-:W-:Y:S01]  /*dd90*/  IABS R6, R0 ;  /* 0x0000000000067213 */ /* 0x000fe20000000000 */
[----:B------:R-:W-:Y:S02]  /*dda0*/  IMAD R7, R11, R4, RZ ;  /* 0x000000040b077224 */ /* 0x000fe400078e02ff */
[----:B0-----:R-:W-:Y:S01]  /*ddb0*/  IMAD.MOV.U32 R2, RZ, RZ, RZ ;  /* 0x000000ffff027224 */ /* 0x001fe200078e00ff */
[----:B------:R-:W-:Y:S01]  /*ddc0*/  IADD3 R17, -R16, UR6, RZ ;  /* 0x0000000610117c10 */ /* 0x000fe2000fffe1ff */
[----:B------:R-:W-:Y:S02]  /*ddd0*/  IMAD.MOV R6, RZ, RZ, -R6 ;  /* 0x000000ffff067224 */ /* 0x000fe400078e0a06 */
[----:B------:R-:W-:Y:S01]  /*dde0*/  IMAD.HI.U32 R2, R3, R7, R2 ;  /* 0x0000000703027227 */ /* 0x000fe200078e0002 */
[----:B------:R-:W-:-:S03]  /*ddf0*/  IABS R3, R17 ;  /* 0x0000001100037213 */ /* 0x000fc60000000000 */
[----:B------:R-:W-:Y:S02]  /*de00*/  VIADD R19, R19, UR4 ;  /* 0x0000000413137c36 */ /* 0x000fe40008000000 */
[----:B------:R-:W-:-:S04]  /*de10*/  IMAD.HI.U32 R2, R2, R3, RZ ;  /* 0x0000000302027227 */ /* 0x000fc800078e00ff */
[----:B------:R-:W-:-:S05]  /*de20*/  IMAD R3, R2, R6, R3 ;  /* 0x0000000602037224 */ /* 0x000fca00078e0203 */
[----:B------:R-:W-:-:S13]  /*de30*/  ISETP.GT.U32.AND P1, PT, R4, R3, PT ;  /* 0x000000030400720c */ /* 0x000fda0003f24070 */
[----:B------:R-:W-:Y:S02]  /*de40*/  @!P1 IMAD.IADD R3, R3, 0x1, -R4 ;  /* 0x0000000103039824 */ /* 0x000fe400078e0a04 */
[----:B------:R-:W-:Y:S01]  /*de50*/  @!P1 VIADD R2, R2, 0x1 ;  /* 0x0000000102029836 */ /* 0x000fe20000000000 */
[----:B------:R-:W-:Y:S02]  /*de60*/  ISETP.NE.AND P1, PT, R0, RZ, PT ;  /* 0x000000ff0000720c */ /* 0x000fe40003f25270 */
[----:B------:R-:W-:Y:S02]  /*de70*/  ISETP.GE.U32.AND P0, PT, R3, R4, PT ;  /* 0x000000040300720c */ /* 0x000fe40003f06070 */
[----:B------:R-:W-:-:S04]  /*de80*/  LOP3.LUT R3, R17, R0, RZ, 0x3c, !PT ;  /* 0x0000000011037212 */ /* 0x000fc800078e3cff */
[----:B------:R-:W-:-:S07]  /*de90*/  ISETP.GE.AND P2, PT, R3, RZ, PT ;  /* 0x000000ff0300720c */ /* 0x000fce0003f46270 */
[----:B------:R-:W-:-:S06]  /*dea0*/  @P0 VIADD R2, R2, 0x1 ;  /* 0x0000000102020836 */ /* 0x000fcc0000000000 */
[----:B------:R-:W-:Y:S01]  /*deb0*/  @!P2 IMAD.MOV R2, RZ, RZ, -R2 ;  /* 0x000000ffff02a224 */ /* 0x000fe200078e0a02 */
[----:B------:R-:W-:-:S05]  /*dec0*/  @!P1 LOP3.LUT R2, RZ, R0, RZ, 0x33, !PT ;  /* 0x00000000ff029212 */ /* 0x000fca00078e33ff */
[--C-:B------:R-:W-:Y:S02]  /*ded0*/  IMAD.MOV R3, RZ, RZ, -R2.reuse ;  /* 0x000000ffff037224 */ /* 0x100fe400078e0a02 */
[----:B------:R-:W-:Y:S02]  /*dee0*/  IMAD.MOV.U32 R18, RZ, RZ, R2 ;  /* 0x000000ffff127224 */ /* 0x000fe400078e0002 */
[----:B------:R-:W-:Y:S01]  /*def0*/  IMAD R17, R0, R3, R17 ;  /* 0x0000000300117224 */ /* 0x000fe200078e0211 */
[----:B------:R-:W-:Y:S06]  /*df00*/  BRA `(.L_x_440) ;  /* 0x00000000000c7947 */ /* 0x000fec0003800000 */
.L_x_435:
[----:B------:R-:W-:Y:S02]  /*df10*/  IMAD.MOV.U32 R17, RZ, RZ, RZ ;  /* 0x000000ffff117224 */ /* 0x000fe400078e00ff */
[----:B------:R-:W-:Y:S02]  /*df20*/  IMAD.U32 R16, RZ, RZ, UR6 ;  /* 0x00000006ff107e24 */ /* 0x000fe4000f8e00ff */
[----:B------:R-:W-:-:S07]  /*df30*/  IMAD.MOV.U32 R18, RZ, RZ, RZ ;  /* 0x000000ffff127224 */ /* 0x000fce00078e00ff */
.L_x_440:
[----:B------:R-:W-:-:S13]  /*df40*/  ISETP.NE.AND P0, PT, R5, RZ, PT ;  /* 0x000000ff0500720c */ /* 0x000fda0003f05270 */
[----:B------:R-:W0:Y:S01]  /*df50*/  @!P0 S2R R3, SR_CgaCtaId ;  /* 0x0000000000038919 */ /* 0x000e220000008800 */
[----:B------:R-:W-:-:S04]  /*df60*/  @!P0 MOV R0, 0x400 ;  /* 0x0000040000008802 */ /* 0x000fc80000000f00 */
[----:B0-----:R-:W-:-:S05]  /*df70*/  @!P0 LEA R0, R3, R0, 0x18 ;  /* 0x0000000003008211 */ /* 0x001fca00078ec0ff */
[----:B------:R0:W-:Y:S01]  /*df80*/  @!P0 STS.128 [R0+0x388d0], R16 ;  /* 0x0388d01000008388 */ /* 0x0001e20000000c00 */
[----:B------:R-:W-:Y:S06]  /*df90*/  BAR.ARV 0x5, 0x180 ;  /* 0x0146000000007b1d */ /* 0x000fec0000002000 */
.L_x_433:
[----:B0-----:R-:W-:Y:S01]  /*dfa0*/  IMAD.MOV.U32 R0, RZ, RZ, 0x1 ;  /* 0x00000001ff007424 */ /* 0x001fe200078e00ff */
[----:B------:R0:W-:Y:S01]  /*dfb0*/  STL [R1+0x50], RZ ;  /* 0x000050ff01007387 */ /* 0x0001e20000100800 */
[----:B------:R-:W-:Y:S02]  /*dfc0*/  ULDC UR4, c[0x0][0xc3c] ;  /* 0x00030f0000047ab9 */ /* 0x000fe40000000800 */
[----:B-1----:R-:W-:Y:S01]  /*dfd0*/  ISETP.GE.AND P0, PT, R19, UR4, PT ;  /* 0x0000000413007c0c */ /* 0x002fe2000bf06270 */
[----:B------:R0:W-:Y:S04]  /*dfe0*/  STL [R1+0x10], R0 ;  /* 0x0000100001007387 */ /* 0x0001e80000100800 */
[----:B------:R0:W-:Y:S08]  /*dff0*/  STL [R1+0x8], RZ ;  /* 0x000008ff01007387 */ /* 0x0001f00000100800 */
[----:B0-----:R-:W-:Y:S05]  /*e000*/  @P0 BRA `(.L_x_441) ;  /* 0x0000006000280947 */ /* 0x001fea0003800000 */
[----:B------:R-:W0:Y:S01]  /*e010*/  S2R R5, SR_TID.X ;  /* 0x0000000000057919 */ /* 0x000e220000002100 */
[----:B------:R-:W1:Y:S01]  /*e020*/  S2UR UR5, SR_CgaCtaId ;  /* 0x00000000000579c3 */ /* 0x000e620000008800 */
[----:B------:R-:W-:Y:S01]  /*e030*/  UMOV UR4, 0x400 ;  /* 0x0000040000047882 */ /* 0x000fe20000000000 */
[----:B------:R-:W-:Y:S01]  /*e040*/  BSSY B8, `(.L_x_441) ;  /* 0x0000606000087945 */ /* 0x000fe20003800000 */
[----:B------:R-:W-:Y:S01]  /*e050*/  ULDC UR38, c[0x0][0xc] ;  /* 0x0000030000267ab9 */ /* 0x000fe20000000800 */
[----:B------:R-:W-:Y:S01]  /*e060*/  ULDC.64 UR36, c[0x0][0x198] ;  /* 0x0000660000247ab9 */ /* 0x000fe20000000a00 */
[----:B-1----:R-:W-:Y:S01]  /*e070*/  ULEA UR4, UR5, UR4, 0x18 ;  /* 0x0000000405047291 */ /* 0x002fe2000f8ec03f */
[C---:B0-----:R-:W-:Y:S01]  /*e080*/  IMAD.SHL.U32 R0, R5.reuse, 0x8, RZ ;  /* 0x0000000805007824 */ /* 0x041fe200078e00ff */
[----:B------:R-:W-:-:S04]  /*e090*/  LOP3.LUT R4, R5, 0x7f, RZ, 0xc0, !PT ;  /* 0x0000007f05047812 */ /* 0x000fc800078ec0ff */
[C---:B------:R-:W-:Y:S02]  /*e0a0*/  LOP3.LUT R2, R0.reuse, 0x1f8, RZ, 0xc0, !PT ;  /* 0x000001f800027812 */ /* 0x040fe400078ec0ff */
[----:B------:R-:W-:Y:S02]  /*e0b0*/  LOP3.LUT R0, R0, 0x38, RZ, 0xc0, !PT ;  /* 0x0000003800007812 */ /* 0x000fe400078ec0ff */
[----:B------:R-:W-:Y:S01]  /*e0c0*/  LOP3.LUT R3, R2, 0x38, R5, 0x78, !PT ;  /* 0x0000003802037812 */ /* 0x000fe200078e7805 */
[----:B------:R-:W-:-:S05]  /*e0d0*/  IMAD.SHL.U32 R2, R4, 0x8, RZ ;  /* 0x0000000804027824 */ /* 0x000fca00078e00ff */
[----:B------:R-:W-:Y:S01]  /*e0e0*/  LOP3.LUT R3, R3, 0x200, R2, 0xf8, !PT ;  /* 0x0000020003037812 */ /* 0x000fe200078ef802 */
[----:B------:R-:W-:Y:S01]  /*e0f0*/  IMAD.SHL.U32 R2, R5, 0x10, RZ ;  /* 0x0000001005027824 */ /* 0x000fe200078e00ff */
[----:B------:R-:W-:Y:S01]  /*e100*/  SHF.R.U32.HI R5, RZ, 0x3, R4 ;  /* 0x00000003ff057819 */ /* 0x000fe20000011604 */
[----:B------:R-:W-:-:S03]  /*e110*/  IMAD.U32 R4, RZ, RZ, UR4 ;  /* 0x00000004ff047e24 */ /* 0x000fc6000f8e00ff */
[----:B------:R-:W-:Y:S01]  /*e120*/  LOP3.LUT R2, R5, 0x70, R2, 0xf8, !PT ;  /* 0x0000007005027812 */ /* 0x000fe200078ef802 */
[----:B------:R-:W-:Y:S01]  /*e130*/  IMAD R3, R3, 0x2, R4 ;  /* 0x0000000203037824 */ /* 0x000fe200078e0204 */
[----:B------:R-:W-:Y:S01]  /*e140*/  STL [R1+0x4], R4 ;  /* 0x0000040401007387 */ /* 0x000fe20000100800 */
[----:B------:R-:W-:-:S03]  /*e150*/  IMAD.MOV.U32 R2, RZ, RZ, 0x1 ;  /* 0x00000001ff027424 */ /* 0x000fc600078e00ff */
[----:B------:R0:W-:Y:S04]  /*e160*/  STL [R1+0x24], R3 ;  /* 0x0000240301007387 */ /* 0x0001e80000100800 */
[----:B------:R-:W-:Y:S04]  /*e170*/  STL [R1+0x8], RZ ;  /* 0x000008ff01007387 */ /* 0x000fe80000100800 */
[----:B------:R1:W-:Y:S01]  /*e180*/  STL [R1+0x10], R2 ;  /* 0x0000100201007387 */ /* 0x0003e20000100800 */
[----:B0-----:R-:W-:-:S03]  /*e190*/  LOP3.LUT R3, R0, 0x40, RZ, 0xfc, !PT ;  /* 0x0000004000037812 */ /* 0x001fc600078efcff */
[----:B------:R0:W-:Y:S01]  /*e1a0*/  STL [R1+0x50], RZ ;  /* 0x000050ff01007387 */ /* 0x0001e20000100800 */
[C---:B-1----:R-:W-:Y:S02]  /*e1b0*/  LOP3.LUT R2, R0.reuse, 0x80, RZ, 0xfc, !PT ;  /* 0x0000008000027812 */ /* 0x042fe400078efcff */
[----:B------:R-:W-:-:S07]  /*e1c0*/  LOP3.LUT R0, R0, 0xc0, RZ, 0xfc, !PT ;  /* 0x000000c000007812 */ /* 0x000fce00078efcff */
.L_x_554:
[----:B-1----:R-:W1:Y:S01]  /*e1d0*/  LDC.64 R2, c[0x0][0xc88] ;  /* 0x00032200ff027b82 */ /* 0x002e620000000a00 */
[----:B------:R-:W-:Y:S01]  /*e1e0*/  ULDC.64 UR4, c[0x0][0x208] ;  /* 0x0000820000047ab9 */ /* 0x000fe20000000a00 */
[----:B-1----:R-:W-:-:S05]  /*e1f0*/  IMAD.WIDE R2, R19, 0x4, R2 ;  /* 0x0000000413027825 */ /* 0x002fca00078e0202 */
[----:B--2---:R-:W2:Y:S01]  /*e200*/  LDG.E R11, desc[UR4][R2.64] ;  /* 0x00000004020b7981 */ /* 0x004ea2000c1e1900 */
[----:B------:R-:W-:Y:S05]  /*e210*/  YIELD ;  /* 0x0000000000007946 */ /* 0x000fea0003800000 */
[----:B------:R-:W-:Y:S01]  /*e220*/  ULDC.64 UR4, c[0x0][0xa28] ;  /* 0x00028a0000047ab9 */ /* 0x000fe20000000a00 */
[----:B---3--:R-:W-:Y:S01]  /*e230*/  IMAD.MOV.U32 R0, RZ, RZ, RZ ;  /* 0x000000ffff007224 */ /* 0x008fe200078e00ff */
[----:B------:R-:W-:Y:S01]  /*e240*/  ISETP.NE.U32.AND P0, PT, RZ, UR4, PT ;  /* 0x00000004ff007c0c */ /* 0x000fe2000bf05070 */
[----:B------:R-:W-:Y:S01]  /*e250*/  ULDC.64 UR10, c[0x0][0x208] ;  /* 0x00008200000a7ab9 */ /* 0x000fe20000000a00 */
[----:B------:R-:W-:Y:S01]  /*e260*/  IMAD.MOV.U32 R6, RZ, RZ, RZ ;  /* 0x000000ffff067224 */ /* 0x000fe200078e00ff */
[----:B------:R-:W-:Y:S01]  /*e270*/  ULDC.64 UR6, c[0x0][0xa18] ;  /* 0x0002860000067ab9 */ /* 0x000fe20000000a00 */
[----:B------:R-:W-:Y:S01]  /*e280*/  ISETP.NE.AND.EX P0, PT, RZ, UR5, PT, P0 ;  /* 0x00000005ff007c0c */ /* 0x000fe2000bf05300 */
[----:B------:R-:W-:Y:S01]  /*e290*/  ULDC.64 UR8, c[0x0][0xa08] ;  /* 0x0002820000087ab9 */ /* 0x000fe20000000a00 */
[----:B--2---:R-:W-:Y:S01]  /*e2a0*/  SHF.R.S32.HI R4, RZ, 0x1f, R11 ;  /* 0x0000001fff047819 */ /* 0x004fe2000001140b */
[----:B------:R-:W-:-:S10]  /*e2b0*/  IMAD.SHL.U32 R10, R11, 0x4, RZ ;  /* 0x000000040b0a7824 */ /* 0x000fd400078e00ff */
[C---:B------:R-:W-:Y:S01]  /*e2c0*/  @P0 LEA R2, P1, R11.reuse, UR4, 0x2 ;  /* 0x000000040b020c11 */ /* 0x040fe2000f8210ff */
[----:B------:R-:W-:Y:S03]  /*e2d0*/  STL [R1+0x28], R11 ;  /* 0x0000280b01007387 */ /* 0x000fe60000100800 */
[C-C-:B------:R-:W-:Y:S01]  /*e2e0*/  @P0 LEA.HI.X R3, R11.reuse, UR5, R4.reuse, 0x2, P1 ;  /* 0x000000050b030c11 */ /* 0x140fe200088f1404 */
[----:B------:R-:W-:Y:S01]  /*e2f0*/  ULDC.64 UR4, c[0x0][0xa00] ;  /* 0x0002800000047ab9 */ /* 0x000fe20000000a00 */
[----:B------:R-:W-:Y:S01]  /*e300*/  SHF.L.U64.HI R9, R11, 0x2, R4 ;  /* 0x000000020b097819 */ /* 0x000fe20000010204 */
[----:B------:R1:W-:Y:S01]  /*e310*/  STL [R1+0x38], R4 ;  /* 0x0000380401007387 */ /* 0x0003e20000100800 */
[----:B------:R-:W-:-:S03]  /*e320*/  ISETP.NE.U32.AND P1, PT, RZ, UR4, PT ;  /* 0x00000004ff007c0c */ /* 0x000fc6000bf25070 */
[----:B-----5:R2:W5:Y:S01]  /*e330*/  @P0 LDG.E R0, desc[UR10][R2.64] ;  /* 0x0000000a02000981 */ /* 0x020562000c1e1900 */
[----:B------:R-:W-:Y:S01]  /*e340*/  ISETP.NE.AND.EX P1, PT, RZ, UR5, PT, P1 ;  /* 0x00000005ff007c0c */ /* 0x000fe2000bf25310 */
[----:B------:R-:W-:Y:S01]  /*e350*/  IMAD.MOV.U32 R8, RZ, RZ, RZ ;  /* 0x000000ffff087224 */ /* 0x000fe200078e00ff */
[----:B------:R-:W-:Y:S01]  /*e360*/  ISETP.NE.U32.AND P2, PT, RZ, UR6, PT ;  /* 0x00000006ff007c0c */ /* 0x000fe2000bf45070 */
[----:B------:R-:W-:Y:S01]  /*e370*/  STL [R1], R10 ;  /* 0x0000000a01007387 */ /* 0x000fe20000100800 */
[----:B------:R-:W-:Y:S02]  /*e380*/  ISETP.NE.U32.AND P0, PT, RZ, UR8, PT ;  /* 0x00000008ff007c0c */ /* 0x000fe4000bf05070 */
[----:B------:R-:W-:Y:S01]  /*e390*/  ISETP.NE.AND.EX P2, PT, RZ, UR7, PT, P2 ;  /* 0x00000007ff007c0c */ /* 0x000fe2000bf45320 */
[----:B------:R-:W-:Y:S01]  /*e3a0*/  STL [R1+0x1c], R9 ;  /* 0x00001c0901007387 */ /* 0x000fe20000100800 */
[----:B------:R-:W-:Y:S02]  /*e3b0*/  ISETP.NE.AND.EX P0, PT, RZ, UR9, PT, P0 ;  /* 0x00000009ff007c0c */ /* 0x000fe4000bf05300 */
[----:B--2---:R-:W-:-:S02]  /*e3c0*/  IADD3 R2, P3, R10, UR4, RZ ;  /* 0x000000040a027c10 */ /* 0x004fc4000ff7e0ff */
[----:B-1----:R-:W-:Y:S02]  /*e3d0*/  IADD3 R4, P4, R10, UR8, RZ ;  /* 0x000000080a047c10 */ /* 0x002fe4000ff9e0ff */
[C---:B------:R-:W-:Y:S01]  /*e3e0*/  IADD3.X R3, R9.reuse, UR5, RZ, P3, !PT ;  /* 0x0000000509037c10 */ /* 0x040fe20009ffe4ff */
[----:B------:R-:W-:Y:S01]  /*e3f0*/  ULDC UR4, c[0x0][0x288] ;  /* 0x0000a20000047ab9 */ /* 0x000fe20000000800 */
[----:B------:R-:W-:-:S03]  /*e400*/  IADD3.X R5, R9, UR9, RZ, P4, !PT ;  /* 0x0000000909057c10 */ /* 0x000fc6000a7fe4ff */
[----:B------:R-:W2:Y:S01]  /*e410*/  @P1 LDG.E R6, desc[UR10][R2.64] ;  /* 0x0000000a02061981 */ /* 0x000ea2000c1e1900 */
[----:B------:R-:W-:Y:S01]  /*e420*/  IMAD.U32 R12, RZ, RZ, UR4 ;  /* 0x00000004ff0c7e24 */ /* 0x000fe2000f8e00ff */
[----:B------:R-:W-:Y:S02]  /*e430*/  ULDC.64 UR4, c[0x0][0x418] ;  /* 0x0001060000047ab9 */ /* 0x000fe40000000a00 */
[----:B------:R-:W5:Y:S04]  /*e440*/  @P0 LDG.E R8, desc[UR10][R4.64] ;  /* 0x0000000a04080981 */ /* 0x000f68000c1e1900 */
[----:B--2---:R1:W-:Y:S02]  /*e450*/  STL [R1+0x34], R6 ;  /* 0x0000340601007387 */ /* 0x0043e40000100800 */
[----:B-1----:R-:W-:-:S04]  /*e460*/  @P2 IADD3 R6, P3, R10, UR6, RZ ;  /* 0x000000060a062c10 */ /* 0x002fc8000ff7e0ff */
[----:B------:R-:W-:-:S05]  /*e470*/  @P2 IADD3.X R7, R9, UR7, RZ, P3, !PT ;  /* 0x0000000709072c10 */ /* 0x000fca0009ffe4ff */
[----:B------:R1:W2:Y:S01]  /*e480*/  @P2 LDG.E R12, desc[UR10][R6.64] ;  /* 0x0000000a060c2981 */ /* 0x0002a2000c1e1900 */
[----:B------:R-:W-:-:S03]  /*e490*/  UISETP.NE.U32.AND UP0, UPT, UR4, URZ, UPT ;  /* 0x0000003f0400728c */ /* 0x000fc6000bf05070 */
[----:B------:R-:W-:Y:S01]  /*e4a0*/  ULDC UR4, c[0x0][0x424] ;  /* 0x0001090000047ab9 */ /* 0x000fe20000000800 */
[----:B------:R-:W-:-:S03]  /*e4b0*/  UISETP.NE.AND.EX UP0, UPT, UR5, URZ, UPT, UP0 ;  /* 0x0000003f0500728c */ /* 0x000fc6000bf05300 */
[----:B------:R-:W-:Y:S01]  /*e4c0*/  ULDC UR5, c[0x0][0x2f0] ;  /* 0x0000bc0000057ab9 */ /* 0x000fe20000000800 */
[----:B------:R-:W-:-:S04]  /*e4d0*/  USEL UR4, UR4, 0x1, UP0 ;  /* 0x0000000104047887 */ /* 0x000fc80008000000 */
[----:B------:R-:W-:-:S06]  /*e4e0*/  UIMAD UR4, UR4, UR5, URZ ;  /* 0x00000005040472a4 */ /* 0x000fcc000f8e023f */
[----:B-1----:R-:W-:Y:S01]  /*e4f0*/  IMAD.U32 R6, RZ, RZ, UR4 ;  /* 0x00000004ff067e24 */ /* 0x002fe2000f8e00ff */
[----:B--2---:R1:W-:Y:S01]  /*e500*/  STL [R1+0x3c], R12 ;  /* 0x00003c0c01007387 */ /* 0x0043e20000100800 */
[----:B------:R-:W-:Y:S05]  /*e510*/  @P2 BRA `(.L_x_442) ;  /* 0x0000000000182947 */ /* 0x000fea0003800000 */
[----:B------:R-:W-:Y:S05]  /*e520*/  @!P1 BRA `(.L_x_442) ;  /* 0x0000000000149947 */ /* 0x000fea0003800000 */
[----:B------:R-:W-:Y:S02]  /*e530*/  ULDC.64 UR4, c[0x0][0x208] ;  /* 0x0000820000047ab9 */ /* 0x000fe40000000a00 */
[----:B------:R-:W2:Y:S04]  /*e540*/  LDG.E R7, desc[UR4][R2.64] ;  /* 0x0000000402077981 */ /* 0x000ea8000c1e1900 */
[----:B------:R-:W2:Y:S02]  /*e550*/  LDG.E R2, desc[UR4][R2.64+0x4] ;  /* 0x0000040402027981 */ /* 0x000ea4000c1e1900 */
[----:B--2---:R-:W-:-:S05]  /*e560*/  IMAD.IADD R2, R2, 0x1, -R7 ;  /* 0x0000000102027824 */ /* 0x004fca00078e0a07 */
[----:B------:R2:W-:Y:S02]  /*e570*/  STL [R1+0x3c], R2 ;  /* 0x00003c0201007387 */ /* 0x0005e40000100800 */
.L_x_442:
[----:B--2---:R-:W-:Y:S01]  /*e580*/  IMAD.MOV.U32 R2, RZ, RZ, R11 ;  /* 0x000000ffff027224 */ /* 0x004fe200078e000b */
[----:B------:R-:W-:Y:S01]  /*e590*/  ULDC.64 UR4, c[0x0][0xa20] ;  /* 0x0002880000047ab9 */ /* 0x000fe20000000a00 */
[----:B-----5:R-:W-:Y:S01]  /*e5a0*/  IMAD.IADD R3, R8, 0x1, R0 ;  /* 0x0000000108037824 */ /* 0x020fe200078e0200 */
[----:B------:R-:W-:Y:S02]  /*e5b0*/  ISETP.NE.U32.AND P1, PT, RZ, UR4, PT ;  /* 0x00000004ff007c0c */ /* 0x000fe4000bf25070 */
[----:B------:R2:W-:Y:S02]  /*e5c0*/  STL [R1+0xc], R2 ;  /* 0x00000c0201007387 */ /* 0x0005e40000100800 */
[----:B------:R-:W-:Y:S02]  /*e5d0*/  ISETP.NE.AND.EX P1, PT, RZ, UR5, PT, P1 ;  /* 0x00000005ff007c0c */ /* 0x000fe4000bf25310 */
[----:B------:R2:W-:Y:S11]  /*e5e0*/  STL [R1+0x18], R3 ;  /* 0x0000180301007387 */ /* 0x0005f60000100800 */
[----:B--2---:R-:W-:Y:S05]  /*e5f0*/  @!P1 BRA `(.L_x_443) ;  /* 0x0000000000149947 */ /* 0x004fea0003800000 */
[----:B------:R-:W-:Y:S01]  /*e600*/  IADD3 R6, P0, R10, UR4, RZ ;  /* 0x000000040a067c10 */ /* 0x000fe2000ff1e0ff */
[----:B------:R-:W-:-:S03]  /*e610*/  ULDC.64 UR6, c[0x0][0x208] ;  /* 0x0000820000067ab9 */ /* 0x000fc60000000a00 */
[----:B------:R-:W-:-:S05]  /*e620*/  IADD3.X R7, R9, UR5, RZ, P0, !PT ;  /* 0x0000000509077c10 */ /* 0x000fca00087fe4ff */
[----:B------:R2:W5:Y:S01]  /*e630*/  LDG.E R6, desc[UR6][R6.64] ;  /* 0x0000000606067981 */ /* 0x000562000c1e1900 */
[----:B------:R-:W-:Y:S05]  /*e640*/  BRA `(.L_x_444) ;  /* 0x0000000000147947 */ /* 0x000fea0003800000 */
.L_x_443:
[----:B------:R-:W-:Y:S05]  /*e650*/  @!P0 BRA `(.L_x_444) ;  /* 0x0000000000108947 */ /* 0x000fea0003800000 */
[----:B------:R-:W-:Y:S02]  /*e660*/  ULDC.64 UR4, c[0x0][0x208] ;  /* 0x0000820000047ab9 */ /* 0x000fe40000000a00 */
[----:B------:R-:W2:Y:S04]  /*e670*/  LDG.E R6, desc[UR4][R4.64] ;  /* 0x0000000404067981 */ /* 0x000ea8000c1e1900 */
[----:B------:R-:W2:Y:S02]  /*e680*/  LDG.E R4, desc[UR4][R4.64+0x4] ;  /* 0x0000040404047981 */ /* 0x000ea4000c1e1900 */
[----:B--2---:R-:W-:-:S07]  /*e690*/  IMAD.IADD R6, R4, 0x1, -R6 ;  /* 0x0000000104067824 */ /* 0x004fce00078e0a06 */
.L_x_444:
[----:B-----5:R-:W-:Y:S01]  /*e6a0*/  IMAD.IADD R2, R6, 0x1, -R0 ;  /* 0x0000000106027824 */ /* 0x020fe200078e0a00 */
[----:B------:R-:W-:Y:S03]  /*e6b0*/  BSSY B7, `(.L_x_445) ;  /* 0x00004fa000077945 */ /* 0x000fe60003800000 */
[C---:B------:R-:W-:Y:S01]  /*e6c0*/  VIADD R0, R2.reuse, 0x4f ;  /* 0x0000004f02007836 */ /* 0x040fe20000000000 */
[----:B------:R3:W-:Y:S01]  /*e6d0*/  STL [R1+0x40], R2 ;  /* 0x0000400201007387 */ /* 0x0007e20000100800 */
[----:B------:R-:W-:Y:S02]  /*e6e0*/  ISETP.GT.AND P0, PT, R2, RZ, PT ;  /* 0x000000ff0200720c */ /* 0x000fe40003f04270 */
[----:B------:R-:W-:-:S05]  /*e6f0*/  IMAD.HI R0, R0, 0x66666667, RZ ;  /* 0x6666666700007827 */ /* 0x000fca00078e02ff */
[----:B---3--:R-:W-:-:S04]  /*e700*/  SHF.R.U32.HI R2, RZ, 0x1f, R0 ;  /* 0x0000001fff027819 */ /* 0x008fc80000011600 */
[----:B------:R-:W-:-:S05]  /*e710*/  LEA.HI.SX32 R0, R0, R2, 0x1b ;  /* 0x0000000200007211 */ /* 0x000fca00078fdaff */
[----:B------:R3:W-:Y:S01]  /*e720*/  STL [R1+0x30], R0 ;  /* 0x0000300001007387 */ /* 0x0007e20000100800 */
[----:B------:R-:W-:Y:S05]  /*e730*/  @P0 BRA `(.L_x_446) ;  /* 0x0000000000480947 */ /* 0x000fea0003800000 */
[----:B------:R-:W4:Y:S02]  /*e740*/  S2R R3, SR_TID.X ;  /* 0x0000000000037919 */ /* 0x000f240000002100 */
[----:B----4-:R-:W-:-:S04]  /*e750*/  LOP3.LUT R3, R3, 0x7f, RZ, 0xc0, !PT ;  /* 0x0000007f03037812 */ /* 0x010fc800078ec0ff */
[----:B------:R-:W-:-:S13]  /*e760*/  ISETP.NE.AND P0, PT, R3, RZ, PT ;  /* 0x000000ff0300720c */ /* 0x000fda0003f05270 */
[----:B------:R-:W-:Y:S05]  /*e770*/  @P0 BRA `(.L_x_447) ;  /* 0x0000004c00b40947 */ /* 0x000fea0003800000 */
[----:B------:R-:W4:Y:S01]  /*e780*/  S2R R3, SR_LANEID ;  /* 0x0000000000037919 */ /* 0x000f220000000000 */
[----:B------:R-:W-:Y:S01]  /*e790*/  VOTEU.ANY UR4, UPT, PT ;  /* 0x0000000000047886 */ /* 0x000fe200038e0100 */
[----:B------:R-:W5:Y:S01]  /*e7a0*/  LDC.64 R4, c[0x0][0xc60] ;  /* 0x00031800ff047b82 */ /* 0x000f620000000a00 */
[----:B---3--:R-:W4:Y:S01]  /*e7b0*/  FLO.U32 R0, UR4 ;  /* 0x0000000400007d00 */ /* 0x008f2200080e0000 */
[----:B------:R-:W-:-:S07]  /*e7c0*/  ULDC.64 UR6, c[0x0][0x208] ;  /* 0x0000820000067ab9 */ /* 0x000fce0000000a00 */
[----:B------:R-:W5:Y:S01]  /*e7d0*/  POPC R2, UR4 ;  /* 0x0000000400027d09 */ /* 0x000f620008000000 */
[----:B----4-:R-:W-:-:S13]  /*e7e0*/  ISETP.EQ.U32.AND P0, PT, R0, R3, PT ;  /* 0x000000030000720c */ /* 0x010fda0003f02070 */
[----:B-----5:R-:W3:Y:S01]  /*e7f0*/  @P0 ATOMG.E.ADD.STRONG.GPU PT, R5, desc[UR6][R4.64], R2 ;  /* 0x00000002040509a8 */ /* 0x020ee200081ee1c6 */
[----:B------:R-:W4:Y:S02]  /*e800*/  S2R R3, SR_LTMASK ;  /* 0x0000000000037919 */ /* 0x000f240000003900 */
[----:B----4-:R-:W-:-:S06]  /*e810*/  LOP3.LUT R3, R3, UR4, RZ, 0xc0, !PT ;  /* 0x0000000403037c12 */ /* 0x010fcc000f8ec0ff */
[----:B------:R-:W4:Y:S01]  /*e820*/  POPC R3, R3 ;  /* 0x0000000300037309 */ /* 0x000f220000000000 */
[----:B---3--:R-:W4:Y:S02]  /*e830*/  SHFL.IDX PT, R0, R5, R0, 0x1f ;  /* 0x00001f0005007589 */ /* 0x008f2400000e0000 */
[----:B----4-:R-:W-:Y:S01]  /*e840*/  IADD3 R16, R0, UR38, R3 ;  /* 0x0000002600107c10 */ /* 0x010fe2000fffe003 */
[----:B------:R-:W-:Y:S06]  /*e850*/  BRA `(.L_x_447) ;  /* 0x0000004c007c7947 */ /* 0x000fec0003800000 */
.L_x_446:
[----:B---3--:R-:W3:Y:S01]  /*e860*/  LDL R0, [R1+0x4] ;  /* 0x0000040001007983 */ /* 0x008ee20000100800 */
[----:B------:R-:W-:Y:S01]  /*e870*/  BSSY B6, `(.L_x_448) ;  /* 0x0000014000067945 */ /* 0x000fe20003800000 */
[----:B---3--:R-:W-:-:S05]  /*e880*/  VIADD R0, R0, 0x24400 ;  /* 0x0002440000007836 */ /* 0x008fca0000000000 */
[----:B------:R-:W-:-:S13]  /*e890*/  LOP3.LUT P0, RZ, R0, 0x3ff, RZ, 0xc0, !PT ;  /* 0x000003ff00ff7812 */ /* 0x000fda000780c0ff */
[----:B------:R-:W-:Y:S05]  /*e8a0*/  @!P0 BRA `(.L_x_449) ;  /* 0x0000000000408947 */ /* 0x000fea0003800000 */
[----:B------:R-:W-:Y:S01]  /*e8b0*/  MOV R2, 0x0 ;  /* 0x0000000000027802 */ /* 0x000fe20000000f00 */
[----:B------:R-:W-:Y:S01]  /*e8c0*/  ULDC.64 UR6, c[0x4][0xa8] ;  /* 0x01002a0000067ab9 */ /* 0x000fe20000000a00 */
[----:B------:R-:W-:Y:S01]  /*e8d0*/  ULDC.64 UR8, c[0x4][0xb0] ;  /* 0x01002c0000087ab9 */ /* 0x000fe20000000a00 */
[----:B------:R-:W-:Y:S01]  /*e8e0*/  ULDC.64 UR4, c[0x4][0x8] ;  /* 0x0100020000047ab9 */ /* 0x000fe20000000a00 */
[----:B------:R-:W-:Y:S02]  /*e8f0*/  IMAD.U32 R4, RZ, RZ, UR6 ;  /* 0x00000006ff047e24 */ /* 0x000fe4000f8e00ff */
[----:B------:R-:W3:Y:S01]  /*e900*/  LDC.64 R2, c[0x4][R2] ;  /* 0x0100000002027b82 */ /* 0x000ee20000000a00 */
[----:B------:R-:W-:Y:S02]  /*e910*/  IMAD.U32 R5, RZ, RZ, UR7 ;  /* 0x00000007ff057e24 */ /* 0x000fe4000f8e00ff */
[----:B------:R-:W-:Y:S02]  /*e920*/  IMAD.U32 R6, RZ, RZ, UR8 ;  /* 0x00000008ff067e24 */ /* 0x000fe4000f8e00ff */
[----:B--2---:R-:W-:-:S02]  /*e930*/  IMAD.U32 R7, RZ, RZ, UR9 ;  /* 0x00000009ff077e24 */ /* 0x004fc4000f8e00ff */
[----:B------:R-:W-:Y:S02]  /*e940*/  IMAD.U32 R10, RZ, RZ, UR4 ;  /* 0x00000004ff0a7e24 */ /* 0x000fe4000f8e00ff */
[----:B------:R-:W-:Y:S02]  /*e950*/  IMAD.U32 R11, RZ, RZ, UR5 ;  /* 0x00000005ff0b7e24 */ /* 0x000fe4000f8e00ff */
[----:B------:R-:W-:Y:S02]  /*e960*/  IMAD.MOV.U32 R8, RZ, RZ, 0x70 ;  /* 0x00000070ff087424 */ /* 0x000fe400078e00ff */
[----:B-1----:R-:W-:Y:S02]  /*e970*/  IMAD.MOV.U32 R12, RZ, RZ, 0x1 ;  /* 0x00000001ff0c7424 */ /* 0x002fe400078e00ff */
[----:B------:R-:W-:-:S07]  /*e980*/  IMAD.MOV.U32 R13, RZ, RZ, RZ ;  /* 0x000000ffff0d7224 */ /* 0x000fce00078e00ff */
[----:B------:R-:W-:-:S07]  /*e990*/  LEPC R20, `(.L_x_449) ;  /* 0x000000001014794e */ /* 0x000fce0000000000 */
[----:B0--3--:R-:W-:Y:S05]  /*e9a0*/  CALL.ABS.NOINC R2 ;  /* 0x0000000002007343 */ /* 0x009fea0003c00000 */
.L_x_449:
[----:B------:R-:W-:Y:S05]  /*e9b0*/  BSYNC B6 ;  /* 0x0000000000067941 */ /* 0x000fea0003800000 */
.L_x_448:
[----:B------:R-:W3:Y:S01]  /*e9c0*/  LDL R2, [R1+0x4] ;  /* 0x0000040001027983 */ /* 0x000ee20000100800 */
        /* <DEDUP_REMOVED lines=8> */
[----:B------:R3:W4:Y:S01]  /*ea50*/  LDC.64 R2, c[0x4][R0] ;  /* 0x0100000000027b82 */ /* 0x0007220000000a00 */
[----:B------:R-:W-:Y:S02]  /*ea60*/  IMAD.U32 R4, RZ, RZ, UR6 ;  /* 0x00000006ff047e24 */ /* 0x000fe4000f8e00ff */
[----:B------:R-:W-:Y:S02]  /*ea70*/  IMAD.U32 R5, RZ, RZ, UR7 ;  /* 0x00000007ff057e24 */ /* 0x000fe4000f8e00ff */
[----:B------:R-:W-:Y:S02]  /*ea80*/  IMAD.U32 R6, RZ, RZ, UR8 ;  /* 0x00000008ff067e24 */ /* 0x000fe4000f8e00ff */
[----:B--2---:R-:W-:-:S02]  /*ea90*/  IMAD.U32 R7, RZ, RZ, UR9 ;  /* 0x00000009ff077e24 */ /* 0x004fc4000f8e00ff */
[----:B------:R-:W-:Y:S02]  /*eaa0*/  IMAD.U32 R10, RZ, RZ, UR4 ;  /* 0x00000004ff0a7e24 */ /* 0x000fe4000f8e00ff */
[----:B------:R-:W-:Y:S02]  /*eab0*/  IMAD.U32 R11, RZ, RZ, UR5 ;  /* 0x00000005ff0b7e24 */ /* 0x000fe4000f8e00ff */
[----:B------:R-:W-:Y:S02]  /*eac0*/  IMAD.MOV.U32 R8, RZ, RZ, 0x70 ;  /* 0x00000070ff087424 */ /* 0x000fe400078e00ff */
[----:B-1----:R-:W-:Y:S02]  /*ead0*/  IMAD.MOV.U32 R12, RZ, RZ, 0x1 ;  /* 0x00000001ff0c7424 */ /* 0x002fe400078e00ff */
[----:B---3--:R-:W-:-:S07]  /*eae0*/  IMAD.MOV.U32 R13, RZ, RZ, RZ ;  /* 0x000000ffff0d7224 */ /* 0x008fce00078e00ff */
[----:B------:R-:W-:-:S07]  /*eaf0*/  LEPC R20, `(.L_x_452) ;  /* 0x000000001014794e */ /* 0x000fce0000000000 */
[----:B0---4-:R-:W-:Y:S05]  /*eb00*/  CALL.ABS.NOINC R2 ;  /* 0x0000000002007343 */ /* 0x011fea0003c00000 */
.L_x_452:
[----:B------:R-:W-:Y:S01]  /*eb10*/  MOV R2, 0x0 ;  /* 0x0000000000027802 */ /* 0x000fe20000000f00 */
[----:B------:R-:W-:Y:S01]  /*eb20*/  ULDC.64 UR6, c[0x4][0xa8] ;  /* 0x01002a0000067ab9 */ /* 0x000fe20000000a00 */
[----:B------:R-:W-:Y:S01]  /*eb30*/  ULDC.64 UR8, c[0x4][0xb0] ;  /* 0x01002c0000087ab9 */ /* 0x000fe20000000a00 */
[----:B------:R-:W-:Y:S01]  /*eb40*/  ULDC.64 UR4, c[0x4][0x18] ;  /* 0x0100060000047ab9 */ /* 0x000fe20000000a00 */
[----:B------:R-:W-:Y:S02]  /*eb50*/  IMAD.U32 R4, RZ, RZ, UR6 ;  /* 0x00000006ff047e24 */ /* 0x000fe4000f8e00ff */
[----:B------:R-:W0:Y:S01]  /*eb60*/  LDC.64 R2, c[0x4][R2] ;  /* 0x0100000002027b82 */ /* 0x000e220000000a00 */
        /* <DEDUP_REMOVED lines=9> */
[----:B0-----:R-:W-:Y:S05]  /*ec00*/  CALL.ABS.NOINC R2 ;  /* 0x0000000002007343 */ /* 0x001fea0003c00000 */
.L_x_451:
[----:B------:R-:W-:Y:S05]  /*ec10*/  BSYNC B6 ;  /* 0x0000000000067941 */ /* 0x000fea0003800000 */
.L_x_450:
[----:B------:R-:W3:Y:S01]  /*ec20*/  LDL.LU R2, [R1] ;  /* 0x0000000001027983 */ /* 0x000ee20000300800 */
[----:B------:R-:W-:-:S03]  /*ec30*/  ULDC.64 UR4, c[0x0][0x9f8] ;  /* 0x00027e0000047ab9 */ /* 0x000fc60000000a00 */
[----:B------:R-:W4:Y:S04]  /*ec40*/  LDL.LU R4, [R1+0x1c] ;  /* 0x00001c0001047983 */ /* 0x000f280000300800 */
[----:B--2---:R-:W2:Y:S01]  /*ec50*/  LDL R7, [R1+0xc] ;  /* 0x00000c0001077983 */ /* 0x004ea20000100800 */
[----:B------:R-:W-:Y:S01]  /*ec60*/  ISETP.NE.U32.AND P0, PT, RZ, UR4, PT ;  /* 0x00000004ff007c0c */ /* 0x000fe2000bf05070 */
[----:B------:R-:W-:Y:S02]  /*ec70*/  ULDC.64 UR6, c[0x0][0x208] ;  /* 0x0000820000067ab9 */ /* 0x000fe40000000a00 */
[----:B------:R-:W5:Y:S01]  /*ec80*/  LDL R0, [R1+0x30] ;  /* 0x0000300001007983 */ /* 0x000f620000100800 */
[----:B------:R-:W-:-:S13]  /*ec90*/  ISETP.NE.AND.EX P0, PT, RZ, UR5, PT, P0 ;  /* 0x00000005ff007c0c */ /* 0x000fda000bf05300 */
[----:B---3--:R-:W-:-:S04]  /*eca0*/  @P0 IADD3 R2, P1, R2, UR4, RZ ;  /* 0x0000000402020c10 */ /* 0x008fc8000ff3e0ff */
[----:B----4-:R-:W-:Y:S01]  /*ecb0*/  @P0 IADD3.X R3, R4, UR5, RZ, P1, !PT ;  /* 0x0000000504030c10 */ /* 0x010fe20008ffe4ff */
[----:B------:R-:W-:-:S04]  /*ecc0*/  ULDC.64 UR4, c[0x0][0xa08] ;  /* 0x0002820000047ab9 */ /* 0x000fc80000000a00 */
[----:B--2---:R2:W3:Y:S01]  /*ecd0*/  @P0 LDG.E R7, desc[UR6][R2.64] ;  /* 0x0000000602070981 */ /* 0x0044e2000c1e1900 */
[----:B-----5:R-:W-:Y:S01]  /*ece0*/  VIADD R9, R0, 0xffffffff ;  /* 0xffffffff00097836 */ /* 0x020fe20000000000 */
[----:B--2---:R-:W2:Y:S01]  /*ecf0*/  LDC.64 R2, c[0x0][0x418] ;  /* 0x00010600ff027b82 */ /* 0x004ea20000000a00 */
[----:B---3--:R-:W-:Y:S01]  /*ed00*/  SHF.R.S32.HI R8, RZ, 0x1f, R7 ;  /* 0x0000001fff087819 */ /* 0x008fe20000011407 */
[----:B------:R3:W-:Y:S04]  /*ed10*/  @P0 STL [R1+0xc], R7 ;  /* 0x00000c0701000387 */ /* 0x0007e80000100800 */
[----:B------:R3:W-:Y:S04]  /*ed20*/  STL [R1+0x2c], R9 ;  /* 0x00002c0901007387 */ /* 0x0007e80000100800 */
[----:B------:R3:W-:Y:S01]  /*ed30*/  STL [R1+0x1c], R8 ;  /* 0x00001c0801007387 */ /* 0x0007e20000100800 */
[----:B--2---:R-:W-:Y:S01]  /*ed40*/  LOP3.LUT P0, RZ, R2, UR4, RZ, 0xfc, !PT ;  /* 0x0000000402ff7c12 */ /* 0x004fe2000f80fcff */
[----:B------:R-:W-:-:S03]  /*ed50*/  UMOV UR4, 0xffffffff ;  /* 0xffffffff00047882 */ /* 0x000fc60000000000 */
[----:B------:R-:W-:-:S04]  /*ed60*/  LOP3.LUT P0, RZ, R3, UR5, RZ, 0xfc, P0 ;  /* 0x0000000503ff7c12 */ /* 0x000fc8000800fcff */
[----:B------:R-:W-:Y:S01]  /*ed70*/  SEL R0, R7, RZ, !P0 ;  /* 0x000000ff07007207 */ /* 0x000fe20004000000 */
[----:B---3--:R-:W-:Y:S08]  /*ed80*/  BRA.DIV UR4, `(.L_x_453) ;  /* 0x0000005a04307947 */ /* 0x008ff0000b800000 */
[----:B------:R-:W2:Y:S02]  /*ed90*/  S2R R4, SR_TID.X ;  /* 0x0000000000047919 */ /* 0x000ea40000002100 */
[----:B--2---:R-:W-:-:S04]  /*eda0*/  SHF.R.U32.HI R4, RZ, 0x5, R4 ;  /* 0x00000005ff047819 */ /* 0x004fc80000011604 */
[----:B------:R-:W-:-:S05]  /*edb0*/  LOP3.LUT R4, R4, 0x3, RZ, 0xc0, !PT ;  /* 0x0000000304047812 */ /* 0x000fca00078ec0ff */
[----:B------:R2:W3:Y:S02]  /*edc0*/  SHFL.IDX PT, R14, R4, RZ, 0x1f ;  /* 0x00001fff040e7589 */ /* 0x0004e400000e0000 */
.L_x_570:
[----:B------:R-:W-:Y:S01]  /*edd0*/  PLOP3.LUT P1, PT, PT, PT, PT, 0x8, 0x0 ;  /* 0x000000000000781c */ /* 0x000fe20003f2e170 */
[----:B------:R4:W-:Y:S01]  /*ede0*/  STL [R1], R0 ;  /* 0x0000000001007387 */ /* 0x0009e20000100800 */
[----:B---3--:R-:W-:Y:S02]  /*edf0*/  ISETP.NE.AND P0, PT, R14, RZ, PT ;  /* 0x000000ff0e00720c */ /* 0x008fe40003f05270 */
[----:B----4-:R-:W-:-:S05]  /*ee00*/  P2R R0, PR, RZ, 0x2 ;  /* 0x00000002ff007803 */ /* 0x010fca0000000000 */
[----:B------:R3:W-:Y:S06]  /*ee10*/  STL [R1+0x20], R0 ;  /* 0x0000200001007387 */ /* 0x0007ec0000100800 */
[----:B------:R-:W-:Y:S05]  /*ee20*/  @P0 BRA `(.L_x_454) ;  /* 0x00000004005c0947 */ /* 0x000fea0003800000 */
[----:B------:R-:W-:-:S03]  /*ee30*/  UMOV UR4, 0xffffffff ;  /* 0xffffffff00047882 */ /* 0x000fc60000000000 */
[----:B------:R-:W-:Y:S05]  /*ee40*/  BRA.DIV UR4, `(.L_x_455) ;  /* 0x0000005a04347947 */ /* 0x000fea000b800000 */
[----:B------:R-:W-:-:S13]  /*ee50*/  ELECT P6, URZ, PT ;  /* 0x00000000003f782f */ /* 0x000fda00038c0000 */
.L_x_573:
[----:B------:R-:W-:Y:S05]  /*ee60*/  @!P6 BRA `(.L_x_454) ;  /* 0x00000004004ce947 */ /* 0x000fea0003800000 */
[----:B------:R4:W-:Y:S01]  /*ee70*/  STL [R1+0x14], R9 ;  /* 0x0000140901007387 */ /* 0x0009e20000100800 */
[----:B------:R-:W-:-:S04]  /*ee80*/  ISETP.NE.U32.AND P0, PT, R2, RZ, PT ;  /* 0x000000ff0200720c */ /* 0x000fc80003f05070 */
[----:B------:R-:W-:-:S13]  /*ee90*/  ISETP.NE.AND.EX P0, PT, R3, RZ, PT, P0 ;  /* 0x000000ff0300720c */ /* 0x000fda0003f05300 */
[----:B----4-:R-:W-:Y:S05]  /*eea0*/  @!P0 BRA `(.L_x_456) ;  /* 0x0000000000548947 */ /* 0x010fea0003800000 */
[----:B------:R-:W4:Y:S01]  /*eeb0*/  LDC R6, c[0x0][0x43c] ;  /* 0x00010f00ff067b82 */ /* 0x000f220000000800 */
[----:B---3--:R-:W-:Y:S01]  /*eec0*/  IMAD.MOV.U32 R0, RZ, RZ, R9 ;  /* 0x000000ffff007224 */ /* 0x008fe200078e0009 */
[----:B------:R-:W-:Y:S01]  /*eed0*/  ULDC.64 UR4, c[0x0][0x428] ;  /* 0x00010a0000047ab9 */ /* 0x000fe20000000a00 */
[----:B------:R-:W-:Y:S01]  /*eee0*/  ULDC.64 UR6, c[0x0][0x208] ;  /* 0x0000820000067ab9 */ /* 0x000fe20000000a00 */
[----:B----4-:R-:W-:-:S13]  /*eef0*/  ISETP.NE.AND P0, PT, R6, 0x1, PT ;  /* 0x000000010600780c */ /* 0x010fda0003f05270 */
[----:B--2---:R-:W2:Y:S02]  /*ef00*/  @P0 LDC.64 R4, c[0x0][0x440] ;  /* 0x00011000ff040b82 */ /* 0x004ea40000000a00 */
[----:B--2---:R-:W-:-:S05]  /*ef10*/  @P0 IMAD.HI.U32 R4, R9, R4, RZ ;  /* 0x0000000409040227 */ /* 0x004fca00078e00ff */
        /* <DEDUP_REMOVED lines=8> */
[----:B--2---:R-:W-:-:S04]  /*efa0*/  IMAD R6, R8, UR4, RZ ;  /* 0x0000000408067c24 */ /* 0x004fc8000f8e02ff */
[----:B------:R-:W-:-:S04]  /*efb0*/  IMAD R0, R7, UR5, R6 ;  /* 0x0000000507007c24 */ /* 0x000fc8000f8e0206 */
[----:B------:R-:W-:-:S05]  /*efc0*/  IMAD.IADD R0, R5, 0x1, R0 ;  /* 0x0000000105007824 */ /* 0x000fca00078e0200 */
[----:B------:R-:W-:-:S05]  /*efd0*/  LEA.HI.X R3, R4, R3, R0, 0x2, P0 ;  /* 0x0000000304037211 */ /* 0x000fca00000f1400 */
[----:B------:R-:W2:Y:S04]  /*efe0*/  LDG.E R0, desc[UR6][R2.64] ;  /* 0x0000000602007981 */ /* 0x000ea8000c1e1900 */
[----:B--2---:R4:W-:Y:S02]  /*eff0*/  STL [R1], R0 ;  /* 0x0000000001007387 */ /* 0x0049e40000100800 */
.L_x_456:
[----:B------:R-:W5:Y:S04]  /*f000*/  LDL R7, [R1+0x4] ;  /* 0x0000040001077983 */ /* 0x000f680000100800 */
[----:B---34-:R-:W5:Y:S04]  /*f010*/  LDL R0, [R1+0x8] ;  /* 0x0000080001007983 */ /* 0x018f680000100800 */
[----:B------:R-:W3:Y:S01]  /*f020*/  LDL R2, [R1+0x10] ;  /* 0x0000100001027983 */ /* 0x000ee20000100800 */
[----:B-----5:R-:W-:Y:S01]  /*f030*/  IMAD R0, R0, 0x8, R7 ;  /* 0x0000000800007824 */ /* 0x020fe200078e0207 */
[----:B---3--:R-:W-:-:S04]  /*f040*/  SHF.L.U32 R2, R2, 0x1f, RZ ;  /* 0x0000001f02027819 */ /* 0x008fc800000006ff */
[----:B------:R-:W3:Y:S02]  /*f050*/  SYNCS.PHASECHK.TRANS64.TRYWAIT P0, [R0+URZ+0x38840], R2 ;  /* 0x03884002000075a7 */ /* 0x000ee4000800017f */
[----:B---3--:R-:W-:Y:S05]  /*f060*/  @!P0 BRA `(.L_x_457) ;  /* 0x0000005400cc8947 */ /* 0x008fea0003800000 */
.L_x_574:
[----:B------:R-:W4:Y:S02]  /*f070*/  S2R R3, SR_TID.X ;  /* 0x0000000000037919 */ /* 0x000f240000002100 */
[----:B----4-:R-:W-:-:S04]  /*f080*/  LOP3.LUT R3, R3, 0x7f, RZ, 0xc0, !PT ;  /* 0x0000007f03037812 */ /* 0x010fc800078ec0ff */
[----:B------:R-:W-:-:S13]  /*f090*/  ISETP.NE.AND P0, PT, R3, RZ, PT ;  /* 0x000000ff0300720c */ /* 0x000fda0003f05270 */
[----:B------:R-:W-:Y:S05]  /*f0a0*/  @P0 BRA `(.L_x_458) ;  /* 0x00000000001c0947 */ /* 0x000fea0003800000 */
[----:B------:R-:W4:Y:S01]  /*f0b0*/  S2R R3, SR_TID.X ;  /* 0x0000000000037919 */ /* 0x000f220000002100 */
[----:B---3--:R-:W-:-:S04]  /*f0c0*/  IMAD.MOV.U32 R2, RZ, RZ, 0xa000 ;  /* 0x0000a000ff027424 */ /* 0x008fc800078e00ff */
[----:B------:R3:W-:Y:S01]  /*f0d0*/  SYNCS.ARRIVE.TRANS64 RZ, [R0+URZ+0x38830], R2 ;  /* 0x0388300200ff79a7 */ /* 0x0007e2000800003f */
[----:B----4-:R-:W-:-:S04]  /*f0e0*/  LOP3.LUT R3, R3, 0x1f, RZ, 0xc0, !PT ;  /* 0x0000001f03037812 */ /* 0x010fc800078ec0ff */
[----:B------:R-:W-:-:S13]  /*f0f0*/  ISETP.NE.AND P0, PT, R3, RZ, PT ;  /* 0x000000ff0300720c */ /* 0x000fda0003f05270 */
[----:B---3--:R-:W-:Y:S05]  /*f100*/  @!P0 BRA `(.L_x_458) ;  /* 0x0000000000048947 */ /* 0x008fea0003800000 */
[----:B------:R-:W-:Y:S01]  /*f110*/  BPT.TRAP 0x1 ;  /* 0x000000040000795c */ /* 0x000fe20000300000 */
.L_x_458:
[----:B------:R-:W4:Y:S04]  /*f120*/  LDL R6, [R1+0x4] ;  /* 0x0000040001067983 */ /* 0x000f280000100800 */
[----:B------:R-:W4:Y:S04]  /*f130*/  LDL R5, [R1+0x8] ;  /* 0x0000080001057983 */ /* 0x000f280000100800 */
[----:B--2---:R-:W2:Y:S04]  /*f140*/  LDL R4, [R1+0x14] ;  /* 0x0000140001047983 */ /* 0x004ea80000100800 */
[----:B------:R-:W5:Y:S04]  /*f150*/  LDL R3, [R1+0x18] ;  /* 0x0000180001037983 */ /* 0x000f680000100800 */
[----:B---3--:R-:W3:Y:S01]  /*f160*/  LDL R2, [R1] ;  /* 0x0000000001027983 */ /* 0x008ee20000100800 */
[----:B------:R-:W-:Y:S01]  /*f170*/  R2UR UR9, R0 ;  /* 0x00000000000972ca */ /* 0x000fe200000e0000 */
[----:B------:R-:W-:Y:S01]  /*f180*/  UIADD3 UR4, UP0, UR36, 0x370, URZ ;  /* 0x0000037024047890 */ /* 0x000fe2000ff1e03f */
[----:B------:R-:W-:Y:S01]  /*f190*/  R2UR UR12, R18 ;  /* 0x00000000120c72ca */ /* 0x000fe200000e0000 */
[----:B------:R-:W-:Y:S01]  /*f1a0*/  UMOV UR10, URZ ;  /* 0x0000003f000a7c82 */ /* 0x000fe20008000000 */
[----:B------:R-:W-:Y:S01]  /*f1b0*/  UMOV UR6, 0x0 ;  /* 0x0000000000067882 */ /* 0x000fe20000000000 */
[----:B------:R-:W-:Y:S01]  /*f1c0*/  UMOV UR7, 0x14f00000 ;  /* 0x14f0000000077882 */ /* 0x000fe20000000000 */
[----:B------:R-:W-:Y:S01]  /*f1d0*/  UMOV UR16, 0x40 ;  /* 0x0000004000107882 */ /* 0x000fe20000000000 */
[----:B------:R-:W-:-:S06]  /*f1e0*/  PLOP3.LUT P0, PT, PT, PT, PT, 0x80, 0x0 ;  /* 0x000000000000781c */ /* 0x000fcc0003f0f070 */
[----:B------:R-:W-:Y:S01]  /*f1f0*/  UIADD3 UR9, UR9, 0x38830, URZ ;  /* 0x0003883009097890 */ /* 0x000fe2000fffe03f */
[----:B----4-:R-:W-:Y:S01]  /*f200*/  IMAD R0, R5, 0xa000, R6 ;  /* 0x0000a00005007824 */ /* 0x010fe200078e0206 */
[----:B--2---:R-:W-:-:S04]  /*f210*/  R2UR UR11, R4 ;  /* 0x00000000040b72ca */ /* 0x004fc800000e0000 */
[----:B------:R-:W-:Y:S02]  /*f220*/  R2UR UR14, R0 ;  /* 0x00000000000e72ca */ /* 0x000fe400000e0000 */
[----:B-----5:R-:W-:Y:S02]  /*f230*/  R2UR UR5, R3 ;  /* 0x00000000030572ca */ /* 0x020fe400000e0000 */
[----:B------:R-:W-:Y:S02]  /*f240*/  P2R R0, PR, RZ, 0x1 ;  /* 0x00000001ff007803 */ /* 0x000fe40000000000 */
[----:B---3--:R-:W-:-:S03]  /*f250*/  R2UR UR13, R2 ;  /* 0x00000000020d72ca */ /* 0x008fc600000e0000 */
[----:B------:R4:W-:Y:S04]  /*f260*/  STL [R1+0x20], R0 ;  /* 0x0000200001007387 */ /* 0x0009e80000100800 */
[----:B------:R-:W-:Y:S02]  /*f270*/  UIADD3 UR8, UR14, 0x24400, URZ ;  /* 0x000244000e087890 */ /* 0x000fe4000fffe03f */
[----:B------:R-:W-:Y:S02]  /*f280*/  UIMAD UR11, UR11, 0x50, UR5 ;  /* 0x000000500b0b78a4 */ /* 0x000fe4000f8e0205 */
[----:B------:R-:W-:Y:S02]  /*f290*/  UIADD3.X UR5, URZ, UR37, URZ, UP0, !UPT ;  /* 0x000000253f057290 */ /* 0x000fe400087fe43f */
[----:B------:R-:W-:-:S02]  /*f2a0*/  UIADD3 UR15, UR14, 0x26c00, URZ ;  /* 0x00026c000e0f7890 */ /* 0x000fc4000fffe03f */
[----:B------:R-:W-:Y:S02]  /*f2b0*/  UIADD3 UR17, UR14, 0x29400, URZ ;  /* 0x000294000e117890 */ /* 0x000fe4000fffe03f */
[----:B------:R-:W-:-:S03]  /*f2c0*/  UIADD3 UR18, UR14, 0x2bc00, URZ ;  /* 0x0002bc000e127890 */ /* 0x000fc6000fffe03f */
[----:B------:R2:W-:Y:S01]  /*f2d0*/  UTMALDG.4D [UR8], [UR4], desc[UR6] ;  /* 0x00000608040075b4 */ /* 0x0005e20008019000 */
[----:B------:R-:W-:Y:S01]  /*f2e0*/  UMOV UR14, 0x80 ;  /* 0x00000080000e7882 */ /* 0x000fe20000000000 */
[----:B--2---:R-:W-:Y:S01]  /*f2f0*/  UMOV UR8, UR15 ;  /* 0x0000000f00087c82 */ /* 0x004fe20008000000 */
[----:B------:R-:W-:Y:S02]  /*f300*/  UMOV UR10, UR16 ;  /* 0x00000010000a7c82 */ /* 0x000fe40008000000 */
[----:B------:R2:W-:Y:S02]  /*f310*/  UTMALDG.4D [UR8], [UR4], desc[UR6] ;  /* 0x00000608040075b4 */ /* 0x0005e40008019000 */
[----:B--2---:R-:W-:Y:S01]  /*f320*/  UMOV UR8, UR17 ;  /* 0x0000001100087c82 */ /* 0x004fe20008000000 */
[----:B------:R-:W-:Y:S01]  /*f330*/  UMOV UR10, UR14 ;  /* 0x0000000e000a7c82 */ /* 0x000fe20008000000 */
[----:B------:R-:W-:Y:S01]  /*f340*/  UMOV UR14, 0xc0 ;  /* 0x000000c0000e7882 */ /* 0x000fe20000000000 */
[----:B------:R2:W-:Y:S02]  /*f350*/  UTMALDG.4D [UR8], [UR4], desc[UR6] ;  /* 0x00000608040075b4 */ /* 0x0005e40008019000 */
[----:B--2---:R-:W-:Y:S01]  /*f360*/  UMOV UR8, UR18 ;  /* 0x0000001200087c82 */ /* 0x004fe20008000000 */
[----:B------:R-:W-:-:S02]  /*f370*/  UMOV UR10, UR14 ;  /* 0x0000000e000a7c82 */ /* 0x000fc40008000000 */
[----:B------:R4:W-:Y:S02]  /*f380*/  UTMALDG.4D [UR8], [UR4], desc[UR6] ;  /* 0x00000608040075b4 */ /* 0x0009e40008019000 */
[----:B----4-:R-:W-:Y:S01]  /*f390*/  NOP ;  /* 0x0000000000007918 */ /* 0x010fe20000000000 */
.L_x_454:
[----:B------:R-:W4:Y:S04]  /*f3a0*/  LDL R2, [R1+0x4] ;  /* 0x0000040001027983 */ /* 0x000f280000100800 */
[----:B------:R-:W3:Y:S04]  /*f3b0*/  LDL.LU R3, [R1+0x34] ;  /* 0x0000340001037983 */ /* 0x000ee80000300800 */
[----:B------:R-:W5:Y:S04]  /*f3c0*/  LDL.LU R5, [R1+0x28] ;  /* 0x0000280001057983 */ /* 0x000f680000300800 */
[----:B--2---:R-:W2:Y:S01]  /*f3d0*/  LDL.LU R4, [R1+0x38] ;  /* 0x0000380001047983 */ /* 0x004ea20000300800 */
[----:B------:R-:W-:Y:S05]  /*f3e0*/  WARPSYNC.ALL ;  /* 0x0000000000007948 */ /* 0x000fea0003800000 */
[----:B------:R-:W-:Y:S01]  /*f3f0*/  ULDC.64 UR4, c[0x0][0x298] ;  /* 0x0000a60000047ab9 */ /* 0x000fe20000000a00 */
[----:B------:R-:W-:Y:S01]  /*f400*/  ULDC.64 UR6, c[0x0][0xa00] ;  /* 0x0002800000067ab9 */ /* 0x000fe20000000a00 */
[----:B------:R-:W-:Y:S01]  /*f410*/  BSSY B6, `(.L_x_459) ;  /* 0x0000024000067945 */ /* 0x000fe20003800000 */
[----:B------:R-:W-:Y:S01]  /*f420*/  BAR.SYNC.DEFER_BLOCKING 0x8, 0x180 ;  /* 0x0206000000007b1d */ /* 0x000fe20000010000 */
[----:B------:R-:W-:-:S04]  /*f430*/  ISETP.NE.U32.AND P0, PT, RZ, UR6, PT ;  /* 0x00000006ff007c0c */ /* 0x000fc8000bf05070 */
[----:B------:R-:W-:Y:S01]  /*f440*/  ISETP.NE.AND.EX P0, PT, RZ, UR7, PT, P0 ;  /* 0x00000007ff007c0c */ /* 0x000fe2000bf05300 */
[----:B----4-:R-:W-:Y:S01]  /*f450*/  VIADD R2, R2, 0x14400 ;  /* 0x0001440002027836 */ /* 0x010fe20000000000 */
[----:B---3--:R-:W-:-:S04]  /*f460*/  SHF.R.S32.HI R0, RZ, 0x1f, R3 ;  /* 0x0000001fff007819 */ /* 0x008fc80000011403 */
[----:B------:R-:W-:Y:S02]  /*f470*/  LOP3.LUT P1, RZ, R2, 0x3ff, RZ, 0xc0, !PT ;  /* 0x000003ff02ff7812 */ /* 0x000fe4000782c0ff */
[----:B-----5:R-:W-:Y:S01]  /*f480*/  SEL R5, R5, RZ, !P0 ;  /* 0x000000ff05057207 */ /* 0x020fe20004000000 */
[----:B------:R-:W-:Y:S01]  /*f490*/  IMAD R0, R0, UR4, RZ ;  /* 0x0000000400007c24 */ /* 0x000fe2000f8e02ff */
[----:B--2---:R-:W-:-:S03]  /*f4a0*/  SEL R4, R4, RZ, !P0 ;  /* 0x000000ff04047207 */ /* 0x004fc60004000000 */
[C---:B------:R-:W-:Y:S02]  /*f4b0*/  IMAD R0, R3.reuse, UR5, R0 ;  /* 0x0000000503007c24 */ /* 0x040fe4000f8e0200 */
[----:B------:R-:W-:-:S05]  /*f4c0*/  IMAD.WIDE.U32 R2, R3, UR4, RZ ;  /* 0x0000000403027c25 */ /* 0x000fca000f8e00ff */
[----:B------:R2:W-:Y:S04]  /*f4d0*/  STL.64 [R1+0x48], R2 ;  /* 0x0000480201007387 */ /* 0x0005e80000100a00 */
[----:B------:R3:W-:Y:S04]  /*f4e0*/  STL [R1+0x28], R5 ;  /* 0x0000280501007387 */ /* 0x0007e80000100800 */
[----:B------:R3:W-:Y:S01]  /*f4f0*/  STL [R1+0x54], R4 ;  /* 0x0000540401007387 */ /* 0x0007e20000100800 */
[----:B--2---:R-:W-:Y:S01]  /*f500*/  IMAD.IADD R2, R3, 0x1, R0 ;  /* 0x0000000103027824 */ /* 0x004fe200078e0200 */
[----:B------:R-:W-:-:S05]  /*f510*/  SHF.R.S32.HI R0, RZ, 0x1f, R18 ;  /* 0x0000001fff007819 */ /* 0x000fca0000011412 */
[----:B------:R3:W-:Y:S04]  /*f520*/  STL [R1+0x38], R0 ;  /* 0x0000380001007387 */ /* 0x0007e80000100800 */
[----:B------:R3:W-:Y:S01]  /*f530*/  STL [R1+0x34], R2 ;  /* 0x0000340201007387 */ /* 0x0007e20000100800 */
[----:B------:R-:W-:Y:S05]  /*f540*/  @!P1 BRA `(.L_x_460) ;  /* 0x0000000000409947 */ /* 0x000fea0003800000 */
[----:B---3--:R-:W-:Y:S01]  /*f550*/  MOV R2, 0x0 ;  /* 0x0000000000027802 */ /* 0x008fe20000000f00 */
        /* <DEDUP_REMOVED lines=11> */
[----:B-1----:R-:W-:Y:S02]  /*f610*/  IMAD.MOV.U32 R12, RZ, RZ, 0x1 ;  /* 0x00000001ff0c7424 */ /* 0x002fe400078e00ff */
[----:B------:R-:W-:-:S07]  /*f620*/  IMAD.MOV.U32 R13, RZ, RZ, RZ ;  /* 0x000000ffff0d7224 */ /* 0x000fce00078e00ff */
[----:B------:R-:W-:-:S07]  /*f630*/  LEPC R20, `(.L_x_460) ;  /* 0x000000001014794e */ /* 0x000fce0000000000 */
[----:B0-2---:R-:W-:Y:S05]  /*f640*/  CALL.ABS.NOINC R2 ;  /* 0x0000000002007343 */ /* 0x005fea0003c00000 */
.L_x_460:
[----:B------:R-:W-:Y:S05]  /*f650*/  BSYNC B6 ;  /* 0x0000000000067941 */ /* 0x000fea0003800000 */
.L_x_459:
[----:B---3--:R-:W2:Y:S01]  /*f660*/  LDL.LU R4, [R1+0x34] ;  /* 0x0000340001047983 */ /* 0x008ea20000300800 */
[----:B------:R-:W3:Y:S01]  /*f670*/  LDC R7, c[0x0][0x448] ;  /* 0x00011200ff077b82 */ /* 0x000ee20000000800 */
[----:B------:R-:W-:Y:S01]  /*f680*/  ULDC.64 UR4, c[0x0][0x2d8] ;  /* 0x0000b60000047ab9 */ /* 0x000fe20000000a00 */
[----:B------:R-:W-:Y:S01]  /*f690*/  IMAD.SHL.U32 R17, R17, 0x80, RZ ;  /* 0x0000008011117824 */ /* 0x000fe200078e00ff */
[----:B------:R-:W2:Y:S01]  /*f6a0*/  LDL.LU.64 R2, [R1+0x48] ;  /* 0x0000480001027983 */ /* 0x000ea20000300a00 */
[----:B------:R-:W-:-:S03]  /*f6b0*/  ULDC.64 UR6, c[0x0][0x280] ;  /* 0x0000a00000067ab9 */ /* 0x000fc60000000a00 */
[----:B------:R-:W4:Y:S04]  /*f6c0*/  LDL.LU R0, [R1+0x38] ;  /* 0x0000380001007983 */ /* 0x000f280000300800 */
[----:B------:R-:W4:Y:S04]  /*f6d0*/  LDL.LU R6, [R1+0x54] ;  /* 0x0000540001067983 */ /* 0x000f280000300800 */
[----:B------:R-:W4:Y:S01]  /*f6e0*/  LDL.LU R5, [R1+0x28] ;  /* 0x0000280001057983 */ /* 0x000f220000300800 */
[----:B------:R-:W0:Y:S01]  /*f6f0*/  S2R R9, SR_TID.X ;  /* 0x0000000000097919 */ /* 0x000e220000002100 */
[----:B------:R-:W1:Y:S01]  /*f700*/  S2R R8, SR_TID.X ;  /* 0x0000000000087919 */ /* 0x000e620000002100 */
[----:B---3--:R-:W-:Y:S01]  /*f710*/  ISETP.NE.AND P0, PT, R7, 0x1, PT ;  /* 0x000000010700780c */ /* 0x008fe20003f05270 */
[----:B0-----:R-:W-:-:S02]  /*f720*/  IMAD.SHL.U32 R9, R9, 0x8, RZ ;  /* 0x0000000809097824 */ /* 0x001fc400078e00ff */
[----:B-1----:R-:W-:-:S03]  /*f730*/  IMAD.SHL.U32 R10, R8, 0x8, RZ ;  /* 0x00000008080a7824 */ /* 0x002fc600078e00ff */
[----:B------:R-:W-:-:S04]  /*f740*/  LOP3.LUT R9, R9, 0x38, RZ, 0xc0, !PT ;  /* 0x0000003809097812 */ /* 0x000fc800078ec0ff */
[C---:B------:R-:W-:Y:S02]  /*f750*/  LOP3.LUT R12, R9.reuse, 0x40, RZ, 0xfc, !PT ;  /* 0x00000040090c7812 */ /* 0x040fe400078efcff */
[C---:B------:R-:W-:Y:S02]  /*f760*/  LOP3.LUT R11, R9.reuse, 0x80, RZ, 0xfc, !PT ;  /* 0x00000080090b7812 */ /* 0x040fe400078efcff */
[----:B------:R-:W-:Y:S02]  /*f770*/  LOP3.LUT R9, R9, 0xc0, RZ, 0xfc, !PT ;  /* 0x000000c009097812 */ /* 0x000fe400078efcff */
[----:B------:R-:W-:Y:S01]  /*f780*/  LOP3.LUT R10, R10, 0x38, RZ, 0xc0, !PT ;  /* 0x000000380a0a7812 */ /* 0x000fe200078ec0ff */
[----:B--2---:R-:W-:Y:S02]  /*f790*/  IMAD.MOV.U32 R3, RZ, RZ, R4 ;  /* 0x000000ffff037224 */ /* 0x004fe400078e0004 */
[----:B------:R-:W0:Y:S01]  /*f7a0*/  S2R R4, SR_TID.X ;  /* 0x0000000000047919 */ /* 0x000e220000002100 */
[----:B----4-:R-:W-:-:S02]  /*f7b0*/  IMAD R0, R0, UR4, RZ ;  /* 0x0000000400007c24 */ /* 0x010fc4000f8e02ff */
[----:B------:R-:W-:-:S04]  /*f7c0*/  IMAD.WIDE.U32 R2, R18, UR4, R2 ;  /* 0x0000000412027c25 */ /* 0x000fc8000f8e0002 */
[----:B------:R-:W-:Y:S01]  /*f7d0*/  IMAD R0, R18, UR5, R0 ;  /* 0x0000000512007c24 */ /* 0x000fe2000f8e0200 */
[----:B------:R-:W-:-:S03]  /*f7e0*/  ULDC.64 UR4, c[0x0][0x2e0] ;  /* 0x0000b80000047ab9 */ /* 0x000fc60000000a00 */
[----:B------:R-:W-:Y:S02]  /*f7f0*/  IMAD.IADD R3, R3, 0x1, R0 ;  /* 0x0000000103037824 */ /* 0x000fe400078e0200 */
[----:B------:R-:W-:Y:S02]  /*f800*/  IMAD R0, R6, UR4, RZ ;  /* 0x0000000406007c24 */ /* 0x000fe4000f8e02ff */
[C---:B------:R-:W-:Y:S01]  /*f810*/  IMAD.WIDE.U32 R2, R5.reuse, UR4, R2 ;  /* 0x0000000405027c25 */ /* 0x040fe2000f8e0002 */
[----:B------:R-:W1:Y:S03]  /*f820*/  @P0 LDC R6, c[0x0][0x450] ;  /* 0x00011400ff060b82 */ /* 0x000e660000000800 */
[----:B------:R-:W-:Y:S01]  /*f830*/  IMAD R0, R5, UR5, R0 ;  /* 0x0000000505007c24 */ /* 0x000fe2000f8e0200 */
[----:B------:R-:W-:-:S03]  /*f840*/  ULDC.64 UR4, c[0x0][0x2d0] ;  /* 0x0000b40000047ab9 */ /* 0x000fc60000000a00 */
[----:B------:R-:W-:Y:S01]  /*f850*/  IMAD.IADD R3, R3, 0x1, R0 ;  /* 0x0000000103037824 */ /* 0x000fe200078e0200 */
[C---:B0-----:R-:W-:Y:S01]  /*f860*/  LOP3.LUT R5, R4.reuse, 0x7f, RZ, 0xc0, !PT ;  /* 0x0000007f04057812 */ /* 0x041fe200078ec0ff */
[----:B------:R-:W-:-:S03]  /*f870*/  IMAD.SHL.U32 R4, R4, 0x10, RZ ;  /* 0x0000001004047824 */ /* 0x000fc600078e00ff */
[----:B------:R-:W-:-:S04]  /*f880*/  SHF.R.U32.HI R5, RZ, 0x3, R5 ;  /* 0x00000003ff057819 */ /* 0x000fc80000011605 */
[----:B------:R-:W-:Y:S02]  /*f890*/  LOP3.LUT R4, R5, 0x70, R4, 0xf8, !PT ;  /* 0x0000007005047812 */ /* 0x000fe400078ef804 */
[----:B------:R-:W0:Y:S02]  /*f8a0*/  @P0 LDC R5, c[0x0][0x44c] ;  /* 0x00011300ff050b82 */ /* 0x000e240000000800 */
[----:B------:R-:W-:-:S05]  /*f8b0*/  LOP3.LUT R0, R4, R17, RZ, 0xfc, !PT ;  /* 0x0000001104007212 */ /* 0x000fca00078efcff */
[----:B------:R-:W-:Y:S02]  /*f8c0*/  IMAD.MOV.U32 R4, RZ, RZ, R0 ;  /* 0x000000ffff047224 */ /* 0x000fe400078e0000 */
[----:B0-----:R-:W-:-:S05]  /*f8d0*/  @P0 IMAD.HI.U32 R5, R0, R5, RZ ;  /* 0x0000000500050227 */ /* 0x001fca00078e00ff */
[----:B-1----:R-:W-:-:S05]  /*f8e0*/  @P0 SHF.R.U32.HI R4, RZ, R6, R5 ;  /* 0x00000006ff040219 */ /* 0x002fca0000011605 */
[----:B------:R-:W-:Y:S02]  /*f8f0*/  IMAD.MOV R5, RZ, RZ, -R4 ;  /* 0x000000ffff057224 */ /* 0x000fe400078e0a04 */
[----:B------:R-:W-:-:S04]  /*f900*/  IMAD.WIDE.U32 R2, R4, UR4, R2 ;  /* 0x0000000404027c25 */ /* 0x000fc8000f8e0002 */
[----:B------:R-:W-:Y:S01]  /*f910*/  IMAD R0, R7, R5, R0 ;  /* 0x0000000507007224 */ /* 0x000fe200078e0200 */
[----:B------:R-:W-:-:S05]  /*f920*/  SHF.R.S32.HI R5, RZ, 0x1f, R4 ;  /* 0x0000001fff057819 */ /* 0x000fca0000011404 */
[----:B------:R-:W-:-:S04]  /*f930*/  IMAD R5, R5, UR4, RZ ;  /* 0x0000000405057c24 */ /* 0x000fc8000f8e02ff */
[----:B------:R-:W-:Y:S01]  /*f940*/  IMAD R4, R4, UR5, R5 ;  /* 0x0000000504047c24 */ /* 0x000fe2000f8e0205 */
[----:B------:R-:W-:-:S03]  /*f950*/  ULDC.64 UR4, c[0x0][0x2c8] ;  /* 0x0000b20000047ab9 */ /* 0x000fc60000000a00 */
[----:B------:R-:W-:Y:S01]  /*f960*/  IMAD.IADD R3, R3, 0x1, R4 ;  /* 0x0000000103037824 */ /* 0x000fe200078e0204 */
[----:B------:R-:W-:Y:S01]  /*f970*/  SHF.R.S32.HI R4, RZ, 0x1f, R0 ;  /* 0x0000001fff047819 */ /* 0x000fe20000011400 */
[----:B------:R-:W-:-:S04]  /*f980*/  IMAD.WIDE.U32 R2, R0, UR4, R2 ;  /* 0x0000000400027c25 */ /* 0x000fc8000f8e0002 */
[----:B------:R-:W-:Y:S01]  /*f990*/  IMAD R4, R4, UR4, RZ ;  /* 0x0000000404047c24 */ /* 0x000fe2000f8e02ff */
[----:B------:R-:W-:Y:S02]  /*f9a0*/  ULDC UR4, c[0x0][0x2b8] ;  /* 0x0000ae0000047ab9 */ /* 0x000fe40000000800 */
[----:B------:R-:W-:Y:S01]  /*f9b0*/  ISETP.GE.AND P3, PT, R9, UR4, PT ;  /* 0x0000000409007c0c */ /* 0x000fe2000bf66270 */
[----:B------:R-:W-:Y:S01]  /*f9c0*/  IMAD R0, R0, UR5, R4 ;  /* 0x0000000500007c24 */ /* 0x000fe2000f8e0204 */
[----:B------:R0:W5:Y:S01]  /*f9d0*/  LDL R9, [R1+0x24] ;  /* 0x0000240001097983 */ /* 0x0001620000100800 */
[----:B------:R-:W-:Y:S02]  /*f9e0*/  LEA R4, P4, R2, UR6, 0x1 ;  /* 0x0000000602047c11 */ /* 0x000fe4000f8808ff */
[----:B------:R-:W-:Y:S01]  /*f9f0*/  IMAD.IADD R0, R3, 0x1, R0 ;  /* 0x0000000103007824 */ /* 0x000fe200078e0200 */
[----:B------:R-:W-:Y:S02]  /*fa00*/  ISETP.GE.AND P0, PT, R10, UR4, PT ;  /* 0x000000040a007c0c */ /* 0x000fe4000bf06270 */
[----:B------:R-:W-:-:S02]  /*fa10*/  ISETP.GE.AND P1, PT, R12, UR4, PT ;  /* 0x000000040c007c0c */ /* 0x000fc4000bf26270 */
[----:B------:R-:W-:Y:S01]  /*fa20*/  ISETP.GE.AND P2, PT, R11, UR4, PT ;  /* 0x000000040b007c0c */ /* 0x000fe2000bf46270 */
[----:B------:R-:W-:Y:S01]  /*fa30*/  UMOV UR4, 0xffffffff ;  /* 0xffffffff00047882 */ /* 0x000fe20000000000 */
[----:B------:R-:W-:Y:S02]  /*fa40*/  LEA.HI.X R0, R2, UR7, R0, 0x1, P4 ;  /* 0x0000000702007c11 */ /* 0x000fe4000a0f0c00 */
[----:B0-----:R-:W-:Y:S09]  /*fa50*/  BRA.DIV UR4, `(.L_x_461) ;  /* 0x0000004e04647947 */ /* 0x001ff2000b800000 */
[----:B------:R-:W0:Y:S02]  /*fa60*/  S2R R6, SR_TID.X ;  /* 0x0000000000067919 */ /* 0x000e240000002100 */
[----:B0-----:R-:W-:Y:S02]  /*fa70*/  LOP3.LUT R8, R6, 0x7f, RZ, 0xc0, !PT ;  /* 0x0000007f06087812 */ /* 0x001fe400078ec0ff */
[----:B------:R-:W2:Y:S01]  /*fa80*/  LDL.LU R6, [R1+0x3c] ;  /* 0x00003c0001067983 */ /* 0x000ea20000300800 */
[----:B------:R-:W-:Y:S01]  /*fa90*/  ULDC.64 UR4, c[0x0][0x208] ;  /* 0x0000820000047ab9 */ /* 0x000fe20000000a00 */
[----:B------:R-:W-:-:S05]  /*faa0*/  SHF.R.U32.HI R8, RZ, 0x3, R8 ;  /* 0x00000003ff087819 */ /* 0x000fca0000011608 */
[----:B------:R-:W-:Y:S02]  /*fab0*/  IMAD.IADD R2, R8, 0x1, R17 ;  /* 0x0000000108027824 */ /* 0x000fe400078e0211 */
[----:B------:R-:W-:Y:S02]  /*fac0*/  SHFL.IDX PT, R8, R0, 0x6, 0x181f ;  /* 0x00d81f0000087f89 */ /* 0x000fe400000e0000 */
[----:B------:R-:W-:Y:S02]  /*fad0*/  VIADD R5, R2, 0x10 ;  /* 0x0000001002057836 */ /* 0x000fe40000000000 */
[----:B--2---:R-:W-:Y:S02]  /*fae0*/  IMAD R3, R6, R7, RZ ;  /* 0x0000000706037224 */ /* 0x004fe400078e02ff */
[----:B------:R-:W0:Y:S03]  /*faf0*/  SHFL.IDX PT, R7, R4, RZ, 0x181f ;  /* 0x00181fff04077589 */ /* 0x000e2600000e0000 */
[----:B------:R-:W-:Y:S01]  /*fb00*/  ISETP.GE.AND P5, PT, R2, R3, PT ;  /* 0x000000030200720c */ /* 0x000fe20003fa6270 */
[----:B------:R-:W1:-:S12]  /*fb10*/  SHFL.IDX PT, R6, R0, RZ, 0x181f ;  /* 0x00181fff00067589 */ /* 0x000e5800000e0000 */
[----:B0-----:R-:W-:-:S05]  /*fb20*/  @!P5 LEA R7, P4, R10, R7, 0x1 ;  /* 0x000000070a07d211 */ /* 0x001fca00078808ff */
[----:B-1----:R-:W-:-:S05]  /*fb30*/  @!P5 IMAD.X R6, RZ, RZ, R6, P4 ;  /* 0x000000ffff06d224 */ /* 0x002fca00020e0606 */
[----:B------:R-:W-:-:S04]  /*fb40*/  @!P5 LOP3.LUT R7, R7, R6, RZ, 0x3c, !PT ;  /* 0x000000060707d212 */ /* 0x000fc800078e3cff */
[----:B------:R-:W-:-:S04]  /*fb50*/  @!P5 LOP3.LUT R6, R7, R6, RZ, 0x3c, !PT ;  /* 0x000000060706d212 */ /* 0x000fc800078e3cff */
[----:B------:R-:W-:-:S05]  /*fb60*/  @!P5 LOP3.LUT R7, R7, R6, RZ, 0x3c, !PT ;  /* 0x000000060707d212 */ /* 0x000fca00078e3cff */
[----:B-----5:R-:W-:Y:S04]  /*fb70*/  @!P5 LDGSTS.E.BYPASS.LTC128B.128 [R9+0x14400], desc[UR4][R6.64], !P0 ;  /* 0x144000000609dfae */ /* 0x020fe8000c101d44 */
[----:B------:R-:W-:Y:S04]  /*fb80*/  @!P5 LDGSTS.E.BYPASS.LTC128B.128 [R9+0x18400], desc[UR4][R6.64+0x80], !P1 ;  /* 0x184000800609dfae */ /* 0x000fe8000c901d44 */
[----:B------:R-:W-:Y:S04]  /*fb90*/  @!P5 LDGSTS.E.BYPASS.LTC128B.128 [R9+0x1c400], desc[UR4][R6.64+0x100], !P2 ;  /* 0x1c4001000609dfae */ /* 0x000fe8000d101d44 */
[----:B------:R0:W-:Y:S01]  /*fba0*/  @!P5 LDGSTS.E.BYPASS.LTC128B.128 [R9+0x20400], desc[UR4][R6.64+0x180], !P3 ;  /* 0x204001800609dfae */ /* 0x0001e2000d901d44 */
[----:B------:R-:W-:-:S03]  /*fbb0*/  ISETP.GE.AND P5, PT, R5, R3, PT ;  /* 0x000000030500720c */ /* 0x000fc60003fa6270 */
[----:B------:R-:W1:Y:S04]  /*fbc0*/  SHFL.IDX PT, R5, R4, 0x1, 0x181f ;  /* 0x00381f0004057f89 */ /* 0x000e6800000e0000 */
[----:B0-----:R-:W0:Y:S06]  /*fbd0*/  SHFL.IDX PT, R6, R0, 0x1, 0x181f ;  /* 0x00381f0000067f89 */ /* 0x001e2c00000e0000 */
[----:B-1----:R-:W-:-:S05]  /*fbe0*/  @!P5 LEA R5, P4, R10, R5, 0x1 ;  /* 0x000000050a05d211 */ /* 0x002fca00078808ff */
[----:B0-----:R-:W-:-:S04]  /*fbf0*/  @!P5 IMAD.X R6, RZ, RZ, R6, P4 ;  /* 0x000000ffff06d224 */ /* 0x001fc800020e0606 */
[----:B------:R-:W-:Y:S02]  /*fc00*/  @!P5 IMAD.MOV.U32 R7, RZ, RZ, R6 ;  /* 0x000000ffff07d224 */ /* 0x000fe400078e0006 */
[----:B------:R-:W-:Y:S02]  /*fc10*/  @!P5 IMAD.MOV.U32 R6, RZ, RZ, R5 ;  /* 0x000000ffff06d224 */ /* 0x000fe400078e0005 */
[----:B------:R-:W-:-:S03]  /*fc20*/  VIADD R5, R2, 0x20 ;  /* 0x0000002002057836 */ /* 0x000fc60000000000 */
[----:B------:R-:W-:Y:S04]  /*fc30*/  @!P5 LDGSTS.E.BYPASS.LTC128B.128 [R9+0x14c00], desc[UR4][R6.64], !P0 ;  /* 0x14c000000609dfae */ /* 0x000fe8000c101d44 */
        /* <DEDUP_REMOVED lines=53> */
[----:B------:R-:W2:Y:S06]  /*ff90*/  SHFL.IDX PT, R4, R4, 0x7, 0x181f ;  /* 0x00f81f0004047f89 */ /* 0x000eac00000e0000 */
[----:B-1----:R-:W-:-:S05]  /*ffa0*/  @!P5 LEA R5, P4, R10, R5, 0x1 ;  /* 0x000000050a05d211 */ /* 0x002fca00078808ff */
[----:B0-----:R-:W-:-:S04]  /*ffb0*/  @!P5 IMAD.X R6, RZ, RZ, R8, P4 ;  /* 0x000000ffff06d224 */ /* 0x001fc800020e0608 */
[----:B------:R-:W-:Y:S02]  /*ffc0*/  @!P5 IMAD.MOV.U32 R7, RZ, RZ, R6 ;  /* 0x000000ffff07d224 */ /* 0x000fe400078e0006 */
[----:B------:R-:W-:Y:S02]  /*ffd0*/  @!P5 IMAD.MOV.U32 R6, RZ, RZ, R5 ;  /* 0x000000ffff06d224 */ /* 0x000fe400078e0005 */
[----:B------:R0:W1:Y:S04]  /*ffe0*/  SHFL.IDX PT, R5, R0, 0x7, 0x181f ;  /* 0x00f81f0000057f89 */ /* 0x00006800000e0000 */
[----:B------:R0:W-:Y:S04]  /*fff0*/  @!P5 LDGSTS.E.BYPASS.LTC128B.128 [R9+0x17400], desc[UR4][R6.64], !P0 ;  /* 0x174000000609dfae */ /* 0x0001e8000c101d44 */
[----:B------:R0:W-:Y:S04]  /*10000*/  @!P5 LDGSTS.E.BYPASS.LTC128B.128 [R9+0x1b400], desc[UR4][R6.64+0x80], !P1 ;  /* 0x1b4000800609dfae */ /* 0x0001e8000c901d44 */
[----:B------:R0:W-:Y:S04]  /*10010*/  @!P5 LDGSTS.E.BYPASS.LTC128B.128 [R9+0x1f400], desc[UR4][R6.64+0x100], !P2 ;  /* 0x1f4001000609dfae */ /* 0x0001e8000d101d44 */
[----:B--2---:R0:W-:Y:S02]  /*10020*/  @!P5 LDGSTS.E.BYPASS.LTC128B.128 [R9+0x23400], desc[UR4][R6.64+0x180], !P3 ;  /* 0x234001800609dfae */ /* 0x0041e4000d901d44 */
.L_x_591:
[----:B------:R-:W-:Y:S01]  /*10030*/  VIADD R2, R2, 0x70 ;  /* 0x0000007002027836 */ /* 0x000fe20000000000 */
[----:B------:R-:W-:Y:S04]  /*10040*/  BSSY B0, `(.L_x_462) ;  /* 0x000000d000007945 */ /* 0x000fe80003800000 */
[----:B------:R-:W-:-:S13]  /*10050*/  ISETP.GE.AND P4, PT, R2, R3, PT ;  /* 0x000000030200720c */ /* 0x000fda0003f86270 */
[----:B------:R-:W-:Y:S05]  /*10060*/  @P4 BRA `(.L_x_463) ;  /* 0x0000000000284947 */ /* 0x000fea0003800000 */
[----:B------:R-:W-:Y:S01]  /*10070*/  LEA R2, P4, R10, R4, 0x1 ;  /* 0x000000040a027211 */ /* 0x000fe200078808ff */
[----:B------:R-:W-:-:S04]  /*10080*/  ULDC.64 UR4, c[0x0][0x208] ;  /* 0x0000820000047ab9 */ /* 0x000fc80000000a00 */
[----:B-1----:R-:W-:-:S05]  /*10090*/  IMAD.X R3, RZ, RZ, R5, P4 ;  /* 0x000000ffff037224 */ /* 0x002fca00020e0605 */
[----:B------:R-:W-:Y:S01]  /*100a0*/  @!PT LDS RZ, [RZ] ;  /* 0x00000000fffff984 */ /* 0x000fe20000000800 */
[----:B------:R-:W-:Y:S01]  /*100b0*/  @!PT LDS RZ, [RZ] ;  /* 0x00000000fffff984 */ /* 0x000fe20000000800 */
[----:B------:R-:W-:Y:S01]  /*100c0*/  @!PT LDS RZ, [RZ] ;  /* 0x00000000fffff984 */ /* 0x000fe20000000800 */
[----:B------:R2:W-:Y:S04]  /*100d0*/  LDGSTS.E.BYPASS.LTC128B.128 [R9+0x17c00], desc[UR4][R2.64], !P0 ;  /* 0x17c0000002097fae */ /* 0x0005e8000c101d44 */
[----:B------:R2:W-:Y:S04]  /*100e0*/  LDGSTS.E.BYPASS.LTC128B.128 [R9+0x1bc00], desc[UR4][R2.64+0x80], !P1 ;  /* 0x1bc0008002097fae */ /* 0x0005e8000c901d44 */
[----:B------:R2:W-:Y:S04]  /*100f0*/  LDGSTS.E.BYPASS.LTC128B.128 [R9+0x1fc00], desc[UR4][R2.64+0x100], !P2 ;  /* 0x1fc0010002097fae */ /* 0x0005e8000d101d44 */
[----:B------:R2:W-:Y:S02]  /*10100*/  LDGSTS.E.BYPASS.LTC128B.128 [R9+0x23c00], desc[UR4][R2.64+0x180], !P3 ;  /* 0x23c0018002097fae */ /* 0x0005e4000d901d44 */
.L_x_463:
[----:B------:R-:W-:Y:S05]  /*10110*/  BSYNC B0 ;  /* 0x0000000000007941 */ /* 0x000fea0003800000 */
.L_x_462:
[----:B0-2---:R-:W2:Y:S01]  /*10120*/  LDL R9, [R1+0x4] ;  /* 0x0000040001097983 */ /* 0x005ea20000100800 */
[----:B------:R-:W-:Y:S01]  /*10130*/  PLOP3.LUT P0, PT, PT, PT, PT, 0x80, 0x0 ;  /* 0x000000000000781c */ /* 0x000fe20003f0f070 */
[----:B------:R-:W-:Y:S01]  /*10140*/  NOP ;  /* 0x0000000000007918 */ /* 0x000fe20000000000 */
[----:B--2---:R-:W-:-:S11]  /*10150*/  VIADD R6, R9, 0x38800 ;  /* 0x0003880009067836 */ /* 0x004fd60000000000 */
.L_x_464:
[----:B------:R-:W2:Y:S01]  /*10160*/  LDL R2, [R1+0x4] ;  /* 0x0000040001027983 */ /* 0x000ea20000100800 */
[----:B------:R-:W-:Y:S02]  /*10170*/  PLOP3.LUT P1, PT, P1, P0, PT, 0xa2, 0x0 ;  /* 0x000000000000781c */ /* 0x000fe40000f21472 */
[----:B--2---:R-:W-:-:S08]  /*10180*/  @P0 R2UR P1, UR4, R2 ;  /* 0x00000000020402ca */ /* 0x004fd00000020000 */
[----:B------:R-:W-:-:S05]  /*10190*/  @P0 PLOP3.LUT P0, PT, P1, PT, PT, 0x80, 0x0 ;  /* 0x000000000000081c */ /* 0x000fca0000f0f070 */
[----:B------:R-:W-:Y:S01]  /*101a0*/  @!P1 SYNCS.ARRIVE.TRANS64.RED.A0T1 RZ, [UR4+0x38800], RZ ;  /* 0x038800ffffff99a7 */ /* 0x000fe20008200404 */
[----:B------:R-:W-:Y:S07]  /*101b0*/  @!P1 ARRIVES.LDGSTSBAR.64.TRANSCNT [UR4+0x38800] ;  /* 0x03880000ff0099b0 */ /* 0x000fee0008000a84 */
[----:B------:R-:W-:Y:S05]  /*101c0*/  @P0 BRA.U.ANY `(.L_x_464) ;  /* 0xfffffffd00e40947 */ /* 0x000fea000393ffff */
[----:B------:R-:W2:Y:S02]  /*101d0*/  LDL.LU R3, [R1+0x50] ;  /* 0x0000500001037983 */ /* 0x000ea40000300800 */
[----:B--2---:R-:W-:-:S05]  /*101e0*/  VIADD R3, R3, 0x1 ;  /* 0x0000000103037836 */ /* 0x004fca0000000000 */
[----:B------:R0:W-:Y:S01]  /*101f0*/  STL [R1+0x50], R3 ;  /* 0x0000500301007387 */ /* 0x0001e20000100800 */
[----:B------:R-:W-:-:S04]  /*10200*/  LEA.HI R0, R3, R3, RZ, 0x1 ;  /* 0x0000000303007211 */ /* 0x000fc800078f08ff */
[----:B------:R-:W-:-:S05]  /*10210*/  LOP3.LUT R0, R0, 0xfffffffe, RZ, 0xc0, !PT ;  /* 0xfffffffe00007812 */ /* 0x000fca00078ec0ff */
[----:B------:R-:W-:-:S05]  /*10220*/  IMAD.IADD R0, R3, 0x1, -R0 ;  /* 0x0000000103007824 */ /* 0x000fca00078e0a00 */
[----:B------:R-:W-:Y:S01]  /*10230*/  SHF.L.U32 R0, R0, 0x1f, RZ ;  /* 0x0000001f00007819 */ /* 0x000fe200000006ff */
[----:B------:R-:W-:Y:S01]  /*10240*/  NOP ;  /* 0x0000000000007918 */ /* 0x000fe20000000000 */
[----:B------:R0:W-:Y:S01]  /*10250*/  SYNCS.ARRIVE.TRANS64.A1T0 RZ, [R2+URZ+0x38800], RZ ;  /* 0x038800ff02ff79a7 */ /* 0x0001e2000810003f */
[----:B------:R-:W-:Y:S01]  /*10260*/  BSSY B0, `(.L_x_465) ;  /* 0x0000003000007945 */ /* 0x000fe20003800000 */
[----:B------:R-:W2:Y:S03]  /*10270*/  SYNCS.PHASECHK.TRANS64.TRYWAIT P0, [R2+URZ+0x38820], R0 ;  /* 0x03882000020075a7 */ /* 0x000ea6000800017f */
[----:B0-2---:R-:W-:Y:S05]  /*10280*/  @!P0 BRA `(.L_x_466) ;  /* 0x0000005000608947 */ /* 0x005fea0003800000 */
.L_x_592:
[----:B------:R-:W-:Y:S05]  /*10290*/  BSYNC B0 ;  /* 0x0000000000007941 */ /* 0x000fea0003800000 */
.L_x_465:
[----:B0-----:R-:W2:Y:S01]  /*102a0*/  LDL.LU R2, [R1+0x40] ;  /* 0x0000400001027983 */ /* 0x001ea20000300800 */
[----:B------:R-:W-:Y:S01]  /*102b0*/  BSSY B0, `(.L_x_467) ;  /* 0x00002bb000007945 */ /* 0x000fe20003800000 */
[----:B--2---:R-:W-:-:S13]  /*102c0*/  ISETP.GE.AND P0, PT, R2, 0x51, PT ;  /* 0x000000510200780c */ /* 0x004fda0003f06270 */
[----:B------:R-:W-:Y:S05]  /*102d0*/  @!P0 BRA `(.L_x_468) ;  /* 0x0000002800e08947 */ /* 0x000fea0003800000 */
[----:B------:R-:W2:Y:S01]  /*102e0*/  LDL R2, [R1+0x30] ;  /* 0x0000300001027983 */ /* 0x000ea20000100800 */
[----:B------:R-:W-:Y:S01]  /*102f0*/  IMAD.MOV.U32 R0, RZ, RZ, 0x1 ;  /* 0x00000001ff007424 */ /* 0x000fe200078e00ff */
[----:B------:R-:W-:Y:S01]  /*10300*/  BSSY B2, `(.L_x_469) ;  /* 0x00000ef000027945 */ /* 0x000fe20003800000 */
[----:B--2---:R-:W-:-:S05]  /*10310*/  IMAD.MOV R9, RZ, RZ, -R2 ;  /* 0x000000ffff097224 */ /* 0x004fca00078e0a02 */
[----:B------:R-:W-:-:S05]  /*10320*/  VIADDMNMX R9, R9, R0, 0xffffffff, !PT ;  /* 0xffffffff09097446 */ /* 0x000fca0007800100 */
[----:B------:R-:W-:-:S05]  /*10330*/  IMAD.IADD R0, R2, 0x1, R9 ;  /* 0x0000000102007824 */ /* 0x000fca00078e0209 */
[----:B------:R-:W-:-:S04]  /*10340*/  LOP3.LUT R0, R0, 0x1, RZ, 0xc0, !PT ;  /* 0x0000000100007812 */ /* 0x000fc800078ec0ff */
[----:B------:R-:W-:Y:S01]  /*10350*/  ISETP.NE.U32.AND P0, PT, R0, 0x1, PT ;  /* 0x000000010000780c */ /* 0x000fe20003f05070 */
[----:B------:R-:W-:-:S12]  /*10360*/  VIADD R0, R2, 0xfffffffe ;  /* 0xfffffffe02007836 */ /* 0x000fd80000000000 */
[----:B------:R-:W-:Y:S05]  /*10370*/  @P0 BRA `(.L_x_470) ;  /* 0x0000000c009c0947 */ /* 0x000fea0003800000 */
[----:B------:R-:W2:Y:S04]  /*10380*/  LDL R4, [R1+0x20] ;  /* 0x0000200001047983 */ /* 0x000ea80000100800 */
[----:B------:R-:W3:Y:S04]  /*10390*/  LDL R3, [R1+0x8] ;  /* 0x0000080001037983 */ /* 0x000ee80000100800 */
[----:B------:R-:W4:Y:S01]  /*103a0*/  LDL R2, [R1+0x10] ;  /* 0x0000100001027983 */ /* 0x000f220000100800 */
[----:B------:R-:W-:Y:S01]  /*103b0*/  BSSY B1, `(.L_x_471) ;  /* 0x00000df000017945 */ /* 0x000fe20003800000 */
[----:B--2---:R-:W-:Y:S01]  /*103c0*/  ISETP.NE.AND P1, PT, R4, RZ, PT ;  /* 0x000000ff0400720c */ /* 0x004fe20003f25270 */
[----:B---3--:R-:W-:-:S05]  /*103d0*/  VIADD R8, R3, 0x1 ;  /* 0x0000000103087836 */ /* 0x008fca0000000000 */
[----:B------:R-:W-:-:S04]  /*103e0*/  ISETP.NE.AND P0, PT, R8, 0x2, PT ;  /* 0x000000020800780c */ /* 0x000fc80003f05270 */
[----:B------:R-:W-:Y:S02]  /*103f0*/  SEL R10, RZ, 0x1, P0 ;  /* 0x00000001ff0a7807 */ /* 0x000fe40000000000 */
[----:B------:R-:W-:Y:S02]  /*10400*/  SEL R8, R8, RZ, P0 ;  /* 0x000000ff08087207 */ /* 0x000fe40000000000 */
[----:B----4-:R-:W-:Y:S01]  /*10410*/  LOP3.LUT R10, R2, R10, RZ, 0x3c, !PT ;  /* 0x0000000a020a7212 */ /* 0x010fe200078e3cff */
[----:B------:R-:W-:Y:S06]  /*10420*/  @!P1 BRA `(.L_x_472) ;  /* 0x0000000c005c9947 */ /* 0x000fec0003800000 */
[----:B-1----:R0:W5:Y:S01]  /*10430*/  LDL R5, [R1] ;  /* 0x0000000001057983 */ /* 0x0021620000100800 */
[----:B------:R-:W-:Y:S02]  /*10440*/  ULDC.64 UR4, c[0x0][0x418] ;  /* 0x0001060000047ab9 */ /* 0x000fe40000000a00 */
[----:B------:R-:W-:-:S04]  /*10450*/  ISETP.NE.U32.AND P0, PT, RZ, UR4, PT ;  /* 0x00000004ff007c0c */ /* 0x000fc8000bf05070 */
[----:B------:R-:W-:-:S13]  /*10460*/  ISETP.NE.AND.EX P0, PT, RZ, UR5, PT, P0 ;  /* 0x00000005ff007c0c */ /* 0x000fda000bf05300 */
[----:B0-----:R-:W-:Y:S05]  /*10470*/  @!P0 BRA `(.L_x_473) ;  /* 0x0000000000508947 */ /* 0x001fea0003800000 */
[----:B------:R-:W2:Y:S01]  /*10480*/  LDL R11, [R1+0x1c] ;  /* 0x00001c00010b7983 */ /* 0x000ea20000100800 */
[----:B-----5:R-:W0:Y:S01]  /*10490*/  LDC R5, c[0x0][0x43c] ;  /* 0x00010f00ff057b82 */ /* 0x020e220000000800 */
[----:B------:R-:W-:Y:S02]  /*104a0*/  ULDC.64 UR6, c[0x0][0x428] ;  /* 0x00010a0000067ab9 */ /* 0x000fe40000000a00 */
[----:B------:R-:W3:Y:S01]  /*104b0*/  LDL R7, [R1+0xc] ;  /* 0x00000c0001077983 */ /* 0x000ee20000100800 */
        /* <DEDUP_REMOVED lines=8> */
[----:B------:R-:W-:Y:S01]  /*10540*/  SHF.R.S32.HI R3, RZ, 0x1f, R2 ;  /* 0x0000001fff037819 */ /* 0x000fe20000011402 */
[----:B--2---:R-:W-:-:S04]  /*10550*/  IMAD R4, R11, UR6, RZ ;  /* 0x000000060b047c24 */ /* 0x004fc8000f8e02ff */
[C---:B---3--:R-:W-:Y:S02]  /*10560*/  IMAD R4, R7.reuse, UR7, R4 ;  /* 0x0000000707047c24 */ /* 0x048fe4000f8e0204 */
[----:B------:R-:W-:-:S04]  /*10570*/  IMAD.WIDE.U32 R2, R7, UR6, R2 ;  /* 0x0000000607027c25 */ /* 0x000fc8000f8e0002 */
[----:B------:R-:W-:Y:S01]  /*10580*/  IMAD.IADD R3, R4, 0x1, R3 ;  /* 0x0000000104037824 */ /* 0x000fe200078e0203 */
[----:B------:R-:W-:-:S04]  /*10590*/  LEA R4, P0, R2, UR4, 0x2 ;  /* 0x0000000402047c11 */ /* 0x000fc8000f8010ff */
[----:B------:R-:W-:-:S06]  /*105a0*/  LEA.HI.X R5, R2, UR5, R3, 0x2, P0 ;  /* 0x0000000502057c11 */ /* 0x000fcc00080f1403 */
[----:B------:R0:W5:Y:S03]  /*105b0*/  LDG.E R5, desc[UR8][R4.64] ;  /* 0x0000000804057981 */ /* 0x000166000c1e1900 */
.L_x_473:
[----:B------:R-:W2:Y:S01]  /*105c0*/  LDL R2, [R1+0x4] ;  /* 0x0000040001027983 */ /* 0x000ea20000100800 */
[----:B------:R-:W-:Y:S01]  /*105d0*/  BSSY B3, `(.L_x_474) ;  /* 0x0000005000037945 */ /* 0x000fe20003800000 */
[----:B--2---:R-:W-:Y:S01]  /*105e0*/  IMAD R3, R8, 0x8, R2 ;  /* 0x0000000808037824 */ /* 0x004fe200078e0202 */
[----:B------:R-:W-:-:S04]  /*105f0*/  SHF.L.U32 R2, R10, 0x1f, RZ ;  /* 0x0000001f0a027819 */ /* 0x000fc800000006ff */
[----:B------:R-:W1:Y:S02]  /*10600*/  SYNCS.PHASECHK.TRANS64.TRYWAIT P0, [R3+URZ+0x38840], R2 ;  /* 0x03884002030075a7 */ /* 0x000e64000800017f */
[----:B-1----:R-:W-:Y:S05]  /*10610*/  @!P0 BRA `(.L_x_475) ;  /* 0x0000004c00948947 */ /* 0x002fea0003800000 */
.L_x_593:
[----:B------:R-:W-:Y:S05]  /*10620*/  BSYNC B3 ;  /* 0x0000000000037941 */ /* 0x000fea0003800000 */
.L_x_474:
[----:B0-----:R-:W0:Y:S01]  /*10630*/  S2R R4, SR_TID.X ;  /* 0x0000000000047919 */ /* 0x001e220000002100 */
[----:B------:R-:W-:Y:S01]  /*10640*/  BSSY B3, `(.L_x_476) ;  /* 0x000000b000037945 */ /* 0x000fe20003800000 */
[----:B0-----:R-:W-:-:S04]  /*10650*/  LOP3.LUT R4, R4, 0x7f, RZ, 0xc0, !PT ;  /* 0x0000007f04047812 */ /* 0x001fc800078ec0ff */
[----:B------:R-:W-:-:S13]  /*10660*/  ISETP.NE.AND P1, PT, R4, RZ, PT ;  /* 0x000000ff0400720c */ /* 0x000fda0003f25270 */
[----:B------:R-:W-:Y:S05]  /*10670*/  @P1 BRA `(.L_x_477) ;  /* 0x00000000001c1947 */ /* 0x000fea0003800000 */
[----:B------:R-:W0:Y:S01]  /*10680*/  S2R R4, SR_TID.X ;  /* 0x0000000000047919 */ /* 0x000e220000002100 */
[----:B-1----:R-:W-:-:S04]  /*10690*/  IMAD.MOV.U32 R2, RZ, RZ, 0xa000 ;  /* 0x0000a000ff027424 */ /* 0x002fc800078e00ff */
[----:B------:R2:W-:Y:S01]  /*106a0*/  SYNCS.ARRIVE.TRANS64 RZ, [R3+URZ+0x38830], R2 ;  /* 0x0388300203ff79a7 */ /* 0x0005e2000800003f */
[----:B0-----:R-:W-:-:S04]  /*106b0*/  LOP3.LUT R4, R4, 0x1f, RZ, 0xc0, !PT ;  /* 0x0000001f04047812 */ /* 0x001fc800078ec0ff */
[----:B------:R-:W-:-:S13]  /*106c0*/  ISETP.NE.AND P0, PT, R4, RZ, PT ;  /* 0x000000ff0400720c */ /* 0x000fda0003f05270 */
[----:B--2---:R-:W-:Y:S05]  /*106d0*/  @!P0 BRA `(.L_x_477) ;  /* 0x0000000000048947 */ /* 0x004fea0003800000 */
[----:B------:R-:W-:Y:S01]  /*106e0*/  BPT.TRAP 0x1 ;  /* 0x000000040000795c */ /* 0x000fe20000300000 */
.L_x_477:
[----:B------:R-:W-:Y:S05]  /*106f0*/  BSYNC B3 ;  /* 0x0000000000037941 */ /* 0x000fea0003800000 */
.L_x_476:
[----:B------:R-:W2:Y:S04]  /*10700*/  LDL R4, [R1+0x4] ;  /* 0x0000040001047983 */ /* 0x000ea80000100800 */
[----:B-1----:R-:W3:Y:S01]  /*10710*/  LDL R2, [R1+0x18] ;  /* 0x0000180001027983 */ /* 0x002ee20000100800 */
        /* <DEDUP_REMOVED lines=8> */
[----:B--2---:R-:W-:-:S02]  /*107a0*/  IMAD R4, R8, 0xa000, R4 ;  /* 0x0000a00008047824 */ /* 0x004fc400078e0204 */
[----:B---3--:R-:W-:Y:S02]  /*107b0*/  IMAD R2, R0, 0x50, R2 ;  /* 0x0000005000027824 */ /* 0x008fe400078e0202 */
[----:B------:R-:W-:-:S08]  /*107c0*/  VIADD R7, R4, 0x24400 ;  /* 0x0002440004077836 */ /* 0x000fd00000000000 */
.L_x_478:
        /* <DEDUP_REMOVED lines=16> */
.L_x_479:
        /* <DEDUP_REMOVED lines=16> */
.L_x_480:
        /* <DEDUP_REMOVED lines=16> */
.L_x_481:
        /* <DEDUP_REMOVED lines=10> */
[----:B------:R-:W2:Y:S04]  /*10b70*/  LDL.LU R12, [R1+0x10] ;  /* 0x00001000010c7983 */ /* 0x000ea80000300800 */
[----:B------:R-:W3:Y:S01]  /*10b80*/  LDL R7, [R1+0x8] ;  /* 0x0000080001077983 */ /* 0x000ee20000100800 */
[----:B------:R-:W-:Y:S01]  /*10b90*/  BSSY B3, `(.L_x_482) ;  /* 0x0000005000037945 */ /* 0x000fe20003800000 */
[----:B--2---:R-:W-:Y:S01]  /*10ba0*/  SHF.L.U32 R2, R12, 0x1f, RZ ;  /* 0x0000001f0c027819 */ /* 0x004fe200000006ff */
[----:B---3--:R-:W-:-:S04]  /*10bb0*/  IMAD R3, R7, 0x8, R6 ;  /* 0x0000000807037824 */ /* 0x008fc800078e0206 */
[----:B------:R-:W0:Y:S02]  /*10bc0*/  SYNCS.PHASECHK.TRANS64.TRYWAIT P0, [R3+URZ+0x60], R2 ;  /* 0x00006002030075a7 */ /* 0x000e24000800017f */
[----:B0-----:R-:W-:Y:S05]  /*10bd0*/  @!P0 BRA `(.L_x_483) ;  /* 0x0000004800388947 */ /* 0x001fea0003800000 */
.L_x_594:
[----:B------:R-:W-:Y:S05]  /*10be0*/  BSYNC B3 ;  /* 0x0000000000037941 */ /* 0x000fea0003800000 */
.L_x_482:
[----:B------:R-:W-:Y:S01]  /*10bf0*/  BSSY B3, `(.L_x_484) ;  /* 0x000000e000037945 */ /* 0x000fe20003800000 */
[----:B------:R-:W-:Y:S02]  /*10c00*/  IMAD.MOV.U32 R12, RZ, RZ, 0x0 ;  /* 0x00000000ff0c7424 */ /* 0x000fe400078e00ff */
[----:B------:R-:W-:Y:S01]  /*10c10*/  IMAD.MOV.U32 R13, RZ, RZ, 0x14f00000 ;  /* 0x14f00000ff0d7424 */ /* 0x000fe200078e00ff */
[----:B------:R-:W-:Y:S06]  /*10c20*/  @P1 BRA `(.L_x_485) ;  /* 0x0000000000281947 */ /* 0x000fec0003800000 */
[----:B0-----:R-:W2:Y:S04]  /*10c30*/  LDL R3, [R1+0x4] ;  /* 0x0000040001037983 */ /* 0x001ea80000100800 */
[----:B------:R-:W2:Y:S01]  /*10c40*/  LDL R7, [R1+0x8] ;  /* 0x0000080001077983 */ /* 0x000ea20000100800 */
[----:B------:R-:W0:Y:S02]  /*10c50*/  S2R R4, SR_TID.X ;  /* 0x0000000000047919 */ /* 0x000e240000002100 */
[----:B0-----:R-:W-:-:S04]  /*10c60*/  LOP3.LUT R4, R4, 0x1f, RZ, 0xc0, !PT ;  /* 0x0000001f04047812 */ /* 0x001fc800078ec0ff */
[----:B------:R-:W-:Y:S01]  /*10c70*/  ISETP.NE.AND P0, PT, R4, RZ, PT ;  /* 0x000000ff0400720c */ /* 0x000fe20003f05270 */
[----:B--2---:R-:W-:Y:S02]  /*10c80*/  IMAD R2, R7, 0x8, R3 ;  /* 0x0000000807027824 */ /* 0x004fe400078e0203 */
[----:B------:R-:W-:-:S04]  /*10c90*/  IMAD.MOV.U32 R3, RZ, RZ, 0xa000 ;  /* 0x0000a000ff037424 */ /* 0x000fc800078e00ff */
[----:B------:R1:W-:Y:S06]  /*10ca0*/  SYNCS.ARRIVE.TRANS64 RZ, [R2+URZ+0x38850], R3 ;  /* 0x0388500302ff79a7 */ /* 0x0003ec000800003f */
[----:B------:R-:W-:Y:S05]  /*10cb0*/  @!P0 BRA `(.L_x_485) ;  /* 0x0000000000048947 */ /* 0x000fea0003800000 */
[----:B------:R-:W-:Y:S01]  /*10cc0*/  BPT.TRAP 0x1 ;  /* 0x000000040000795c */ /* 0x000fe20000300000 */
.L_x_485:
[----:B------:R-:W-:Y:S05]  /*10cd0*/  BSYNC B3 ;  /* 0x0000000000037941 */ /* 0x000fea0003800000 */
.L_x_484:
[----:B01----:R-:W2:Y:S01]  /*10ce0*/  LDL.LU R2, [R1+0x8] ;  /* 0x0000080001027983 */ /* 0x003ea20000300800 */
[----:B------:R-:W-:-:S03]  /*10cf0*/  R2UR UR10, R11 ;  /* 0x000000000b0a72ca */ /* 0x000fc600000e0000 */
[----:B------:R-:W3:Y:S04]  /*10d00*/  LDL R7, [R1+0x18] ;  /* 0x0000180001077983 */ /* 0x000ee80000100800 */
[----:B------:R-:W3:Y:S04]  /*10d10*/  LDL.LU R4, [R1+0x14] ;  /* 0x0000140001047983 */ /* 0x000ee80000300800 */
[----:B------:R-:W2:Y:S01]  /*10d20*/  LDL R11, [R1+0x4] ;  /* 0x00000400010b7983 */ /* 0x000ea20000100800 */
[----:B------:R-:W-:Y:S01]  /*10d30*/  R2UR UR6, R12 ;  /* 0x000000000c0672ca */ /* 0x000fe200000e0000 */
[----:B------:R-:W-:Y:S01]  /*10d40*/  UIADD3 UR4, UP0, UR36, 0x470, URZ ;  /* 0x0000047024047890 */ /* 0x000fe2000ff1e03f */
[----:B------:R-:W-:-:S02]  /*10d50*/  R2UR UR7, R13 ;  /* 0x000000000d0772ca */ /* 0x000fc400000e0000 */
[----:B------:R-:W-:Y:S01]  /*10d60*/  PLOP3.LUT P0, PT, PT, PT, PT, 0x80, 0x0 ;  /* 0x000000000000781c */ /* 0x000fe20003f0f070 */
[----:B------:R-:W-:Y:S01]  /*10d70*/  UIADD3.X UR5, URZ, UR37, URZ, UP0, !UPT ;  /* 0x000000253f057290 */ /* 0x000fe200087fe43f */
[----:B---3--:R-:W-:Y:S02]  /*10d80*/  IMAD R4, R4, 0x50, R7 ;  /* 0x0000005004047824 */ /* 0x008fe400078e0207 */
[C-C-:B--2---:R-:W-:Y:S02]  /*10d90*/  IMAD R3, R2.reuse, 0x8, R11.reuse ;  /* 0x0000000802037824 */ /* 0x144fe400078e020b */
[----:B------:R-:W-:Y:S02]  /*10da0*/  IMAD R2, R2, 0xa000, R11 ;  /* 0x0000a00002027824 */ /* 0x000fe400078e020b */
[----:B------:R-:W-:Y:S02]  /*10db0*/  VIADD R3, R3, 0x38850 ;  /* 0x0003885003037836 */ /* 0x000fe40000000000 */
[----:B------:R-:W-:-:S07]  /*10dc0*/  VIADD R7, R2, 0x400 ;  /* 0x0000040002077836 */ /* 0x000fce0000000000 */
.L_x_486:
[----:B------:R-:W2:Y:S01]  /*10dd0*/  LDL R11, [R1] ;  /* 0x00000000010b7983 */ /* 0x000ea20000100800 */
[----:B------:R-:W-:-:S13]  /*10de0*/  @P0 ELECT P1, URZ, PT ;  /* 0x00000000003f082f */ /* 0x000fda0003820000 */
[----:B------:R-:W-:Y:S02]  /*10df0*/  @P1 R2UR UR12, R18 ;  /* 0x00000000120c12ca */ /* 0x000fe400000e0000 */
[----:B------:R-:W-:Y:S02]  /*10e00*/  @P1 R2UR UR11, R4 ;  /* 0x00000000040b12ca */ /* 0x000fe400000e0000 */
[----:B------:R-:W-:Y:S02]  /*10e10*/  @P1 R2UR UR9, R3 ;  /* 0x00000000030912ca */ /* 0x000fe400000e0000 */
[----:B------:R-:W-:Y:S02]  /*10e20*/  @P1 R2UR UR8, R7 ;  /* 0x00000000070812ca */ /* 0x000fe400000e0000 */
[----:B------:R-:W-:Y:S02]  /*10e30*/  @P1 PLOP3.LUT P0, PT, P1, PT, PT, 0x8, 0x0 ;  /* 0x000000000000181c */ /* 0x000fe40000f0e170 */
[----:B--2---:R-:W-:-:S02]  /*10e40*/  @P1 R2UR UR13, R11 ;  /* 0x000000000b0d12ca */ /* 0x004fc400000e0000 */
[----:B------:R-:W-:-:S11]  /*10e50*/  PLOP3.LUT P1, PT, PT, PT, PT, 0x8, 0x0 ;  /* 0x000000000000781c */ /* 0x000fd60003f2e170 */
[----:B------:R0:W-:Y:S02]  /*10e60*/  UTMALDG.4D [UR8], [UR4], desc[UR6] ;  /* 0x00000608040075b4 */ /* 0x0001e40008019000 */
[----:B0-----:R-:W-:Y:S05]  /*10e70*/  @P0 BRA.U.ANY `(.L_x_486) ;  /* 0xfffffffd00d40947 */ /* 0x001fea000393ffff */
[----:B------:R-:W-:Y:S01]  /*10e80*/  R2UR UR10, R17 ;  /* 0x00000000110a72ca */ /* 0x000fe200000e0000 */
[----:B------:R-:W-:Y:S01]  /*10e90*/  VIADD R7, R2, 0x2c00 ;  /* 0x00002c0002077836 */ /* 0x000fe20000000000 */
[----:B------:R-:W-:Y:S02]  /*10ea0*/  R2UR UR6, R12 ;  /* 0x000000000c0672ca */ /* 0x000fe400000e0000 */
[----:B------:R-:W-:Y:S02]  /*10eb0*/  R2UR UR7, R13 ;  /* 0x000000000d0772ca */ /* 0x000fe400000e0000 */
[----:B------:R-:W-:-:S13]  /*10ec0*/  PLOP3.LUT P0, PT, PT, PT, PT, 0x80, 0x0 ;  /* 0x000000000000781c */ /* 0x000fda0003f0f070 */
.L_x_487:
        /* <DEDUP_REMOVED lines=16> */
.L_x_488:
        /* <DEDUP_REMOVED lines=16> */
.L_x_489:
        /* <DEDUP_REMOVED lines=11> */
[----:B------:R0:W-:Y:S04]  /*11180*/  STL [R1], R5 ;  /* 0x0000000501007387 */ /* 0x0001e80000100800 */
[----:B------:R0:W-:Y:S02]  /*11190*/  STL [R1+0x14], R0 ;  /* 0x0000140001007387 */ /* 0x0001e40000100800 */
.L_x_472:
[----:B------:R-:W-:Y:S05]  /*111a0*/  BSYNC B1 ;  /* 0x0000000000017941 */ /* 0x000fea0003800000 */
.L_x_471:
[----:B0-----:R-:W2:Y:S04]  /*111b0*/  LDL.LU R0, [R1+0x30] ;  /* 0x0000300001007983 */ /* 0x001ea80000300800 */
[----:B------:R0:W-:Y:S04]  /*111c0*/  STL [R1+0x8], R8 ;  /* 0x0000080801007387 */ /* 0x0001e80000100800 */
[----:B------:R0:W-:Y:S02]  /*111d0*/  STL [R1+0x10], R10 ;  /* 0x0000100a01007387 */ /* 0x0001e40000100800 */
[----:B0-2---:R-:W-:-:S07]  /*111e0*/  VIADD R0, R0, 0xfffffffd ;  /* 0xfffffffd00007836 */ /* 0x005fce0000000000 */
.L_x_470:
[----:B------:R-:W-:Y:S05]  /*111f0*/  BSYNC B2 ;  /* 0x0000000000027941 */ /* 0x000fea0003800000 */
.L_x_469:
[----:B------:R-:W2:Y:S01]  /*11200*/  LDL.LU R2, [R1+0x2c] ;  /* 0x00002c0001027983 */ /* 0x000ea20000300800 */
[----:B------:R-:W-:-:S05]  /*11210*/  IMAD.MOV R9, RZ, RZ, -R9 ;  /* 0x000000ffff097224 */ /* 0x000fca00078e0a09 */
[----:B--2---:R-:W-:-:S13]  /*11220*/  ISETP.NE.AND P0, PT, R2, R9, PT ;  /* 0x000000090200720c */ /* 0x004fda0003f05270 */
[----:B------:R-:W-:Y:S05]  /*11230*/  @!P0 BRA `(.L_x_468) ;  /* 0x0000001c00088947 */ /* 0x000fea0003800000 */
[----:B------:R0:W5:Y:S02]  /*11240*/  LDL R8, [R1] ;  /* 0x0000000001087983 */ /* 0x0001640000100800 */
.L_x_528:
[----:B--2---:R-:W2:Y:S04]  /*11250*/  LDL R4, [R1+0x20] ;  /* 0x0000200001047983 */ /* 0x004ea80000100800 */
[----:B---3--:R-:W3:Y:S04]  /*11260*/  LDL R3, [R1+0x8] ;  /* 0x0000080001037983 */ /* 0x008ee80000100800 */
[----:B------:R-:W4:Y:S01]  /*11270*/  LDL R2, [R1+0x10] ;  /* 0x0000100001027983 */ /* 0x000f220000100800 */
[----:B------:R-:W-:Y:S05]  /*11280*/  YIELD ;  /* 0x0000000000007946 */ /* 0x000fea0003800000 */
[----:B------:R-:W-:Y:S01]  /*11290*/  BSSY B1, `(.L_x_490) ;  /* 0x00000db000017945 */ /* 0x000fe20003800000 */
[----:B--2---:R-:W-:Y:S01]  /*112a0*/  ISETP.NE.AND P1, PT, R4, RZ, PT ;  /* 0x000000ff0400720c */ /* 0x004fe20003f25270 */
[----:B---3--:R-:W-:-:S05]  /*112b0*/  VIADD R4, R3, 0x1 ;  /* 0x0000000103047836 */ /* 0x008fca0000000000 */
[----:B------:R-:W-:-:S04]  /*112c0*/  ISETP.NE.AND P0, PT, R4, 0x2, PT ;  /* 0x000000020400780c */ /* 0x000fc80003f05270 */
[----:B-1----:R-:W-:Y:S02]  /*112d0*/  SEL R5, RZ, 0x1, P0 ;  /* 0x00000001ff057807 */ /* 0x002fe40000000000 */
[----:B------:R-:W-:Y:S02]  /*112e0*/  SEL R4, R4, RZ, P0 ;  /* 0x000000ff04047207 */ /* 0x000fe40000000000 */
[----:B----4-:R-:W-:Y:S01]  /*112f0*/  LOP3.LUT R5, R2, R5, RZ, 0x3c, !PT ;  /* 0x0000000502057212 */ /* 0x010fe200078e3cff */
[----:B------:R-:W-:Y:S06]  /*11300*/  @!P1 BRA `(.L_x_491) ;  /* 0x0000000c004c9947 */ /* 0x000fec0003800000 */
[----:B------:R-:W-:Y:S01]  /*11310*/  ULDC.64 UR4, c[0x0][0x418] ;  /* 0x0001060000047ab9 */ /* 0x000fe20000000a00 */
[----:B------:R-:W-:Y:S01]  /*11320*/  IMAD.MOV.U32 R7, RZ, RZ, R0 ;  /* 0x000000ffff077224 */ /* 0x000fe200078e0000 */
[----:B------:R-:W-:-:S04]  /*11330*/  ISETP.NE.U32.AND P0, PT, RZ, UR4, PT ;  /* 0x00000004ff007c0c */ /* 0x000fc8000bf05070 */
[----:B------:R-:W-:-:S13]  /*11340*/  ISETP.NE.AND.EX P0, PT, RZ, UR5, PT, P0 ;  /* 0x00000005ff007c0c */ /* 0x000fda000bf05300 */
[----:B------:R-:W-:Y:S05]  /*11350*/  @!P0 BRA `(.L_x_492) ;  /* 0x0000000000508947 */ /* 0x000fea0003800000 */
[----:B------:R-:W2:Y:S01]  /*11360*/  LDL R10, [R1+0x1c] ;  /* 0x00001c00010a7983 */ /* 0x000ea20000100800 */
[----:B-----5:R-:W1:Y:S01]  /*11370*/  LDC R8, c[0x0][0x43c] ;  /* 0x00010f00ff087b82 */ /* 0x020e620000000800 */
[----:B------:R-:W-:Y:S02]  /*11380*/  ULDC.64 UR6, c[0x0][0x428] ;  /* 0x00010a0000067ab9 */ /* 0x000fe40000000a00 */
[----:B------:R-:W3:Y:S01]  /*11390*/  LDL R9, [R1+0xc] ;  /* 0x00000c0001097983 */ /* 0x000ee20000100800 */
[----:B------:R-:W-:Y:S01]  /*113a0*/  ULDC.64 UR8, c[0x0][0x208] ;  /* 0x0000820000087ab9 */ /* 0x000fe20000000a00 */
[----:B-1----:R-:W-:-:S13]  /*113b0*/  ISETP.NE.AND P0, PT, R8, 0x1, PT ;  /* 0x000000010800780c */ /* 0x002fda0003f05270 */
[----:B------:R-:W1:Y:S02]  /*113c0*/  @P0 LDC.64 R2, c[0x0][0x440] ;  /* 0x00011000ff020b82 */ /* 0x000e640000000a00 */
[----:B-1----:R-:W-:-:S04]  /*113d0*/  @P0 IMAD.HI.U32 R7, R0, R2, RZ ;  /* 0x0000000200070227 */ /* 0x002fc800078e00ff */
[----:B------:R-:W-:Y:S01]  /*113e0*/  IMAD.MOV.U32 R2, RZ, RZ, R0 ;  /* 0x000000ffff027224 */ /* 0x000fe200078e0000 */
[----:B------:R-:W-:-:S04]  /*113f0*/  @P0 SHF.R.U32.HI R2, RZ, R3, R7 ;  /* 0x00000003ff020219 */ /* 0x000fc80000011607 */
[--C-:B------:R-:W-:Y:S01]  /*11400*/  SHF.R.S32.HI R3, RZ, 0x1f, R2.reuse ;  /* 0x0000001fff037819 */ /* 0x100fe20000011402 */
[----:B------:R-:W-:-:S04]  /*11410*/  IMAD.MOV R7, RZ, RZ, -R2 ;  /* 0x000000ffff077224 */ /* 0x000fc800078e0a02 */
[----:B------:R-:W-:Y:S02]  /*11420*/  IMAD R7, R8, R7, R0 ;  /* 0x0000000708077224 */ /* 0x000fe400078e0200 */
[----:B--2---:R-:W-:-:S04]  /*11430*/  IMAD R8, R10, UR6, RZ ;  /* 0x000000060a087c24 */ /* 0x004fc8000f8e02ff */
[C---:B---3--:R-:W-:Y:S02]  /*11440*/  IMAD R8, R9.reuse, UR7, R8 ;  /* 0x0000000709087c24 */ /* 0x048fe4000f8e0208 */
[----:B------:R-:W-:-:S04]  /*11450*/  IMAD.WIDE.U32 R2, R9, UR6, R2 ;  /* 0x0000000609027c25 */ /* 0x000fc8000f8e0002 */
[----:B------:R-:W-:Y:S01]  /*11460*/  IMAD.IADD R3, R8, 0x1, R3 ;  /* 0x0000000108037824 */ /* 0x000fe200078e0203 */
[----:B------:R-:W-:-:S04]  /*11470*/  LEA R8, P0, R2, UR4, 0x2 ;  /* 0x0000000402087c11 */ /* 0x000fc8000f8010ff */
[----:B------:R-:W-:-:S05]  /*11480*/  LEA.HI.X R9, R2, UR5, R3, 0x2, P0 ;  /* 0x0000000502097c11 */ /* 0x000fca00080f1403 */
[----:B------:R1:W5:Y:S04]  /*11490*/  LDG.E R8, desc[UR8][R8.64] ;  /* 0x0000000808087981 */ /* 0x000368000c1e1900 */
.L_x_492:
[----:B------:R-:W2:Y:S01]  /*114a0*/  LDL R2, [R1+0x4] ;  /* 0x0000040001027983 */ /* 0x000ea20000100800 */
[----:B------:R-:W-:Y:S01]  /*114b0*/  BSSY B2, `(.L_x_493) ;  /* 0x0000005000027945 */ /* 0x000fe20003800000 */
[----:B--2---:R-:W-:Y:S01]  /*114c0*/  IMAD R3, R4, 0x8, R2 ;  /* 0x0000000804037824 */ /* 0x004fe200078e0202 */
[----:B------:R-:W-:-:S04]  /*114d0*/  SHF.L.U32 R2, R5, 0x1f, RZ ;  /* 0x0000001f05027819 */ /* 0x000fc800000006ff */
[----:B------:R-:W2:Y:S02]  /*114e0*/  SYNCS.PHASECHK.TRANS64.TRYWAIT P0, [R3+URZ+0x38840], R2 ;  /* 0x03884002030075a7 */ /* 0x000ea4000800017f */
[----:B--2---:R-:W-:Y:S05]  /*114f0*/  @!P0 BRA `(.L_x_494) ;  /* 0x0000004000048947 */ /* 0x004fea0003800000 */
.L_x_595:
[----:B------:R-:W-:Y:S05]  /*11500*/  BSYNC B2 ;  /* 0x0000000000027941 */ /* 0x000fea0003800000 */
.L_x_493:
        /* <DEDUP_REMOVED lines=12> */
.L_x_496:
[----:B------:R-:W-:Y:S05]  /*115d0*/  BSYNC B2 ;  /* 0x0000000000027941 */ /* 0x000fea0003800000 */
.L_x_495:
[----:B------:R-:W3:Y:S04]  /*115e0*/  LDL R9, [R1+0x4] ;  /* 0x0000040001097983 */ /* 0x000ee80000100800 */
[----:B--2---:R-:W2:Y:S01]  /*115f0*/  LDL R2, [R1+0x18] ;  /* 0x0000180001027983 */ /* 0x004ea20000100800 */
        /* <DEDUP_REMOVED lines=8> */
[----:B---3--:R-:W-:-:S02]  /*11680*/  IMAD R9, R4, 0xa000, R9 ;  /* 0x0000a00004097824 */ /* 0x008fc400078e0209 */
[----:B--2---:R-:W-:Y:S02]  /*11690*/  IMAD R2, R7, 0x50, R2 ;  /* 0x0000005007027824 */ /* 0x004fe400078e0202 */
[----:B------:R-:W-:-:S08]  /*116a0*/  VIADD R10, R9, 0x24400 ;  /* 0x00024400090a7836 */ /* 0x000fd00000000000 */
.L_x_497:
        /* <DEDUP_REMOVED lines=9> */
[----:B-1----:R-:W-:Y:S05]  /*11740*/  @P0 BRA.U.ANY `(.L_x_497) ;  /* 0xfffffffd00d80947 */ /* 0x002fea000393ffff */
[----:B------:R-:W-:Y:S01]  /*11750*/  IMAD.MOV.U32 R17, RZ, RZ, 0x40 ;  /* 0x00000040ff117424 */ /* 0x000fe200078e00ff */
[----:B------:R-:W-:Y:S01]  /*11760*/  PLOP3.LUT P0, PT, PT, PT, PT, 0x80, 0x0 ;  /* 0x000000000000781c */ /* 0x000fe20003f0f070 */
[----:B------:R-:W-:Y:S01]  /*11770*/  VIADD R10, R9, 0x26c00 ;  /* 0x00026c00090a7836 */ /* 0x000fe20000000000 */
[----:B------:R-:W-:Y:S01]  /*11780*/  UMOV UR6, 0x0 ;  /* 0x0000000000067882 */ /* 0x000fe20000000000 */
[----:B------:R-:W-:Y:S01]  /*11790*/  UMOV UR7, 0x14f00000 ;  /* 0x14f0000000077882 */ /* 0x000fe20000000000 */
[----:B------:R-:W-:-:S15]  /*117a0*/  R2UR UR10, R17 ;  /* 0x00000000110a72ca */ /* 0x000fde00000e0000 */
.L_x_498:
        /* <DEDUP_REMOVED lines=16> */
.L_x_499:
        /* <DEDUP_REMOVED lines=16> */
.L_x_500:
        /* <DEDUP_REMOVED lines=10> */
[----:B------:R-:W2:Y:S04]  /*11a50*/  LDL.LU R12, [R1+0x10] ;  /* 0x00001000010c7983 */ /* 0x000ea80000300800 */
[----:B------:R-:W3:Y:S01]  /*11a60*/  LDL R10, [R1+0x8] ;  /* 0x00000800010a7983 */ /* 0x000ee20000100800 */
[----:B------:R-:W-:Y:S01]  /*11a70*/  BSSY B2, `(.L_x_501) ;  /* 0x0000005000027945 */ /* 0x000fe20003800000 */
[----:B--2---:R-:W-:Y:S01]  /*11a80*/  SHF.L.U32 R3, R12, 0x1f, RZ ;  /* 0x0000001f0c037819 */ /* 0x004fe200000006ff */
[----:B---3--:R-:W-:-:S04]  /*11a90*/  IMAD R2, R10, 0x8, R6 ;  /* 0x000000080a027824 */ /* 0x008fc800078e0206 */
[----:B------:R-:W1:Y:S02]  /*11aa0*/  SYNCS.PHASECHK.TRANS64.TRYWAIT P0, [R2+URZ+0x60], R3 ;  /* 0x00006003020075a7 */ /* 0x000e64000800017f */
[----:B-1----:R-:W-:Y:S05]  /*11ab0*/  @!P0 BRA `(.L_x_502) ;  /* 0x0000003800a88947 */ /* 0x002fea0003800000 */
.L_x_596:
[----:B------:R-:W-:Y:S05]  /*11ac0*/  BSYNC B2 ;  /* 0x0000000000027941 */ /* 0x000fea0003800000 */
.L_x_501:
[----:B------:R-:W-:Y:S01]  /*11ad0*/  BSSY B2, `(.L_x_503) ;  /* 0x000000b000027945 */ /* 0x000fe20003800000 */
[----:B------:R-:W-:Y:S02]  /*11ae0*/  IMAD.MOV.U32 R12, RZ, RZ, 0x0 ;  /* 0x00000000ff0c7424 */ /* 0x000fe400078e00ff */
[----:B------:R-:W-:Y:S01]  /*11af0*/  IMAD.MOV.U32 R13, RZ, RZ, 0x14f00000 ;  /* 0x14f00000ff0d7424 */ /* 0x000fe200078e00ff */
[----:B------:R-:W-:Y:S06]  /*11b00*/  @P1 BRA `(.L_x_504) ;  /* 0x00000000001c1947 */ /* 0x000fec0003800000 */
[----:B------:R-:W2:Y:S01]  /*11b10*/  S2R R9, SR_TID.X ;  /* 0x0000000000097919 */ /* 0x000ea20000002100 */
[----:B-1----:R-:W-:-:S04]  /*11b20*/  IMAD.MOV.U32 R3, RZ, RZ, 0xa000 ;  /* 0x0000a000ff037424 */ /* 0x002fc800078e00ff */
[----:B------:R3:W-:Y:S01]  /*11b30*/  SYNCS.ARRIVE.TRANS64 RZ, [R2+URZ+0x50], R3 ;  /* 0x0000500302ff79a7 */ /* 0x0007e2000800003f */
[----:B--2---:R-:W-:-:S04]  /*11b40*/  LOP3.LUT R9, R9, 0x1f, RZ, 0xc0, !PT ;  /* 0x0000001f09097812 */ /* 0x004fc800078ec0ff */
[----:B------:R-:W-:-:S13]  /*11b50*/  ISETP.NE.AND P0, PT, R9, RZ, PT ;  /* 0x000000ff0900720c */ /* 0x000fda0003f05270 */
[----:B---3--:R-:W-:Y:S05]  /*11b60*/  @!P0 BRA `(.L_x_504) ;  /* 0x0000000000048947 */ /* 0x008fea0003800000 */
[----:B------:R-:W-:Y:S01]  /*11b70*/  BPT.TRAP 0x1 ;  /* 0x000000040000795c */ /* 0x000fe20000300000 */
.L_x_504:
[----:B------:R-:W-:Y:S05]  /*11b80*/  BSYNC B2 ;  /* 0x0000000000027941 */ /* 0x000fea0003800000 */
.L_x_503:
[----:B-1----:R-:W2:Y:S01]  /*11b90*/  LDL.LU R3, [R1+0x8] ;  /* 0x0000080001037983 */ /* 0x002ea20000300800 */
[----:B------:R-:W-:-:S03]  /*11ba0*/  R2UR UR10, R11 ;  /* 0x000000000b0a72ca */ /* 0x000fc600000e0000 */
[----:B------:R-:W3:Y:S04]  /*11bb0*/  LDL R10, [R1+0x18] ;  /* 0x00001800010a7983 */ /* 0x000ee80000100800 */
[----:B------:R-:W3:Y:S04]  /*11bc0*/  LDL.LU R9, [R1+0x14] ;  /* 0x0000140001097983 */ /* 0x000ee80000300800 */
[----:B------:R-:W2:Y:S01]  /*11bd0*/  LDL R11, [R1+0x4] ;  /* 0x00000400010b7983 */ /* 0x000ea20000100800 */
[----:B------:R-:W-:Y:S01]  /*11be0*/  R2UR UR6, R12 ;  /* 0x000000000c0672ca */ /* 0x000fe200000e0000 */
[----:B------:R-:W-:Y:S01]  /*11bf0*/  UIADD3 UR4, UP0, UR36, 0x470, URZ ;  /* 0x0000047024047890 */ /* 0x000fe2000ff1e03f */
[----:B------:R-:W-:Y:S01]  /*11c00*/  R2UR UR7, R13 ;  /* 0x000000000d0772ca */ /* 0x000fe200000e0000 */
[----:B------:R-:W-:Y:S01]  /*11c10*/  VIADD R2, R2, 0x50 ;  /* 0x0000005002027836 */ /* 0x000fe20000000000 */
[----:B------:R-:W-:Y:S01]  /*11c20*/  PLOP3.LUT P0, PT, PT, PT, PT, 0x80, 0x0 ;  /* 0x000000000000781c */ /* 0x000fe20003f0f070 */
[----:B------:R-:W-:Y:S01]  /*11c30*/  UIADD3.X UR5, URZ, UR37, URZ, UP0, !UPT ;  /* 0x000000253f057290 */ /* 0x000fe200087fe43f */
[----:B---3--:R-:W-:-:S02]  /*11c40*/  IMAD R9, R9, 0x50, R10 ;  /* 0x0000005009097824 */ /* 0x008fc400078e020a */
[----:B--2---:R-:W-:-:S04]  /*11c50*/  IMAD R3, R3, 0xa000, R11 ;  /* 0x0000a00003037824 */ /* 0x004fc800078e020b */
[----:B------:R-:W-:-:S07]  /*11c60*/  VIADD R10, R3, 0x400 ;  /* 0x00000400030a7836 */ /* 0x000fce0000000000 */
.L_x_505:
        /* <DEDUP_REMOVED lines=10> */
[----:B-1----:R-:W-:Y:S05]  /*11d10*/  @P0 BRA.U.ANY `(.L_x_505) ;  /* 0xfffffffd00d40947 */ /* 0x002fea000393ffff */
[----:B------:R-:W-:Y:S01]  /*11d20*/  R2UR UR10, R17 ;  /* 0x00000000110a72ca */ /* 0x000fe200000e0000 */
[----:B------:R-:W-:Y:S01]  /*11d30*/  VIADD R10, R3, 0x2c00 ;  /* 0x00002c00030a7836 */ /* 0x000fe20000000000 */
[----:B------:R-:W-:Y:S02]  /*11d40*/  R2UR UR6, R12 ;  /* 0x000000000c0672ca */ /* 0x000fe400000e0000 */
[----:B------:R-:W-:Y:S02]  /*11d50*/  R2UR UR7, R13 ;  /* 0x000000000d0772ca */ /* 0x000fe400000e0000 */
[----:B------:R-:W-:-:S13]  /*11d60*/  PLOP3.LUT P0, PT, PT, PT, PT, 0x80, 0x0 ;  /* 0x000000000000781c */ /* 0x000fda0003f0f070 */
.L_x_506:
        /* <DEDUP_REMOVED lines=16> */
.L_x_507:
        /* <DEDUP_REMOVED lines=16> */
.L_x_508:
        /* <DEDUP_REMOVED lines=11> */
[----:B------:R1:W-:Y:S04]  /*12020*/  STL [R1+0x14], R7 ;  /* 0x0000140701007387 */ /* 0x0003e80000100800 */
[----:B------:R1:W-:Y:S02]  /*12030*/  STL [R1], R8 ;  /* 0x0000000801007387 */ /* 0x0003e40000100800 */
.L_x_491:
[----:B------:R-:W-:Y:S05]  /*12040*/  BSYNC B1 ;  /* 0x0000000000017941 */ /* 0x000fea0003800000 */
.L_x_490:
        /* <DEDUP_REMOVED lines=8> */
[----:B------:R2:W-:Y:S04]  /*120d0*/  STL [R1+0x10], R10 ;  /* 0x0000100a01007387 */ /* 0x0005e80000100800 */
[----:B------:R2:W-:Y:S01]  /*120e0*/  STL [R1+0x8], R11 ;  /* 0x0000080b01007387 */ /* 0x0005e20000100800 */
[----:B------:R-:W-:Y:S05]  /*120f0*/  @!P1 BRA `(.L_x_510) ;  /* 0x0000000c00489947 */ /* 0x000fea0003800000 */
[----:B------:R-:W-:Y:S01]  /*12100*/  ULDC.64 UR4, c[0x0][0x418] ;  /* 0x0001060000047ab9 */ /* 0x000fe20000000a00 */
[----:B-1----:R-:W-:Y:S01]  /*12110*/  VIADD R7, R0, 0xffffffff ;  /* 0xffffffff00077836 */ /* 0x002fe20000000000 */
[----:B------:R-:W-:-:S04]  /*12120*/  ISETP.NE.U32.AND P0, PT, RZ, UR4, PT ;  /* 0x00000004ff007c0c */ /* 0x000fc8000bf05070 */
[----:B------:R-:W-:-:S13]  /*12130*/  ISETP.NE.AND.EX P0, PT, RZ, UR5, PT, P0 ;  /* 0x00000005ff007c0c */ /* 0x000fda000bf05300 */
[----:B------:R-:W-:Y:S05]  /*12140*/  @!P0 BRA `(.L_x_511) ;  /* 0x0000000000508947 */ /* 0x000fea0003800000 */
[----:B------:R-:W3:Y:S01]  /*12150*/  LDL R13, [R1+0x1c] ;  /* 0x00001c00010d7983 */ /* 0x000ee20000100800 */
[----:B------:R-:W1:Y:S01]  /*12160*/  LDC R9, c[0x0][0x43c] ;  /* 0x00010f00ff097b82 */ /* 0x000e620000000800 */
[----:B------:R-:W-:Y:S02]  /*12170*/  ULDC.64 UR6, c[0x0][0x428] ;  /* 0x00010a0000067ab9 */ /* 0x000fe40000000a00 */
[----:B------:R-:W4:Y:S01]  /*12180*/  LDL R12, [R1+0xc] ;  /* 0x00000c00010c7983 */ /* 0x000f220000100800 */
[----:B------:R-:W-:Y:S01]  /*12190*/  ULDC.64 UR8, c[0x0][0x208] ;  /* 0x0000820000087ab9 */ /* 0x000fe20000000a00 */
[----:B-1----:R-:W-:-:S13]  /*121a0*/  ISETP.NE.AND P0, PT, R9, 0x1, PT ;  /* 0x000000010900780c */ /* 0x002fda0003f05270 */
[----:B------:R-:W1:Y:S02]  /*121b0*/  @P0 LDC.64 R2, c[0x0][0x440] ;  /* 0x00011000ff020b82 */ /* 0x000e640000000a00 */
[----:B-1---5:R-:W-:-:S04]  /*121c0*/  @P0 IMAD.HI.U32 R8, R7, R2, RZ ;  /* 0x0000000207080227 */ /* 0x022fc800078e00ff */
[----:B------:R-:W-:Y:S01]  /*121d0*/  IMAD.MOV.U32 R2, RZ, RZ, R7 ;  /* 0x000000ffff027224 */ /* 0x000fe200078e0007 */
[----:B------:R-:W-:-:S05]  /*121e0*/  @P0 SHF.R.U32.HI R2, RZ, R3, R8 ;  /* 0x00000003ff020219 */ /* 0x000fca0000011608 */
[----:B------:R-:W-:-:S04]  /*121f0*/  IMAD.MOV R3, RZ, RZ, -R2 ;  /* 0x000000ffff037224 */ /* 0x000fc800078e0a02 */
[----:B------:R-:W-:Y:S01]  /*12200*/  IMAD R7, R9, R3, R7 ;  /* 0x0000000309077224 */ /* 0x000fe200078e0207 */
[----:B------:R-:W-:Y:S01]  /*12210*/  SHF.R.S32.HI R3, RZ, 0x1f, R2 ;  /* 0x0000001fff037819 */ /* 0x000fe20000011402 */
[----:B---3--:R-:W-:-:S04]  /*12220*/  IMAD R8, R13, UR6, RZ ;  /* 0x000000060d087c24 */ /* 0x008fc8000f8e02ff */
[C---:B----4-:R-:W-:Y:S02]  /*12230*/  IMAD R8, R12.reuse, UR7, R8 ;  /* 0x000000070c087c24 */ /* 0x050fe4000f8e0208 */
[----:B------:R-:W-:-:S04]  /*12240*/  IMAD.WIDE.U32 R2, R12, UR6, R2 ;  /* 0x000000060c027c25 */ /* 0x000fc8000f8e0002 */
[----:B------:R-:W-:Y:S01]  /*12250*/  IMAD.IADD R3, R8, 0x1, R3 ;  /* 0x0000000108037824 */ /* 0x000fe200078e0203 */
[----:B------:R-:W-:-:S04]  /*12260*/  LEA R8, P0, R2, UR4, 0x2 ;  /* 0x0000000402087c11 */ /* 0x000fc8000f8010ff */
[----:B------:R-:W-:-:S05]  /*12270*/  LEA.HI.X R9, R2, UR5, R3, 0x2, P0 ;  /* 0x0000000502097c11 */ /* 0x000fca00080f1403 */
[----:B------:R1:W5:Y:S04]  /*12280*/  LDG.E R8, desc[UR8][R8.64] ;  /* 0x0000000808087981 */ /* 0x000368000c1e1900 */
.L_x_511:
[----:B------:R-:W3:Y:S01]  /*12290*/  LDL R2, [R1+0x4] ;  /* 0x0000040001027983 */ /* 0x000ee20000100800 */
[----:B------:R-:W-:Y:S01]  /*122a0*/  SHF.L.U32 R3, R10, 0x1f, RZ ;  /* 0x0000001f0a037819 */ /* 0x000fe200000006ff */
[----:B------:R-:W-:Y:S01]  /*122b0*/  BSSY B2, `(.L_x_512) ;  /* 0x0000004000027945 */ /* 0x000fe20003800000 */
[----:B---3--:R-:W-:-:S04]  /*122c0*/  IMAD R2, R11, 0x8, R2 ;  /* 0x000000080b027824 */ /* 0x008fc800078e0202 */
[----:B------:R-:W3:Y:S02]  /*122d0*/  SYNCS.PHASECHK.TRANS64.TRYWAIT P0, [R2+URZ+0x38840], R3 ;  /* 0x03884003020075a7 */ /* 0x000ee4000800017f */
[----:B---3--:R-:W-:Y:S05]  /*122e0*/  @!P0 BRA `(.L_x_513) ;  /* 0x0000003000b08947 */ /* 0x008fea0003800000 */
.L_x_597:
[----:B------:R-:W-:Y:S05]  /*122f0*/  BSYNC B2 ;  /* 0x0000000000027941 */ /* 0x000fea0003800000 */
.L_x_512:
[----:B-1----:R-:W1:Y:S01]  /*12300*/  S2R R9, SR_TID.X ;  /* 0x0000000000097919 */ /* 0x002e620000002100 */
[----:B------:R-:W-:Y:S01]  /*12310*/  BSSY B2, `(.L_x_514) ;  /* 0x000000b000027945 */ /* 0x000fe20003800000 */
[----:B-1----:R-:W-:-:S04]  /*12320*/  LOP3.LUT R9, R9, 0x7f, RZ, 0xc0, !PT ;  /* 0x0000007f09097812 */ /* 0x002fc800078ec0ff */
[----:B------:R-:W-:-:S13]  /*12330*/  ISETP.NE.AND P1, PT, R9, RZ, PT ;  /* 0x000000ff0900720c */ /* 0x000fda0003f25270 */
[----:B------:R-:W-:Y:S05]  /*12340*/  @P1 BRA `(.L_x_515) ;  /* 0x00000000001c1947 */ /* 0x000fea0003800000 */
[----:B------:R-:W1:Y:S01]  /*12350*/  S2R R9, SR_TID.X ;  /* 0x0000000000097919 */ /* 0x000e620000002100 */
[----:B---3--:R-:W-:-:S04]  /*12360*/  IMAD.MOV.U32 R3, RZ, RZ, 0xa000 ;  /* 0x0000a000ff037424 */ /* 0x008fc800078e00ff */
[----:B------:R4:W-:Y:S01]  /*12370*/  SYNCS.ARRIVE.TRANS64 RZ, [R2+URZ+0x38830], R3 ;  /* 0x0388300302ff79a7 */ /* 0x0009e2000800003f */
[----:B-1----:R-:W-:-:S04]  /*12380*/  LOP3.LUT R9, R9, 0x1f, RZ, 0xc0, !PT ;  /* 0x0000001f09097812 */ /* 0x002fc800078ec0ff */
[----:B------:R-:W-:-:S13]  /*12390*/  ISETP.NE.AND P0, PT, R9, RZ, PT ;  /* 0x000000ff0900720c */ /* 0x000fda0003f05270 */
[----:B----4-:R-:W-:Y:S05]  /*123a0*/  @!P0 BRA `(.L_x_515) ;  /* 0x0000000000048947 */ /* 0x010fea0003800000 */
[----:B------:R-:W-:Y:S01]  /*123b0*/  BPT.TRAP 0x1 ;  /* 0x000000040000795c */ /* 0x000fe20000300000 */
.L_x_515:
[----:B------:R-:W-:Y:S05]  /*123c0*/  BSYNC B2 ;  /* 0x0000000000027941 */ /* 0x000fea0003800000 */
.L_x_514:
[----:B------:R-:W4:Y:S04]  /*123d0*/  LDL R9, [R1+0x8] ;  /* 0x0000080001097983 */ /* 0x000f280000100800 */
[----:B--2---:R-:W2:Y:S04]  /*123e0*/  LDL R10, [R1+0x4] ;  /* 0x00000400010a7983 */ /* 0x004ea80000100800 */
[----:B---3--:R-:W3:Y:S01]  /*123f0*/  LDL R2, [R1+0x18] ;  /* 0x0000180001027983 */ /* 0x008ee20000100800 */
[----:B------:R-:W-:-:S05]  /*12400*/  IMAD.MOV.U32 R12, RZ, RZ, RZ ;  /* 0x000000ffff0c7224 */ /* 0x000fca00078e00ff */
[----:B------:R-:W-:Y:S01]  /*12410*/  R2UR UR10, R12 ;  /* 0x000000000c0a72ca */ /* 0x000fe200000e0000 */
[----:B------:R-:W-:Y:S01]  /*12420*/  UIADD3 UR4, UP0, UR36, 0x370, URZ ;  /* 0x0000037024047890 */ /* 0x000fe2000ff1e03f */
[----:B------:R-:W-:Y:S01]  /*12430*/  PLOP3.LUT P0, PT, PT, PT, PT, 0x80, 0x0 ;  /* 0x000000000000781c */ /* 0x000fe20003f0f070 */
[----:B------:R-:W-:Y:S01]  /*12440*/  UMOV UR6, 0x0 ;  /* 0x0000000000067882 */ /* 0x000fe20000000000 */
[----:B------:R-:W-:Y:S01]  /*12450*/  UMOV UR7, 0x14f00000 ;  /* 0x14f0000000077882 */ /* 0x000fe20000000000 */
[----:B------:R-:W-:Y:S01]  /*12460*/  UIADD3.X UR5, URZ, UR37, URZ, UP0, !UPT ;  /* 0x000000253f057290 */ /* 0x000fe200087fe43f */
[C---:B----4-:R-:W-:Y:S02]  /*12470*/  IMAD R3, R9.reuse, 0x8, R6 ;  /* 0x0000000809037824 */ /* 0x050fe400078e0206 */
[----:B--2---:R-:W-:Y:S02]  /*12480*/  IMAD R9, R9, 0xa000, R10 ;  /* 0x0000a00009097824 */ /* 0x004fe400078e020a */
[----:B------:R-:W-:-:S02]  /*12490*/  VIADD R3, R3, 0x30 ;  /* 0x0000003003037836 */ /* 0x000fc40000000000 */
[----:B---3--:R-:W-:Y:S02]  /*124a0*/  IMAD R2, R7, 0x50, R2 ;  /* 0x0000005007027824 */ /* 0x008fe400078e0202 */
[----:B------:R-:W-:-:S07]  /*124b0*/  VIADD R10, R9, 0x24400 ;  /* 0x00024400090a7836 */ /* 0x000fce0000000000 */
.L_x_516:
        /* <DEDUP_REMOVED lines=16> */
.L_x_517:
        /* <DEDUP_REMOVED lines=16> */
.L_x_518:
        /* <DEDUP_REMOVED lines=16> */
.L_x_519:
        /* <DEDUP_REMOVED lines=10> */
[----:B------:R-:W-:Y:S01]  /*12860*/  SHF.L.U32 R5, R5, 0x1f, RZ ;  /* 0x0000001f05057819 */ /* 0x000fe200000006ff */
[----:B------:R-:W-:Y:S01]  /*12870*/  IMAD R2, R4, 0x8, R6 ;  /* 0x0000000804027824 */ /* 0x000fe200078e0206 */
[----:B------:R-:W-:Y:S03]  /*12880*/  BSSY B2, `(.L_x_520) ;  /* 0x0000003000027945 */ /* 0x000fe60003800000 */
[----:B------:R-:W1:Y:S02]  /*12890*/  SYNCS.PHASECHK.TRANS64.TRYWAIT P0, [R2+URZ+0x60], R5 ;  /* 0x00006005020075a7 */ /* 0x000e64000800017f */
[----:B-1----:R-:W-:Y:S05]  /*128a0*/  @!P0 BRA `(.L_x_521) ;  /* 0x0000002c00548947 */ /* 0x002fea0003800000 */
.L_x_598:
[----:B------:R-:W-:Y:S05]  /*128b0*/  BSYNC B2 ;  /* 0x0000000000027941 */ /* 0x000fea0003800000 */
.L_x_520:
[----:B------:R-:W-:Y:S01]  /*128c0*/  BSSY B2, `(.L_x_522) ;  /* 0x000000b000027945 */ /* 0x000fe20003800000 */
[----:B------:R-:W-:Y:S02]  /*128d0*/  IMAD.MOV.U32 R10, RZ, RZ, 0x0 ;  /* 0x00000000ff0a7424 */ /* 0x000fe400078e00ff */
[----:B------:R-:W-:Y:S01]  /*128e0*/  IMAD.MOV.U32 R11, RZ, RZ, 0x14f00000 ;  /* 0x14f00000ff0b7424 */ /* 0x000fe200078e00ff */
[----:B------:R-:W-:Y:S06]  /*128f0*/  @P1 BRA `(.L_x_523) ;  /* 0x00000000001c1947 */ /* 0x000fec0003800000 */
[----:B------:R-:W2:Y:S02]  /*12900*/  S2R R3, SR_TID.X ;  /* 0x0000000000037919 */ /* 0x000ea40000002100 */
[----:B--2---:R-:W-:Y:S01]  /*12910*/  LOP3.LUT R9, R3, 0x1f, RZ, 0xc0, !PT ;  /* 0x0000001f03097812 */ /* 0x004fe200078ec0ff */
[----:B------:R-:W-:-:S03]  /*12920*/  IMAD.MOV.U32 R3, RZ, RZ, 0xa000 ;  /* 0x0000a000ff037424 */ /* 0x000fc600078e00ff */
[----:B------:R-:W-:Y:S01]  /*12930*/  ISETP.NE.AND P0, PT, R9, RZ, PT ;  /* 0x000000ff0900720c */ /* 0x000fe20003f05270 */
[----:B------:R2:W-:-:S12]  /*12940*/  SYNCS.ARRIVE.TRANS64 RZ, [R2+URZ+0x50], R3 ;  /* 0x0000500302ff79a7 */ /* 0x0005d8000800003f */
[----:B--2---:R-:W-:Y:S05]  /*12950*/  @!P0 BRA `(.L_x_523) ;  /* 0x0000000000048947 */ /* 0x004fea0003800000 */
[----:B------:R-:W-:Y:S01]  /*12960*/  BPT.TRAP 0x1 ;  /* 0x000000040000795c */ /* 0x000fe20000300000 */
.L_x_523:
[----:B------:R-:W-:Y:S05]  /*12970*/  BSYNC B2 ;  /* 0x0000000000027941 */ /* 0x000fea0003800000 */
.L_x_522:
[----:B------:R-:W2:Y:S04]  /*12980*/  LDL R9, [R1+0x4] ;  /* 0x0000040001097983 */ /* 0x000ea80000100800 */
[----:B-1----:R-:W3:Y:S04]  /*12990*/  LDL R5, [R1+0x18] ;  /* 0x0000180001057983 */ /* 0x002ee80000100800 */
[----:B------:R-:W3:Y:S01]  /*129a0*/  LDL.LU R3, [R1+0x14] ;  /* 0x0000140001037983 */ /* 0x000ee20000300800 */
[----:B------:R-:W-:Y:S01]  /*129b0*/  R2UR UR10, R12 ;  /* 0x000000000c0a72ca */ /* 0x000fe200000e0000 */
[----:B------:R-:W-:Y:S01]  /*129c0*/  UIADD3 UR4, UP0, UR36, 0x470, URZ ;  /* 0x0000047024047890 */ /* 0x000fe2000ff1e03f */
[----:B------:R-:W-:Y:S01]  /*129d0*/  R2UR UR6, R10 ;  /* 0x000000000a0672ca */ /* 0x000fe200000e0000 */
[----:B------:R-:W-:Y:S01]  /*129e0*/  VIADD R2, R2, 0x50 ;  /* 0x0000005002027836 */ /* 0x000fe20000000000 */
[----:B------:R-:W-:Y:S01]  /*129f0*/  R2UR UR7, R11 ;  /* 0x000000000b0772ca */ /* 0x000fe200000e0000 */
[----:B------:R-:W-:Y:S01]  /*12a00*/  UIADD3.X UR5, URZ, UR37, URZ, UP0, !UPT ;  /* 0x000000253f057290 */ /* 0x000fe200087fe43f */
[----:B------:R-:W-:Y:S01]  /*12a10*/  PLOP3.LUT P0, PT, PT, PT, PT, 0x80, 0x0 ;  /* 0x000000000000781c */ /* 0x000fe20003f0f070 */
[----:B--2---:R-:W-:-:S02]  /*12a20*/  IMAD R4, R4, 0xa000, R9 ;  /* 0x0000a00004047824 */ /* 0x004fc400078e0209 */
[----:B---3--:R-:W-:Y:S02]  /*12a30*/  IMAD R3, R3, 0x50, R5 ;  /* 0x0000005003037824 */ /* 0x008fe400078e0205 */
[----:B------:R-:W-:-:S08]  /*12a40*/  VIADD R5, R4, 0x400 ;  /* 0x0000040004057836 */ /* 0x000fd00000000000 */
.L_x_524:
        /* <DEDUP_REMOVED lines=16> */
.L_x_525:
        /* <DEDUP_REMOVED lines=16> */
.L_x_526:
        /* <DEDUP_REMOVED lines=16> */
.L_x_527:
        /* <DEDUP_REMOVED lines=13> */
.L_x_510:
[----:B------:R-:W-:Y:S05]  /*12e20*/  BSYNC B1 ;  /* 0x0000000000017941 */ /* 0x000fea0003800000 */
.L_x_509:
[C---:B------:R-:W-:Y:S01]  /*12e30*/  ISETP.GT.AND P0, PT, R0.reuse, 0x1, PT ;  /* 0x000000010000780c */ /* 0x040fe20003f04270 */
[----:B------:R-:W-:-:S12]  /*12e40*/  VIADD R0, R0, 0xfffffffe ;  /* 0xfffffffe00007836 */ /* 0x000fd80000000000 */
[----:B------:R-:W-:Y:S05]  /*12e50*/  @P0 BRA `(.L_x_528) ;  /* 0xffffffe000fc0947 */ /* 0x000fea000383ffff */
.L_x_468:
[----:B------:R-:W-:Y:S05]  /*12e60*/  BSYNC B0 ;  /* 0x0000000000007941 */ /* 0x000fea0003800000 */
.L_x_467:
[----:B------:R-:W4:Y:S01]  /*12e70*/  S2R R2, SR_TID.X ;  /* 0x0000000000027919 */ /* 0x000f220000002100 */
[----:B------:R-:W-:Y:S01]  /*12e80*/  BSSY B0, `(.L_x_529) ;  /* 0x0000011000007945 */ /* 0x000fe20003800000 */
[----:B----4-:R-:W-:-:S04]  /*12e90*/  LOP3.LUT R3, R2, 0x7f, RZ, 0xc0, !PT ;  /* 0x0000007f02037812 */ /* 0x010fc800078ec0ff */
[----:B------:R-:W-:-:S13]  /*12ea0*/  ISETP.NE.AND P0, PT, R3, RZ, PT ;  /* 0x000000ff0300720c */ /* 0x000fda0003f05270 */
[----:B------:R-:W-:Y:S05]  /*12eb0*/  @P0 BRA `(.L_x_530) ;  /* 0x0000000000340947 */ /* 0x000fea0003800000 */
[----:B------:R-:W4:Y:S01]  /*12ec0*/  S2R R2, SR_LANEID ;  /* 0x0000000000027919 */ /* 0x000f220000000000 */
[----:B------:R-:W-:Y:S01]  /*12ed0*/  VOTEU.ANY UR4, UPT, PT ;  /* 0x0000000000047886 */ /* 0x000fe200038e0100 */
[----:B-1----:R-:W1:Y:S01]  /*12ee0*/  LDC.64 R4, c[0x0][0xc60] ;  /* 0x00031800ff047b82 */ /* 0x002e620000000a00 */
[----:B------:R-:W4:Y:S01]  /*12ef0*/  FLO.U32 R0, UR4 ;  /* 0x0000000400007d00 */ /* 0x000f2200080e0000 */
[----:B------:R-:W-:Y:S01]  /*12f00*/  ULDC.64 UR6, c[0x0][0x208] ;  /* 0x0000820000067ab9 */ /* 0x000fe20000000a00 */
[----:B----4-:R-:W-:-:S06]  /*12f10*/  ISETP.EQ.U32.AND P0, PT, R0, R2, PT ;  /* 0x000000020000720c */ /* 0x010fcc0003f02070 */
[----:B------:R-:W1:Y:S07]  /*12f20*/  POPC R2, UR4 ;  /* 0x0000000400027d09 */ /* 0x000e6e0008000000 */
[----:B-1----:R-:W4:Y:S04]  /*12f30*/  @P0 ATOMG.E.ADD.STRONG.GPU PT, R2, desc[UR6][R4.64], R2 ;  /* 0x00000002040209a8 */ /* 0x002f2800081ee1c6 */
[----:B----4-:R1:W4:Y:S02]  /*12f40*/  SHFL.IDX PT, R2, R2, R0, 0x1f ;  /* 0x00001f0002027589 */ /* 0x01032400000e0000 */
[----:B-1----:R-:W1:Y:S02]  /*12f50*/  S2R R0, SR_LTMASK ;  /* 0x0000000000007919 */ /* 0x002e640000003900 */
[----:B-1----:R-:W-:-:S06]  /*12f60*/  LOP3.LUT R0, R0, UR4, RZ, 0xc0, !PT ;  /* 0x0000000400007c12 */ /* 0x002fcc000f8ec0ff */
[----:B------:R-:W4:Y:S02]  /*12f70*/  POPC R0, R0 ;  /* 0x0000000000007309 */ /* 0x000f240000000000 */
[----:B----4-:R-:W-:-:S07]  /*12f80*/  IADD3 R16, R2, UR38, R0 ;  /* 0x0000002602107c10 */ /* 0x010fce000fffe000 */
.L_x_530:
[----:B------:R-:W-:Y:S05]  /*12f90*/  BSYNC B0 ;  /* 0x0000000000007941 */ /* 0x000fea0003800000 */
.L_x_529:
[----:B------:R-:W4:Y:S01]  /*12fa0*/  LDL.LU R0, [R1+0x20] ;  /* 0x0000200001007983 */ /* 0x000f220000300800 */
[----:B------:R-:W-:Y:S01]  /*12fb0*/  BSSY B0, `(.L_x_531) ;  /* 0x0000060000007945 */ /* 0x000fe20003800000 */
[----:B----4-:R-:W-:-:S13]  /*12fc0*/  ISETP.NE.AND P0, PT, R0, RZ, PT ;  /* 0x000000ff0000720c */ /* 0x010fda0003f05270 */
[----:B------:R-:W-:Y:S05]  /*12fd0*/  @!P0 BRA `(.L_x_532) ;  /* 0x0000000400748947 */ /* 0x000fea0003800000 */
[----:B------:R-:W4:Y:S04]  /*12fe0*/  LDL R4, [R1+0x4] ;  /* 0x0000040001047983 */ /* 0x000f280000100800 */
[----:B------:R-:W4:Y:S04]  /*12ff0*/  LDL R2, [R1+0x8] ;  /* 0x0000080001027983 */ /* 0x000f280000100800 */
[----:B------:R-:W2:Y:S01]  /*13000*/  LDL R0, [R1+0x10] ;  /* 0x0000100001007983 */ /* 0x000ea20000100800 */
[----:B------:R-:W-:Y:S01]  /*13010*/  BSSY B1, `(.L_x_533) ;  /* 0x0000006000017945 */ /* 0x000fe20003800000 */
[----:B------:R-:W-:Y:S01]  /*13020*/  ISETP.NE.AND P1, PT, R3, RZ, PT ;  /* 0x000000ff0300720c */ /* 0x000fe20003f25270 */
[----:B----4-:R-:W-:Y:S01]  /*13030*/  IMAD R2, R2, 0x8, R4 ;  /* 0x0000000802027824 */ /* 0x010fe200078e0204 */
[----:B--2---:R-:W-:-:S04]  /*13040*/  SHF.L.U32 R0, R0, 0x1f, RZ ;  /* 0x0000001f00007819 */ /* 0x004fc800000006ff */
[----:B------:R-:W2:Y:S02]  /*13050*/  SYNCS.PHASECHK.TRANS64.TRYWAIT P0, [R2+URZ+0x38860], R0 ;  /* 0x03886000020075a7 */ /* 0x000ea4000800017f */
[----:B--2---:R-:W-:Y:S05]  /*13060*/  @!P0 BRA `(.L_x_534) ;  /* 0x0000002400788947 */ /* 0x004fea0003800000 */
.L_x_599:
[----:B------:R-:W-:Y:S05]  /*13070*/  BSYNC B1 ;  /* 0x0000000000017941 */ /* 0x000fea0003800000 */
.L_x_533:
[----:B------:R-:W-:Y:S04]  /*13080*/  BSSY B1, `(.L_x_535) ;  /* 0x0000009000017945 */ /* 0x000fe80003800000 */
[----:B------:R-:W-:Y:S05]  /*13090*/  @P1 BRA `(.L_x_536) ;  /* 0x00000000001c1947 */ /* 0x000fea0003800000 */
[----:B------:R-:W4:Y:S01]  /*130a0*/  S2R R3, SR_TID.X ;  /* 0x0000000000037919 */ /* 0x000f220000002100 */
[----:B--2---:R-:W-:-:S04]  /*130b0*/  IMAD.MOV.U32 R0, RZ, RZ, 0xa000 ;  /* 0x0000a000ff007424 */ /* 0x004fc800078e00ff */
[----:B------:R2:W-:Y:S01]  /*130c0*/  SYNCS.ARRIVE.TRANS64 RZ, [R2+URZ+0x38850], R0 ;  /* 0x0388500002ff79a7 */ /* 0x0005e2000800003f */
[----:B----4-:R-:W-:-:S04]  /*130d0*/  LOP3.LUT R3, R3, 0x1f, RZ, 0xc0, !PT ;  /* 0x0000001f03037812 */ /* 0x010fc800078ec0ff */
[----:B------:R-:W-:-:S13]  /*130e0*/  ISETP.NE.AND P0, PT, R3, RZ, PT ;  /* 0x000000ff0300720c */ /* 0x000fda0003f05270 */
[----:B--2---:R-:W-:Y:S05]  /*130f0*/  @!P0 BRA `(.L_x_536) ;  /* 0x0000000000048947 */ /* 0x004fea0003800000 */
[----:B------:R-:W-:Y:S01]  /*13100*/  BPT.TRAP 0x1 ;  /* 0x000000040000795c */ /* 0x000fe20000300000 */
.L_x_536:
[----:B------:R-:W-:Y:S05]  /*13110*/  BSYNC B1 ;  /* 0x0000000000017941 */ /* 0x000fea0003800000 */
.L_x_535:
[----:B-1----:R-:W4:Y:S04]  /*13120*/  LDL R5, [R1+0x4] ;  /* 0x0000040001057983 */ /* 0x002f280000100800 */
[----:B--2---:R-:W4:Y:S04]  /*13130*/  LDL R0, [R1+0x8] ;  /* 0x0000080001007983 */ /* 0x004f280000100800 */
[----:B------:R-:W2:Y:S04]  /*13140*/  LDL.LU R4, [R1+0x18] ;  /* 0x0000180001047983 */ /* 0x000ea80000300800 */
[----:B------:R-:W2:Y:S01]  /*13150*/  LDL R3, [R1+0x14] ;  /* 0x0000140001037983 */ /* 0x000ea20000100800 */
[----:B------:R-:W-:Y:S01]  /*13160*/  UIADD3 UR4, UP0, UR36, 0x470, URZ ;  /* 0x0000047024047890 */ /* 0x000fe2000ff1e03f */
[----:B------:R-:W-:Y:S01]  /*13170*/  PLOP3.LUT P0, PT, PT, PT, PT, 0x80, 0x0 ;  /* 0x000000000000781c */ /* 0x000fe20003f0f070 */
[----:B------:R-:W-:Y:S01]  /*13180*/  VIADD R2, R2, 0x38850 ;  /* 0x0003885002027836 */ /* 0x000fe20000000000 */
[----:B------:R-:W-:Y:S01]  /*13190*/  UMOV UR6, 0x0 ;  /* 0x0000000000067882 */ /* 0x000fe20000000000 */
[----:B------:R-:W-:Y:S01]  /*131a0*/  UIADD3.X UR5, URZ, UR37, URZ, UP0, !UPT ;  /* 0x000000253f057290 */ /* 0x000fe200087fe43f */
[----:B------:R-:W-:Y:S01]  /*131b0*/  UMOV UR7, 0x14f00000 ;  /* 0x14f0000000077882 */ /* 0x000fe20000000000 */
[----:B------:R-:W-:Y:S01]  /*131c0*/  UMOV UR10, URZ ;  /* 0x0000003f000a7c82 */ /* 0x000fe20008000000 */
[----:B----4-:R-:W-:-:S02]  /*131d0*/  IMAD R0, R0, 0xa000, R5 ;  /* 0x0000a00000007824 */ /* 0x010fc400078e0205 */
[----:B--2---:R-:W-:Y:S02]  /*131e0*/  IMAD R3, R3, 0x50, R4 ;  /* 0x0000005003037824 */ /* 0x004fe400078e0204 */
[----:B------:R-:W-:-:S07]  /*131f0*/  VIADD R4, R0, 0x400 ;  /* 0x0000040000047836 */ /* 0x000fce0000000000 */
.L_x_537:
        /* <DEDUP_REMOVED lines=11> */
[----:B------:R-:W-:Y:S01]  /*132b0*/  PLOP3.LUT P0, PT, PT, PT, PT, 0x80, 0x0 ;  /* 0x000000000000781c */ /* 0x000fe20003f0f070 */
[----:B------:R-:W-:Y:S01]  /*132c0*/  VIADD R4, R0, 0x2c00 ;  /* 0x00002c0000047836 */ /* 0x000fe20000000000 */
[----:B------:R-:W-:Y:S01]  /*132d0*/  UMOV UR6, 0x0 ;  /* 0x0000000000067882 */ /* 0x000fe20000000000 */
[----:B------:R-:W-:Y:S01]  /*132e0*/  UMOV UR7, 0x14f00000 ;  /* 0x14f0000000077882 */ /* 0x000fe20000000000 */
[----:B------:R-:W-:-:S09]  /*132f0*/  UMOV UR10, 0x40 ;  /* 0x00000040000a7882 */ /* 0x000fd20000000000 */
.L_x_538:
        /* <DEDUP_REMOVED lines=16> */
.L_x_539:
        /* <DEDUP_REMOVED lines=16> */
.L_x_540:
        /* <DEDUP_REMOVED lines=10> */
[----:B----4-:R-:W-:Y:S05]  /*135a0*/  @P0 BRA.U.ANY `(.L_x_540) ;  /* 0xfffffffd00d40947 */ /* 0x010fea000393ffff */
.L_x_532:
[----:B------:R-:W-:Y:S05]  /*135b0*/  BSYNC B0 ;  /* 0x0000000000007941 */ /* 0x000fea0003800000 */
.L_x_531:
[----:B-1----:R-:W4:Y:S04]  /*135c0*/  LDL.LU R5, [R1+0x8] ;  /* 0x0000080001057983 */ /* 0x002f280000300800 */
[----:B------:R-:W2:Y:S01]  /*135d0*/  LDL.LU R4, [R1+0x10] ;  /* 0x0000100001047983 */ /* 0x000ea20000300800 */
[----:B----4-:R-:W-:-:S05]  /*135e0*/  VIADD R0, R5, 0x1 ;  /* 0x0000000105007836 */ /* 0x010fca0000000000 */
[----:B------:R-:W-:-:S04]  /*135f0*/  ISETP.NE.AND P0, PT, R0, 0x2, PT ;  /* 0x000000020000780c */ /* 0x000fc80003f05270 */
[----:B------:R-:W-:Y:S02]  /*13600*/  SEL R2, RZ, 0x1, P0 ;  /* 0x00000001ff027807 */ /* 0x000fe40000000000 */
[----:B------:R-:W-:Y:S02]  /*13610*/  SEL R0, R0, RZ, P0 ;  /* 0x000000ff00007207 */ /* 0x000fe40000000000 */
[----:B--2---:R-:W-:-:S03]  /*13620*/  LOP3.LUT R4, R4, R2, RZ, 0x3c, !PT ;  /* 0x0000000204047212 */ /* 0x004fc600078e3cff */
[----:B------:R1:W-:Y:S04]  /*13630*/  STL [R1+0x8], R0 ;  /* 0x0000080001007387 */ /* 0x0003e80000100800 */
[----:B------:R1:W-:Y:S02]  /*13640*/  STL [R1+0x10], R4 ;  /* 0x0000100401007387 */ /* 0x0003e40000100800 */
.L_x_447:
[----:B------:R-:W-:Y:S05]  /*13650*/  BSYNC B7 ;  /* 0x0000000000077941 */ /* 0x000fea0003800000 */
.L_x_445:
[----:B-1-3--:R-:W3:Y:S02]  /*13660*/  LDL R0, [R1+0x58] ;  /* 0x0000580001007983 */ /* 0x00aee40000100800 */
[----:B---3--:R-:W-:-:S13]  /*13670*/  ISETP.NE.AND P0, PT, R0, RZ, PT ;  /* 0x000000ff0000720c */ /* 0x008fda0003f05270 */
[----:B------:R-:W-:Y:S05]  /*13680*/  @!P0 BRA `(.L_x_541) ;  /* 0x0000000000288947 */ /* 0x000fea0003800000 */
[----:B------:R-:W-:Y:S05]  /*13690*/  WARPSYNC.ALL ;  /* 0x0000000000007948 */ /* 0x000fea0003800000 */
[----:B------:R-:W1:Y:S08]  /*136a0*/  S2UR UR5, SR_CgaCtaId ;  /* 0x00000000000579c3 */ /* 0x000e700000008800 */
[----:B------:R-:W-:Y:S06]  /*136b0*/  BAR.SYNC.DEFER_BLOCKING 0x5, 0x180 ;  /* 0x0146000000007b1d */ /* 0x000fec0000010000 */
[----:B------:R-:W-:-:S02]  /*136c0*/  UMOV UR4, 0x400 ;  /* 0x0000040000047882 */ /* 0x000fc40000000000 */
[----:B-1----:R-:W-:-:S06]  /*136d0*/  ULEA UR4, UR5, UR4, 0x18 ;  /* 0x0000000405047291 */ /* 0x002fcc000f8ec03f */
[----:B------:R-:W-:-:S05]  /*136e0*/  IMAD.U32 R0, RZ, RZ, UR4 ;  /* 0x00000004ff007e24 */ /* 0x000fca000f8e00ff */
[----:B------:R3:W4:Y:S04]  /*136f0*/  LDS.128 R16, [R0+0x388d0] ;  /* 0x0388d00000107984 */ /* 0x0007280000000c00 */
[----:B------:R3:W-:Y:S01]  /*13700*/  STL [R1+0x4], R0 ;  /* 0x0000040001007387 */ /* 0x0007e20000100800 */
[----:B------:R-:W-:Y:S06]  /*13710*/  BAR.ARV 0x4, 0x180 ;  /* 0x0106000000007b1d */ /* 0x000fec0000002000 */
[----:B------:R-:W-:Y:S05]  /*13720*/  BRA `(.L_x_542) ;  /* 0x0000000800507947 */ /* 0x000fea0003800000 */
.L_x_541:
[----:B------:R-:W2:Y:S01]  /*13730*/  S2R R0, SR_TID.X ;  /* 0x0000000000007919 */ /* 0x000ea20000002100 */
[----:B------:R-:W-:Y:S01]  /*13740*/  UMOV UR4, 0xffffffff ;  /* 0xffffffff00047882 */ /* 0x000fe20000000000 */
[----:B--2---:R-:W-:-:S04]  /*13750*/  LOP3.LUT R7, R0, 0x1f, RZ, 0xc0, !PT ;  /* 0x0000001f00077812 */ /* 0x004fc800078ec0ff */
[----:B------:R-:W-:Y:S01]  /*13760*/  ISETP.NE.AND P0, PT, R7, 0x1f, PT ;  /* 0x0000001f0700780c */ /* 0x000fe20003f05270 */
[----:B------:R-:W-:-:S12]  /*13770*/  BRA.DIV UR4, `(.L_x_543) ;  /* 0x0000001e04c87947 */ /* 0x000fd8000b800000 */
[----:B------:R-:W-:Y:S01]  /*13780*/  IMAD.IADD R0, R19, 0x1, R7 ;  /* 0x0000000113007824 */ /* 0x000fe200078e0207 */
[----:B------:R-:W-:Y:S01]  /*13790*/  ULDC UR4, c[0x0][0xc3c] ;  /* 0x00030f0000047ab9 */ /* 0x000fe20000000800 */
[----:B------:R-:W-:-:S03]  /*137a0*/  ULDC.64 UR6, c[0x0][0x208] ;  /* 0x0000820000067ab9 */ /* 0x000fc60000000a00 */
[----:B------:R-:W-:-:S13]  /*137b0*/  ISETP.GE.OR P1, PT, R0, UR4, !P0 ;  /* 0x0000000400007c0c */ /* 0x000fda000c726670 */
[----:B------:R-:W1:Y:S02]  /*137c0*/  @!P1 LDC.64 R2, c[0x0][0xc80] ;  /* 0x00032000ff029b82 */ /* 0x000e640000000a00 */
[----:B-1----:R-:W-:-:S06]  /*137d0*/  @!P1 IMAD.WIDE R2, R0, 0x4, R2 ;  /* 0x0000000400029825 */ /* 0x002fcc00078e0202 */
[----:B------:R1:W2:Y:S01]  /*137e0*/  @!P1 LDG.E R3, desc[UR6][R2.64] ;  /* 0x0000000602039981 */ /* 0x0002a2000c1e1900 */
[C---:B------:R-:W-:Y:S02]  /*137f0*/  ISETP.GE.U32.AND P2, PT, R7.reuse, 0x2, PT ;  /* 0x000000020700780c */ /* 0x040fe40003f46070 */
[C---:B------:R-:W-:Y:S01]  /*13800*/  ISETP.GE.U32.AND P3, PT, R7.reuse, 0x4, PT ;  /* 0x000000040700780c */ /* 0x040fe20003f66070 */
[----:B------:R-:W-:Y:S01]  /*13810*/  SHFL.IDX PT, R0, R16, RZ, 0x1f ;  /* 0x00001fff10007589 */ /* 0x000fe200000e0000 */
[C---:B------:R-:W-:Y:S02]  /*13820*/  ISETP.GE.U32.AND P4, PT, R7.reuse, 0x8, PT ;  /* 0x000000080700780c */ /* 0x040fe40003f86070 */
[C---:B------:R-:W-:Y:S01]  /*13830*/  ISETP.GE.U32.AND P5, PT, R7.reuse, 0x10, PT ;  /* 0x000000100700780c */ /* 0x040fe20003fa6070 */
[----:B------:R-:W-:Y:S01]  /*13840*/  SHFL.IDX PT, R4, R16, 0x1, 0x1f ;  /* 0x00201f0010047f89 */ /* 0x000fe200000e0000 */
[----:B-1----:R-:W-:Y:S02]  /*13850*/  IMAD.MOV.U32 R2, RZ, RZ, RZ ;  /* 0x000000ffff027224 */ /* 0x002fe400078e00ff */
[----:B--2---:R-:W-:Y:S01]  /*13860*/  @!P1 IMAD.MOV.U32 R2, RZ, RZ, R3 ;  /* 0x000000ffff029224 */ /* 0x004fe200078e0003 */
[----:B------:R-:W-:-:S04]  /*13870*/  ISETP.NE.AND P1, PT, R7, RZ, PT ;  /* 0x000000ff0700720c */ /* 0x000fc80003f25270 */
        /* <DEDUP_REMOVED lines=15> */
[----:B------:R1:W2:Y:S02]  /*13970*/  SHFL.IDX PT, R6, R3, 0x1f, 0x1f ;  /* 0x03e01f0003067f89 */ /* 0x0002a400000e0000 */
.L_x_609:
[----:B------:R-:W-:Y:S02]  /*13980*/  ULDC UR4, c[0x0][0xc38] ;  /* 0x00030e0000047ab9 */ /* 0x000fe40000000800 */
[----:B------:R-:W-:-:S04]  /*13990*/  IMAD.U32 R16, RZ, RZ, UR4 ;  /* 0x00000004ff107e24 */ /* 0x000fc8000f8e00ff */
[----:B--2---:R-:W-:-:S04]  /*139a0*/  IMAD R6, R6, R16, RZ ;  /* 0x0000001006067224 */ /* 0x004fc800078e02ff */
[----:B------:R-:W-:-:S05]  /*139b0*/  IMAD.IADD R4, R4, 0x1, R6 ;  /* 0x0000000104047824 */ /* 0x000fca00078e0206 */
[----:B------:R-:W-:-:S13]  /*139c0*/  ISETP.GT.AND P6, PT, R4, R0, PT ;  /* 0x000000000400720c */ /* 0x000fda0003fc4270 */
[----:B------:R-:W-:Y:S05]  /*139d0*/  @P6 BRA `(.L_x_544) ;  /* 0x0000000000a06947 */ /* 0x000fea0003800000 */
.L_x_549:
[----:B------:R-:W2:Y:S01]  /*139e0*/  LDC R2, c[0x0][0xc3c] ;  /* 0x00030f00ff027b82 */ /* 0x000ea20000000800 */
[----:B------:R-:W-:-:S05]  /*139f0*/  VIADD R19, R19, 0x1f ;  /* 0x0000001f13137836 */ /* 0x000fca0000000000 */
[----:B--2---:R-:W-:-:S13]  /*13a00*/  ISETP.GE.AND P6, PT, R19, R2, PT ;  /* 0x000000021300720c */ /* 0x004fda0003fc6270 */
[----:B------:R-:W-:Y:S05]  /*13a10*/  @P6 BRA `(.L_x_545) ;  /* 0x0000000400486947 */ /* 0x000fea0003800000 */
[----:B-1----:R-:W1:Y:S01]  /*13a20*/  S2R R3, SR_TID.X ;  /* 0x0000000000037919 */ /* 0x002e620000002100 */
[----:B------:R-:W-:Y:S01]  /*13a30*/  BSSY B0, `(.L_x_546) ;  /* 0x000000a000007945 */ /* 0x000fe20003800000 */
[----:B-1----:R-:W-:-:S05]  /*13a40*/  LOP3.LUT R3, R3, 0x1f, RZ, 0xc0, !PT ;  /* 0x0000001f03037812 */ /* 0x002fca00078ec0ff */
[----:B------:R-:W-:-:S05]  /*13a50*/  IMAD.IADD R5, R19, 0x1, R3 ;  /* 0x0000000113057824 */ /* 0x000fca00078e0203 */
[----:B------:R-:W-:Y:S01]  /*13a60*/  ISETP.GE.OR P6, PT, R5, R2, !P0 ;  /* 0x000000020500720c */ /* 0x000fe200047c6670 */
[----:B------:R-:W-:-:S12]  /*13a70*/  IMAD.MOV.U32 R2, RZ, RZ, RZ ;  /* 0x000000ffff027224 */ /* 0x000fd800078e00ff */
[----:B------:R-:W-:Y:S05]  /*13a80*/  @P6 BRA `(.L_x_547) ;  /* 0x0000000000106947 */ /* 0x000fea0003800000 */
[----:B------:R-:W1:Y:S01]  /*13a90*/  LDC.64 R2, c[0x0][0xc80] ;  /* 0x00032000ff027b82 */ /* 0x000e620000000a00 */
[----:B------:R-:W-:Y:S01]  /*13aa0*/  ULDC.64 UR4, c[0x0][0x208] ;  /* 0x0000820000047ab9 */ /* 0x000fe20000000a00 */
[----:B-1----:R-:W-:-:S06]  /*13ab0*/  IMAD.WIDE R2, R5, 0x4, R2 ;  /* 0x0000000405027825 */ /* 0x002fcc00078e0202 */
[----:B------:R1:W5:Y:S02]  /*13ac0*/  LDG.E R2, desc[UR4][R2.64] ;  /* 0x0000000402027981 */ /* 0x000364000c1e1900 */
.L_x_547:
[----:B------:R-:W-:Y:S05]  /*13ad0*/  BSYNC B0 ;  /* 0x0000000000007941 */ /* 0x000fea0003800000 */
.L_x_546:
[----:B------:R-:W-:-:S03]  /*13ae0*/  UMOV UR4, 0xffffffff ;  /* 0xffffffff00047882 */ /* 0x000fc60000000000 */
[----:B------:R-:W-:Y:S05]  /*13af0*/  BRA.DIV UR4, `(.L_x_548) ;  /* 0x0000002204287947 */ /* 0x000fea000b800000 */
[----:B-1---5:R-:W1:Y:S02]  /*13b00*/  SHFL.UP PT, R3, R2, 0x1, RZ ;  /* 0x0420000002037989 */ /* 0x022e6400000e00ff */
        /* <DEDUP_REMOVED lines=15> */
.L_x_617:
[----:B------:R-:W-:Y:S02]  /*13c00*/  ULDC UR4, c[0x0][0xc38] ;  /* 0x00030e0000047ab9 */ /* 0x000fe40000000800 */
[----:B------:R-:W-:-:S04]  /*13c10*/  IMAD.U32 R16, RZ, RZ, UR4 ;  /* 0x00000004ff107e24 */ /* 0x000fc8000f8e00ff */
[----:B--2---:R-:W-:-:S04]  /*13c20*/  IMAD R6, R6, R16, RZ ;  /* 0x0000001006067224 */ /* 0x004fc800078e02ff */
[----:B------:R-:W-:-:S05]  /*13c30*/  IMAD.IADD R4, R6, 0x1, R4 ;  /* 0x0000000106047824 */ /* 0x000fca00078e0204 */
[----:B------:R-:W-:-:S13]  /*13c40*/  ISETP.GT.AND P6, PT, R4, R0, PT ;  /* 0x000000000400720c */ /* 0x000fda0003fc4270 */
[----:B------:R-:W-:Y:S05]  /*13c50*/  @!P6 BRA `(.L_x_549) ;  /* 0xfffffffc0060e947 */ /* 0x000fea000383ffff */
.L_x_544:
[----:B------:R-:W-:Y:S01]  /*13c60*/  IMAD.IADD R6, R4, 0x1, -R6 ;  /* 0x0000000104067824 */ /* 0x000fe200078e0a06 */
[----:B------:R-:W-:-:S03]  /*13c70*/  UMOV UR4, 0xffffffff ;  /* 0xffffffff00047882 */ /* 0x000fc60000000000 */
[----:B------:R-:W-:-:S05]  /*13c80*/  IMAD R4, R3, R16, R6 ;  /* 0x0000001003047224 */ /* 0x000fca00078e0206 */
[----:B------:R-:W-:Y:S01]  /*13c90*/  ISETP.GT.AND P6, PT, R4, R0, PT ;  /* 0x000000000400720c */ /* 0x000fe20003fc4270 */
[----:B------:R-:W-:-:S12]  /*13ca0*/  BRA.DIV UR4, `(.L_x_550) ;  /* 0x0000002204947947 */ /* 0x000fd8000b800000 */
[----:B------:R-:W-:-:S04]  /*13cb0*/  VOTE.ANY R5, PT, !P6 ;  /* 0x0000000000057806 */ /* 0x000fc800070e0100 */
[----:B------:R-:W2:Y:S02]  /*13cc0*/  POPC R4, R5 ;  /* 0x0000000500047309 */ /* 0x000ea40000000000 */
[----:B--2---:R2:W3:Y:S02]  /*13cd0*/  SHFL.IDX PT, R17, R2, R4, 0x1f ;  /* 0x00001f0402117589 */ /* 0x0044e400000e0000 */
.L_x_621:
[----:B------:R-:W-:Y:S01]  /*13ce0*/  ISETP.NE.AND P0, PT, R5, RZ, PT ;  /* 0x000000ff0500720c */ /* 0x000fe20003f05270 */
[----:B--2---:R-:W-:-:S12]  /*13cf0*/  IMAD.MOV.U32 R2, RZ, RZ, RZ ;  /* 0x000000ffff027224 */ /* 0x004fd800078e00ff */
[----:B------:R-:W-:Y:S05]  /*13d00*/  @!P0 BRA `(.L_x_551) ;  /* 0x0000000000108947 */ /* 0x000fea0003800000 */
[----:B------:R-:W-:Y:S01]  /*13d10*/  UMOV UR4, 0xffffffff ;  /* 0xffffffff00047882 */ /* 0x000fe20000000000 */
[----:B------:R-:W-:Y:S02]  /*13d20*/  VIADD R12, R4, 0xffffffff ;  /* 0xffffffff040c7836 */ /* 0x000fe40000000000 */
[----:B------:R-:W-:Y:S05]  /*13d30*/  BRA.DIV UR4, `(.L_x_552) ;  /* 0x0000002204b87947 */ /* 0x000fea000b800000 */
[----:B------:R2:W4:Y:S02]  /*13d40*/  SHFL.IDX PT, R2, R3, R12, 0x1f ;  /* 0x00001f0c03027589 */ /* 0x00052400000e0000 */
.L_x_551:
[----:B---3--:R-:W-:Y:S01]  /*13d50*/  IABS R5, R17 ;  /* 0x0000001100057213 */ /* 0x008fe20000000000 */
[----:B----4-:R-:W-:Y:S02]  /*13d60*/  IMAD R16, R2, R16, R6 ;  /* 0x0000001002107224 */ /* 0x010fe400078e0206 */
[----:B------:R-:W-:Y:S01]  /*13d70*/  IMAD.IADD R19, R4, 0x1, R19 ;  /* 0x0000000104137824 */ /* 0x000fe200078e0213 */
[----:B------:R-:W3:Y:S01]  /*13d80*/  I2F.RP R2, R5 ;  /* 0x0000000500027306 */ /* 0x000ee20000209400 */
[----:B------:R-:W-:-:S07]  /*13d90*/  IMAD.IADD R0, R0, 0x1, -R16 ;  /* 0x0000000100007824 */ /* 0x000fce00078e0a10 */
[----:B---3--:R-:W3:Y:S02]  /*13da0*/  MUFU.RCP R2, R2 ;  /* 0x0000000200027308 */ /* 0x008ee40000001000 */
[----:B---3--:R-:W-:-:S06]  /*13db0*/  VIADD R2, R2, 0xffffffe ;  /* 0x0ffffffe02027836 */ /* 0x008fcc0000000000 */
[----:B-12---:R-:W1:Y:S02]  /*13dc0*/  F2I.FTZ.U32.TRUNC.NTZ R3, R2 ;  /* 0x0000000200037305 */ /* 0x006e64000021f000 */
[----:B-1----:R-:W-:-:S04]  /*13dd0*/  IMAD.MOV R2, RZ, RZ, -R3 ;  /* 0x000000ffff027224 */ /* 0x002fc800078e0a03 */
[----:B------:R-:W-:Y:S02]  /*13de0*/  IMAD R6, R2, R5, RZ ;  /* 0x0000000502067224 */ /* 0x000fe400078e02ff */
[----:B------:R-:W-:-:S04]  /*13df0*/  IMAD.MOV.U32 R2, RZ, RZ, RZ ;  /* 0x000000ffff027224 */ /* 0x000fc800078e00ff */
[----:B------:R-:W-:Y:S01]  /*13e00*/  IMAD.HI.U32 R2, R3, R6, R2 ;  /* 0x0000000603027227 */ /* 0x000fe200078e0002 */
[----:B------:R-:W-:Y:S02]  /*13e10*/  IABS R6, R17 ;  /* 0x0000001100067213 */ /* 0x000fe40000000000 */
[----:B------:R-:W-:-:S03]  /*13e20*/  IABS R3, R0 ;  /* 0x0000000000037213 */ /* 0x000fc60000000000 */
[----:B------:R-:W-:Y:S02]  /*13e30*/  IMAD.MOV R6, RZ, RZ, -R6 ;  /* 0x000000ffff067224 */ /* 0x000fe400078e0a06 */
        /* <DEDUP_REMOVED lines=16> */
.L_x_545:
[----:B------:R-:W-:Y:S01]  /*13f40*/  UMOV UR4, URZ ;  /* 0x0000003f00047c82 */ /* 0x000fe20008000000 */
[----:B------:R-:W-:Y:S01]  /*13f50*/  UMOV UR5, URZ ;  /* 0x0000003f00057c82 */ /* 0x000fe20008000000 */
[----:B------:R-:W-:Y:S01]  /*13f60*/  ULDC UR6, c[0x0][0xc3c] ;  /* 0x00030f0000067ab9 */ /* 0x000fe20000000800 */
[----:B------:R-:W-:Y:S02]  /*13f70*/  IMAD.MOV.U32 R16, RZ, RZ, R0 ;  /* 0x000000ffff107224 */ /* 0x000fe400078e0000 */
[----:B------:R-:W-:Y:S02]  /*13f80*/  IMAD.U32 R17, RZ, RZ, UR4 ;  /* 0x00000004ff117e24 */ /* 0x000fe4000f8e00ff */
[----:B------:R-:W-:Y:S02]  /*13f90*/  IMAD.U32 R18, RZ, RZ, UR5 ;  /* 0x00000005ff127e24 */ /* 0x000fe4000f8e00ff */
[----:B------:R-:W-:-:S07]  /*13fa0*/  IMAD.U32 R19, RZ, RZ, UR6 ;  /* 0x00000006ff137e24 */ /* 0x000fce000f8e00ff */
.L_x_553:
[----:B-1----:R1:W2:Y:S01]  /*13fb0*/  LDL R3, [R1+0x4] ;  /* 0x0000040001037983 */ /* 0x0022a20000100800 */
[----:B------:R-:W3:Y:S01]  /*13fc0*/  S2R R0, SR_TID.X ;  /* 0x0000000000007919 */ /* 0x000ee20000002100 */
[----:B------:R-:W-:Y:S05]  /*13fd0*/  WARPSYNC.ALL ;  /* 0x0000000000007948 */ /* 0x000fea0003800000 */
[----:B---3--:R-:W-:Y:S01]  /*13fe0*/  LOP3.LUT R0, R0, 0x1f, RZ, 0xc0, !PT ;  /* 0x0000001f00007812 */ /* 0x008fe200078ec0ff */
[----:B------:R-:W-:Y:S03]  /*13ff0*/  BAR.SYNC.DEFER_BLOCKING 0x4, 0x180 ;  /* 0x0106000000007b1d */ /* 0x000fe60000010000 */
[----:B------:R-:W-:-:S13]  /*14000*/  ISETP.NE.AND P0, PT, R0, RZ, PT ;  /* 0x000000ff0000720c */ /* 0x000fda0003f05270 */
[----:B------:R-:W2:Y:S01]  /*14010*/  @!P0 S2R R0, SR_CgaCtaId ;  /* 0x0000000000008919 */ /* 0x000ea20000008800 */
[----:B------:R-:W-:-:S04]  /*14020*/  @!P0 MOV R2, 0x400 ;  /* 0x0000040000028802 */ /* 0x000fc80000000f00 */
[----:B--2---:R-:W-:-:S05]  /*14030*/  @!P0 LEA R3, R0, R2, 0x18 ;  /* 0x0000000200038211 */ /* 0x004fca00078ec0ff */
[----:B------:R1:W-:Y:S04]  /*14040*/  @!P0 STS.128 [R3+0x388d0], R16 ;  /* 0x0388d01003008388 */ /* 0x0003e80000000c00 */
[----:B------:R1:W-:Y:S01]  /*14050*/  @!P0 STL [R1+0x4], R3 ;  /* 0x0000040301008387 */ /* 0x0003e20000100800 */
[----:B------:R-:W-:Y:S06]  /*14060*/  BAR.ARV 0x5, 0x180 ;  /* 0x0146000000007b1d */ /* 0x000fec0000002000 */
.L_x_542:
[----:B------:R-:W-:Y:S02]  /*14070*/  ULDC UR4, c[0x0][0xc3c] ;  /* 0x00030f0000047ab9 */ /* 0x000fe40000000800 */
[----:B----4-:R-:W-:-:S13]  /*14080*/  ISETP.GE.AND P0, PT, R19, UR4, PT ;  /* 0x0000000413007c0c */ /* 0x010fda000bf06270 */
[----:B------:R-:W-:Y:S05]  /*14090*/  @!P0 BRA `(.L_x_554) ;  /* 0xffffffa0004c8947 */ /* 0x000fea000383ffff */
[----:B------:R-:W-:Y:S05]  /*140a0*/  BSYNC B8 ;  /* 0x0000000000087941 */ /* 0x000fea0003800000 */
.L_x_441:
[----:B---3--:R-:W3:Y:S01]  /*140b0*/  LDL.LU R0, [R1+0x50] ;  /* 0x0000500001007983 */ /* 0x008ee20000300800 */
[----:B------:R-:W-:Y:S01]  /*140c0*/  BSSY B0, `(.L_x_555) ;  /* 0x000000b000007945 */ /* 0x000fe20003800000 */
[----:B------:R-:W4:Y:S01]  /*140d0*/  S2R R5, SR_CgaCtaId ;  /* 0x0000000000057919 */ /* 0x000f220000008800 */
[----:B---3--:R-:W-:-:S05]  /*140e0*/  VIADD R0, R0, 0x1 ;  /* 0x0000000100007836 */ /* 0x008fca0000000000 */
[----:B------:R-:W-:-:S04]  /*140f0*/  LEA.HI R2, R0, R0, RZ, 0x1 ;  /* 0x0000000000027211 */ /* 0x000fc800078f08ff */
[----:B-1----:R-:W-:-:S05]  /*14100*/  LOP3.LUT R3, R2, 0xfffffffe, RZ, 0xc0, !PT ;  /* 0xfffffffe02037812 */ /* 0x002fca00078ec0ff */
[----:B------:R-:W-:Y:S01]  /*14110*/  IMAD.IADD R3, R0, 0x1, -R3 ;  /* 0x0000000100037824 */ /* 0x000fe200078e0a03 */
[----:B------:R-:W-:-:S04]  /*14120*/  MOV R0, 0x400 ;  /* 0x0000040000007802 */ /* 0x000fc80000000f00 */
[----:B----4-:R-:W-:Y:S02]  /*14130*/  LEA R0, R5, R0, 0x18 ;  /* 0x0000000005007211 */ /* 0x010fe400078ec0ff */
[----:B------:R-:W-:-:S04]  /*14140*/  SHF.L.U32 R3, R3, 0x1f, RZ ;  /* 0x0000001f03037819 */ /* 0x000fc800000006ff */
[----:B------:R-:W1:Y:S02]  /*14150*/  SYNCS.PHASECHK.TRANS64.TRYWAIT P0, [R0+URZ+0x38820], R3 ;  /* 0x03882003000075a7 */ /* 0x000e64000800017f */
[----:B-1----:R-:W-:Y:S05]  /*14160*/  @!P0 BRA `(.L_x_556) ;  /* 0x0000001c00d48947 */ /* 0x002fea0003800000 */
.L_x_624:
[----:B------:R-:W-:Y:S05]  /*14170*/  BSYNC B0 ;  /* 0x0000000000007941 */ /* 0x000fea0003800000 */
.L_x_555:
[----:B------:R-:W-:-:S03]  /*14180*/  UMOV UR4, 0xffffffff ;  /* 0xffffffff00047882 */ /* 0x000fc60000000000 */
[----:B------:R-:W-:Y:S05]  /*14190*/  BRA.DIV UR4, `(.L_x_557) ;  /* 0x0000001e04dc7947 */ /* 0x000fea000b800000 */
[----:B------:R-:W3:Y:S02]  /*141a0*/  S2R R2, SR_TID.X ;  /* 0x0000000000027919 */ /* 0x000ee40000002100 */
[----:B---3--:R-:W-:-:S04]  /*141b0*/  SHF.R.U32.HI R2, RZ, 0x5, R2 ;  /* 0x00000005ff027819 */ /* 0x008fc80000011602 */
[----:B------:R-:W-:-:S05]  /*141c0*/  LOP3.LUT R2, R2, 0x3, RZ, 0xc0, !PT ;  /* 0x0000000302027812 */ /* 0x000fca00078ec0ff */
[----:B------:R3:W4:Y:S02]  /*141d0*/  SHFL.IDX PT, R14, R2, RZ, 0x1f ;  /* 0x00001fff020e7589 */ /* 0x00072400000e0000 */
.L_x_627:
[----:B----4-:R-:W-:Y:S01]  /*141e0*/  ISETP.NE.AND P0, PT, R14, RZ, PT ;  /* 0x000000ff0e00720c */ /* 0x010fe20003f05270 */
[----:B------:R-:W-:-:S12]  /*141f0*/  BSSY B0, `(.L_x_558) ;  /* 0x0000029000007945 */ /* 0x000fd80003800000 */
[----:B------:R-:W-:Y:S05]  /*14200*/  @P0 BRA `(.L_x_559) ;  /* 0x00000000009c0947 */ /* 0x000fea0003800000 */
[----:B------:R-:W-:-:S03]  /*14210*/  UMOV UR4, 0xffffffff ;  /* 0xffffffff00047882 */ /* 0x000fc60000000000 */
[----:B------:R-:W-:Y:S05]  /*14220*/  BRA.DIV UR4, `(.L_x_560) ;  /* 0x0000001e04ec7947 */ /* 0x000fea000b800000 */
[----:B------:R-:W-:-:S13]  /*14230*/  ELECT P6, URZ, PT ;  /* 0x00000000003f782f */ /* 0x000fda00038c0000 */
.L_x_630:
[----:B------:R-:W-:Y:S05]  /*14240*/  @!P6 BRA `(.L_x_559) ;  /* 0x00000000008ce947 */ /* 0x000fea0003800000 */
[----:B---3--:R-:W3:Y:S02]  /*14250*/  LDL R2, [R1+0x5c] ;  /* 0x00005c0001027983 */ /* 0x008ee40000100800 */
[----:B---3--:R-:W-:-:S13]  /*14260*/  R2UR UR4, R2 ;  /* 0x00000000020472ca */ /* 0x008fda00000e0000 */
[----:B------:R-:W-:-:S06]  /*14270*/  ULOP3.LUT UR4, UR4, 0x2, URZ, 0xfc, !UPT ;  /* 0x0000000204047892 */ /* 0x000fcc000f8efc3f */
[----:B------:R-:W-:-:S05]  /*14280*/  IMAD.U32 R2, RZ, RZ, UR4 ;  /* 0x00000004ff027e24 */ /* 0x000fca000f8e00ff */
[----:B------:R-:W-:-:S13]  /*14290*/  ISETP.NE.AND P2, PT, R2, 0x3, PT ;  /* 0x000000030200780c */ /* 0x000fda0003f45270 */
[----:B------:R-:W-:Y:S05]  /*142a0*/  @!P2 BRA `(.L_x_561) ;  /* 0x000000000004a947 */ /* 0x000fea0003800000 */
[----:B------:R-:W-:Y:S01]  /*142b0*/  BPT.TRAP 0x1 ;  /* 0x000000040000795c */ /* 0x000fe20000300000 */
.L_x_561:
[----:B-1----:R-:W3:Y:S04]  /*142c0*/  LDL R3, [R1+0x8] ;  /* 0x0000080001037983 */ /* 0x002ee80000100800 */
[----:B--2---:R-:W2:Y:S01]  /*142d0*/  LDL.LU R7, [R1+0x10] ;  /* 0x0000100001077983 */ /* 0x004ea20000300800 */
[----:B------:R-:W-:-:S04]  /*142e0*/  VIADD R2, R0, 0x38840 ;  /* 0x0003884000027836 */ /* 0x000fc80000000000 */
[C---:B---3--:R-:W-:Y:S02]  /*142f0*/  IMAD R6, R3.reuse, 0x8, R2 ;  /* 0x0000000803067824 */ /* 0x048fe400078e0202 */
[----:B------:R-:W-:Y:S01]  /*14300*/  VIADD R3, R3, 0x1 ;  /* 0x0000000103037836 */ /* 0x000fe20000000000 */
[----:B--2---:R-:W-:-:S04]  /*14310*/  SHF.L.U32 R5, R7, 0x1f, RZ ;  /* 0x0000001f07057819 */ /* 0x004fc800000006ff */
[C---:B------:R-:W-:Y:S01]  /*14320*/  ISETP.NE.AND P1, PT, R3.reuse, 0x2, PT ;  /* 0x000000020300780c */ /* 0x040fe20003f25270 */
[----:B------:R-:W1:Y:S03]  /*14330*/  SYNCS.PHASECHK.TRANS64.TRYWAIT P0, [R6+URZ], R5 ;  /* 0x00000005060075a7 */ /* 0x000e66000800017f */
[----:B------:R-:W-:Y:S02]  /*14340*/  SEL R4, RZ, 0x1, P1 ;  /* 0x00000001ff047807 */ /* 0x000fe40000800000 */
[----:B------:R-:W-:Y:S02]  /*14350*/  SEL R3, R3, RZ, P1 ;  /* 0x000000ff03037207 */ /* 0x000fe40000800000 */
[----:B------:R-:W-:-:S03]  /*14360*/  LOP3.LUT R4, R7, R4, RZ, 0x3c, !PT ;  /* 0x0000000407047212 */ /* 0x000fc600078e3cff */
[----:B------:R-:W-:Y:S01]  /*14370*/  IMAD R7, R3, 0x8, R2 ;  /* 0x0000000803077824 */ /* 0x000fe200078e0202 */
[----:B------:R-:W-:Y:S01]  /*14380*/  SHF.L.U32 R2, R4, 0x1f, RZ ;  /* 0x0000001f04027819 */ /* 0x000fe200000006ff */
[----:B-1----:R-:W-:Y:S06]  /*14390*/  @!P0 BRA `(.L_x_562) ;  /* 0x0000001c00b08947 */ /* 0x002fec0003800000 */
.L_x_631:
[----:B------:R-:W2:Y:S02]  /*143a0*/  SYNCS.PHASECHK.TRANS64.TRYWAIT P0, [R7+URZ], R2 ;  /* 0x00000002070075a7 */ /* 0x000ea4000800017f */
[----:B--2---:R-:W-:Y:S05]  /*143b0*/  @!P0 BRA `(.L_x_563) ;  /* 0x0000001c00bc8947 */ /* 0x004fea0003800000 */
.L_x_632:
[----:B------:R-:W-:Y:S05]  /*143c0*/  @!P2 BRA `(.L_x_564) ;  /* 0x000000000004a947 */ /* 0x000fea0003800000 */
[----:B------:R-:W-:Y:S01]  /*143d0*/  BPT.TRAP 0x1 ;  /* 0x000000040000795c */ /* 0x000fe20000300000 */
.L_x_564:
[----:B------:R-:W3:Y:S01]  /*143e0*/  LDL.LU R4, [R1+0x8] ;  /* 0x0000080001047983 */ /* 0x000ee20000300800 */
[----:B------:R-:W-:-:S04]  /*143f0*/  VIADD R0, R0, 0x38860 ;  /* 0x0003886000007836 */ /* 0x000fc80000000000 */
[----:B---3--:R-:W-:-:S04]  /*14400*/  IMAD R4, R4, 0x8, R0 ;  /* 0x0000000804047824 */ /* 0x008fc800078e0200 */
[----:B------:R-:W3:Y:S02]  /*14410*/  SYNCS.PHASECHK.TRANS64.TRYWAIT P0, [R4+URZ], R5 ;  /* 0x00000005040075a7 */ /* 0x000ee4000800017f */
[----:B---3--:R-:W-:Y:S05]  /*14420*/  @!P0 BRA `(.L_x_565) ;  /* 0x0000001c00b48947 */ /* 0x008fea0003800000 */
.L_x_633:
[----:B------:R-:W-:-:S07]  /*14430*/  IMAD R3, R3, 0x8, R0 ;  /* 0x0000000803037824 */ /* 0x000fce00078e0200 */
.L_x_566:
[----:B----4-:R4:W0:Y:S02]  /*14440*/  SYNCS.PHASECHK.TRANS64.TRYWAIT P0, [R3+URZ], R2 ;  /* 0x00000002030075a7 */ /* 0x010824000800017f */
[----:B0-----:R-:W-:Y:S05]  /*14450*/  @!P0 NANOSLEEP.SYNCS 0x989680 ;  /* 0x009896800000895d */ /* 0x001fea0003900000 */
[----:B------:R-:W0:Y:S02]  /*14460*/  @!P0 SYNCS.PHASECHK.TRANS64 P0, [R3+URZ], R2 ;  /* 0x00000002030085a7 */ /* 0x000e24000800007f */
[----:B0-----:R-:W-:Y:S05]  /*14470*/  @!P0 BRA `(.L_x_566) ;  /* 0xfffffffc00f08947 */ /* 0x001fea000383ffff */
.L_x_559:
[----:B------:R-:W-:Y:S05]  /*14480*/  BSYNC B0 ;  /* 0x0000000000007941 */ /* 0x000fea0003800000 */
.L_x_558:
[----:B------:R-:W-:Y:S05]  /*14490*/  EXIT ;  /* 0x000000000000794d */ /* 0x000fea0003800000 */
.L_x_393:
[----:B0-----:R0:W1:Y:S02]  /*144a0*/  SYNCS.PHASECHK.TRANS64.TRYWAIT P1, [R5+URZ+0x38800], R0 ;  /* 0x03880000050075a7 */ /* 0x001064000802017f */
[----:B-1----:R-:W-:Y:S05]  /*144b0*/  @!P1 NANOSLEEP.SYNCS 0x989680 ;  /* 0x009896800000995d */ /* 0x002fea0003900000 */
[----:B------:R-:W1:Y:S02]  /*144c0*/  @!P1 SYNCS.PHASECHK.TRANS64 P1, [R5+URZ+0x38800], R0 ;  /* 0x03880000050095a7 */ /* 0x000e64000802007f */
[----:B-1----:R-:W-:Y:S05]  /*144d0*/  @!P1 BRA `(.L_x_393) ;  /* 0xfffffffc00f09947 */ /* 0x002fea000383ffff */
[----:B------:R-:W-:Y:S05]  /*144e0*/  BRA `(.L_x_567) ;  /* 0xfffffed400247947 */ /* 0x000fea000383ffff */
.L_x_397:
[----:B-1----:R1:W2:Y:S02]  /*144f0*/  SYNCS.PHASECHK.TRANS64.TRYWAIT P2, [R0+URZ+0x38830], R3 ;  /* 0x03883003000075a7 */ /* 0x0022a4000804017f */
[----:B--2---:R-:W-:Y:S05]  /*14500*/  @!P2 NANOSLEEP.SYNCS 0x989680 ;  /* 0x009896800000a95d */ /* 0x004fea0003900000 */
[----:B------:R-:W2:Y:S02]  /*14510*/  @!P2 SYNCS.PHASECHK.TRANS64 P2, [R0+URZ+0x38830], R3 ;  /* 0x038830030000a5a7 */ /* 0x000ea4000804007f */
[----:B--2---:R-:W-:Y:S05]  /*14520*/  @!P2 BRA `(.L_x_397) ;  /* 0xfffffffc00f0a947 */ /* 0x004fea000383ffff */
[----:B------:R-:W-:Y:S05]  /*14530*/  BRA `(.L_x_396) ;  /* 0xfffffed400487947 */ /* 0x000fea000383ffff */
.L_x_402:
[----:B-1----:R-:W-:-:S04]  /*14540*/  IMAD.U32 R4, RZ, RZ, UR61 ;  /* 0x0000003dff047e24 */ /* 0x002fc8000f8e00ff */
[----:B------:R1:W2:Y:S03]  /*14550*/  SYNCS.PHASECHK.TRANS64.TRYWAIT P2, [R4+URZ+0x38830], R3 ;  /* 0x03883003040075a7 */ /* 0x0002a6000804017f */
[----:B--2---:R-:W-:Y:S05]  /*14560*/  @!P2 NANOSLEEP.SYNCS 0x989680 ;  /* 0x009896800000a95d */ /* 0x004fea0003900000 */
[----:B------:R-:W2:Y:S02]  /*14570*/  @!P2 SYNCS.PHASECHK.TRANS64 P2, [R4+URZ+0x38830], R3 ;  /* 0x038830030400a5a7 */ /* 0x000ea4000804007f */
[----:B--2---:R-:W-:Y:S05]  /*14580*/  @!P2 BRA `(.L_x_402) ;  /* 0xfffffffc00eca947 */ /* 0x004fea000383ffff */
[----:B------:R-:W-:Y:S05]  /*14590*/  BRA `(.L_x_401) ;  /* 0xffffff1000c07947 */ /* 0x000fea000383ffff */
.L_x_406:
[----:B01----:R-:W-:-:S04]  /*145a0*/  IMAD.U32 R3, RZ, RZ, UR4 ;  /* 0x00000004ff037e24 */ /* 0x003fc8000f8e00ff */
[----:B------:R0:W1:Y:S03]  /*145b0*/  SYNCS.PHASECHK.TRANS64.TRYWAIT P2, [R3+URZ+0x38850], R0 ;  /* 0x03885000030075a7 */ /* 0x000066000804017f */
[----:B-1----:R-:W-:Y:S05]  /*145c0*/  @!P2 NANOSLEEP.SYNCS 0x989680 ;  /* 0x009896800000a95d */ /* 0x002fea0003900000 */
[----:B------:R-:W1:Y:S02]  /*145d0*/  @!P2 SYNCS.PHASECHK.TRANS64 P2, [R3+URZ+0x38850], R0 ;  /* 0x038850000300a5a7 */ /* 0x000e64000804007f */
[----:B-1----:R-:W-:Y:S05]  /*145e0*/  @!P2 BRA `(.L_x_406) ;  /* 0xfffffffc00eca947 */ /* 0x002fea000383ffff */
[----:B------:R-:W-:Y:S05]  /*145f0*/  BRA `(.L_x_405) ;  /* 0xffffff3800e07947 */ /* 0x000fea000383ffff */
.L_x_411:
[----:B-1----:R1:W2:Y:S02]  /*14600*/  SYNCS.PHASECHK.TRANS64.TRYWAIT P0, [R11+URZ+0x38850], R0 ;  /* 0x038850000b0075a7 */ /* 0x0022a4000800017f */
[----:B--2---:R-:W-:Y:S05]  /*14610*/  @!P0 NANOSLEEP.SYNCS 0x989680 ;  /* 0x009896800000895d */ /* 0x004fea0003900000 */
[----:B------:R-:W2:Y:S02]  /*14620*/  @!P0 SYNCS.PHASECHK.TRANS64 P0, [R11+URZ+0x38850], R0 ;  /* 0x038850000b0085a7 */ /* 0x000ea4000800007f */
[----:B--2---:R-:W-:Y:S05]  /*14630*/  @!P0 BRA `(.L_x_411) ;  /* 0xfffffffc00f08947 */ /* 0x004fea000383ffff */
[----:B------:R-:W-:Y:S05]  /*14640*/  BRA `(.L_x_410) ;  /* 0xffffff5000d87947 */ /* 0x000fea000383ffff */
.L_x_453:
[----:B------:R-:W2:Y:S01]  /*14650*/  S2R R4, SR_TID.X ;  /* 0x0000000000047919 */ /* 0x000ea20000002100 */
[----:B------:R-:W-:Y:S01]  /*14660*/  BSSY B0, `(.L_x_568) ;  /* 0x000000a000007945 */ /* 0x000fe20003800000 */
[----:B-1----:R-:W-:Y:S02]  /*14670*/  IMAD.MOV.U32 R12, RZ, RZ, RZ ;  /* 0x000000ffff0c7224 */ /* 0x002fe400078e00ff */
[----:B------:R-:W-:Y:S02]  /*14680*/  IMAD.MOV.U32 R11, RZ, RZ, 0x1f ;  /* 0x0000001fff0b7424 */ /* 0x000fe400078e00ff */
[----:B------:R-:W-:Y:S01]  /*14690*/  IMAD.MOV.U32 R15, RZ, RZ, -0x1 ;  /* 0xffffffffff0f7424 */ /* 0x000fe200078e00ff */
[----:B--2---:R-:W-:-:S04]  /*146a0*/  SHF.R.U32.HI R4, RZ, 0x5, R4 ;  /* 0x00000005ff047819 */ /* 0x004fc80000011604 */
[----:B------:R-:W-:-:S05]  /*146b0*/  LOP3.LUT R4, R4, 0x3, RZ, 0xc0, !PT ;  /* 0x0000000304047812 */ /* 0x000fca00078ec0ff */
[----:B------:R-:W-:-:S07]  /*146c0*/  IMAD.MOV.U32 R13, RZ, RZ, R4 ;  /* 0x000000ffff0d7224 */ /* 0x000fce00078e0004 */
[----:B0-----:R-:W-:Y:S05]  /*146d0*/  WARPSYNC.COLLECTIVE R15, `(.L_x_569) ;  /* 0x000000000f087348 */ /* 0x001fea0003c00000 */
[----:B------:R1:W2:Y:S02]  /*146e0*/  SHFL.IDX P6, R14, R13, R12, R11 ;  /* 0x0000000c0d0e7389 */ /* 0x0002a400000c000b */
[----:B012---:R-:W-:Y:S01]  /*146f0*/  ENDCOLLECTIVE ;  /* 0x000000000000791b */ /* 0x007fe20003800000 */
.L_x_569:
[----:B------:R-:W-:Y:S05]  /*14700*/  BSYNC B0 ;  /* 0x0000000000007941 */ /* 0x000fea0003800000 */
.L_x_568:
[----:B------:R-:W-:Y:S05]  /*14710*/  BRA `(.L_x_570) ;  /* 0xffffffa400ac7947 */ /* 0x000fea000383ffff */
.L_x_455:
[----:B------:R-:W-:Y:S01]  /*14720*/  BSSY B0, `(.L_x_571) ;  /* 0x0000006000007945 */ /* 0x000fe20003800000 */
[----:B------:R-:W-:-:S07]  /*14730*/  IMAD.MOV.U32 R15, RZ, RZ, -0x1 ;  /* 0xffffffffff0f7424 */ /* 0x000fce00078e00ff */
[----:B0123--:R-:W-:Y:S05]  /*14740*/  WARPSYNC.COLLECTIVE R15, `(.L_x_572) ;  /* 0x000000000f0c7348 */ /* 0x00ffea0003c00000 */
[----:B------:R-:W-:Y:S02]  /*14750*/  ELECT P6, UR62, PT ;  /* 0x00000000003e782f */ /* 0x000fe400038c0000 */
[----:B------:R-:W-:Y:S01]  /*14760*/  MOV R14, UR62 ;  /* 0x0000003e000e7c02 */ /* 0x000fe20008000f00 */
[----:B0123--:R-:W-:Y:S10]  /*14770*/  ENDCOLLECTIVE ;  /* 0x000000000000791b */ /* 0x00fff40003800000 */
.L_x_572:
[----:B------:R-:W-:Y:S05]  /*14780*/  BSYNC B0 ;  /* 0x0000000000007941 */ /* 0x000fea0003800000 */
.L_x_571:
[----:B------:R-:W-:Y:S05]  /*14790*/  BRA `(.L_x_573) ;  /* 0xffffffa400b07947 */ /* 0x000fea000383ffff */
.L_x_457:
[----:B---3--:R3:W4:Y:S02]  /*147a0*/  SYNCS.PHASECHK.TRANS64.TRYWAIT P0, [R0+URZ+0x38840], R2 ;  /* 0x03884002000075a7 */ /* 0x008724000800017f */
[----:B----4-:R-:W-:Y:S05]  /*147b0*/  @!P0 NANOSLEEP.SYNCS 0x989680 ;  /* 0x009896800000895d */ /* 0x010fea0003900000 */
[----:B------:R-:W4:Y:S02]  /*147c0*/  @!P0 SYNCS.PHASECHK.TRANS64 P0, [R0+URZ+0x38840], R2 ;  /* 0x03884002000085a7 */ /* 0x000f24000800007f */
[----:B----4-:R-:W-:Y:S05]  /*147d0*/  @!P0 BRA `(.L_x_457) ;  /* 0xfffffffc00f08947 */ /* 0x010fea000383ffff */
[----:B------:R-:W-:Y:S05]  /*147e0*/  BRA `(.L_x_574) ;  /* 0xffffffa800207947 */ /* 0x000fea000383ffff */
.L_x_461:
[----:B------:R-:W2:Y:S01]  /*147f0*/  LDL.LU R11, [R1+0x3c] ;  /* 0x00003c00010b7983 */ /* 0x000ea20000300800 */
[----:B------:R-:W-:Y:S01]  /*14800*/  IMAD.MOV.U32 R13, RZ, RZ, R0 ;  /* 0x000000ffff0d7224 */ /* 0x000fe200078e0000 */
[----:B------:R-:W-:Y:S01]  /*14810*/  LOP3.LUT R8, R8, 0x7f, RZ, 0xc0, !PT ;  /* 0x0000007f08087812 */ /* 0x000fe200078ec0ff */
[----:B------:R-:W-:Y:S02]  /*14820*/  IMAD.MOV.U32 R12, RZ, RZ, RZ ;  /* 0x000000ffff0c7224 */ /* 0x000fe400078e00ff */
[----:B------:R-:W-:Y:S01]  /*14830*/  IMAD.MOV.U32 R15, RZ, RZ, -0x1 ;  /* 0xffffffffff0f7424 */ /* 0x000fe200078e00ff */
[----:B------:R-:W-:-:S05]  /*14840*/  SHF.R.U32.HI R5, RZ, 0x3, R8 ;  /* 0x00000003ff057819 */ /* 0x000fca0000011608 */
[----:B------:R-:W-:-:S04]  /*14850*/  IMAD.IADD R2, R5, 0x1, R17 ;  /* 0x0000000105027824 */ /* 0x000fc800078e0211 */
[----:B------:R-:W-:Y:S02]  /*14860*/  VIADD R5, R2, 0x10 ;  /* 0x0000001002057836 */ /* 0x000fe40000000000 */
[----:B--2---:R-:W-:Y:S02]  /*14870*/  IMAD R3, R11, R7, RZ ;  /* 0x000000070b037224 */ /* 0x004fe400078e02ff */
[----:B------:R-:W-:-:S03]  /*14880*/  IMAD.MOV.U32 R11, RZ, RZ, 0x181f ;  /* 0x0000181fff0b7424 */ /* 0x000fc600078e00ff */
[----:B------:R-:W-:-:S13]  /*14890*/  ISETP.GE.AND P5, PT, R2, R3, PT ;  /* 0x000000030200720c */ /* 0x000fda0003fa6270 */
[----:B-----5:R-:W-:Y:S05]  /*148a0*/  WARPSYNC.COLLECTIVE R15, `(.L_x_575) ;  /* 0x000000000f087348 */ /* 0x020fea0003c00000 */
[----:B------:R0:W1:Y:S02]  /*148b0*/  SHFL.IDX P6, R14, R13, R12, R11 ;  /* 0x0000000c0d0e7389 */ /* 0x00006400000c000b */
[----:B01---5:R-:W-:Y:S01]  /*148c0*/  ENDCOLLECTIVE ;  /* 0x000000000000791b */ /* 0x023fe20003800000 */
.L_x_575:
[----:B------:R-:W-:Y:S02]  /*148d0*/  IMAD.MOV.U32 R13, RZ, RZ, R4 ;  /* 0x000000ffff0d7224 */ /* 0x000fe400078e0004 */
[----:B------:R-:W-:-:S07]  /*148e0*/  IMAD.MOV.U32 R6, RZ, RZ, R14 ;  /* 0x000000ffff067224 */ /* 0x000fce00078e000e */
[----:B------:R-:W-:Y:S05]  /*148f0*/  WARPSYNC.COLLECTIVE R15, `(.L_x_576) ;  /* 0x000000000f087348 */ /* 0x000fea0003c00000 */
[----:B------:R0:W1:Y:S02]  /*14900*/  SHFL.IDX P6, R14, R13, R12, R11 ;  /* 0x0000000c0d0e7389 */ /* 0x00006400000c000b */
[----:B01----:R-:W-:Y:S01]  /*14910*/  ENDCOLLECTIVE ;  /* 0x000000000000791b */ /* 0x003fe20003800000 */
.L_x_576:
        /* <DEDUP_REMOVED lines=20> */
.L_x_577:
[----:B------:R-:W-:Y:S02]  /*14a60*/  IMAD.MOV.U32 R13, RZ, RZ, R4 ;  /* 0x000000ffff0d7224 */ /* 0x000fe400078e0004 */
[----:B------:R-:W-:-:S07]  /*14a70*/  IMAD.MOV.U32 R6, RZ, RZ, R14 ;  /* 0x000000ffff067224 */ /* 0x000fce00078e000e */
[----:B------:R-:W-:Y:S05]  /*14a80*/  WARPSYNC.COLLECTIVE R15, `(.L_x_578) ;  /* 0x000000000f087348 */ /* 0x000fea0003c00000 */
[----:B------:R0:W1:Y:S02]  /*14a90*/  SHFL.IDX P6, R14, R13, R12, R11 ;  /* 0x0000000c0d0e7389 */ /* 0x00006400000c000b */
[----:B01----:R-:W-:Y:S01]  /*14aa0*/  ENDCOLLECTIVE ;  /* 0x000000000000791b */ /* 0x003fe20003800000 */
.L_x_578:
[----:B------:R-:W-:Y:S01]  /*14ab0*/  ULDC.64 UR4, c[0x0][0x208] ;  /* 0x0000820000047ab9 */ /* 0x000fe20000000a00 */
[----:B------:R-:W-:Y:S02]  /*14ac0*/  IMAD.MOV.U32 R13, RZ, RZ, R0 ;  /* 0x000000ffff0d7224 */ /* 0x000fe400078e0000 */
[----:B------:R-:W-:Y:S02]  /*14ad0*/  IMAD.MOV.U32 R12, RZ, RZ, 0x2 ;  /* 0x00000002ff0c7424 */ /* 0x000fe400078e00ff */
[----:B------:R-:W-:-:S05]  /*14ae0*/  IMAD.MOV.U32 R5, RZ, RZ, R14 ;  /* 0x000000ffff057224 */ /* 0x000fca00078e000e */
[----:B------:R-:W-:-:S05]  /*14af0*/  @!P5 LEA R5, P4, R10, R5, 0x1 ;  /* 0x000000050a05d211 */ /* 0x000fca00078808ff */
[----:B------:R-:W-:-:S04]  /*14b00*/  @!P5 IMAD.X R6, RZ, RZ, R6, P4 ;  /* 0x000000ffff06d224 */ /* 0x000fc800020e0606 */
[----:B------:R-:W-:Y:S02]  /*14b10*/  @!P5 IMAD.MOV.U32 R7, RZ, RZ, R6 ;  /* 0x000000ffff07d224 */ /* 0x000fe400078e0006 */
        /* <DEDUP_REMOVED lines=13> */
.L_x_579:
[----:B------:R-:W-:Y:S02]  /*14bf0*/  IMAD.MOV.U32 R13, RZ, RZ, R4 ;  /* 0x000000ffff0d7224 */ /* 0x000fe400078e0004 */
[----:B------:R-:W-:-:S07]  /*14c00*/  IMAD.MOV.U32 R6, RZ, RZ, R14 ;  /* 0x000000ffff067224 */ /* 0x000fce00078e000e */
[----:B------:R-:W-:Y:S05]  /*14c10*/  WARPSYNC.COLLECTIVE R15, `(.L_x_580) ;  /* 0x000000000f087348 */ /* 0x000fea0003c00000 */
[----:B------:R0:W1:Y:S02]  /*14c20*/  SHFL.IDX P6, R14, R13, R12, R11 ;  /* 0x0000000c0d0e7389 */ /* 0x00006400000c000b */
[----:B01----:R-:W-:Y:S01]  /*14c30*/  ENDCOLLECTIVE ;  /* 0x000000000000791b */ /* 0x003fe20003800000 */
.L_x_580:
        /* <DEDUP_REMOVED lines=20> */
.L_x_581:
[----:B------:R-:W-:Y:S02]  /*14d80*/  IMAD.MOV.U32 R13, RZ, RZ, R4 ;  /* 0x000000ffff0d7224 */ /* 0x000fe400078e0004 */
[----:B------:R-:W-:-:S07]  /*14d90*/  IMAD.MOV.U32 R6, RZ, RZ, R14 ;  /* 0x000000ffff067224 */ /* 0x000fce00078e000e */
[----:B------:R-:W-:Y:S05]  /*14da0*/  WARPSYNC.COLLECTIVE R15, `(.L_x_582) ;  /* 0x000000000f087348 */ /* 0x000fea0003c00000 */
[----:B------:R0:W1:Y:S02]  /*14db0*/  SHFL.IDX P6, R14, R13, R12, R11 ;  /* 0x0000000c0d0e7389 */ /* 0x00006400000c000b */
[----:B01----:R-:W-:Y:S01]  /*14dc0*/  ENDCOLLECTIVE ;  /* 0x000000000000791b */ /* 0x003fe20003800000 */
.L_x_582:
        /* <DEDUP_REMOVED lines=20> */
.L_x_583:
[----:B------:R-:W-:Y:S02]  /*14f10*/  IMAD.MOV.U32 R13, RZ, RZ, R4 ;  /* 0x000000ffff0d7224 */ /* 0x000fe400078e0004 */
[----:B------:R-:W-:-:S07]  /*14f20*/  IMAD.MOV.U32 R6, RZ, RZ, R14 ;  /* 0x000000ffff067224 */ /* 0x000fce00078e000e */
[----:B------:R-:W-:Y:S05]  /*14f30*/  WARPSYNC.COLLECTIVE R15, `(.L_x_584) ;  /* 0x000000000f087348 */ /* 0x000fea0003c00000 */
[----:B------:R0:W1:Y:S02]  /*14f40*/  SHFL.IDX P6, R14, R13, R12, R11 ;  /* 0x0000000c0d0e7389 */ /* 0x00006400000c000b */
[----:B01----:R-:W-:Y:S01]  /*14f50*/  ENDCOLLECTIVE ;  /* 0x000000000000791b */ /* 0x003fe20003800000 */
.L_x_584:
        /* <DEDUP_REMOVED lines=20> */
.L_x_585:
[----:B------:R-:W-:Y:S02]  /*150a0*/  IMAD.MOV.U32 R13, RZ, RZ, R4 ;  /* 0x000000ffff0d7224 */ /* 0x000fe400078e0004 */
[----:B------:R-:W-:-:S07]  /*150b0*/  IMAD.MOV.U32 R6, RZ, RZ, R14 ;  /* 0x000000ffff067224 */ /* 0x000fce00078e000e */
[----:B------:R-:W-:Y:S05]  /*150c0*/  WARPSYNC.COLLECTIVE R15, `(.L_x_586) ;  /* 0x000000000f087348 */ /* 0x000fea0003c00000 */
[----:B------:R0:W1:Y:S02]  /*150d0*/  SHFL.IDX P6, R14, R13, R12, R11 ;  /* 0x0000000c0d0e7389 */ /* 0x00006400000c000b */
[----:B01----:R-:W-:Y:S01]  /*150e0*/  ENDCOLLECTIVE ;  /* 0x000000000000791b */ /* 0x003fe20003800000 */
.L_x_586:
[----:B------:R-:W-:Y:S01]  /*150f0*/  ULDC.64 UR4, c[0x0][0x208] ;  /* 0x0000820000047ab9 */ /* 0x000fe20000000a00 */
[----:B------:R-:W-:Y:S02]  /*15100*/  IMAD.MOV.U32 R13, RZ, RZ, R0 ;  /* 0x000000ffff0d7224 */ /* 0x000fe400078e0000 */
[----:B------:R-:W-:Y:S02]  /*15110*/  IMAD.MOV.U32 R12, RZ, RZ, 0x6 ;  /* 0x00000006ff0c7424 */ /* 0x000fe400078e00ff */
[----:B------:R-:W-:-:S05]  /*15120*/  IMAD.MOV.U32 R5, RZ, RZ, R14 ;  /* 0x000000ffff057224 */ /* 0x000fca00078e000e */
[----:B------:R-:W-:-:S05]  /*15130*/  @!P5 LEA R5, P4, R10, R5, 0x1 ;  /* 0x000000050a05d211 */ /* 0x000fca00078808ff */
[----:B------:R-:W-:-:S04]  /*15140*/  @!P5 IMAD.X R6, RZ, RZ, R6, P4 ;  /* 0x000000ffff06d224 */ /* 0x000fc800020e0606 */
[----:B------:R-:W-:Y:S02]  /*15150*/  @!P5 IMAD.MOV.U32 R7, RZ, RZ, R6 ;  /* 0x000000ffff07d224 */ /* 0x000fe400078e0006 */
        /* <DEDUP_REMOVED lines=11> */
.L_x_587:
[----:B------:R-:W-:-:S05]  /*15210*/  VIADD R6, R2, 0x60 ;  /* 0x0000006002067836 */ /* 0x000fca0000000000 */
[----:B------:R-:W-:Y:S01]  /*15220*/  ISETP.GE.AND P5, PT, R6, R3, PT ;  /* 0x000000030600720c */ /* 0x000fe20003fa6270 */
[----:B------:R-:W-:Y:S02]  /*15230*/  IMAD.MOV.U32 R13, RZ, RZ, R4 ;  /* 0x000000ffff0d7224 */ /* 0x000fe400078e0004 */
[----:B------:R-:W-:-:S10]  /*15240*/  IMAD.MOV.U32 R8, RZ, RZ, R14 ;  /* 0x000000ffff087224 */ /* 0x000fd400078e000e */
[----:B------:R-:W-:Y:S05]  /*15250*/  WARPSYNC.COLLECTIVE R15, `(.L_x_588) ;  /* 0x000000000f087348 */ /* 0x000fea0003c00000 */
[----:B------:R0:W1:Y:S02]  /*15260*/  SHFL.IDX P6, R14, R13, R12, R11 ;  /* 0x0000000c0d0e7389 */ /* 0x00006400000c000b */
[----:B01----:R-:W-:Y:S01]  /*15270*/  ENDCOLLECTIVE ;  /* 0x000000000000791b */ /* 0x003fe20003800000 */
.L_x_588:
        /* <DEDUP_REMOVED lines=18> */
.L_x_589:
[----:B------:R-:W-:Y:S02]  /*153a0*/  IMAD.MOV.U32 R13, RZ, RZ, R4 ;  /* 0x000000ffff0d7224 */ /* 0x000fe400078e0004 */
[----:B------:R-:W-:-:S07]  /*153b0*/  IMAD.MOV.U32 R5, RZ, RZ, R14 ;  /* 0x000000ffff057224 */ /* 0x000fce00078e000e */
[----:B------:R-:W-:Y:S05]  /*153c0*/  WARPSYNC.COLLECTIVE R15, `(.L_x_590) ;  /* 0x000000000f087348 */ /* 0x000fea0003c00000 */
[----:B------:R0:W1:Y:S02]  /*153d0*/  SHFL.IDX P6, R14, R13, R12, R11 ;  /* 0x0000000c0d0e7389 */ /* 0x00006400000c000b */
[----:B01----:R-:W-:Y:S01]  /*153e0*/  ENDCOLLECTIVE ;  /* 0x000000000000791b */ /* 0x003fe20003800000 */
.L_x_590:
[----:B------:R-:W-:Y:S01]  /*153f0*/  IMAD.MOV.U32 R4, RZ, RZ, R14 ;  /* 0x000000ffff047224 */ /* 0x000fe200078e000e */
[----:B------:R-:W-:Y:S06]  /*15400*/  BRA `(.L_x_591) ;  /* 0xffffffac00087947 */ /* 0x000fec000383ffff */
.L_x_466:
[----:B0-----:R-:W2:Y:S02]  /*15410*/  LDL R2, [R1+0x4] ;  /* 0x0000040001027983 */ /* 0x001ea40000100800 */
[----:B--2---:R0:W2:Y:S02]  /*15420*/  SYNCS.PHASECHK.TRANS64.TRYWAIT P0, [R2+URZ+0x38820], R0 ;  /* 0x03882000020075a7 */ /* 0x0040a4000800017f */
[----:B--2---:R-:W-:Y:S05]  /*15430*/  @!P0 NANOSLEEP.SYNCS 0x989680 ;  /* 0x009896800000895d */ /* 0x004fea0003900000 */
[----:B------:R-:W2:Y:S02]  /*15440*/  @!P0 SYNCS.PHASECHK.TRANS64 P0, [R2+URZ+0x38820], R0 ;  /* 0x03882000020085a7 */ /* 0x000ea4000800007f */
[----:B--2---:R-:W-:Y:S05]  /*15450*/  @!P0 BRA `(.L_x_466) ;  /* 0xfffffffc00ec8947 */ /* 0x004fea000383ffff */
[----:B------:R-:W-:Y:S05]  /*15460*/  BRA `(.L_x_592) ;  /* 0xffffffac00887947 */ /* 0x000fea000383ffff */
.L_x_475:
[----:B-1----:R1:W2:Y:S02]  /*15470*/  SYNCS.PHASECHK.TRANS64.TRYWAIT P0, [R3+URZ+0x38840], R2 ;  /* 0x03884002030075a7 */ /* 0x0022a4000800017f */
[----:B--2---:R-:W-:Y:S05]  /*15480*/  @!P0 NANOSLEEP.SYNCS 0x989680 ;  /* 0x009896800000895d */ /* 0x004fea0003900000 */
[----:B------:R-:W2:Y:S02]  /*15490*/  @!P0 SYNCS.PHASECHK.TRANS64 P0, [R3+URZ+0x38840], R2 ;  /* 0x03884002030085a7 */ /* 0x000ea4000800007f */
[----:B--2---:R-:W-:Y:S05]  /*154a0*/  @!P0 BRA `(.L_x_475) ;  /* 0xfffffffc00f08947 */ /* 0x004fea000383ffff */
[----:B------:R-:W-:Y:S05]  /*154b0*/  BRA `(.L_x_593) ;  /* 0xffffffb000587947 */ /* 0x000fea000383ffff */
.L_x_483:
[----:B0-----:R0:W1:Y:S02]  /*154c0*/  SYNCS.PHASECHK.TRANS64.TRYWAIT P0, [R3+URZ+0x60], R2 ;  /* 0x00006002030075a7 */ /* 0x001064000800017f */
[----:B-1----:R-:W-:Y:S05]  /*154d0*/  @!P0 NANOSLEEP.SYNCS 0x989680 ;  /* 0x009896800000895d */ /* 0x002fea0003900000 */
[----:B------:R-:W1:Y:S02]  /*154e0*/  @!P0 SYNCS.PHASECHK.TRANS64 P0, [R3+URZ+0x60], R2 ;  /* 0x00006002030085a7 */ /* 0x000e64000800007f */
[----:B-1----:R-:W-:Y:S05]  /*154f0*/  @!P0 BRA `(.L_x_483) ;  /* 0xfffffffc00f08947 */ /* 0x002fea000383ffff */
[----:B------:R-:W-:Y:S05]  /*15500*/  BRA `(.L_x_594) ;  /* 0xffffffb400b47947 */ /* 0x000fea000383ffff */
.L_x_494:
[----:B--2---:R2:W3:Y:S02]  /*15510*/  SYNCS.PHASECHK.TRANS64.TRYWAIT P0, [R3+URZ+0x38840], R2 ;  /* 0x03884002030075a7 */ /* 0x0044e4000800017f */
[----:B---3--:R-:W-:Y:S05]  /*15520*/  @!P0 NANOSLEEP.SYNCS 0x989680 ;  /* 0x009896800000895d */ /* 0x008fea0003900000 */
[----:B------:R-:W3:Y:S02]  /*15530*/  @!P0 SYNCS.PHASECHK.TRANS64 P0, [R3+URZ+0x38840], R2 ;  /* 0x03884002030085a7 */ /* 0x000ee4000800007f */
[----:B---3--:R-:W-:Y:S05]  /*15540*/  @!P0 BRA `(.L_x_494) ;  /* 0xfffffffc00f08947 */ /* 0x008fea000383ffff */
[----:B------:R-:W-:Y:S05]  /*15550*/  BRA `(.L_x_595) ;  /* 0xffffffbc00e87947 */ /* 0x000fea000383ffff */
.L_x_502:
[----:B-1----:R1:W2:Y:S02]  /*15560*/  SYNCS.PHASECHK.TRANS64.TRYWAIT P0, [R2+URZ+0x60], R3 ;  /* 0x00006003020075a7 */ /* 0x0022a4000800017f */
[----:B--2---:R-:W-:Y:S05]  /*15570*/  @!P0 NANOSLEEP.SYNCS 0x989680 ;  /* 0x009896800000895d */ /* 0x004fea0003900000 */
[----:B------:R-:W2:Y:S02]  /*15580*/  @!P0 SYNCS.PHASECHK.TRANS64 P0, [R2+URZ+0x60], R3 ;  /* 0x00006003020085a7 */ /* 0x000ea4000800007f */
[----:B--2---:R-:W-:Y:S05]  /*15590*/  @!P0 BRA `(.L_x_502) ;  /* 0xfffffffc00f08947 */ /* 0x004fea000383ffff */
[----:B------:R-:W-:Y:S05]  /*155a0*/  BRA `(.L_x_596) ;  /* 0xffffffc400447947 */ /* 0x000fea000383ffff */
.L_x_513:
[----:B---3--:R3:W4:Y:S02]  /*155b0*/  SYNCS.PHASECHK.TRANS64.TRYWAIT P0, [R2+URZ+0x38840], R3 ;  /* 0x03884003020075a7 */ /* 0x008724000800017f */
[----:B----4-:R-:W-:Y:S05]  /*155c0*/  @!P0 NANOSLEEP.SYNCS 0x989680 ;  /* 0x009896800000895d */ /* 0x010fea0003900000 */
[----:B------:R-:W4:Y:S02]  /*155d0*/  @!P0 SYNCS.PHASECHK.TRANS64 P0, [R2+URZ+0x38840], R3 ;  /* 0x03884003020085a7 */ /* 0x000f24000800007f */
[----:B----4-:R-:W-:Y:S05]  /*155e0*/  @!P0 BRA `(.L_x_513) ;  /* 0xfffffffc00f08947 */ /* 0x010fea000383ffff */
[----:B------:R-:W-:Y:S05]  /*155f0*/  BRA `(.L_x_597) ;  /* 0xffffffcc003c7947 */ /* 0x000fea000383ffff */
.L_x_521:
[----:B-1----:R1:W2:Y:S02]  /*15600*/  SYNCS.PHASECHK.TRANS64.TRYWAIT P0, [R2+URZ+0x60], R5 ;  /* 0x00006005020075a7 */ /* 0x0022a4000800017f */
[----:B--2---:R-:W-:Y:S05]  /*15610*/  @!P0 NANOSLEEP.SYNCS 0x989680 ;  /* 0x009896800000895d */ /* 0x004fea0003900000 */
[----:B------:R-:W2:Y:S02]  /*15620*/  @!P0 SYNCS.PHASECHK.TRANS64 P0, [R2+URZ+0x60], R5 ;  /* 0x00006005020085a7 */ /* 0x000ea4000800007f */
[----:B--2---:R-:W-:Y:S05]  /*15630*/  @!P0 BRA `(.L_x_521) ;  /* 0xfffffffc00f08947 */ /* 0x004fea000383ffff */
[----:B------:R-:W-:Y:S05]  /*15640*/  BRA `(.L_x_598) ;  /* 0xffffffd000987947 */ /* 0x000fea000383ffff */
.L_x_534:
[----:B--2---:R2:W4:Y:S02]  /*15650*/  SYNCS.PHASECHK.TRANS64.TRYWAIT P0, [R2+URZ+0x38860], R0 ;  /* 0x03886000020075a7 */ /* 0x004524000800017f */
[----:B----4-:R-:W-:Y:S05]  /*15660*/  @!P0 NANOSLEEP.SYNCS 0x989680 ;  /* 0x009896800000895d */ /* 0x010fea0003900000 */
[----:B------:R-:W4:Y:S02]  /*15670*/  @!P0 SYNCS.PHASECHK.TRANS64 P0, [R2+URZ+0x38860], R0 ;  /* 0x03886000020085a7 */ /* 0x000f24000800007f */
[----:B----4-:R-:W-:Y:S05]  /*15680*/  @!P0 BRA `(.L_x_534) ;  /* 0xfffffffc00f08947 */ /* 0x010fea000383ffff */
[----:B------:R-:W-:Y:S05]  /*15690*/  BRA `(.L_x_599) ;  /* 0xffffffd800747947 */ /* 0x000fea000383ffff */
.L_x_543:
[----:B------:R-:W-:Y:S01]  /*156a0*/  BSSY B0, `(.L_x_600) ;  /* 0x0000008000007945 */ /* 0x000fe20003800000 */
[----:B------:R-:W-:Y:S02]  /*156b0*/  IMAD.MOV.U32 R13, RZ, RZ, R16 ;  /* 0x000000ffff0d7224 */ /* 0x000fe400078e0010 */
[----:B------:R-:W-:Y:S02]  /*156c0*/  IMAD.MOV.U32 R12, RZ, RZ, RZ ;  /* 0x000000ffff0c7224 */ /* 0x000fe400078e00ff */
[----:B------:R-:W-:Y:S02]  /*156d0*/  IMAD.MOV.U32 R11, RZ, RZ, 0x1f ;  /* 0x0000001fff0b7424 */ /* 0x000fe400078e00ff */
[----:B------:R-:W-:-:S07]  /*156e0*/  IMAD.MOV.U32 R15, RZ, RZ, -0x1 ;  /* 0xffffffffff0f7424 */ /* 0x000fce00078e00ff */
[----:B0----5:R-:W-:Y:S05]  /*156f0*/  WARPSYNC.COLLECTIVE R15, `(.L_x_601) ;  /* 0x000000000f087348 */ /* 0x021fea0003c00000 */
[----:B------:R1:W2:Y:S02]  /*15700*/  SHFL.IDX P6, R14, R13, R12, R11 ;  /* 0x0000000c0d0e7389 */ /* 0x0002a400000c000b */
[----:B012--5:R-:W-:Y:S01]  /*15710*/  ENDCOLLECTIVE ;  /* 0x000000000000791b */ /* 0x027fe20003800000 */
.L_x_601:
[----:B------:R-:W-:Y:S05]  /*15720*/  BSYNC B0 ;  /* 0x0000000000007941 */ /* 0x000fea0003800000 */
.L_x_600:
[----:B------:R-:W-:Y:S02]  /*15730*/  IMAD.MOV.U32 R13, RZ, RZ, R16 ;  /* 0x000000ffff0d7224 */ /* 0x000fe400078e0010 */
[----:B------:R-:W-:Y:S02]  /*15740*/  IMAD.MOV.U32 R12, RZ, RZ, 0x1 ;  /* 0x00000001ff0c7424 */ /* 0x000fe400078e00ff */
[----:B------:R-:W-:Y:S02]  /*15750*/  IMAD.MOV.U32 R11, RZ, RZ, 0x1f ;  /* 0x0000001fff0b7424 */ /* 0x000fe400078e00ff */
[----:B------:R-:W-:Y:S02]  /*15760*/  IMAD.MOV.U32 R15, RZ, RZ, -0x1 ;  /* 0xffffffffff0f7424 */ /* 0x000fe400078e00ff */
[----:B------:R-:W-:Y:S02]  /*15770*/  IMAD.IADD R5, R19, 0x1, R7 ;  /* 0x0000000113057824 */ /* 0x000fe400078e0207 */
[----:B------:R-:W-:-:S07]  /*15780*/  IMAD.MOV.U32 R0, RZ, RZ, R14 ;  /* 0x000000ffff007224 */ /* 0x000fce00078e000e */
[----:B------:R-:W-:Y:S05]  /*15790*/  WARPSYNC.COLLECTIVE R15, `(.L_x_602) ;  /* 0x000000000f087348 */ /* 0x000fea0003c00000 */
[----:B------:R0:W1:Y:S02]  /*157a0*/  SHFL.IDX P6, R14, R13, R12, R11 ;  /* 0x0000000c0d0e7389 */ /* 0x00006400000c000b */
[----:B01----:R-:W-:Y:S01]  /*157b0*/  ENDCOLLECTIVE ;  /* 0x000000000000791b */ /* 0x003fe20003800000 */
.L_x_602:
[----:B------:R-:W-:Y:S01]  /*157c0*/  ULDC UR4, c[0x0][0xc3c] ;  /* 0x00030f0000047ab9 */ /* 0x000fe20000000800 */
[----:B------:R-:W-:Y:S01]  /*157d0*/  ULDC.64 UR6, c[0x0][0x208] ;  /* 0x0000820000067ab9 */ /* 0x000fe20000000a00 */
[----:B------:R-:W-:-:S13]  /*157e0*/  ISETP.GE.OR P1, PT, R5, UR4, !P0 ;  /* 0x0000000405007c0c */ /* 0x000fda000c726670 */
[----:B------:R-:W0:Y:S01]  /*157f0*/  @!P1 LDC.64 R2, c[0x0][0xc80] ;  /* 0x00032000ff029b82 */ /* 0x000e220000000a00 */
[----:B------:R-:W-:Y:S02]  /*15800*/  IMAD.MOV.U32 R11, RZ, RZ, RZ ;  /* 0x000000ffff0b7224 */ /* 0x000fe400078e00ff */
[----:B------:R-:W-:Y:S02]  /*15810*/  IMAD.MOV.U32 R4, RZ, RZ, R14 ;  /* 0x000000ffff047224 */ /* 0x000fe400078e000e */
[----:B0-----:R-:W-:-:S06]  /*15820*/  @!P1 IMAD.WIDE R2, R5, 0x4, R2 ;  /* 0x0000000405029825 */ /* 0x001fcc00078e0202 */
[----:B------:R0:W2:Y:S01]  /*15830*/  @!P1 LDG.E R3, desc[UR6][R2.64] ;  /* 0x0000000602039981 */ /* 0x0000a2000c1e1900 */
[C---:B------:R-:W-:Y:S02]  /*15840*/  ISETP.GE.U32.AND P2, PT, R7.reuse, 0x2, PT ;  /* 0x000000020700780c */ /* 0x040fe40003f46070 */
[C---:B------:R-:W-:Y:S02]  /*15850*/  ISETP.GE.U32.AND P3, PT, R7.reuse, 0x4, PT ;  /* 0x000000040700780c */ /* 0x040fe40003f66070 */
[C---:B------:R-:W-:Y:S02]  /*15860*/  ISETP.GE.U32.AND P4, PT, R7.reuse, 0x8, PT ;  /* 0x000000080700780c */ /* 0x040fe40003f86070 */
[C---:B------:R-:W-:Y:S01]  /*15870*/  ISETP.GE.U32.AND P5, PT, R7.reuse, 0x10, PT ;  /* 0x000000100700780c */ /* 0x040fe20003fa6070 */
[----:B0-----:R-:W-:Y:S02]  /*15880*/  IMAD.MOV.U32 R2, RZ, RZ, RZ ;  /* 0x000000ffff027224 */ /* 0x001fe400078e00ff */
[----:B--2---:R-:W-:Y:S01]  /*15890*/  @!P1 IMAD.MOV.U32 R2, RZ, RZ, R3 ;  /* 0x000000ffff029224 */ /* 0x004fe200078e0003 */
[----:B------:R-:W-:-:S03]  /*158a0*/  ISETP.NE.AND P1, PT, R7, RZ, PT ;  /* 0x000000ff0700720c */ /* 0x000fc60003f25270 */
[----:B------:R-:W-:-:S10]  /*158b0*/  IMAD.MOV.U32 R13, RZ, RZ, R2 ;  /* 0x000000ffff0d7224 */ /* 0x000fd400078e0002 */
[----:B------:R-:W-:Y:S05]  /*158c0*/  WARPSYNC.COLLECTIVE R15, `(.L_x_603) ;  /* 0x000000000f087348 */ /* 0x000fea0003c00000 */
[----:B------:R0:W1:Y:S02]  /*158d0*/  SHFL.UP P6, R14, R13, R12, R11 ;  /* 0x0400000c0d0e7389 */ /* 0x00006400000c000b */
[----:B01----:R-:W-:Y:S01]  /*158e0*/  ENDCOLLECTIVE ;  /* 0x000000000000791b */ /* 0x003fe20003800000 */
.L_x_603:
[----:B------:R-:W-:Y:S02]  /*158f0*/  IMAD.MOV.U32 R12, RZ, RZ, 0x2 ;  /* 0x00000002ff0c7424 */ /* 0x000fe400078e00ff */
[----:B------:R-:W-:-:S05]  /*15900*/  IMAD.MOV.U32 R3, RZ, RZ, R14 ;  /* 0x000000ffff037224 */ /* 0x000fca00078e000e */
[----:B------:R-:W-:-:S05]  /*15910*/  SEL R3, R3, RZ, P1 ;  /* 0x000000ff03037207 */ /* 0x000fca0000800000 */
[----:B------:R-:W-:-:S04]  /*15920*/  IMAD.IADD R3, R2, 0x1, R3 ;  /* 0x0000000102037824 */ /* 0x000fc800078e0203 */
[----:B------:R-:W-:-:S07]  /*15930*/  IMAD.MOV.U32 R13, RZ, RZ, R3 ;  /* 0x000000ffff0d7224 */ /* 0x000fce00078e0003 */
[----:B------:R-:W-:Y:S05]  /*15940*/  WARPSYNC.COLLECTIVE R15, `(.L_x_604) ;  /* 0x000000000f087348 */ /* 0x000fea0003c00000 */
[----:B------:R0:W1:Y:S02]  /*15950*/  SHFL.UP P6, R14, R13, R12, R11 ;  /* 0x0400000c0d0e7389 */ /* 0x00006400000c000b */
[----:B01----:R-:W-:Y:S01]  /*15960*/  ENDCOLLECTIVE ;  /* 0x000000000000791b */ /* 0x003fe20003800000 */
.L_x_604:
        /* <DEDUP_REMOVED lines=8> */
.L_x_605:
        /* <DEDUP_REMOVED lines=8> */
.L_x_606:
        /* <DEDUP_REMOVED lines=8> */
.L_x_607:
[----:B------:R-:W-:Y:S02]  /*15af0*/  IMAD.MOV.U32 R12, RZ, RZ, 0x1f ;  /* 0x0000001fff0c7424 */ /* 0x000fe400078e00ff */
[----:B------:R-:W-:Y:S02]  /*15b00*/  IMAD.MOV.U32 R11, RZ, RZ, 0x1f ;  /* 0x0000001fff0b7424 */ /* 0x000fe400078e00ff */
[----:B------:R-:W-:-:S05]  /*15b10*/  IMAD.MOV.U32 R5, RZ, RZ, R14 ;  /* 0x000000ffff057224 */ /* 0x000fca00078e000e */
[----:B------:R-:W-:-:S05]  /*15b20*/  SEL R5, R5, RZ, P5 ;  /* 0x000000ff05057207 */ /* 0x000fca0002800000 */
[----:B------:R-:W-:-:S04]  /*15b30*/  IMAD.IADD R3, R3, 0x1, R5 ;  /* 0x0000000103037824 */ /* 0x000fc800078e0205 */
[----:B------:R-:W-:-:S07]  /*15b40*/  IMAD.MOV.U32 R13, RZ, RZ, R3 ;  /* 0x000000ffff0d7224 */ /* 0x000fce00078e0003 */
[----:B------:R-:W-:Y:S05]  /*15b50*/  WARPSYNC.COLLECTIVE R15, `(.L_x_608) ;  /* 0x000000000f087348 */ /* 0x000fea0003c00000 */
[----:B------:R0:W1:Y:S02]  /*15b60*/  SHFL.IDX P6, R14, R13, R12, R11 ;  /* 0x0000000c0d0e7389 */ /* 0x00006400000c000b */
[----:B01----:R-:W-:Y:S01]  /*15b70*/  ENDCOLLECTIVE ;  /* 0x000000000000791b */ /* 0x003fe20003800000 */
.L_x_608:
[----:B------:R-:W-:Y:S01]  /*15b80*/  IMAD.MOV.U32 R6, RZ, RZ, R14 ;  /* 0x000000ffff067224 */ /* 0x000fe200078e000e */
[----:B------:R-:W-:Y:S06]  /*15b90*/  BRA `(.L_x_609) ;  /* 0xffffffdc00787947 */ /* 0x000fec000383ffff */
.L_x_548:
[----:B------:R-:W-:Y:S01]  /*15ba0*/  BSSY B0, `(.L_x_610) ;  /* 0x0000008000007945 */ /* 0x000fe20003800000 */
[----:B-----5:R-:W-:Y:S02]  /*15bb0*/  IMAD.MOV.U32 R13, RZ, RZ, R2 ;  /* 0x000000ffff0d7224 */ /* 0x020fe400078e0002 */
[----:B------:R-:W-:Y:S02]  /*15bc0*/  IMAD.MOV.U32 R12, RZ, RZ, 0x1 ;  /* 0x00000001ff0c7424 */ /* 0x000fe400078e00ff */
[----:B------:R-:W-:Y:S02]  /*15bd0*/  IMAD.MOV.U32 R11, RZ, RZ, RZ ;  /* 0x000000ffff0b7224 */ /* 0x000fe400078e00ff */
[----:B------:R-:W-:-:S07]  /*15be0*/  IMAD.MOV.U32 R15, RZ, RZ, -0x1 ;  /* 0xffffffffff0f7424 */ /* 0x000fce00078e00ff */
[----:B01----:R-:W-:Y:S05]  /*15bf0*/  WARPSYNC.COLLECTIVE R15, `(.L_x_611) ;  /* 0x000000000f087348 */ /* 0x003fea0003c00000 */
[----:B------:R2:W3:Y:S02]  /*15c00*/  SHFL.UP P6, R14, R13, R12, R11 ;  /* 0x0400000c0d0e7389 */ /* 0x0004e400000c000b */
[----:B0123--:R-:W-:Y:S01]  /*15c10*/  ENDCOLLECTIVE ;  /* 0x000000000000791b */ /* 0x00ffe20003800000 */
.L_x_611:
[----:B------:R-:W-:Y:S05]  /*15c20*/  BSYNC B0 ;  /* 0x0000000000007941 */ /* 0x000fea0003800000 */
.L_x_610:
[----:B------:R-:W-:Y:S02]  /*15c30*/  IMAD.MOV.U32 R3, RZ, RZ, R14 ;  /* 0x000000ffff037224 */ /* 0x000fe400078e000e */
[----:B------:R-:W-:Y:S02]  /*15c40*/  IMAD.MOV.U32 R12, RZ, RZ, 0x2 ;  /* 0x00000002ff0c7424 */ /* 0x000fe400078e00ff */
[----:B------:R-:W-:Y:S01]  /*15c50*/  IMAD.MOV.U32 R11, RZ, RZ, RZ ;  /* 0x000000ffff0b7224 */ /* 0x000fe200078e00ff */
[----:B------:R-:W-:Y:S01]  /*15c60*/  SEL R3, R3, RZ, P1 ;  /* 0x000000ff03037207 */ /* 0x000fe20000800000 */
[----:B------:R-:W-:-:S04]  /*15c70*/  IMAD.MOV.U32 R15, RZ, RZ, -0x1 ;  /* 0xffffffffff0f7424 */ /* 0x000fc800078e00ff */
[----:B------:R-:W-:-:S04]  /*15c80*/  IMAD.IADD R3, R2, 0x1, R3 ;  /* 0x0000000102037824 */ /* 0x000fc800078e0203 */
[----:B------:R-:W-:-:S07]  /*15c90*/  IMAD.MOV.U32 R13, RZ, RZ, R3 ;  /* 0x000000ffff0d7224 */ /* 0x000fce00078e0003 */
[----:B------:R-:W-:Y:S05]  /*15ca0*/  WARPSYNC.COLLECTIVE R15, `(.L_x_612) ;  /* 0x000000000f087348 */ /* 0x000fea0003c00000 */
[----:B------:R0:W1:Y:S02]  /*15cb0*/  SHFL.UP P6, R14, R13, R12, R11 ;  /* 0x0400000c0d0e7389 */ /* 0x00006400000c000b */
[----:B01----:R-:W-:Y:S01]  /*15cc0*/  ENDCOLLECTIVE ;  /* 0x000000000000791b */ /* 0x003fe20003800000 */
.L_x_612:
        /* <DEDUP_REMOVED lines=8> */
.L_x_613:
        /* <DEDUP_REMOVED lines=8> */
.L_x_614:
        /* <DEDUP_REMOVED lines=8> */
.L_x_615:
        /* <DEDUP_REMOVED lines=9> */
.L_x_616:
[----:B------:R-:W-:Y:S01]  /*15ee0*/  IMAD.MOV.U32 R6, RZ, RZ, R14 ;  /* 0x000000ffff067224 */ /* 0x000fe200078e000e */
[----:B------:R-:W-:Y:S06]  /*15ef0*/  BRA `(.L_x_617) ;  /* 0xffffffdc00407947 */ /* 0x000fec000383ffff */
.L_x_550:
[----:B------:R-:W-:Y:S01]  /*15f00*/  BSSY B0, `(.L_x_618) ;  /* 0x0000006000007945 */ /* 0x000fe20003800000 */
[----:B------:R-:W-:Y:S01]  /*15f10*/  PLOP3.LUT P6, PT, P6, PT, PT, 0x8, 0x0 ;  /* 0x000000000000781c */ /* 0x000fe200037ce170 */
[----:B------:R-:W-:-:S12]  /*15f20*/  IMAD.MOV.U32 R15, RZ, RZ, -0x1 ;  /* 0xffffffffff0f7424 */ /* 0x000fd800078e00ff */
[----:B01---5:R-:W-:Y:S05]  /*15f30*/  WARPSYNC.COLLECTIVE R15, `(.L_x_619) ;  /* 0x000000000f087348 */ /* 0x023fea0003c00000 */
[----:B------:R-:W-:Y:S01]  /*15f40*/  VOTE.ANY R14, PT, P6 ;  /* 0x00000000000e7806 */ /* 0x000fe200030e0100 */
[----:B01---5:R-:W-:Y:S06]  /*15f50*/  ENDCOLLECTIVE ;  /* 0x000000000000791b */ /* 0x023fec0003800000 */
.L_x_619:
[----:B------:R-:W-:Y:S05]  /*15f60*/  BSYNC B0 ;  /* 0x0000000000007941 */ /* 0x000fea0003800000 */
.L_x_618:
[----:B------:R-:W-:Y:S02]  /*15f70*/  IMAD.MOV.U32 R5, RZ, RZ, R14 ;  /* 0x000000ffff057224 */ /* 0x000fe400078e000e */
[----:B------:R-:W-:Y:S02]  /*15f80*/  IMAD.MOV.U32 R13, RZ, RZ, R2 ;  /* 0x000000ffff0d7224 */ /* 0x000fe400078e0002 */
[----:B------:R-:W0:Y:S01]  /*15f90*/  POPC R4, R5 ;  /* 0x0000000500047309 */ /* 0x000e220000000000 */
[----:B------:R-:W-:Y:S02]  /*15fa0*/  IMAD.MOV.U32 R11, RZ, RZ, 0x1f ;  /* 0x0000001fff0b7424 */ /* 0x000fe400078e00ff */
[----:B------:R-:W-:Y:S02]  /*15fb0*/  IMAD.MOV.U32 R15, RZ, RZ, -0x1 ;  /* 0xffffffffff0f7424 */ /* 0x000fe400078e00ff */
[----:B0-----:R-:W-:-:S07]  /*15fc0*/  IMAD.MOV.U32 R12, RZ, RZ, R4 ;  /* 0x000000ffff0c7224 */ /* 0x001fce00078e0004 */
[----:B------:R-:W-:Y:S05]  /*15fd0*/  WARPSYNC.COLLECTIVE R15, `(.L_x_620) ;  /* 0x000000000f087348 */ /* 0x000fea0003c00000 */
[----:B------:R0:W1:Y:S02]  /*15fe0*/  SHFL.IDX P6, R14, R13, R12, R11 ;  /* 0x0000000c0d0e7389 */ /* 0x00006400000c000b */
[----:B01----:R-:W-:Y:S01]  /*15ff0*/  ENDCOLLECTIVE ;  /* 0x000000000000791b */ /* 0x003fe20003800000 */
.L_x_620:
[----:B------:R-:W-:Y:S01]  /*16000*/  IMAD.MOV.U32 R17, RZ, RZ, R14 ;  /* 0x000000ffff117224 */ /* 0x000fe200078e000e */
[----:B------:R-:W-:Y:S06]  /*16010*/  BRA `(.L_x_621) ;  /* 0xffffffdc00307947 */ /* 0x000fec000383ffff */
.L_x_552:
[----:B------:R-:W-:Y:S01]  /*16020*/  BSSY B0, `(.L_x_622) ;  /* 0x0000007000007945 */ /* 0x000fe20003800000 */
[----:B------:R-:W-:Y:S02]  /*16030*/  IMAD.MOV.U32 R13, RZ, RZ, R3 ;  /* 0x000000ffff0d7224 */ /* 0x000fe400078e0003 */
[----:B------:R-:W-:Y:S02]  /*16040*/  IMAD.MOV.U32 R11, RZ, RZ, 0x1f ;  /* 0x0000001fff0b7424 */ /* 0x000fe400078e00ff */
[----:B------:R-:W-:-:S07]  /*16050*/  IMAD.MOV.U32 R15, RZ, RZ, -0x1 ;  /* 0xffffffffff0f7424 */ /* 0x000fce00078e00ff */
[----:B01-3-5:R-:W-:Y:S05]  /*16060*/  WARPSYNC.COLLECTIVE R15, `(.L_x_623) ;  /* 0x000000000f087348 */ /* 0x02bfea0003c00000 */
[----:B------:R2:W4:Y:S02]  /*16070*/  SHFL.IDX P6, R14, R13, R12, R11 ;  /* 0x0000000c0d0e7389 */ /* 0x00052400000c000b */
[----:B012345:R-:W-:Y:S01]  /*16080*/  ENDCOLLECTIVE ;  /* 0x000000000000791b */ /* 0x03ffe20003800000 */
.L_x_623:
[----:B------:R-:W-:Y:S05]  /*16090*/  BSYNC B0 ;  /* 0x0000000000007941 */ /* 0x000fea0003800000 */
.L_x_622:
[----:B------:R-:W-:Y:S01]  /*160a0*/  IMAD.MOV.U32 R2, RZ, RZ, R14 ;  /* 0x000000ffff027224 */ /* 0x000fe200078e000e */
[----:B------:R-:W-:Y:S06]  /*160b0*/  BRA `(.L_x_551) ;  /* 0xffffffdc00247947 */ /* 0x000fec000383ffff */
.L_x_556:
[----:B-1----:R1:W3:Y:S02]  /*160c0*/  SYNCS.PHASECHK.TRANS64.TRYWAIT P0, [R0+URZ+0x38820], R3 ;  /* 0x03882003000075a7 */ /* 0x0022e4000800017f */
[----:B---3--:R-:W-:Y:S05]  /*160d0*/  @!P0 NANOSLEEP.SYNCS 0x989680 ;  /* 0x009896800000895d */ /* 0x008fea0003900000 */
[----:B------:R-:W3:Y:S02]  /*160e0*/  @!P0 SYNCS.PHASECHK.TRANS64 P0, [R0+URZ+0x38820], R3 ;  /* 0x03882003000085a7 */ /* 0x000ee4000800007f */
[----:B---3--:R-:W-:Y:S05]  /*160f0*/  @!P0 BRA `(.L_x_556) ;  /* 0xfffffffc00f08947 */ /* 0x008fea000383ffff */
[----:B------:R-:W-:Y:S05]  /*16100*/  BRA `(.L_x_624) ;  /* 0xffffffe000187947 */ /* 0x000fea000383ffff */
.L_x_557:
[----:B------:R-:W3:Y:S01]  /*16110*/  S2R R2, SR_TID.X ;  /* 0x0000000000027919 */ /* 0x000ee20000002100 */
[----:B------:R-:W-:Y:S01]  /*16120*/  BSSY B0, `(.L_x_625) ;  /* 0x000000a000007945 */ /* 0x000fe20003800000 */
[----:B------:R-:W-:Y:S02]  /*16130*/  IMAD.MOV.U32 R12, RZ, RZ, RZ ;  /* 0x000000ffff0c7224 */ /* 0x000fe400078e00ff */
[----:B------:R-:W-:Y:S02]  /*16140*/  IMAD.MOV.U32 R11, RZ, RZ, 0x1f ;  /* 0x0000001fff0b7424 */ /* 0x000fe400078e00ff */
[----:B------:R-:W-:Y:S01]  /*16150*/  IMAD.MOV.U32 R15, RZ, RZ, -0x1 ;  /* 0xffffffffff0f7424 */ /* 0x000fe200078e00ff */
[----:B---3--:R-:W-:-:S04]  /*16160*/  SHF.R.U32.HI R2, RZ, 0x5, R2 ;  /* 0x00000005ff027819 */ /* 0x008fc80000011602 */
[----:B------:R-:W-:-:S05]  /*16170*/  LOP3.LUT R2, R2, 0x3, RZ, 0xc0, !PT ;  /* 0x0000000302027812 */ /* 0x000fca00078ec0ff */
[----:B------:R-:W-:-:S07]  /*16180*/  IMAD.MOV.U32 R13, RZ, RZ, R2 ;  /* 0x000000ffff0d7224 */ /* 0x000fce00078e0002 */
[----:B012--5:R-:W-:Y:S05]  /*16190*/  WARPSYNC.COLLECTIVE R15, `(.L_x_626) ;  /* 0x000000000f087348 */ /* 0x027fea0003c00000 */
[----:B------:R3:W4:Y:S02]  /*161a0*/  SHFL.IDX P6, R14, R13, R12, R11 ;  /* 0x0000000c0d0e7389 */ /* 0x00072400000c000b */
[----:B012345:R-:W-:Y:S01]  /*161b0*/  ENDCOLLECTIVE ;  /* 0x000000000000791b */ /* 0x03ffe20003800000 */
.L_x_626:
[----:B------:R-:W-:Y:S05]  /*161c0*/  BSYNC B0 ;  /* 0x0000000000007941 */ /* 0x000fea0003800000 */
.L_x_625:
[----:B------:R-:W-:Y:S05]  /*161d0*/  BRA `(.L_x_627) ;  /* 0xffffffe000007947 */ /* 0x000fea000383ffff */
.L_x_560:
[----:B------:R-:W-:Y:S01]  /*161e0*/  BSSY B1, `(.L_x_628) ;  /* 0x0000006000017945 */ /* 0x000fe20003800000 */
[----:B------:R-:W-:-:S07]  /*161f0*/  IMAD.MOV.U32 R15, RZ, RZ, -0x1 ;  /* 0xffffffffff0f7424 */ /* 0x000fce00078e00ff */
[----:B0123-5:R-:W-:Y:S05]  /*16200*/  WARPSYNC.COLLECTIVE R15, `(.L_x_629) ;  /* 0x000000000f0c7348 */ /* 0x02ffea0003c00000 */
[----:B------:R-:W-:Y:S02]  /*16210*/  ELECT P6, UR62, PT ;  /* 0x00000000003e782f */ /* 0x000fe400038c0000 */
[----:B------:R-:W-:Y:S01]  /*16220*/  MOV R14, UR62 ;  /* 0x0000003e000e7c02 */ /* 0x000fe20008000f00 */
[----:B0123-5:R-:W-:Y:S10]  /*16230*/  ENDCOLLECTIVE ;  /* 0x000000000000791b */ /* 0x02fff40003800000 */
.L_x_629:
[----:B------:R-:W-:Y:S05]  /*16240*/  BSYNC B1 ;  /* 0x0000000000017941 */ /* 0x000fea0003800000 */
.L_x_628:
[----:B------:R-:W-:Y:S05]  /*16250*/  BRA `(.L_x_630) ;  /* 0xffffffdc00f87947 */ /* 0x000fea000383ffff */
.L_x_562:
[----:B-1----:R1:W2:Y:S02]  /*16260*/  SYNCS.PHASECHK.TRANS64.TRYWAIT P0, [R6+URZ], R5 ;  /* 0x00000005060075a7 */ /* 0x0022a4000800017f */
[----:B--2---:R-:W-:Y:S05]  /*16270*/  @!P0 NANOSLEEP.SYNCS 0x989680 ;  /* 0x009896800000895d */ /* 0x004fea0003900000 */
[----:B------:R-:W2:Y:S02]  /*16280*/  @!P0 SYNCS.PHASECHK.TRANS64 P0, [R6+URZ], R5 ;  /* 0x00000005060085a7 */ /* 0x000ea4000800007f */
[----:B--2---:R-:W-:Y:S05]  /*16290*/  @!P0 BRA `(.L_x_562) ;  /* 0xfffffffc00f08947 */ /* 0x004fea000383ffff */
[----:B------:R-:W-:Y:S05]  /*162a0*/  BRA `(.L_x_631) ;  /* 0xffffffe0003c7947 */ /* 0x000fea000383ffff */
.L_x_563:
[----:B--2---:R2:W3:Y:S02]  /*162b0*/  SYNCS.PHASECHK.TRANS64.TRYWAIT P0, [R7+URZ], R2 ;  /* 0x00000002070075a7 */ /* 0x0044e4000800017f */
[----:B---3--:R-:W-:Y:S05]  /*162c0*/  @!P0 NANOSLEEP.SYNCS 0x989680 ;  /* 0x009896800000895d */ /* 0x008fea0003900000 */
[----:B------:R-:W3:Y:S02]  /*162d0*/  @!P0 SYNCS.PHASECHK.TRANS64 P0, [R7+URZ], R2 ;  /* 0x00000002070085a7 */ /* 0x000ee4000800007f */
[----:B---3--:R-:W-:Y:S05]  /*162e0*/  @!P0 BRA `(.L_x_563) ;  /* 0xfffffffc00f08947 */ /* 0x008fea000383ffff */
[----:B------:R-:W-:Y:S05]  /*162f0*/  BRA `(.L_x_632) ;  /* 0xffffffe000307947 */ /* 0x000fea000383ffff */
.L_x_565:
[----:B---3--:R3:W4:Y:S02]  /*16300*/  SYNCS.PHASECHK.TRANS64.TRYWAIT P0, [R4+URZ], R5 ;  /* 0x00000005040075a7 */ /* 0x008724000800017f */
[----:B----4-:R-:W-:Y:S05]  /*16310*/  @!P0 NANOSLEEP.SYNCS 0x989680 ;  /* 0x009896800000895d */ /* 0x010fea0003900000 */
[----:B------:R-:W4:Y:S02]  /*16320*/  @!P0 SYNCS.PHASECHK.TRANS64 P0, [R4+URZ], R5 ;  /* 0x00000005040085a7 */ /* 0x000f24000800007f */
[----:B----4-:R-:W-:Y:S05]  /*16330*/  @!P0 BRA `(.L_x_565) ;  /* 0xfffffffc00f08947 */ /* 0x010fea000383ffff */
[----:B------:R-:W-:Y:S05]  /*16340*/  BRA `(.L_x_633) ;  /* 0xffffffe000387947 */ /* 0x000fea000383ffff */
.L_x_634:
        /* <DEDUP_REMOVED lines=11> */
.L_x_3426:


//--------------------- .text._ZN7cutlass13device_kernelIN5flash11enable_sm90INS1_16FlashAttnFwdSm90INS1_25CollectiveMainloopFwdSm90ILi2EN4cute5tupleIJNS5_1CILi1EEES8_S8_EEENS6_IJNS7_ILi128EEENS7_ILi80EEENS7_ILi256EEEEEELi256ENS_6half_tEfNS_4arch4Sm90ELb0ELb0ELb0ELb1ELb0ELb1ELb0ELb1ELb1ELb1ELb0ELb0EEENS1_21CollectiveEpilogueFwdINS6_IJSA_SC_SB_EEES9_SE_SG_Li256ELb1ELb1ELb0ELb0EEENS1_36VarlenDynamicPersistentTileSchedulerILi128ELi80ELi256ELi128ELb0ELb1ELb1ELb0ELb1ELb1EEEEEEEEEvNT_6ParamsE --------------------------
	.section	.text._ZN7cutlass13device_kernelIN5flash11enable_sm90INS1_16FlashAttnFwdSm90INS1_25CollectiveMainloopFwdSm90ILi2EN4cute5tupleIJNS5_1CILi1EEES8_S8_EEENS6_IJNS7_ILi128EEENS7_ILi80EEENS7_ILi256EEEEEELi256ENS_6half_tEfNS_4arch4Sm90ELb0ELb0ELb0ELb1ELb0ELb1ELb0ELb1ELb1ELb1ELb0ELb0EEENS1_21CollectiveEpilogueFwdINS6_IJSA_SC_SB_EEES9_SE_SG_Li256ELb1ELb1ELb0ELb0EEENS1_36VarlenDynamicPersistentTileSchedulerILi128ELi80ELi256ELi128ELb0ELb1ELb1ELb0ELb1ELb1EEEEEEEEEvNT_6ParamsE,"ax",@progbits
	.align	128
.text._ZN7cutlass13device_kernelIN5flash11enable_sm90INS1_16FlashAttnFwdSm90INS1_25CollectiveMainloopFwdSm90ILi2EN4cute5tupleIJNS5_1CILi1EEES8_S8_EEENS6_IJNS7_ILi128EEENS7_ILi80EEENS7_ILi256EEEEEELi256ENS_6half_tEfNS_4arch4Sm90ELb0ELb0ELb0ELb1ELb0ELb1ELb0ELb1ELb1ELb1ELb0ELb0EEENS1_21CollectiveEpilogueFwdINS6_IJSA_SC_SB_EEES9_SE_SG_Li256ELb1ELb1ELb0ELb0EEENS1_36VarlenDynamicPersistentTileSchedulerILi128ELi80ELi256ELi128ELb0ELb1ELb1ELb0ELb1ELb1EEEEEEEEEvNT_6ParamsE:
        .type           _ZN7cutlass13device_kernelIN5flash11enable_sm90INS1_16FlashAttnFwdSm90INS1_25CollectiveMainloopFwdSm90ILi2EN4cute5tupleIJNS5_1CILi1EEES8_S8_EEENS6_IJNS7_ILi128EEENS7_ILi80EEENS7_ILi256EEEEEELi256ENS_6half_tEfNS_4arch4Sm90ELb0ELb0ELb0ELb1ELb0ELb1ELb0ELb1ELb1ELb1ELb0ELb0EEENS1_21CollectiveEpilogueFwdINS6_IJSA_SC_SB_EEES9_SE_SG_Li256ELb1ELb1ELb0ELb0EEENS1_36VarlenDynamicPersistentTileSchedulerILi128ELi80ELi256ELi128ELb0ELb1ELb1ELb0ELb1ELb1EEEEEEEEEvNT_6ParamsE,@function
        .size           _ZN7cutlass13device_kernelIN5flash11enable_sm90INS1_16FlashAttnFwdSm90INS1_25CollectiveMainloopFwdSm90ILi2EN4cute5tupleIJNS5_1CILi1EEES8_S8_EEENS6_IJNS7_ILi128EEENS7_ILi80EEENS7_ILi256EEEEEELi256ENS_6half_tEfNS_4arch4Sm90ELb0ELb0ELb0ELb1ELb0ELb1ELb0ELb1ELb1ELb1ELb0ELb0EEENS1_21CollectiveEpilogueFwdINS6_IJSA_SC_SB_EEES9_SE_SG_Li256ELb1ELb1ELb0ELb0EEENS1_36VarlenDynamicPersistentTileSchedulerILi128ELi80ELi256ELi128ELb0ELb1ELb1ELb0ELb1ELb1EEEEEEEEEvNT_6ParamsE,(.L_x_3427 - _ZN7cutlass13device_kernelIN5flash11enable_sm90INS1_16FlashAttnFwdSm90INS1_25CollectiveMainloopFwdSm90ILi2EN4cute5tupleIJNS5_1CILi1EEES8_S8_EEENS6_IJNS7_ILi128EEENS7_ILi80EEENS7_ILi256EEEEEELi256ENS_6half_tEfNS_4arch4Sm90ELb0ELb0ELb0ELb1ELb0ELb1ELb0ELb1ELb1ELb1ELb0ELb0EEENS1_21CollectiveEpilogueFwdINS6_IJSA_SC_SB_EEES9_SE_SG_Li256ELb1ELb1ELb0ELb0EEENS1_36VarlenDynamicPersistentTileSchedulerILi128ELi80ELi256ELi128ELb0ELb1ELb1ELb0ELb1ELb1EEEEEEEEEvNT_6ParamsE)
        .other          _ZN7cutlass13device_kernelIN5flash11enable_sm90INS1_16FlashAttnFwdSm90INS1_25CollectiveMainloopFwdSm90ILi2EN4cute5tupleIJNS5_1CILi1EEES8_S8_EEENS6_IJNS7_ILi128EEENS7_ILi80EEENS7_ILi256EEEEEELi256ENS_6half_tEfNS_4arch4Sm90ELb0ELb0ELb0ELb1ELb0ELb1ELb0ELb1ELb1ELb1ELb0ELb0EEENS1_21CollectiveEpilogueFwdINS6_IJSA_SC_SB_EEES9_SE_SG_Li256ELb1ELb1ELb0ELb0EEENS1_36VarlenDynamicPersistentTileSchedulerILi128ELi80ELi256ELi128ELb0ELb1ELb1ELb0ELb1ELb1EEEEEEEEEvNT_6ParamsE,@"STO_CUDA_ENTRY STV_DEFAULT"
_ZN7cutlass13device_kernelIN5flash11enable_sm90INS1_16FlashAttnFwdSm90INS1_25CollectiveMainloopFwdSm90ILi2EN4cute5tupleIJNS5_1CILi1EEES8_S8_EEENS6_IJNS7_ILi128EEENS7_ILi80EEENS7_ILi256EEEEEELi256ENS_6half_tEfNS_4arch4Sm90ELb0ELb0ELb0ELb1ELb0ELb1ELb0ELb1ELb1ELb1ELb0ELb0EEENS1_21CollectiveEpilogueFwdINS6_IJSA_SC_SB_EEES9_SE_SG_Li256ELb1ELb1ELb0ELb0EEENS1_36VarlenDynamicPersistentTileSchedulerILi128ELi80ELi256ELi128ELb0ELb1ELb1ELb0ELb1ELb1EEEEEEEEEvNT_6ParamsE:
[----:B------:R-:W0:Y:S02]  /*0000*/  LDC R1, c[0x0][0x28] ;  /* 0x00000a00ff017b82 */ /* 0x000e240000000800 */
[----:B0-----:R-:W-:Y:S01]  /*0010*/  VIADD R1, R1, 0xffffff70 ;  /* 0xffffff7001017836 */ /* 0x001fe20000000000 */
[----:B------:R-:W0:Y:S01]  /*0020*/  S2R R0, SR_TID.X ;  /* 0x0000000000007919 */ /* 0x000e220000002100 */
[----:B------:R-:W-:Y:S01]  /*0030*/  ELECT P0, URZ, PT ;  /* 0x00000000003f782f */ /* 0x000fe20003800000 */
[----:B------:R-:W-:Y:S01]  /*0040*/  BSSY B0, `(.L_x_635) ;  /* 0x0000013000007945 */ /* 0x000fe20003800000 */
[----:B0-----:R-:W-:-:S05]  /*0050*/  SHF.R.U32.HI R2, RZ, 0x5, R0 ;  /* 0x00000005ff027819 */ /* 0x001fca0000011600 */
[----:B------:R-:W0:Y:S02]  /*0060*/  SHFL.IDX PT, R3, R2, RZ, 0x1f ;  /* 0x00001fff02037589 */ /* 0x000e2400000e0000 */
[----:B0-----:R-:W-:-:S13]  /*0070*/  ISETP.EQ.AND P0, PT, R3, RZ, P0 ;  /* 0x000000ff0300720c */ /* 0x001fda0000702270 */
[----:B------:R-:W-:Y:S05]  /*0080*/  @!P0 BRA `(.L_x_636) ;  /* 0x0000000000388947 */ /* 0x000fea0003800000 */
[----:B------:R-:W-:Y:S02]  /*0090*/  ULDC.64 UR4, c[0x0][0x198] ;  /* 0x0000660000047ab9 */ /* 0x000fe40000000a00 */
[----:B------:R-:W-:Y:S02]  /*00a0*/  UIADD3 UR6, UP0, UR4, 0x370, URZ ;  /* 0x0000037004067890 */ /* 0x000fe4000ff1e03f */
[----:B------:R-:W-:Y:S02]  /*00b0*/  UIADD3 UR8, UP1, UR4, 0x470, URZ ;  /* 0x0000047004087890 */ /* 0x000fe4000ff3e03f */
[----:B------:R-:W-:Y:S02]  /*00c0*/  UIADD3 UR10, UP2, UR4, 0x570, URZ ;  /* 0x00000570040a7890 */ /* 0x000fe4000ff5e03f */
[----:B------:R-:W-:Y:S02]  /*00d0*/  UIADD3 UR4, UP3, UR4, 0x670, URZ ;  /* 0x0000067004047890 */ /* 0x000fe4000ff7e03f */
[----:B------:R-:W-:-:S02]  /*00e0*/  UIADD3.X UR7, URZ, UR5, URZ, UP0, !UPT ;  /* 0x000000053f077290 */ /* 0x000fc400087fe43f */
[----:B------:R-:W-:Y:S02]  /*00f0*/  UIADD3.X UR9, URZ, UR5, URZ, UP1, !UPT ;  /* 0x000000053f097290 */ /* 0x000fe40008ffe43f */
[----:B------:R-:W-:Y:S02]  /*0100*/  UIADD3.X UR11, URZ, UR5, URZ, UP2, !UPT ;  /* 0x000000053f0b7290 */ /* 0x000fe400097fe43f */
[----:B------:R-:W-:-:S03]  /*0110*/  UIADD3.X UR5, URZ, UR5, URZ, UP3, !UPT ;  /* 0x000000053f057290 */ /* 0x000fc60009ffe43f */
[----:B------:R0:W-:Y:S02]  /*0120*/  UTMACCTL.PF [UR6] ;  /* 0x00000000060079b9 */ /* 0x0001e40008040000 */
[----:B------:R0:W-:Y:S02]  /*0130*/  UTMACCTL.PF [UR8] ;  /* 0x00000000080079b9 */ /* 0x0001e40008040000 */
[----:B------:R0:W-:Y:S02]  /*0140*/  UTMACCTL.PF [UR10] ;  /* 0x000000000a0079b9 */ /* 0x0001e40008040000 */
[----:B------:R0:W-:Y:S02]  /*0150*/  UTMACCTL.PF [UR4] ;  /* 0x00000000040079b9 */ /* 0x0001e40008040000 */
[----:B0-----:R-:W-:Y:S01]  /*0160*/  NOP ;  /* 0x0000000000007918 */ /* 0x001fe20000000000 */
.L_x_636:
[----:B------:R-:W-:Y:S05]  /*0170*/  BSYNC B0 ;  /* 0x0000000000007941 */ /* 0x000fea0003800000 */
.L_x_635:
[----:B------:R-:W-:Y:S01]  /*0180*/  VOTEU.ANY UP0, P0 ;  /* 0x00000000003f7886 */ /* 0x000fe20000000100 */
[----:B------:R-:W0:Y:S01]  /*0190*/  SHFL.IDX PT, R3, R2, RZ, 0x1f ;  /* 0x00001fff02037589 */ /* 0x000e2200000e0000 */
[----:B------:R-:W-:Y:S01]  /*01a0*/  UMOV UR4, 0x80 ;  /* 0x0000008000047882 */ /* 0x000fe20000000000 */
[----:B------:R-:W-:Y:S01]  /*01b0*/  UMOV UR7, 0x100 ;  /* 0x0000010000077882 */ /* 0x000fe20000000000 */
[----:B------:R-:W-:Y:S01]  /*01c0*/  VOTEU.ANY UP1, P0 ;  /* 0x00000000003f7886 */ /* 0x000fe20000020100 */
[----:B------:R-:W1:Y:S01]  /*01d0*/  @UP0 S2UR UR8, SR_CgaCtaId ;  /* 0x00000000000809c3 */ /* 0x000e620000008800 */
[----:B------:R-:W-:Y:S01]  /*01e0*/  @UP0 UMOV UR6, 0x400 ;  /* 0x0000040000060882 */ /* 0x000fe20000000000 */
[----:B------:R-:W-:-:S04]  /*01f0*/  @UP0 UIADD3 UR4, -UR4, 0x100000, URZ ;  /* 0x0010000004040890 */ /* 0x000fc8000fffe13f */
[----:B------:R-:W-:Y:S02]  /*0200*/  @UP0 USHF.L.U32 UR5, UR4, 0xb, URZ ;  /* 0x0000000b04050899 */ /* 0x000fe4000800063f */
[----:B------:R-:W-:Y:S01]  /*0210*/  @UP0 USHF.L.U32 UR4, UR4, 0x1, URZ ;  /* 0x0000000104040899 */ /* 0x000fe2000800063f */
[----:B0-----:R-:W-:Y:S02]  /*0220*/  ISETP.NE.AND P1, PT, R3, RZ, PT ;  /* 0x000000ff0300720c */ /* 0x001fe40003f25270 */
[----:B------:R-:W-:Y:S01]  /*0230*/  SHF.R.U32.HI R3, RZ, 0x7, R0 ;  /* 0x00000007ff037819 */ /* 0x000fe20000011600 */
[----:B-1----:R-:W-:Y:S02]  /*0240*/  @UP0 ULEA UR8, UR8, UR6, 0x18 ;  /* 0x0000000608080291 */ /* 0x002fe4000f8ec03f */
[----:B------:R-:W-:-:S04]  /*0250*/  @UP0 UIADD3 UR6, -UR7, 0x100000, URZ ;  /* 0x0010000007060890 */ /* 0x000fc8000fffe13f */
[----:B------:R-:W-:Y:S02]  /*0260*/  @UP0 USHF.L.U32 UR7, UR6, 0xb, URZ ;  /* 0x0000000b06070899 */ /* 0x000fe4000800063f */
[----:B------:R-:W-:Y:S01]  /*0270*/  @UP0 USHF.L.U32 UR6, UR6, 0x1, URZ ;  /* 0x0000000106060899 */ /* 0x000fe2000800063f */
[----:B------:R-:W-:Y:S01]  /*0280*/  VOTEU.ANY UP0, P0 ;  /* 0x00000000003f7886 */ /* 0x000fe20000000100 */
[----:B------:R-:W0:Y:S04]  /*0290*/  SHFL.IDX PT, R3, R3, RZ, 0x1f ;  /* 0x00001fff03037589 */ /* 0x000e2800000e0000 */
[----:B------:R-:W1:Y:S02]  /*02a0*/  FENCE.VIEW.ASYNC.S ;  /* 0x00000000000073c6 */ /* 0x000e640000000000 */
[----:B-1----:R1:W2:Y:S04]  /*02b0*/  @UP0 SYNCS.EXCH.64 URZ, [UR8+0x38800], UR4 ;  /* 0x03880004083f05b2 */ /* 0x0022a80008000100 */
[----:B------:R1:W3:Y:S01]  /*02c0*/  @UP1 SYNCS.EXCH.64 URZ, [UR8+0x38820], UR6 ;  /* 0x03882006083f15b2 */ /* 0x0002e20008000100 */
[----:B------:R-:W-:Y:S05]  /*02d0*/  @P1 BRA `(.L_x_637) ;  /* 0x0000000000481947 */ /* 0x000fea0003800000 */
[----:B-1----:R-:W1:Y:S01]  /*02e0*/  S2UR UR5, SR_CgaCtaId ;  /* 0x00000000000579c3 */ /* 0x002e620000008800 */
[----:B------:R-:W-:Y:S01]  /*02f0*/  UMOV UR4, 0x400 ;  /* 0x0000040000047882 */ /* 0x000fe20000000000 */
[----:B------:R-:W-:Y:S01]  /*0300*/  UMOV UR6, 0x1 ;  /* 0x0000000100067882 */ /* 0x000fe20000000000 */
[----:B------:R-:W-:Y:S01]  /*0310*/  UMOV UR7, 0x2 ;  /* 0x0000000200077882 */ /* 0x000fe20000000000 */
[----:B------:R-:W-:Y:S01]  /*0320*/  ELECT P0, URZ, PT ;  /* 0x00000000003f782f */ /* 0x000fe20003800000 */
[----:B-1----:R-:W-:Y:S02]  /*0330*/  ULEA UR8, UR5, UR4, 0x18 ;  /* 0x0000000405087291 */ /* 0x002fe4000f8ec03f */
[----:B------:R-:W-:-:S04]  /*0340*/  UIADD3 UR4, -UR6, 0x100000, URZ ;  /* 0x0010000006047890 */ /* 0x000fc8000fffe13f */
[----:B------:R-:W-:Y:S02]  /*0350*/  USHF.L.U32 UR5, UR4, 0xb, URZ ;  /* 0x0000000b04057899 */ /* 0x000fe4000800063f */
[----:B------:R-:W-:Y:S02]  /*0360*/  USHF.L.U32 UR4, UR4, 0x1, URZ ;  /* 0x0000000104047899 */ /* 0x000fe4000800063f */
[----:B------:R-:W-:-:S04]  /*0370*/  UIADD3 UR6, -UR7, 0x100000, URZ ;  /* 0x0010000007067890 */ /* 0x000fc8000fffe13f */
[----:B------:R-:W-:Y:S02]  /*0380*/  USHF.L.U32 UR7, UR6, 0xb, URZ ;  /* 0x0000000b06077899 */ /* 0x000fe4000800063f */
[----:B------:R-:W-:Y:S01]  /*0390*/  USHF.L.U32 UR6, UR6, 0x1, URZ ;  /* 0x0000000106067899 */ /* 0x000fe2000800063f */
[----:B------:R-:W1:Y:S03]  /*03a0*/  FENCE.VIEW.ASYNC.S ;  /* 0x00000000000073c6 */ /* 0x000e660000000000 */
[----:B-1----:R4:W1:Y:S08]  /*03b0*/  SYNCS.EXCH.64 URZ, [UR8+0x38830], UR4 ;  /* 0x03883004083f75b2 */ /* 0x0028700008000100 */
[----:B------:R4:W0:Y:S01]  /*03c0*/  SYNCS.EXCH.64 URZ, [UR8+0x38840], UR6 ;  /* 0x03884006083f75b2 */ /* 0x0008220008000100 */
[----:B------:R4:W0:Y:S01]  /*03d0*/  SYNCS.EXCH.64 URZ, [UR8+0x38838], UR4 ;  /* 0x03883804083f75b2 */ /* 0x0008220008000100 */
[----:B------:R4:W0:Y:S02]  /*03e0*/  SYNCS.EXCH.64 URZ, [UR8+0x38848], UR6 ;  /* 0x03884806083f75b2 */ /* 0x0008240008000100 */
[----:B----4-:R-:W-:Y:S01]  /*03f0*/  NOP ;  /* 0x0000000000007918 */ /* 0x010fe20000000000 */
.L_x_637:
[----:B------:R-:W4:Y:S01]  /*0400*/  SHFL.IDX PT, R4, R2, RZ, 0x1f ;  /* 0x00001fff02047589 */ /* 0x000f2200000e0000 */
[----:B------:R-:W-:Y:S01]  /*0410*/  NOP ;  /* 0x0000000000007918 */ /* 0x000fe20000000000 */
[----:B----4-:R-:W-:-:S13]  /*0420*/  ISETP.NE.AND P0, PT, R4, RZ, PT ;  /* 0x000000ff0400720c */ /* 0x010fda0003f05270 */
        /* <DEDUP_REMOVED lines=19> */
.L_x_638:
[----:B------:R-:W4:Y:S01]  /*0560*/  SHFL.IDX PT, R4, R2, RZ, 0x1f ;  /* 0x00001fff02047589 */ /* 0x000f2200000e0000 */
[----:B------:R-:W-:Y:S01]  /*0570*/  NOP ;  /* 0x0000000000007918 */ /* 0x000fe20000000000 */
[----:B----4-:R-:W-:-:S13]  /*0580*/  ISETP.NE.AND P0, PT, R4, RZ, PT ;  /* 0x000000ff0400720c */ /* 0x010fda0003f05270 */
[----:B------:R-:W-:Y:S05]  /*0590*/  @P0 BRA `(.L_x_639) ;  /* 0x0000000000380947 */ /* 0x000fea0003800000 */
[----:B-1----:R-:W1:Y:S01]  /*05a0*/  S2UR UR5, SR_CgaCtaId ;  /* 0x00000000000579c3 */ /* 0x002e620000008800 */
[----:B------:R-:W-:Y:S01]  /*05b0*/  UMOV UR4, 0x400 ;  /* 0x0000040000047882 */ /* 0x000fe20000000000 */
[----:B------:R-:W-:Y:S01]  /*05c0*/  UMOV UR7, 0x1 ;  /* 0x0000000100077882 */ /* 0x000fe20000000000 */
[----:B------:R-:W-:Y:S01]  /*05d0*/  ELECT P0, URZ, PT ;  /* 0x00000000003f782f */ /* 0x000fe20003800000 */
[----:B-1----:R-:W-:Y:S02]  /*05e0*/  ULEA UR6, UR5, UR4, 0x18 ;  /* 0x0000000405067291 */ /* 0x002fe4000f8ec03f */
[----:B------:R-:W-:-:S04]  /*05f0*/  UIADD3 UR4, -UR7, 0x100000, URZ ;  /* 0x0010000007047890 */ /* 0x000fc8000fffe13f */
[----:B------:R-:W-:Y:S02]  /*0600*/  USHF.L.U32 UR5, UR4, 0xb, URZ ;  /* 0x0000000b04057899 */ /* 0x000fe4000800063f */
[----:B------:R-:W-:Y:S01]  /*0610*/  USHF.L.U32 UR4, UR4, 0x1, URZ ;  /* 0x0000000104047899 */ /* 0x000fe2000800063f */
[----:B------:R-:W1:Y:S11]  /*0620*/  FENCE.VIEW.ASYNC.S ;  /* 0x00000000000073c6 */ /* 0x000e760000000000 */
[----:B-1----:R4:W1:Y:S01]  /*0630*/  SYNCS.EXCH.64 URZ, [UR6+0x38870], UR4 ;  /* 0x03887004063f75b2 */ /* 0x0028620008000100 */
[----:B------:R4:W0:Y:S01]  /*0640*/  SYNCS.EXCH.64 URZ, [UR6+0x38880], UR4 ;  /* 0x03888004063f75b2 */ /* 0x0008220008000100 */
[----:B------:R4:W0:Y:S01]  /*0650*/  SYNCS.EXCH.64 URZ, [UR6+0x38878], UR4 ;  /* 0x03887804063f75b2 */ /* 0x0008220008000100 */
[----:B------:R4:W0:Y:S02]  /*0660*/  SYNCS.EXCH.64 URZ, [UR6+0x38888], UR4 ;  /* 0x03888804063f75b2 */ /* 0x0008240008000100 */
[----:B----4-:R-:W-:Y:S01]  /*0670*/  NOP ;  /* 0x0000000000007918 */ /* 0x010fe20000000000 */
.L_x_639:
        /* <DEDUP_REMOVED lines=22> */
.L_x_640:
        /* <DEDUP_REMOVED lines=22> */
.L_x_641:
[----:B0-----:R-:W-:Y:S01]  /*0940*/  ISETP.NE.AND P0, PT, R3, RZ, PT ;  /* 0x000000ff0300720c */ /* 0x001fe20003f05270 */
[----:B------:R-:W-:Y:S01]  /*0950*/  IMAD.MOV.U32 R3, RZ, RZ, 0x1 ;  /* 0x00000001ff037424 */ /* 0x000fe200078e00ff */
[----:B------:R-:W-:Y:S01]  /*0960*/  NOP ;  /* 0x0000000000007918 */ /* 0x000fe20000000000 */
[----:B------:R-:W-:Y:S03]  /*0970*/  BSSY B9, `(.L_x_642) ;  /* 0x0002751000097945 */ /* 0x000fe60003800000 */
[----:B------:R-:W-:-:S05]  /*0980*/  SEL R3, R3, 0x2, !P0 ;  /* 0x0000000203037807 */ /* 0x000fca0004000000 */
[----:B------:R0:W-:Y:S01]  /*0990*/  STL [R1+0x68], R3 ;  /* 0x0000680301007387 */ /* 0x0001e20000100800 */
[----:B-123--:R-:W-:Y:S06]  /*09a0*/  BAR.SYNC.DEFER_BLOCKING 0x0 ;  /* 0x0000000000007b1d */ /* 0x00efec0000010000 */
[----:B------:R-:W-:Y:S05]  /*09b0*/  @!P0 BRA `(.L_x_643) ;  /* 0x000001e800dc8947 */ /* 0x000fea0003800000 */
.L_x_644:
        /* <DEDUP_REMOVED lines=8> */
[----:B-1----:R-:W-:-:S06]  /*0a40*/  ULEA UR4, UR5, UR4, 0x18 ;  /* 0x0000000405047291 */ /* 0x002fcc000f8ec03f */
[----:B------:R-:W-:Y:S01]  /*0a50*/  IMAD.U32 R18, RZ, RZ, UR4 ;  /* 0x00000004ff127e24 */ /* 0x000fe2000f8e00ff */
[----:B------:R-:W-:-:S04]  /*0a60*/  ULDC UR4, c[0x0][0xc3c] ;  /* 0x00030f0000047ab9 */ /* 0x000fc80000000800 */
[----:B------:R-:W1:Y:S01]  /*0a70*/  LDS.128 R120, [R18+0x388d0] ;  /* 0x0388d00012787984 */ /* 0x000e620000000c00 */
[----:B------:R-:W-:Y:S06]  /*0a80*/  BAR.ARV 0x4, 0x180 ;  /* 0x0106000000007b1d */ /* 0x000fec0000002000 */
[----:B-1----:R-:W-:-:S13]  /*0a90*/  ISETP.GE.AND P0, PT, R123, UR4, PT ;  /* 0x000000047b007c0c */ /* 0x002fda000bf06270 */
[----:B------:R-:W-:Y:S05]  /*0aa0*/  @P0 BRA `(.L_x_645) ;  /* 0x0000027000f40947 */ /* 0x000fea0003800000 */
[----:B------:R-:W-:Y:S02]  /*0ab0*/  IADD3 R11, R0, -0x80, RZ ;  /* 0xffffff80000b7810 */ /* 0x000fe40007ffe0ff */
[----:B------:R-:W-:Y:S02]  /*0ac0*/  MOV R10, 0xfffffffe ;  /* 0xfffffffe000a7802 */ /* 0x000fe40000000f00 */
[----:B------:R-:W-:-:S04]  /*0ad0*/  SHF.R.S32.HI R0, RZ, 0x1f, R11 ;  /* 0x0000001fff007819 */ /* 0x000fc8000001140b */
[CC--:B------:R-:W-:Y:S02]  /*0ae0*/  LEA.HI R4, R0.reuse, R11.reuse, RZ, 0x5 ;  /* 0x0000000b00047211 */ /* 0x0c0fe400078f28ff */
[CC--:B0-----:R-:W-:Y:S02]  /*0af0*/  LEA.HI R3, R0.reuse, R11.reuse, RZ, 0x4 ;  /* 0x0000000b00037211 */ /* 0x0c1fe400078f20ff */
[----:B------:R-:W-:Y:S01]  /*0b00*/  LEA.HI R2, R0, R11, RZ, 0x7 ;  /* 0x0000000b00027211 */ /* 0x000fe200078f38ff */
[----:B------:R-:W-:Y:S01]  /*0b10*/  IMAD.SHL.U32 R5, R4, 0x20, RZ ;  /* 0x0000002004057824 */ /* 0x000fe200078e00ff */
[----:B------:R-:W-:Y:S02]  /*0b20*/  SHF.R.S32.HI R6, RZ, 0x4, R3 ;  /* 0x00000004ff067819 */ /* 0x000fe40000011403 */
[----:B------:R-:W-:Y:S02]  /*0b30*/  LOP3.LUT R7, R2, 0xffffff80, RZ, 0xc0, !PT ;  /* 0xffffff8002077812 */ /* 0x000fe400078ec0ff */
[----:B------:R-:W-:-:S02]  /*0b40*/  LOP3.LUT R4, R3, 0x3fffff0, RZ, 0xc0, !PT ;  /* 0x03fffff003047812 */ /* 0x000fc400078ec0ff */
[----:B------:R-:W-:Y:S01]  /*0b50*/  LEA.HI R3, R3, R6, RZ, 0x1 ;  /* 0x0000000603037211 */ /* 0x000fe200078f08ff */
[----:B------:R-:W-:Y:S01]  /*0b60*/  IMAD.IADD R13, R11, 0x1, -R7 ;  /* 0x000000010b0d7824 */ /* 0x000fe200078e0a07 */
[----:B------:R-:W-:Y:S01]  /*0b70*/  LOP3.LUT R5, R5, 0xfffffc00, RZ, 0xc0, !PT ;  /* 0xfffffc0005057812 */ /* 0x000fe200078ec0ff */
[----:B------:R-:W-:Y:S01]  /*0b80*/  IMAD.IADD R4, R11, 0x1, -R4 ;  /* 0x000000010b047824 */ /* 0x000fe200078e0a04 */
[----:B------:R-:W-:Y:S02]  /*0b90*/  LOP3.LUT R3, R3, 0x1ffffffe, RZ, 0xc0, !PT ;  /* 0x1ffffffe03037812 */ /* 0x000fe400078ec0ff */
[----:B------:R-:W-:Y:S02]  /*0ba0*/  SHF.R.S32.HI R7, RZ, 0x1f, R13 ;  /* 0x0000001fff077819 */ /* 0x000fe4000001140d */
[----:B------:R-:W-:Y:S01]  /*0bb0*/  LEA R4, R4, R5, 0x6 ;  /* 0x0000000504047211 */ /* 0x000fe200078e30ff */
[----:B------:R-:W-:Y:S01]  /*0bc0*/  IMAD.IADD R3, R6, 0x1, -R3 ;  /* 0x0000000106037824 */ /* 0x000fe200078e0a03 */
[----:B------:R-:W-:-:S02]  /*0bd0*/  LEA.HI R5, R7, R13, RZ, 0x2 ;  /* 0x0000000d07057211 */ /* 0x000fc400078f10ff */
[----:B------:R-:W-:Y:S01]  /*0be0*/  LEA.HI R8, R0, R11, RZ, 0x2 ;  /* 0x0000000b00087211 */ /* 0x000fe200078f10ff */
[----:B------:R-:W-:Y:S01]  /*0bf0*/  IMAD R9, R3, 0x8, R4 ;  /* 0x0000000803097824 */ /* 0x000fe200078e0204 */
[--C-:B------:R-:W-:Y:S02]  /*0c00*/  SHF.R.S32.HI R3, RZ, 0x2, R5.reuse ;  /* 0x00000002ff037819 */ /* 0x100fe40000011405 */
[----:B------:R-:W-:Y:S02]  /*0c10*/  SHF.R.S32.HI R4, RZ, 0x1f, R5 ;  /* 0x0000001fff047819 */ /* 0x000fe40000011405 */
[----:B------:R-:W-:Y:S01]  /*0c20*/  SHF.R.S32.HI R12, RZ, 0x7, R2 ;  /* 0x00000007ff0c7819 */ /* 0x000fe20000011402 */
[----:B------:R0:W-:Y:S01]  /*0c30*/  STL [R1+0x8c], R9 ;  /* 0x00008c0901007387 */ /* 0x0001e20000100800 */
[----:B------:R-:W-:Y:S02]  /*0c40*/  LEA.HI R4, R4, R3, RZ, 0x3 ;  /* 0x0000000304047211 */ /* 0x000fe400078f18ff */
[----:B------:R-:W-:-:S02]  /*0c50*/  LOP3.LUT R8, R8, 0xfffffffc, RZ, 0xc0, !PT ;  /* 0xfffffffc08087812 */ /* 0x000fc400078ec0ff */
[----:B------:R-:W-:Y:S02]  /*0c60*/  LOP3.LUT R4, R4, 0xfffffff8, RZ, 0xc0, !PT ;  /* 0xfffffff804047812 */ /* 0x000fe400078ec0ff */
[----:B------:R-:W-:Y:S01]  /*0c70*/  LEA.HI R7, R7, R13, RZ, 0x5 ;  /* 0x0000000d07077211 */ /* 0x000fe200078f28ff */
[----:B------:R-:W-:Y:S01]  /*0c80*/  IMAD.IADD R8, R11, 0x1, -R8 ;  /* 0x000000010b087824 */ /* 0x000fe200078e0a08 */
[----:B------:R-:W-:Y:S01]  /*0c90*/  LEA.HI R2, R2, R12, RZ, 0x1 ;  /* 0x0000000c02027211 */ /* 0x000fe200078f08ff */
[----:B------:R-:W-:Y:S01]  /*0ca0*/  IMAD.IADD R4, R3, 0x1, -R4 ;  /* 0x0000000103047824 */ /* 0x000fe200078e0a04 */
[----:B0-----:R-:W-:Y:S02]  /*0cb0*/  LOP3.LUT R9, R5, 0x7ffffffc, RZ, 0xc0, !PT ;  /* 0x7ffffffc05097812 */ /* 0x001fe400078ec0ff */
[----:B------:R-:W-:Y:S02]  /*0cc0*/  SHF.R.S32.HI R7, RZ, 0x5, R7 ;  /* 0x00000005ff077819 */ /* 0x000fe40000011407 */
[----:B------:R-:W-:Y:S01]  /*0cd0*/  LOP3.LUT R2, R2, 0x3fffffe, RZ, 0xc0, !PT ;  /* 0x03fffffe02027812 */ /* 0x000fe200078ec0ff */
[----:B------:R-:W-:Y:S01]  /*0ce0*/  IMAD.IADD R9, R13, 0x1, -R9 ;  /* 0x000000010d097824 */ /* 0x000fe200078e0a09 */
[----:B------:R-:W-:-:S02]  /*0cf0*/  LEA.HI R6, R8, R8, RZ, 0x1 ;  /* 0x0000000808067211 */ /* 0x000fc400078f08ff */
[----:B------:R-:W-:Y:S01]  /*0d00*/  LEA R7, R7, R4, 0x4 ;  /* 0x0000000407077211 */ /* 0x000fe200078e20ff */
[----:B------:R-:W-:Y:S01]  /*0d10*/  IMAD.IADD R2, R12, 0x1, -R2 ;  /* 0x000000010c027824 */ /* 0x000fe200078e0a02 */
[----:B------:R-:W-:Y:S01]  /*0d20*/  LOP3.LUT R5, R6, 0x1ffffffe, RZ, 0xc0, !PT ;  /* 0x1ffffffe06057812 */ /* 0x000fe200078ec0ff */
[----:B------:R-:W-:Y:S01]  /*0d30*/  IMAD R6, R9, R10, 0x50 ;  /* 0x0000005009067424 */ /* 0x000fe200078e020a */
[-C--:B------:R-:W-:Y:S01]  /*0d40*/  LEA.HI R3, R0, R11.reuse, RZ, 0x6 ;  /* 0x0000000b00037211 */ /* 0x080fe200078f30ff */
[----:B------:R-:W-:Y:S01]  /*0d50*/  IMAD R10, R2, 0x40, R7 ;  /* 0x00000040020a7824 */ /* 0x000fe200078e0207 */
[----:B------:R-:W-:Y:S01]  /*0d60*/  LEA.HI R0, R0, R11, RZ, 0x3 ;  /* 0x0000000b00007211 */ /* 0x000fe200078f18ff */
[----:B------:R-:W-:Y:S01]  /*0d70*/  IMAD.IADD R5, R8, 0x1, -R5 ;  /* 0x0000000108057824 */ /* 0x000fe200078e0a05 */
[----:B------:R0:W-:Y:S01]  /*0d80*/  STL [R1+0x84], R6 ;  /* 0x0000840601007387 */ /* 0x0001e20000100800 */
[----:B------:R-:W-:Y:S01]  /*0d90*/  IMAD.SHL.U32 R3, R3, 0x8, RZ ;  /* 0x0000000803037824 */ /* 0x000fe200078e00ff */
[----:B------:R-:W-:-:S02]  /*0da0*/  LOP3.LUT R235, R0, 0xfffffff8, RZ, 0xc0, !PT ;  /* 0xfffffff800eb7812 */ /* 0x000fc400078ec0ff */
[----:B------:R-:W-:Y:S01]  /*0db0*/  STL [R1+0x80], R10 ;  /* 0x0000800a01007387 */ /* 0x000fe20000100800 */
[----:B------:R-:W-:Y:S02]  /*0dc0*/  SHF.R.S32.HI R212, RZ, 0x3, R0 ;  /* 0x00000003ffd47819 */ /* 0x000fe40000011400 */
[----:B------:R-:W-:Y:S01]  /*0dd0*/  IADD3 R235, R11, -R235, RZ ;  /* 0x800000eb0beb7210 */ /* 0x000fe20007ffe0ff */
[----:B------:R-:W2:Y:S01]  /*0de0*/  LDL.LU R15, [R1+0x68] ;  /* 0x00006800010f7983 */ /* 0x000ea20000300800 */
[C---:B------:R-:W-:Y:S01]  /*0df0*/  IADD3 R7, R212.reuse, 0x60, RZ ;  /* 0x00000060d4077810 */ /* 0x040fe20007ffe0ff */
[C---:B------:R-:W-:Y:S01]  /*0e00*/  VIADD R9, R212.reuse, 0x20 ;  /* 0x00000020d4097836 */ /* 0x040fe20000000000 */
[----:B------:R-:W-:Y:S01]  /*0e10*/  LOP3.LUT R230, R3, 0xfffffe00, RZ, 0xc0, !PT ;  /* 0xfffffe0003e67812 */ /* 0x000fe200078ec0ff */
[----:B------:R-:W-:Y:S01]  /*0e20*/  IMAD.SHL.U32 R22, R235, 0x4, RZ ;  /* 0x00000004eb167824 */ /* 0x000fe200078e00ff */
[----:B------:R-:W-:Y:S01]  /*0e30*/  SHF.L.U32 R4, R7, 0x6, RZ ;  /* 0x0000000607047819 */ /* 0x000fe200000006ff */
[----:B------:R-:W-:Y:S01]  /*0e40*/  VIADD R8, R212, 0x40 ;  /* 0x00000040d4087836 */ /* 0x000fe20000000000 */
[----:B------:R-:W-:Y:S01]  /*0e50*/  SHF.R.S32.HI R0, RZ, 0x1f, R9 ;  /* 0x0000001fff007819 */ /* 0x000fe20000011409 */
[----:B------:R-:W-:Y:S01]  /*0e60*/  VIADD R214, R22, 0x40 ;  /* 0x0000004016d67836 */ /* 0x000fe20000000000 */
[----:B0-----:R-:W-:Y:S01]  /*0e70*/  SHF.R.S32.HI R6, RZ, 0x1f, R7 ;  /* 0x0000001fff067819 */ /* 0x001fe20000011407 */
[----:B------:R-:W-:Y:S01]  /*0e80*/  IMAD.SHL.U32 R225, R9, 0x40, RZ ;  /* 0x0000004009e17824 */ /* 0x000fe200078e00ff */
[----:B------:R-:W-:Y:S01]  /*0e90*/  LEA.HI R0, R0, R9, RZ, 0x3 ;  /* 0x0000000900007211 */ /* 0x000fe200078f18ff */
[----:B------:R-:W-:Y:S01]  /*0ea0*/  IMAD.IADD R213, R22, 0x1, R214 ;  /* 0x0000000116d57824 */ /* 0x000fe200078e02d6 */
[----:B------:R-:W-:Y:S01]  /*0eb0*/  SHF.R.S32.HI R2, RZ, 0x1f, R8 ;  /* 0x0000001fff027819 */ /* 0x000fe20000011408 */
[----:B------:R-:W-:Y:S01]  /*0ec0*/  IMAD.SHL.U32 R19, R212, 0x40, RZ ;  /* 0x00000040d4137824 */ /* 0x000fe200078e00ff */
[----:B------:R-:W-:Y:S01]  /*0ed0*/  LOP3.LUT R14, R4, 0x1c0, RZ, 0xc0, !PT ;  /* 0x000001c0040e7812 */ /* 0x000fe200078ec0ff */
[----:B------:R-:W-:Y:S01]  /*0ee0*/  IMAD.SHL.U32 R0, R0, 0x40, RZ ;  /* 0x0000004000007824 */ /* 0x000fe200078e00ff */
[----:B------:R-:W-:Y:S01]  /*0ef0*/  LEA.HI R2, R2, R8, RZ, 0x3 ;  /* 0x0000000802027211 */ /* 0x000fe200078f18ff */
[----:B------:R-:W-:Y:S01]  /*0f00*/  IMAD.SHL.U32 R226, R8, 0x40, RZ ;  /* 0x0000004008e27824 */ /* 0x000fe200078e00ff */
[----:B------:R-:W-:-:S02]  /*0f10*/  LEA.HI R6, R6, R7, RZ, 0x3 ;  /* 0x0000000706067211 */ /* 0x000fc400078f18ff */
[----:B------:R-:W-:Y:S02]  /*0f20*/  SHF.R.S32.HI R4, RZ, 0x1f, R213 ;  /* 0x0000001fff047819 */ /* 0x000fe400000114d5 */
[----:B------:R-:W-:Y:S01]  /*0f30*/  LOP3.LUT R228, R0, 0xfffffe00, RZ, 0xc0, !PT ;  /* 0xfffffe0000e47812 */ /* 0x000fe200078ec0ff */
[----:B------:R-:W-:Y:S01]  /*0f40*/  IMAD.SHL.U32 R6, R6, 0x40, RZ ;  /* 0x0000004006067824 */ /* 0x000fe200078e00ff */
[----:B------:R-:W-:Y:S02]  /*0f50*/  SHF.L.U32 R2, R2, 0x6, RZ ;  /* 0x0000000602027819 */ /* 0x000fe400000006ff */
[CC--:B------:R-:W-:Y:S02]  /*0f60*/  LEA.HI R0, R4.reuse, R213.reuse, RZ, 0x6 ;  /* 0x000000d504007211 */ /* 0x0c0fe400078f30ff */
[----:B------:R-:W-:Y:S02]  /*0f70*/  LOP3.LUT R225, R225, 0x1c0, RZ, 0xc0, !PT ;  /* 0x000001c0e1e17812 */ /* 0x000fe400078ec0ff */
[----:B------:R-:W-:-:S02]  /*0f80*/  LEA.HI R4, R4, R213, RZ, 0x3 ;  /* 0x000000d504047211 */ /* 0x000fc400078f18ff */
[----:B------:R-:W-:Y:S01]  /*0f90*/  LOP3.LUT R229, R2, 0xfffffe00, RZ, 0xc0, !PT ;  /* 0xfffffe0002e57812 */ /* 0x000fe200078ec0ff */
[----:B------:R-:W-:Y:S01]  /*0fa0*/  IMAD.SHL.U32 R2, R0, 0x80, RZ ;  /* 0x0000008000027824 */ /* 0x000fe200078e00ff */
[----:B------:R-:W-:Y:S02]  /*0fb0*/  LOP3.LUT R11, R6, 0xfffffe00, RZ, 0xc0, !PT ;  /* 0xfffffe00060b7812 */ /* 0x000fe400078ec0ff */
[----:B------:R-:W-:Y:S02]  /*0fc0*/  SHF.R.U32.HI R16, RZ, 0x3, R225 ;  /* 0x00000003ff107819 */ /* 0x000fe400000116e1 */
[----:B------:R-:W-:Y:S02]  /*0fd0*/  SHF.R.U32.HI R12, RZ, 0x3, R14 ;  /* 0x00000003ff0c7819 */ /* 0x000fe4000001160e */
[--C-:B------:R-:W-:Y:S02]  /*0fe0*/  LOP3.LUT R6, R225, 0x38, R4.reuse, 0xf8, !PT ;  /* 0x00000038e1067812 */ /* 0x100fe400078ef804 */
[----:B------:R-:W-:-:S02]  /*0ff0*/  LOP3.LUT R9, R14, 0x38, R4, 0xf8, !PT ;  /* 0x000000380e097812 */ /* 0x000fc400078ef804 */
[----:B------:R-:W-:Y:S02]  /*1000*/  LOP3.LUT R3, R19, 0x1c0, RZ, 0xc0, !PT ;  /* 0x000001c013037812 */ /* 0x000fe400078ec0ff */
[----:B------:R-:W-:Y:S02]  /*1010*/  LOP3.LUT R226, R226, 0x1c0, RZ, 0xc0, !PT ;  /* 0x000001c0e2e27812 */ /* 0x000fe400078ec0ff */
[----:B------:R-:W-:Y:S02]  /*1020*/  LOP3.LUT R0, R4, 0x38, RZ, 0xc0, !PT ;  /* 0x0000003804007812 */ /* 0x000fe400078ec0ff */
[----:B------:R-:W-:Y:S02]  /*1030*/  LOP3.LUT R7, R2, 0xffffe000, RZ, 0xc0, !PT ;  /* 0xffffe00002077812 */ /* 0x000fe400078ec0ff */
[----:B------:R-:W-:Y:S01]  /*1040*/  LOP3.LUT R6, R6, R16, RZ, 0x3c, !PT ;  /* 0x0000001006067212 */ /* 0x000fe200078e3cff */
[----:B------:R-:W-:Y:S01]  /*1050*/  IMAD.SHL.U32 R16, R235, 0x8, RZ ;  /* 0x00000008eb107824 */ /* 0x000fe200078e00ff */
[----:B------:R-:W-:-:S02]  /*1060*/  LOP3.LUT R2, R9, R12, RZ, 0x3c, !PT ;  /* 0x0000000c09027212 */ /* 0x000fc400078e3cff */
[----:B------:R-:W-:Y:S02]  /*1070*/  SHF.R.U32.HI R231, RZ, 0x3, R3 ;  /* 0x00000003ffe77819 */ /* 0x000fe40000011603 */
[----:B------:R-:W-:Y:S02]  /*1080*/  SHF.R.U32.HI R13, RZ, 0x3, R226 ;  /* 0x00000003ff0d7819 */ /* 0x000fe400000116e2 */
[----:B------:R-:W-:Y:S02]  /*1090*/  LOP3.LUT R8, R226, 0x38, R4, 0xf8, !PT ;  /* 0x00000038e2087812 */ /* 0x000fe400078ef804 */
[----:B------:R-:W-:Y:S02]  /*10a0*/  LOP3.LUT R0, R0, 0x1c0, R19, 0xf8, !PT ;  /* 0x000001c000007812 */ /* 0x000fe400078ef813 */
[----:B------:R-:W-:Y:S02]  /*10b0*/  IADD3 R9, R2, R7, R11 ;  /* 0x0000000702097210 */ /* 0x000fe40007ffe00b */
[----:B------:R-:W-:-:S02]  /*10c0*/  SHF.R.S32.HI R2, RZ, 0x1f, R212 ;  /* 0x0000001fff027819 */ /* 0x000fc400000114d4 */
[----:B------:R-:W-:Y:S02]  /*10d0*/  LOP3.LUT R8, R8, R13, RZ, 0x3c, !PT ;  /* 0x0000000d08087212 */ /* 0x000fe400078e3cff */
[----:B------:R-:W-:Y:S02]  /*10e0*/  LOP3.LUT R0, R0, R231, RZ, 0x3c, !PT ;  /* 0x000000e700007212 */ /* 0x000fe400078e3cff */
[--C-:B------:R-:W-:Y:S02]  /*10f0*/  LOP3.LUT R232, R3, 0x38, R16.reuse, 0xf8, !PT ;  /* 0x0000003803e87812 */ /* 0x100fe400078ef810 */
[--C-:B------:R-:W-:Y:S02]  /*1100*/  LOP3.LUT R2, R226, 0x38, R16.reuse, 0xf8, !PT ;  /* 0x00000038e2027812 */ /* 0x100fe400078ef810 */
[----:B------:R-:W-:Y:S02]  /*1110*/  LOP3.LUT R3, R14, 0x38, R16, 0xf8, !PT ;  /* 0x000000380e037812 */ /* 0x000fe400078ef810 */
[----:B------:R-:W-:-:S02]  /*1120*/  IADD3 R6, R6, R7, R228 ;  /* 0x0000000706067210 */ /* 0x000fc40007ffe0e4 */
[-C--:B------:R-:W-:Y:S02]  /*1130*/  IADD3 R8, R8, R7.reuse, R229 ;  /* 0x0000000708087210 */ /* 0x080fe40007ffe0e5 */
[----:B------:R-:W-:Y:S01]  /*1140*/  IADD3 R0, R0, R7, R230 ;  /* 0x0000000700007210 */ /* 0x000fe20007ffe0e6 */
[----:B------:R-:W-:Y:S01]  /*1150*/  VIADD R7, R18, 0x14400 ;  /* 0x0001440012077836 */ /* 0x000fe20000000000 */
[----:B------:R-:W-:Y:S02]  /*1160*/  LOP3.LUT R2, R229, R2, R13, 0xf6, !PT ;  /* 0x00000002e5027212 */ /* 0x000fe400078ef60d */
[----:B------:R-:W-:Y:S02]  /*1170*/  LOP3.LUT R3, R11, R3, R12, 0xf6, !PT ;  /* 0x000000030b037212 */ /* 0x000fe400078ef60c */
[----:B------:R-:W-:Y:S01]  /*1180*/  SHF.R.S32.HI R236, RZ, 0x3, R4 ;  /* 0x00000003ffec7819 */ /* 0x000fe20000011404 */
[--C-:B------:R-:W-:Y:S02]  /*1190*/  IMAD R4, R2, 0x2, R7.reuse ;  /* 0x0000000202047824 */ /* 0x100fe400078e0207 */
[----:B------:R-:W-:Y:S01]  /*11a0*/  IMAD R3, R3, 0x2, R7 ;  /* 0x0000000203037824 */ /* 0x000fe200078e0207 */
[----:B------:R-:W-:Y:S01]  /*11b0*/  STL [R1+0x64], R11 ;  /* 0x0000640b01007387 */ /* 0x000fe20000100800 */
[----:B------:R-:W-:-:S03]  /*11c0*/  LEA R2, R5, R10, 0x3 ;  /* 0x0000000a05027211 */ /* 0x000fc600078e18ff */
[----:B------:R-:W-:Y:S01]  /*11d0*/  STL [R1+0x60], R7 ;  /* 0x0000600701007387 */ /* 0x000fe20000100800 */
[----:B------:R-:W-:-:S03]  /*11e0*/  LEA R0, R0, R7, 0x1 ;  /* 0x0000000700007211 */ /* 0x000fc600078e08ff */
[----:B------:R0:W-:Y:S04]  /*11f0*/  STL [R1+0x74], R4 ;  /* 0x0000740401007387 */ /* 0x0001e80000100800 */
[----:B------:R1:W-:Y:S04]  /*1200*/  STL [R1+0x6c], R3 ;  /* 0x00006c0301007387 */ /* 0x0003e80000100800 */
[----:B------:R3:W-:Y:S01]  /*1210*/  STL [R1+0x88], R2 ;  /* 0x0000880201007387 */ /* 0x0007e20000100800 */
[--C-:B0-----:R-:W-:Y:S02]  /*1220*/  IMAD R4, R6, 0x2, R7.reuse ;  /* 0x0000000206047824 */ /* 0x101fe400078e0207 */
[----:B-1----:R-:W-:-:S03]  /*1230*/  IMAD R3, R8, 0x2, R7 ;  /* 0x0000000208037824 */ /* 0x002fc600078e0207 */
[----:B------:R0:W-:Y:S01]  /*1240*/  STL [R1+0x78], R4 ;  /* 0x0000780401007387 */ /* 0x0001e20000100800 */
[----:B---3--:R-:W-:-:S03]  /*1250*/  IMAD R2, R9, 0x2, R7 ;  /* 0x0000000209027824 */ /* 0x008fc600078e0207 */
[----:B------:R0:W-:Y:S04]  /*1260*/  STL [R1+0x70], R3 ;  /* 0x0000700301007387 */ /* 0x0001e80000100800 */
[----:B------:R0:W-:Y:S04]  /*1270*/  STL [R1+0x7c], R0 ;  /* 0x00007c0001007387 */ /* 0x0001e80000100800 */
[----:B------:R0:W-:Y:S01]  /*1280*/  STL [R1+0x68], R2 ;  /* 0x0000680201007387 */ /* 0x0001e20000100800 */
[----:B------:R-:W-:Y:S01]  /*1290*/  MOV R237, RZ ;  /* 0x000000ff00ed7202 */ /* 0x000fe20000000f00 */
[----:B------:R-:W-:Y:S01]  /*12a0*/  IMAD.MOV.U32 R19, RZ, RZ, RZ ;  /* 0x000000ffff137224 */ /* 0x000fe200078e00ff */
[----:B------:R-:W-:Y:S01]  /*12b0*/  MOV R224, RZ ;  /* 0x000000ff00e07202 */ /* 0x000fe20000000f00 */
[----:B------:R-:W-:Y:S01]  /*12c0*/  IMAD.MOV.U32 R217, RZ, RZ, RZ ;  /* 0x000000ffffd97224 */ /* 0x000fe200078e00ff */
[----:B------:R-:W-:Y:S01]  /*12d0*/  SHF.R.S32.HI R17, RZ, 0x1f, R16 ;  /* 0x0000001fff117819 */ /* 0x000fe20000011410 */
[----:B------:R-:W-:Y:S01]  /*12e0*/  IMAD.MOV.U32 R223, RZ, RZ, RZ ;  /* 0x000000ffffdf7224 */ /* 0x000fe200078e00ff */
[----:B------:R-:W-:Y:S01]  /*12f0*/  IADD3 R218, R16, 0x80, RZ ;  /* 0x0000008010da7810 */ /* 0x000fe20007ffe0ff */
[----:B------:R-:W-:Y:S01]  /*1300*/  VIADD R215, R22, 0x20 ;  /* 0x0000002016d77836 */ /* 0x000fe20000000000 */
[----:B------:R-:W-:Y:S01]  /*1310*/  LOP3.LUT R232, R230, R232, R231, 0xf6, !PT ;  /* 0x000000e8e6e87212 */ /* 0x000fe200078ef6e7 */
[----:B------:R-:W-:-:S02]  /*1320*/  VIADD R216, R22, 0x60 ;  /* 0x0000006016d87836 */ /* 0x000fc40000000000 */
[----:B------:R-:W-:Y:S01]  /*1330*/  VIADD R219, R16, 0xc0 ;  /* 0x000000c010db7836 */ /* 0x000fe20000000000 */
[----:B0-2---:R-:W-:-:S07]  /*1340*/  LOP3.LUT R220, R15, 0x1, RZ, 0xfc, !PT ;  /* 0x000000010fdc7812 */ /* 0x005fce00078efcff */
.L_x_870:
[----:B0---4-:R-:W0:Y:S01]  /*1350*/  LDC.64 R2, c[0x0][0xc88] ;  /* 0x00032200ff027b82 */ /* 0x011e220000000a00 */
[----:B------:R-:W-:Y:S01]  /*1360*/  ULDC.64 UR10, c[0x0][0x208] ;  /* 0x00008200000a7ab9 */ /* 0x000fe20000000a00 */
[----:B------:R-:W-:Y:S01]  /*1370*/  ULDC.64 UR4, c[0x0][0xa28] ;  /* 0x00028a0000047ab9 */ /* 0x000fe20000000a00 */
[----:B------:R-:W-:Y:S01]  /*1380*/  ULDC.64 UR8, c[0x0][0xa18] ;  /* 0x0002860000087ab9 */ /* 0x000fe20000000a00 */
[----:B------:R-:W-:Y:S01]  /*1390*/  ULDC.64 UR6, c[0x0][0xa08] ;  /* 0x0002820000067ab9 */ /* 0x000fe20000000a00 */
[----:B0-----:R-:W-:-:S05]  /*13a0*/  IMAD.WIDE R2, R123, 0x4, R2 ;  /* 0x000000047b027825 */ /* 0x001fca00078e0202 */
[----:B--2---:R-:W2:Y:S01]  /*13b0*/  LDG.E R233, desc[UR10][R2.64] ;  /* 0x0000000a02e97981 */ /* 0x004ea2000c1e1900 */
[----:B------:R-:W-:Y:S01]  /*13c0*/  ISETP.NE.U32.AND P2, PT, RZ, UR4, PT ;  /* 0x00000004ff007c0c */ /* 0x000fe2000bf45070 */
[----:B---3--:R-:W-:Y:S01]  /*13d0*/  IMAD.MOV.U32 R9, RZ, RZ, RZ ;  /* 0x000000ffff097224 */ /* 0x008fe200078e00ff */
[----:B------:R-:W-:Y:S01]  /*13e0*/  ISETP.NE.U32.AND P1, PT, RZ, UR8, PT ;  /* 0x00000008ff007c0c */ /* 0x000fe2000bf25070 */
[----:B------:R-:W-:Y:S01]  /*13f0*/  IMAD.MOV.U32 R27, RZ, RZ, RZ ;  /* 0x000000ffff1b7224 */ /* 0x000fe200078e00ff */
[----:B------:R-:W-:Y:S02]  /*1400*/  ISETP.NE.AND.EX P2, PT, RZ, UR5, PT, P2 ;  /* 0x00000005ff007c0c */ /* 0x000fe4000bf45320 */
[----:B------:R-:W-:Y:S01]  /*1410*/  ISETP.NE.AND.EX P1, PT, RZ, UR9, PT, P1 ;  /* 0x00000009ff007c0c */ /* 0x000fe2000bf25310 */
[----:B------:R0:W-:Y:S01]  /*1420*/  STL [R1+0x24], R121 ;  /* 0x0000247901007387 */ /* 0x0001e20000100800 */
[----:B------:R-:W-:-:S04]  /*1430*/  ISETP.NE.U32.AND P0, PT, RZ, UR6, PT ;  /* 0x00000006ff007c0c */ /* 0x000fc8000bf05070 */
[----:B------:R-:W-:Y:S01]  /*1440*/  ISETP.NE.AND.EX P0, PT, RZ, UR7, PT, P0 ;  /* 0x00000007ff007c0c */ /* 0x000fe2000bf05300 */
[----:B------:R-:W-:Y:S01]  /*1450*/  IMAD.MOV.U32 R234, RZ, RZ, R122 ;  /* 0x000000ffffea7224 */ /* 0x000fe200078e007a */
[----:B--2---:R-:W-:Y:S01]  /*1460*/  SHF.R.S32.HI R0, RZ, 0x1f, R233 ;  /* 0x0000001fff007819 */ /* 0x004fe200000114e9 */
[C---:B------:R-:W-:Y:S02]  /*1470*/  IMAD.SHL.U32 R28, R233.reuse, 0x4, RZ ;  /* 0x00000004e91c7824 */ /* 0x040fe400078e00ff */
[C---:B------:R-:W-:Y:S01]  /*1480*/  @P2 LEA R2, P3, R233.reuse, UR4, 0x2 ;  /* 0x00000004e9022c11 */ /* 0x040fe2000f8610ff */
[----:B------:R-:W-:Y:S01]  /*1490*/  ULDC UR4, c[0x0][0x288] ;  /* 0x0000a20000047ab9 */ /* 0x000fe20000000800 */
[C-C-:B------:R-:W-:Y:S02]  /*14a0*/  SHF.L.U64.HI R29, R233.reuse, 0x2, R0.reuse ;  /* 0x00000002e91d7819 */ /* 0x140fe40000010200 */
[----:B------:R-:W-:Y:S02]  /*14b0*/  @P2 LEA.HI.X R3, R233, UR5, R0, 0x2, P3 ;  /* 0x00000005e9032c11 */ /* 0x000fe400098f1400 */
[----:B------:R-:W-:Y:S01]  /*14c0*/  MOV R178, UR4 ;  /* 0x0000000400b27c02 */ /* 0x000fe20008000f00 */
[----:B------:R-:W-:Y:S01]  /*14d0*/  ULDC.64 UR4, c[0x0][0x418] ;  /* 0x0001060000047ab9 */ /* 0x000fe20000000a00 */
[C---:B------:R-:W-:Y:S01]  /*14e0*/  IADD3 R6, P4, R28.reuse, UR6, RZ ;  /* 0x000000061c067c10 */ /* 0x040fe2000ff9e0ff */
[----:B------:R-:W-:Y:S01]  /*14f0*/  UISETP.NE.U32.AND UP0, UPT, UR4, URZ, UPT ;  /* 0x0000003f0400728c */ /* 0x000fe2000bf05070 */
[----:B------:R0:W5:Y:S01]  /*1500*/  @P2 LDG.E R9, desc[UR10][R2.64] ;  /* 0x0000000a02092981 */ /* 0x000162000c1e1900 */
[----:B------:R-:W-:Y:S01]  /*1510*/  @P1 IADD3 R4, P2, R28, UR8, RZ ;  /* 0x000000081c041c10 */ /* 0x000fe2000ff5e0ff */
[----:B------:R-:W-:Y:S01]  /*1520*/  ULDC UR4, c[0x0][0x424] ;  /* 0x0001090000047ab9 */ /* 0x000fe20000000800 */
[----:B------:R-:W-:Y:S01]  /*1530*/  UISETP.NE.AND.EX UP0, UPT, UR5, URZ, UPT, UP0 ;  /* 0x0000003f0500728c */ /* 0x000fe2000bf05300 */
[----:B------:R-:W-:-:S02]  /*1540*/  IADD3.X R7, R29, UR7, RZ, P4, !PT ;  /* 0x000000071d077c10 */ /* 0x000fc4000a7fe4ff */
[----:B------:R-:W-:Y:S01]  /*1550*/  @P1 IADD3.X R5, R29, UR9, RZ, P2, !PT ;  /* 0x000000091d051c10 */ /* 0x000fe200097fe4ff */
[----:B------:R-:W-:Y:S01]  /*1560*/  ULDC.64 UR8, c[0x0][0xa20] ;  /* 0x0002880000087ab9 */ /* 0x000fe20000000a00 */
[----:B------:R-:W-:Y:S01]  /*1570*/  USEL UR4, UR4, 0x1, UP0 ;  /* 0x0000000104047887 */ /* 0x000fe20008000000 */
[----:B------:R-:W-:Y:S01]  /*1580*/  ISETP.NE.U32.AND P2, PT, RZ, UR8, PT ;  /* 0x00000008ff007c0c */ /* 0x000fe2000bf45070 */
[----:B------:R-:W-:Y:S01]  /*1590*/  ULDC UR5, c[0x0][0x2f0] ;  /* 0x0000bc0000057ab9 */ /* 0x000fe20000000800 */
[----:B------:R0:W5:Y:S01]  /*15a0*/  @P0 LDG.E R27, desc[UR10][R6.64] ;  /* 0x0000000a061b0981 */ /* 0x000162000c1e1900 */
[----:B------:R-:W-:Y:S01]  /*15b0*/  UIMAD UR4, UR4, UR5, URZ ;  /* 0x00000005040472a4 */ /* 0x000fe2000f8e023f */
[----:B------:R-:W-:Y:S02]  /*15c0*/  ISETP.NE.AND.EX P2, PT, RZ, UR9, PT, P2 ;  /* 0x00000009ff007c0c */ /* 0x000fe4000bf45320 */
[----:B------:R0:W5:Y:S01]  /*15d0*/  @P1 LDG.E R178, desc[UR10][R4.64] ;  /* 0x0000000a04b21981 */ /* 0x000162000c1e1900 */
[----:B------:R-:W-:Y:S01]  /*15e0*/  ULDC UR5, c[0x0][0x348] ;  /* 0x0000d20000057ab9 */ /* 0x000fe20000000800 */
[----:B------:R-:W-:Y:S01]  /*15f0*/  IMAD.MOV.U32 R25, RZ, RZ, R233 ;  /* 0x000000ffff197224 */ /* 0x000fe200078e00e9 */
[----:B------:R-:W-:Y:S08]  /*1600*/  @P1 BRA `(.L_x_646) ;  /* 0x0000000000281947 */ /* 0x000ff00003800000 */
[----:B------:R-:W-:Y:S02]  /*1610*/  ULDC.64 UR6, c[0x0][0xa00] ;  /* 0x0002800000067ab9 */ /* 0x000fe40000000a00 */
[----:B------:R-:W-:-:S04]  /*1620*/  ISETP.NE.U32.AND P1, PT, RZ, UR6, PT ;  /* 0x00000006ff007c0c */ /* 0x000fc8000bf25070 */
[----:B------:R-:W-:-:S13]  /*1630*/  ISETP.NE.AND.EX P1, PT, RZ, UR7, PT, P1 ;  /* 0x00000007ff007c0c */ /* 0x000fda000bf25310 */
[----:B------:R-:W-:Y:S05]  /*1640*/  @!P1 BRA `(.L_x_646) ;  /* 0x0000000000189947 */ /* 0x000fea0003800000 */
[----:B0-----:R-:W0:Y:S01]  /*1650*/  LDC.64 R2, c[0x0][0xa00] ;  /* 0x00028000ff027b82 */ /* 0x001e220000000a00 */
[----:B------:R-:W-:Y:S01]  /*1660*/  ULDC.64 UR6, c[0x0][0x208] ;  /* 0x0000820000067ab9 */ /* 0x000fe20000000a00 */
[----:B0-----:R-:W-:-:S05]  /*1670*/  IMAD.WIDE R2, R25, 0x4, R2 ;  /* 0x0000000419027825 */ /* 0x001fca00078e0202 */
[----:B-----5:R-:W2:Y:S04]  /*1680*/  LDG.E R178, desc[UR6][R2.64] ;  /* 0x0000000602b27981 */ /* 0x020ea8000c1e1900 */
[----:B------:R-:W2:Y:S02]  /*1690*/  LDG.E R5, desc[UR6][R2.64+0x4] ;  /* 0x0000040602057981 */ /* 0x000ea4000c1e1900 */
[----:B--2---:R-:W-:-:S07]  /*16a0*/  IMAD.IADD R178, R5, 0x1, -R178 ;  /* 0x0000000105b27824 */ /* 0x004fce00078e0ab2 */
.L_x_646:
[----:B0-----:R-:W-:Y:S01]  /*16b0*/  MOV R2, UR5 ;  /* 0x0000000500027c02 */ /* 0x001fe20008000f00 */
[----:B------:R-:W-:Y:S01]  /*16c0*/  IMAD.U32 R26, RZ, RZ, UR4 ;  /* 0x00000004ff1a7e24 */ /* 0x000fe2000f8e00ff */
[----:B------:R-:W-:Y:S06]  /*16d0*/  @!P2 BRA `(.L_x_647) ;  /* 0x000000000014a947 */ /* 0x000fec0003800000 */
[----:B------:R-:W-:Y:S01]  /*16e0*/  IADD3 R4, P0, R28, UR8, RZ ;  /* 0x000000081c047c10 */ /* 0x000fe2000ff1e0ff */
[----:B------:R-:W-:-:S03]  /*16f0*/  ULDC.64 UR4, c[0x0][0x208] ;  /* 0x0000820000047ab9 */ /* 0x000fc60000000a00 */
[----:B------:R-:W-:-:S05]  /*1700*/  IADD3.X R5, R29, UR9, RZ, P0, !PT ;  /* 0x000000091d057c10 */ /* 0x000fca00087fe4ff */
[----:B------:R0:W5:Y:S01]  /*1710*/  LDG.E R26, desc[UR4][R4.64] ;  /* 0x00000004041a7981 */ /* 0x000162000c1e1900 */
[----:B------:R-:W-:Y:S05]  /*1720*/  BRA `(.L_x_648) ;  /* 0x0000000000147947 */ /* 0x000fea0003800000 */
.L_x_647:
[----:B------:R-:W-:Y:S05]  /*1730*/  @!P0 BRA `(.L_x_648) ;  /* 0x0000000000108947 */ /* 0x000fea0003800000 */
[----:B------:R-:W-:Y:S02]  /*1740*/  ULDC.64 UR4, c[0x0][0x208] ;  /* 0x0000820000047ab9 */ /* 0x000fe40000000a00 */
[----:B------:R-:W2:Y:S04]  /*1750*/  LDG.E R3, desc[UR4][R6.64] ;  /* 0x0000000406037981 */ /* 0x000ea8000c1e1900 */
[----:B------:R-:W2:Y:S02]  /*1760*/  LDG.E R26, desc[UR4][R6.64+0x4] ;  /* 0x00000404061a7981 */ /* 0x000ea4000c1e1900 */
[----:B--2---:R-:W-:-:S07]  /*1770*/  IMAD.IADD R26, R26, 0x1, -R3 ;  /* 0x000000011a1a7824 */ /* 0x004fce00078e0a03 */
.L_x_648:
[----:B------:R-:W-:Y:S01]  /*1780*/  ULDC.64 UR4, c[0x0][0xa10] ;  /* 0x0002840000047ab9 */ /* 0x000fe20000000a00 */
[----:B------:R-:W-:Y:S01]  /*1790*/  ULDC.64 UR6, c[0x0][0x208] ;  /* 0x0000820000067ab9 */ /* 0x000fe20000000a00 */
[----:B------:R-:W-:-:S04]  /*17a0*/  ISETP.NE.U32.AND P0, PT, RZ, UR4, PT ;  /* 0x00000004ff007c0c */ /* 0x000fc8000bf05070 */
[----:B------:R-:W-:Y:S01]  /*17b0*/  ISETP.NE.AND.EX P0, PT, RZ, UR5, PT, P0 ;  /* 0x00000005ff007c0c */ /* 0x000fe2000bf05300 */
[----:B------:R-:W-:-:S12]  /*17c0*/  ULDC.64 UR4, c[0x0][0xa30] ;  /* 0x00028c0000047ab9 */ /* 0x000fd80000000a00 */
[----:B0-----:R-:W0:Y:S02]  /*17d0*/  @P0 LDC.64 R4, c[0x0][0xa10] ;  /* 0x00028400ff040b82 */ /* 0x001e240000000a00 */
[----:B0-----:R-:W-:-:S05]  /*17e0*/  @P0 IMAD.WIDE R4, R25, 0x4, R4 ;  /* 0x0000000419040825 */ /* 0x001fca00078e0204 */
[----:B------:R-:W2:Y:S04]  /*17f0*/  @P0 LDG.E R0, desc[UR6][R4.64] ;  /* 0x0000000604000981 */ /* 0x000ea8000c1e1900 */
[----:B------:R0:W2:Y:S01]  /*1800*/  @P0 LDG.E R3, desc[UR6][R4.64+0x4] ;  /* 0x0000040604030981 */ /* 0x0000a2000c1e1900 */
[----:B-----5:R-:W-:Y:S01]  /*1810*/  IADD3 R9, -R9, R26, RZ ;  /* 0x0000001a09097210 */ /* 0x020fe20007ffe1ff */
[----:B------:R-:W-:Y:S01]  /*1820*/  IMAD.MOV.U32 R144, RZ, RZ, R26 ;  /* 0x000000ffff907224 */ /* 0x000fe200078e001a */
[----:B------:R-:W-:-:S04]  /*1830*/  ISETP.NE.U32.AND P1, PT, RZ, UR4, PT ;  /* 0x00000004ff007c0c */ /* 0x000fc8000bf25070 */
[----:B------:R-:W-:Y:S02]  /*1840*/  ISETP.NE.AND.EX P1, PT, RZ, UR5, PT, P1 ;  /* 0x00000005ff007c0c */ /* 0x000fe4000bf25310 */
[----:B0-----:R-:W-:-:S04]  /*1850*/  IADD3 R4, -R9, RZ, RZ ;  /* 0x000000ff09047210 */ /* 0x001fc80007ffe1ff */
[----:B------:R-:W-:-:S07]  /*1860*/  VIMNMX R4, RZ, R4, !PT ;  /* 0x00000004ff047248 */ /* 0x000fce0007fe0100 */
[----:B------:R-:W-:-:S04]  /*1870*/  @P1 IADD3 R6, P2, R28, UR4, RZ ;  /* 0x000000041c061c10 */ /* 0x000fc8000ff5e0ff */
[----:B------:R-:W-:Y:S02]  /*1880*/  @P1 IADD3.X R7, R29, UR5, RZ, P2, !PT ;  /* 0x000000051d071c10 */ /* 0x000fe400097fe4ff */
[----:B------:R-:W-:-:S03]  /*1890*/  PLOP3.LUT P2, PT, PT, PT, PT, 0x80, 0x0 ;  /* 0x000000000000781c */ /* 0x000fc60003f4f070 */
[----:B------:R0:W5:Y:S01]  /*18a0*/  @P1 LDG.E R144, desc[UR6][R6.64] ;  /* 0x0000000606901981 */ /* 0x000162000c1e1900 */
[----:B--2---:R-:W-:-:S04]  /*18b0*/  @P0 IMAD.IADD R2, R3, 0x1, -R0 ;  /* 0x0000000103020824 */ /* 0x004fc800078e0a00 */
[----:B------:R-:W-:-:S04]  /*18c0*/  IMAD.IADD R179, R9, 0x1, R2 ;  /* 0x0000000109b37824 */ /* 0x000fc800078e0202 */
[----:B------:R-:W-:-:S04]  /*18d0*/  VIADD R0, R179, 0x4f ;  /* 0x0000004fb3007836 */ /* 0x000fc80000000000 */
[----:B------:R-:W-:-:S05]  /*18e0*/  IMAD.HI R0, R0, 0x66666667, RZ ;  /* 0x6666666700007827 */ /* 0x000fca00078e02ff */
[----:B------:R-:W-:-:S04]  /*18f0*/  SHF.R.U32.HI R3, RZ, 0x1f, R0 ;  /* 0x0000001fff037819 */ /* 0x000fc80000011600 */
[----:B------:R-:W-:-:S05]  /*1900*/  LEA.HI.SX32 R180, R0, R3, 0x1b ;  /* 0x0000000300b47211 */ /* 0x000fca00078fdaff */
[----:B------:R-:W-:-:S05]  /*1910*/  IMAD R3, R180, 0x50, -R9 ;  /* 0x00000050b4037824 */ /* 0x000fca00078e0a09 */
[----:B------:R-:W-:-:S04]  /*1920*/  VIMNMX R3, R3, R2, PT ;  /* 0x0000000203037248 */ /* 0x000fc80003fe0100 */
[----:B------:R-:W-:Y:S01]  /*1930*/  ISETP.GT.AND P0, PT, R3, R4, PT ;  /* 0x000000040300720c */ /* 0x000fe20003f04270 */
[----:B------:R-:W-:-:S05]  /*1940*/  IMAD.WIDE.U32 R4, R4, -0x33333333, RZ ;  /* 0xcccccccd04047825 */ /* 0x000fca00078e00ff */
[----:B------:R-:W-:-:S05]  /*1950*/  SHF.R.U32.HI R119, RZ, 0x6, R5 ;  /* 0x00000006ff777819 */ /* 0x000fca0000011605 */
[----:B------:R-:W-:Y:S02]  /*1960*/  IMAD.MOV.U32 R24, RZ, RZ, R119 ;  /* 0x000000ffff187224 */ /* 0x000fe400078e0077 */
[----:B------:R-:W-:-:S04]  /*1970*/  @P0 VIADD R0, R3, 0x4f ;  /* 0x0000004f03000836 */ /* 0x000fc80000000000 */
[----:B------:R-:W-:-:S05]  /*1980*/  @P0 IMAD.HI R0, R0, 0x66666667, RZ ;  /* 0x6666666700000827 */ /* 0x000fca00078e02ff */
[----:B------:R-:W-:-:S04]  /*1990*/  @P0 SHF.R.U32.HI R3, RZ, 0x1f, R0 ;  /* 0x0000001fff030819 */ /* 0x000fc80000011600 */
[----:B------:R-:W-:-:S04]  /*19a0*/  @P0 LEA.HI.SX32 R24, R0, R3, 0x1b ;  /* 0x0000000300180211 */ /* 0x000fc800078fdaff */
[----:B------:R-:W-:-:S13]  /*19b0*/  ISETP.GT.AND P0, PT, R24, R119, PT ;  /* 0x000000771800720c */ /* 0x000fda0003f04270 */
[----:B0-----:R-:W-:Y:S05]  /*19c0*/  @!P0 BRA `(.L_x_649) ;  /* 0x0000008c00b48947 */ /* 0x001fea0003800000 */
[----:B------:R-:W-:Y:S01]  /*19d0*/  VIADD R0, R18, 0x24400 ;  /* 0x0002440012007836 */ /* 0x000fe20000000000 */
[----:B------:R-:W-:Y:S04]  /*19e0*/  BSSY B6, `(.L_x_650) ;  /* 0x0000013000067945 */ /* 0x000fe80003800000 */
[----:B------:R-:W-:-:S13]  /*19f0*/  LOP3.LUT P0, RZ, R0, 0x3ff, RZ, 0xc0, !PT ;  /* 0x000003ff00ff7812 */ /* 0x000fda000780c0ff */
[----:B------:R-:W-:Y:S05]  /*1a00*/  @!P0 BRA `(.L_x_651) ;  /* 0x0000000000408947 */ /* 0x000fea0003800000 */
[----:B------:R-:W-:Y:S01]  /*1a10*/  MOV R0, 0x0 ;  /* 0x0000000000007802 */ /* 0x000fe20000000f00 */
[----:B------:R-:W-:Y:S01]  /*1a20*/  ULDC.64 UR4, c[0x4][0xa8] ;  /* 0x01002a0000047ab9 */ /* 0x000fe20000000a00 */
[----:B------:R-:W-:Y:S01]  /*1a30*/  ULDC.64 UR6, c[0x4][0x18] ;  /* 0x0100060000067ab9 */ /* 0x000fe20000000a00 */
[----:B------:R-:W-:Y:S01]  /*1a40*/  MOV R4, UR4 ;  /* 0x0000000400047c02 */ /* 0x000fe20008000f00 */
[----:B------:R0:W1:Y:S01]  /*1a50*/  LDC.64 R14, c[0x4][R0] ;  /* 0x01000000000e7b82 */ /* 0x0000620000000a00 */
[----:B------:R-:W-:Y:S01]  /*1a60*/  IMAD.U32 R5, RZ, RZ, UR5 ;  /* 0x00000005ff057e24 */ /* 0x000fe2000f8e00ff */
[----:B------:R-:W-:Y:S01]  /*1a70*/  ULDC.64 UR4, c[0x4][0xb0] ;  /* 0x01002c0000047ab9 */ /* 0x000fe20000000a00 */
[----:B------:R-:W-:Y:S01]  /*1a80*/  MOV R10, UR6 ;  /* 0x00000006000a7c02 */ /* 0x000fe20008000f00 */
[----:B------:R-:W-:Y:S01]  /*1a90*/  IMAD.U32 R6, RZ, RZ, UR4 ;  /* 0x00000004ff067e24 */ /* 0x000fe2000f8e00ff */
[----:B------:R-:W-:Y:S01]  /*1aa0*/  MOV R13, RZ ;  /* 0x000000ff000d7202 */ /* 0x000fe20000000f00 */
[----:B------:R-:W-:-:S02]  /*1ab0*/  IMAD.U32 R7, RZ, RZ, UR5 ;  /* 0x00000005ff077e24 */ /* 0x000fc4000f8e00ff */
[----:B------:R-:W-:Y:S02]  /*1ac0*/  IMAD.U32 R11, RZ, RZ, UR7 ;  /* 0x00000007ff0b7e24 */ /* 0x000fe4000f8e00ff */
[----:B------:R-:W-:Y:S02]  /*1ad0*/  IMAD.MOV.U32 R8, RZ, RZ, 0x70 ;  /* 0x00000070ff087424 */ /* 0x000fe400078e00ff */
[----:B0-----:R-:W-:-:S07]  /*1ae0*/  IMAD.MOV.U32 R12, RZ, RZ, 0x1 ;  /* 0x00000001ff0c7424 */ /* 0x001fce00078e00ff */
[----:B------:R-:W-:-:S07]  /*1af0*/  LEPC R20, `(.L_x_651) ;  /* 0x000000001014794e */ /* 0x000fce0000000000 */
[----:B-1---5:R-:W-:Y:S05]  /*1b00*/  CALL.ABS.NOINC R14 ;  /* 0x000000000e007343 */ /* 0x022fea0003c00000 */
.L_x_651:
[----:B------:R-:W-:Y:S05]  /*1b10*/  BSYNC B6 ;  /* 0x0000000000067941 */ /* 0x000fea0003800000 */
.L_x_650:
[----:B------:R-:W-:Y:S01]  /*1b20*/  VIADD R0, R18, 0x400 ;  /* 0x0000040012007836 */ /* 0x000fe20000000000 */
[----:B------:R-:W-:Y:S04]  /*1b30*/  BSSY B6, `(.L_x_652) ;  /* 0x0000013000067945 */ /* 0x000fe80003800000 */
[----:B------:R-:W-:-:S13]  /*1b40*/  LOP3.LUT P0, RZ, R0, 0x3ff, RZ, 0xc0, !PT ;  /* 0x000003ff00ff7812 */ /* 0x000fda000780c0ff */
[----:B------:R-:W-:Y:S05]  /*1b50*/  @!P0 BRA `(.L_x_653) ;  /* 0x0000000000408947 */ /* 0x000fea0003800000 */
[----:B------:R-:W-:Y:S01]  /*1b60*/  MOV R0, 0x0 ;  /* 0x0000000000007802 */ /* 0x000fe20000000f00 */
[----:B------:R-:W-:Y:S01]  /*1b70*/  ULDC.64 UR4, c[0x4][0xa8] ;  /* 0x01002a0000047ab9 */ /* 0x000fe20000000a00 */
[----:B------:R-:W-:Y:S01]  /*1b80*/  ULDC.64 UR6, c[0x4][0x18] ;  /* 0x0100060000067ab9 */ /* 0x000fe20000000a00 */
[----:B------:R-:W-:Y:S01]  /*1b90*/  IMAD.U32 R4, RZ, RZ, UR4 ;  /* 0x00000004ff047e24 */ /* 0x000fe2000f8e00ff */
[----:B------:R0:W1:Y:S01]  /*1ba0*/  LDC.64 R14, c[0x4][R0] ;  /* 0x01000000000e7b82 */ /* 0x0000620000000a00 */
[----:B------:R-:W-:Y:S01]  /*1bb0*/  IMAD.U32 R5, RZ, RZ, UR5 ;  /* 0x00000005ff057e24 */ /* 0x000fe2000f8e00ff */
[----:B------:R-:W-:Y:S01]  /*1bc0*/  ULDC.64 UR4, c[0x4][0xb0] ;  /* 0x01002c0000047ab9 */ /* 0x000fe20000000a00 */
[----:B------:R-:W-:Y:S01]  /*1bd0*/  IMAD.U32 R10, RZ, RZ, UR6 ;  /* 0x00000006ff0a7e24 */ /* 0x000fe2000f8e00ff */
[----:B------:R-:W-:Y:S01]  /*1be0*/  MOV R6, UR4 ;  /* 0x0000000400067c02 */ /* 0x000fe20008000f00 */
[----:B------:R-:W-:Y:S01]  /*1bf0*/  IMAD.U32 R7, RZ, RZ, UR5 ;  /* 0x00000005ff077e24 */ /* 0x000fe2000f8e00ff */
[----:B------:R-:W-:Y:S01]  /*1c00*/  MOV R8, 0x70 ;  /* 0x0000007000087802 */ /* 0x000fe20000000f00 */
[----:B------:R-:W-:-:S02]  /*1c10*/  IMAD.U32 R11, RZ, RZ, UR7 ;  /* 0x00000007ff0b7e24 */ /* 0x000fc4000f8e00ff */
[----:B------:R-:W-:Y:S02]  /*1c20*/  IMAD.MOV.U32 R12, RZ, RZ, 0x1 ;  /* 0x00000001ff0c7424 */ /* 0x000fe400078e00ff */
[----:B0-----:R-:W-:-:S07]  /*1c30*/  IMAD.MOV.U32 R13, RZ, RZ, RZ ;  /* 0x000000ffff0d7224 */ /* 0x001fce00078e00ff */
[----:B------:R-:W-:-:S07]  /*1c40*/  LEPC R20, `(.L_x_653) ;  /* 0x000000001014794e */ /* 0x000fce0000000000 */
[----:B-1---5:R-:W-:Y:S05]  /*1c50*/  CALL.ABS.NOINC R14 ;  /* 0x000000000e007343 */ /* 0x022fea0003c00000 */
.L_x_653:
[----:B------:R-:W-:Y:S05]  /*1c60*/  BSYNC B6 ;  /* 0x0000000000067941 */ /* 0x000fea0003800000 */
.L_x_652:
[----:B------:R-:W-:Y:S01]  /*1c70*/  ULDC.64 UR4, c[0x0][0x9f8] ;  /* 0x00027e0000047ab9 */ /* 0x000fe20000000a00 */
[----:B------:R-:W-:Y:S01]  /*1c80*/  ULDC.64 UR6, c[0x0][0x208] ;  /* 0x0000820000067ab9 */ /* 0x000fe20000000a00 */
[----:B------:R-:W-:Y:S01]  /*1c90*/  ISETP.NE.U32.AND P0, PT, RZ, UR4, PT ;  /* 0x00000004ff007c0c */ /* 0x000fe2000bf05070 */
[----:B------:R-:W0:Y:S01]  /*1ca0*/  LDC.64 R98, c[0x0][0x300] ;  /* 0x0000c000ff627b82 */ /* 0x000e220000000a00 */
[----:B------:R-:W-:Y:S01]  /*1cb0*/  IMAD.IADD R113, R27, 0x1, R26 ;  /* 0x000000011b717824 */ /* 0x000fe200078e021a */
[----:B------:R-:W-:Y:S01]  /*1cc0*/  SHF.R.S32.HI R9, RZ, 0x1f, R122 ;  /* 0x0000001fff097819 */ /* 0x000fe2000001147a */
[----:B------:R-:W-:Y:S01]  /*1cd0*/  ULDC.64 UR8, c[0x0][0xa08] ;  /* 0x0002820000087ab9 */ /* 0x000fe20000000a00 */
[----:B------:R-:W-:-:S04]  /*1ce0*/  ISETP.NE.AND.EX P0, PT, RZ, UR5, PT, P0 ;  /* 0x00000005ff007c0c */ /* 0x000fc8000bf05300 */
[----:B------:R-:W1:Y:S08]  /*1cf0*/  LDC R118, c[0x0][0x3f4] ;  /* 0x0000fd00ff767b82 */ /* 0x000e700000000800 */
[----:B------:R-:W2:Y:S01]  /*1d00*/  LDC.64 R104, c[0x0][0x408] ;  /* 0x00010200ff687b82 */ /* 0x000ea20000000a00 */
[----:B------:R-:W-:-:S04]  /*1d10*/  @P0 IADD3 R4, P1, R28, UR4, RZ ;  /* 0x000000041c040c10 */ /* 0x000fc8000ff3e0ff */
[----:B------:R-:W-:Y:S01]  /*1d20*/  @P0 IADD3.X R5, R29, UR5, RZ, P1, !PT ;  /* 0x000000051d050c10 */ /* 0x000fe20008ffe4ff */
[----:B------:R-:W-:Y:S02]  /*1d30*/  ULDC.64 UR4, c[0x0][0x330] ;  /* 0x0000cc0000047ab9 */ /* 0x000fe40000000a00 */
[----:B------:R-:W3:Y:S02]  /*1d40*/  LDC.64 R110, c[0x0][0x3f8] ;  /* 0x0000fe00ff6e7b82 */ /* 0x000ee40000000a00 */
[----:B------:R4:W3:Y:S01]  /*1d50*/  @P0 LDG.E R25, desc[UR6][R4.64] ;  /* 0x0000000604190981 */ /* 0x0008e2000c1e1900 */
[----:B------:R-:W-:Y:S01]  /*1d60*/  SHF.R.S32.HI R3, RZ, 0x1f, R113 ;  /* 0x0000001fff037819 */ /* 0x000fe20000011471 */
[----:B------:R-:W-:Y:S01]  /*1d70*/  ULDC UR6, c[0x0][0x2f4] ;  /* 0x0000bd0000067ab9 */ /* 0x000fe20000000800 */
[----:B------:R-:W-:Y:S01]  /*1d80*/  IMAD R11, R9, UR4, RZ ;  /* 0x00000004090b7c24 */ /* 0x000fe2000f8e02ff */
[----:B------:R-:W-:Y:S01]  /*1d90*/  ISETP.GE.AND P1, PT, R213, UR6, PT ;  /* 0x00000006d5007c0c */ /* 0x000fe2000bf26270 */
[----:B------:R-:W-:Y:S01]  /*1da0*/  IMAD.WIDE.U32 R6, R122, UR4, R16 ;  /* 0x000000047a067c25 */ /* 0x000fe2000f8e0010 */
[----:B------:R-:W-:Y:S01]  /*1db0*/  ISETP.GE.AND P0, PT, R16, UR6, PT ;  /* 0x0000000610007c0c */ /* 0x000fe2000bf06270 */
[----:B------:R-:W1:Y:S01]  /*1dc0*/  S2R R149, SR_TID.X ;  /* 0x0000000000957919 */ /* 0x000e620000002100 */
[----:B------:R-:W-:Y:S01]  /*1dd0*/  SEL R8, RZ, 0xffffffff, P1 ;  /* 0xffffffffff087807 */ /* 0x000fe20000800000 */
[-C--:B0-----:R-:W-:Y:S01]  /*1de0*/  IMAD R0, R3, R98.reuse, RZ ;  /* 0x0000006203007224 */ /* 0x081fe200078e02ff */
[----:B------:R-:W-:Y:S01]  /*1df0*/  ISETP.GE.AND P1, PT, R218, UR6, PT ;  /* 0x00000006da007c0c */ /* 0x000fe2000bf26270 */
[----:B------:R-:W-:Y:S01]  /*1e00*/  IMAD R13, R122, UR5, R11 ;  /* 0x000000057a0d7c24 */ /* 0x000fe2000f8e020b */
[----:B------:R-:W-:Y:S01]  /*1e10*/  ULDC.64 UR4, c[0x0][0x308] ;  /* 0x0000c20000047ab9 */ /* 0x000fe20000000a00 */
[C---:B------:R-:W-:Y:S01]  /*1e20*/  IMAD R11, R113.reuse, R99, R0 ;  /* 0x00000063710b7224 */ /* 0x040fe200078e0200 */
[----:B------:R-:W-:Y:S01]  /*1e30*/  SEL R0, RZ, 0x1, P0 ;  /* 0x00000001ff007807 */ /* 0x000fe20000000000 */
[----:B----4-:R-:W-:Y:S01]  /*1e40*/  IMAD.WIDE.U32 R4, R113, R98, RZ ;  /* 0x0000006271047225 */ /* 0x010fe200078e00ff */
[----:B------:R-:W-:-:S02]  /*1e50*/  ISETP.NE.U32.AND P0, PT, RZ, UR8, PT ;  /* 0x00000008ff007c0c */ /* 0x000fc4000bf05070 */
[----:B------:R-:W-:Y:S01]  /*1e60*/  IADD3 R7, R7, R13, RZ ;  /* 0x0000000d07077210 */ /* 0x000fe20007ffe0ff */
[----:B------:R-:W-:Y:S01]  /*1e70*/  IMAD.SHL.U32 R13, R8, 0x2, RZ ;  /* 0x00000002080d7824 */ /* 0x000fe200078e00ff */
[----:B------:R-:W-:Y:S01]  /*1e80*/  ISETP.NE.AND.EX P0, PT, RZ, UR9, PT, P0 ;  /* 0x00000009ff007c0c */ /* 0x000fe2000bf05300 */
[----:B------:R-:W-:Y:S01]  /*1e90*/  IMAD R9, R9, UR4, RZ ;  /* 0x0000000409097c24 */ /* 0x000fe2000f8e02ff */
[----:B------:R-:W-:Y:S01]  /*1ea0*/  ULDC.64 UR8, c[0x0][0x338] ;  /* 0x0000ce0000087ab9 */ /* 0x000fe20000000a00 */
[----:B------:R-:W-:Y:S01]  /*1eb0*/  IMAD.IADD R5, R5, 0x1, R11 ;  /* 0x0000000105057824 */ /* 0x000fe200078e020b */
[----:B------:R-:W-:Y:S01]  /*1ec0*/  LOP3.LUT R0, R13, 0x2, R0, 0xe2, !PT ;  /* 0x000000020d007812 */ /* 0x000fe200078ee200 */
[C---:B------:R-:W-:Y:S01]  /*1ed0*/  IMAD R11, R122.reuse, UR5, R9 ;  /* 0x000000057a0b7c24 */ /* 0x040fe2000f8e0209 */
[----:B------:R-:W-:Y:S01]  /*1ee0*/  SEL R9, RZ, 0x4, P1 ;  /* 0x00000004ff097807 */ /* 0x000fe20000800000 */
[----:B------:R-:W-:Y:S01]  /*1ef0*/  IMAD.WIDE.U32 R4, R122, UR4, R4 ;  /* 0x000000047a047c25 */ /* 0x000fe2000f8e0004 */
[----:B------:R-:W-:Y:S01]  /*1f00*/  ULDC.64 UR4, c[0x0][0x310] ;  /* 0x0000c40000047ab9 */ /* 0x000fe20000000a00 */
[----:B------:R-:W-:-:S02]  /*1f10*/  SHF.R.S32.HI R20, RZ, 0x1f, R212 ;  /* 0x0000001fff147819 */ /* 0x000fc400000114d4 */
[----:B------:R-:W-:Y:S01]  /*1f20*/  LOP3.LUT R9, R0, R9, RZ, 0xfc, !PT ;  /* 0x0000000900097212 */ /* 0x000fe200078efcff */
[----:B------:R-:W-:Y:S01]  /*1f30*/  IMAD.IADD R5, R5, 0x1, R11 ;  /* 0x0000000105057824 */ /* 0x000fe200078e020b */
[----:B------:R-:W-:Y:S01]  /*1f40*/  SHF.R.S32.HI R23, RZ, 0x1f, R22 ;  /* 0x0000001fff177819 */ /* 0x000fe20000011416 */
[CC--:B--2---:R-:W-:Y:S01]  /*1f50*/  IMAD.WIDE.U32 R102, R212.reuse, R104.reuse, R16 ;  /* 0x00000068d4667225 */ /* 0x0c4fe200078e0010 */
[----:B------:R-:W-:Y:S02]  /*1f60*/  SHF.R.U32.HI R30, RZ, 0x3, R225 ;  /* 0x00000003ff1e7819 */ /* 0x000fe400000116e1 */
[----:B------:R-:W-:Y:S01]  /*1f70*/  SHF.R.U32.HI R21, RZ, 0x3, R226 ;  /* 0x00000003ff157819 */ /* 0x000fe200000116e2 */
[----:B------:R-:W-:Y:S01]  /*1f80*/  IMAD.WIDE.U32 R100, R212, R104, R22 ;  /* 0x00000068d4647225 */ /* 0x000fe200078e0016 */
[----:B------:R-:W-:Y:S02]  /*1f90*/  ISETP.GE.AND P2, PT, R219, UR6, PT ;  /* 0x00000006db007c0c */ /* 0x000fe4000bf46270 */
[----:B------:R-:W-:Y:S01]  /*1fa0*/  SHF.L.U64.HI R128, R98, 0x5, R99 ;  /* 0x0000000562807819 */ /* 0x000fe20000010263 */
[----:B---3--:R-:W-:Y:S01]  /*1fb0*/  IMAD.WIDE.U32 R106, R212, R110, R22 ;  /* 0x0000006ed46a7225 */ /* 0x008fe200078e0016 */
[----:B------:R-:W-:-:S02]  /*1fc0*/  SHF.L.U64.HI R130, R98, 0x6, R99 ;  /* 0x0000000662827819 */ /* 0x000fc40000010263 */
[C---:B------:R-:W-:Y:S01]  /*1fd0*/  IADD3 R112, P3, R212.reuse, R113, RZ ;  /* 0x00000071d4707210 */ /* 0x040fe20007f7e0ff */
[----:B------:R-:W-:Y:S01]  /*1fe0*/  IMAD.WIDE.U32 R108, R212, R110, R16 ;  /* 0x0000006ed46c7225 */ /* 0x000fe200078e0010 */
[----:B------:R-:W-:Y:S02]  /*1ff0*/  SHF.L.U64.HI R29, R110, 0x6, R111 ;  /* 0x000000066e1d7819 */ /* 0x000fe4000001026f */
[--C-:B------:R-:W-:Y:S01]  /*2000*/  SHF.L.U64.HI R34, R104, 0x5, R105.reuse ;  /* 0x0000000568227819 */ /* 0x100fe20000010269 */
[----:B------:R-:W-:Y:S01]  /*2010*/  IMAD.SHL.U32 R31, R212, 0x40, RZ ;  /* 0x00000040d41f7824 */ /* 0x000fe200078e00ff */
[----:B------:R-:W-:Y:S01]  /*2020*/  SHF.L.U64.HI R33, R104, 0x6, R105 ;  /* 0x0000000668217819 */ /* 0x000fe20000010269 */
[----:B------:R-:W-:Y:S01]  /*2030*/  IMAD.SHL.U32 R129, R98, 0x20, RZ ;  /* 0x0000002062817824 */ /* 0x000fe200078e00ff */
[----:B------:R-:W-:Y:S01]  /*2040*/  SHF.L.U32 R32, R104, 0x5, RZ ;  /* 0x0000000568207819 */ /* 0x000fe200000006ff */
[----:B------:R-:W-:Y:S01]  /*2050*/  IMAD.SHL.U32 R131, R98, 0x40, RZ ;  /* 0x0000004062837824 */ /* 0x000fe200078e00ff */
[----:B------:R-:W-:Y:S01]  /*2060*/  IADD3 R12, R212, 0x20, RZ ;  /* 0x00000020d40c7810 */ /* 0x000fe20007ffe0ff */
[C---:B------:R-:W-:Y:S01]  /*2070*/  IMAD.SHL.U32 R28, R110.reuse, 0x20, RZ ;  /* 0x000000206e1c7824 */ /* 0x040fe200078e00ff */
[----:B------:R-:W-:Y:S01]  /*2080*/  LOP3.LUT R26, R9, 0x1, RZ, 0xc0, !PT ;  /* 0x00000001091a7812 */ /* 0x000fe200078ec0ff */
[----:B------:R-:W-:Y:S01]  /*2090*/  IMAD.SHL.U32 R27, R110, 0x40, RZ ;  /* 0x000000406e1b7824 */ /* 0x000fe200078e00ff */
[----:B------:R-:W-:Y:S01]  /*20a0*/  SHF.R.S32.HI R147, RZ, 0x1f, R12 ;  /* 0x0000001fff937819 */ /* 0x000fe2000001140c */
[----:B------:R-:W-:Y:S01]  /*20b0*/  IMAD R127, R105, 0x50, RZ ;  /* 0x00000050697f7824 */ /* 0x000fe200078e02ff */
[----:B-1----:R-:W-:Y:S01]  /*20c0*/  LEA.HI R149, R149, 0x8, RZ, 0x19 ;  /* 0x0000000895957811 */ /* 0x002fe200078fc8ff */
[----:B------:R-:W-:Y:S01]  /*20d0*/  IMAD.X R113, R20, 0x1, R3, P3 ;  /* 0x0000000114717824 */ /* 0x000fe200018e0603 */
[----:B------:R-:W-:-:S02]  /*20e0*/  SHF.R.S32.HI R8, RZ, 0x1f, R25 ;  /* 0x0000001fff087819 */ /* 0x000fc40000011419 */
[----:B------:R-:W-:Y:S02]  /*20f0*/  SEL R97, R25, RZ, !P0 ;  /* 0x000000ff19617207 */ /* 0x000fe40004000000 */
[----:B------:R-:W-:Y:S02]  /*2100*/  SEL R8, R8, RZ, !P0 ;  /* 0x000000ff08087207 */ /* 0x000fe40004000000 */
[----:B------:R-:W-:Y:S01]  /*2110*/  ISETP.GE.AND P0, PT, R16, R118, PT ;  /* 0x000000761000720c */ /* 0x000fe20003f06270 */
[----:B------:R-:W-:-:S04]  /*2120*/  IMAD.WIDE.U32 R94, R97, UR8, R6 ;  /* 0x00000008615e7c25 */ /* 0x000fc8000f8e0006 */
[C---:B------:R-:W-:Y:S02]  /*2130*/  IMAD R0, R8.reuse, UR8, RZ ;  /* 0x0000000808007c24 */ /* 0x040fe4000f8e02ff */
[----:B------:R-:W-:Y:S02]  /*2140*/  IMAD R8, R8, UR4, RZ ;  /* 0x0000000408087c24 */ /* 0x000fe4000f8e02ff */
[C---:B------:R-:W-:Y:S02]  /*2150*/  IMAD R37, R97.reuse, UR9, R0 ;  /* 0x0000000961257c24 */ /* 0x040fe4000f8e0200 */
[C---:B------:R-:W-:Y:S02]  /*2160*/  IMAD R11, R97.reuse, UR5, R8 ;  /* 0x00000005610b7c24 */ /* 0x040fe4000f8e0208 */
[----:B------:R-:W-:-:S04]  /*2170*/  IMAD.WIDE.U32 R96, R97, UR4, R4 ;  /* 0x0000000461607c25 */ /* 0x000fc8000f8e0004 */
[-C--:B------:R-:W-:Y:S01]  /*2180*/  IMAD R6, R20, R98.reuse, RZ ;  /* 0x0000006214067224 */ /* 0x080fe200078e02ff */
[----:B------:R-:W-:Y:S01]  /*2190*/  IADD3 R92, R97, R11, RZ ;  /* 0x0000000b615c7210 */ /* 0x000fe20007ffe0ff */
[----:B------:R-:W-:-:S04]  /*21a0*/  IMAD.WIDE.U32 R4, R212, R98, R16 ;  /* 0x00000062d4047225 */ /* 0x000fc800078e0010 */
[----:B------:R-:W-:Y:S01]  /*21b0*/  IMAD R35, R212, R99, R6 ;  /* 0x00000063d4237224 */ /* 0x000fe200078e0206 */
[----:B------:R-:W-:Y:S01]  /*21c0*/  IADD3 R93, P1, R96, R4, RZ ;  /* 0x00000004605d7210 */ /* 0x000fe20007f3e0ff */
[----:B------:R-:W-:-:S03]  /*21d0*/  IMAD R0, R20, R104, RZ ;  /* 0x0000006814007224 */ /* 0x000fc600078e02ff */
[----:B------:R-:W-:Y:S01]  /*21e0*/  IADD3.X R35, R92, R5, R35, P1, !PT ;  /* 0x000000055c237210 */ /* 0x000fe20000ffe423 */
[----:B------:R-:W-:Y:S01]  /*21f0*/  IMAD R7, R212, R105, R0 ;  /* 0x00000069d4077224 */ /* 0x000fe200078e0200 */
[----:B------:R-:W-:Y:S01]  /*2200*/  SEL R5, R118, RZ, P0 ;  /* 0x000000ff76057207 */ /* 0x000fe20000000000 */
[----:B------:R-:W-:Y:S01]  /*2210*/  IMAD R0, R20, R110, RZ ;  /* 0x0000006e14007224 */ /* 0x000fe200078e02ff */
[----:B------:R-:W-:Y:S01]  /*2220*/  ISETP.GE.AND P1, PT, R213, R118, PT ;  /* 0x00000076d500720c */ /* 0x000fe20003f26270 */
[----:B------:R-:W-:Y:S02]  /*2230*/  IMAD.IADD R101, R101, 0x1, R7 ;  /* 0x0000000165657824 */ /* 0x000fe400078e0207 */
[----:B------:R-:W-:Y:S01]  /*2240*/  IMAD.IADD R5, R16, 0x1, R5 ;  /* 0x0000000110057824 */ /* 0x000fe200078e0205 */
[----:B------:R-:W-:Y:S01]  /*2250*/  SEL R4, R118, RZ, P1 ;  /* 0x000000ff76047207 */ /* 0x000fe20000800000 */
[----:B------:R-:W-:Y:S02]  /*2260*/  IMAD.IADD R103, R7, 0x1, R103 ;  /* 0x0000000107677824 */ /* 0x000fe400078e0267 */
[----:B------:R-:W-:Y:S01]  /*2270*/  IMAD R7, R212, R111, R0 ;  /* 0x0000006fd4077224 */ /* 0x000fe200078e0200 */
[----:B------:R-:W-:Y:S01]  /*2280*/  SHF.R.S32.HI R0, RZ, 0x1f, R5 ;  /* 0x0000001fff007819 */ /* 0x000fe20000011405 */
[----:B------:R-:W-:-:S02]  /*2290*/  IMAD.IADD R4, R213, 0x1, R4 ;  /* 0x00000001d5047824 */ /* 0x000fc400078e0204 */
[----:B------:R-:W-:Y:S01]  /*22a0*/  IMAD.IADD R109, R7, 0x1, R109 ;  /* 0x00000001076d7824 */ /* 0x000fe200078e026d */
[-C--:B------:R-:W-:Y:S01]  /*22b0*/  LEA.HI R13, R0, R5.reuse, RZ, 0x3 ;  /* 0x00000005000d7211 */ /* 0x080fe200078f18ff */
[----:B-----5:R-:W-:Y:S01]  /*22c0*/  IMAD.WIDE.U32 R100, R144, R104, R100 ;  /* 0x0000006890647225 */ /* 0x020fe200078e0064 */
[----:B------:R-:W-:Y:S02]  /*22d0*/  LEA.HI R0, R0, R5, RZ, 0x6 ;  /* 0x0000000500007211 */ /* 0x000fe400078f30ff */
[----:B------:R-:W-:Y:S01]  /*22e0*/  IADD3 R107, R107, R7, RZ ;  /* 0x000000076b6b7210 */ /* 0x000fe20007ffe0ff */
[CC--:B------:R-:W-:Y:S01]  /*22f0*/  IMAD.WIDE.U32 R108, R144.reuse, R110.reuse, R108 ;  /* 0x0000006e906c7225 */ /* 0x0c0fe200078e006c */
[----:B------:R-:W-:Y:S02]  /*2300*/  SHF.R.S32.HI R5, RZ, 0x6, R0 ;  /* 0x00000006ff057819 */ /* 0x000fe40000011400 */
[----:B------:R-:W-:Y:S01]  /*2310*/  LOP3.LUT R0, R225, 0x38, R13, 0xf8, !PT ;  /* 0x00000038e1007812 */ /* 0x000fe200078ef80d */
[----:B------:R-:W-:Y:S01]  /*2320*/  IMAD.WIDE.U32 R106, R144, R110, R106 ;  /* 0x0000006e906a7225 */ /* 0x000fe200078e006a */
[----:B------:R-:W-:-:S02]  /*2330*/  SHF.R.S32.HI R7, RZ, 0x1f, R4 ;  /* 0x0000001fff077819 */ /* 0x000fc40000011404 */
[----:B------:R-:W-:Y:S01]  /*2340*/  LOP3.LUT R6, R0, R30, RZ, 0x3c, !PT ;  /* 0x0000001e00067212 */ /* 0x000fe200078e3cff */
[----:B------:R-:W-:Y:S01]  /*2350*/  IMAD R141, R5, 0x1400, R228 ;  /* 0x00001400058d7824 */ /* 0x000fe200078e02e4 */
[-C--:B------:R-:W-:Y:S01]  /*2360*/  LEA.HI R0, R7, R4.reuse, RZ, 0x6 ;  /* 0x0000000407007211 */ /* 0x080fe200078f30ff */
[----:B------:R-:W-:Y:S01]  /*2370*/  IMAD R133, R5, 0x1400, R229 ;  /* 0x0000140005857824 */ /* 0x000fe200078e02e5 */
[----:B------:R-:W-:Y:S01]  /*2380*/  LEA.HI R4, R7, R4, RZ, 0x3 ;  /* 0x0000000407047211 */ /* 0x000fe200078f18ff */
[----:B------:R-:W-:Y:S01]  /*2390*/  IMAD.IADD R141, R141, 0x1, R6 ;  /* 0x000000018d8d7824 */ /* 0x000fe200078e0206 */
[----:B------:R-:W-:Y:S01]  /*23a0*/  SHF.R.S32.HI R7, RZ, 0x6, R0 ;  /* 0x00000006ff077819 */ /* 0x000fe20000011400 */
[----:B------:R-:W-:Y:S01]  /*23b0*/  IMAD R143, R5, 0x1400, R230 ;  /* 0x00001400058f7824 */ /* 0x000fe200078e02e6 */
[----:B------:R-:W-:Y:S01]  /*23c0*/  LOP3.LUT R6, R4, 0x38, RZ, 0xc0, !PT ;  /* 0x0000003804067812 */ /* 0x000fe200078ec0ff */
[----:B------:R-:W-:Y:S01]  /*23d0*/  IMAD.WIDE.U32 R102, R144, R104, R102 ;  /* 0x0000006890667225 */ /* 0x000fe200078e0066 */
[----:B------:R-:W-:-:S02]  /*23e0*/  LOP3.LUT R0, R13, 0x38, RZ, 0xc0, !PT ;  /* 0x000000380d007812 */ /* 0x000fc400078ec0ff */
[--C-:B------:R-:W-:Y:S01]  /*23f0*/  LOP3.LUT R6, R6, 0x1c0, R31.reuse, 0xf8, !PT ;  /* 0x000001c006067812 */ /* 0x100fe200078ef81f */
[C---:B------:R-:W-:Y:S01]  /*2400*/  IMAD R142, R7.reuse, 0x1400, R230 ;  /* 0x00001400078e7824 */ /* 0x040fe200078e02e6 */
[----:B------:R-:W-:Y:S01]  /*2410*/  LOP3.LUT R0, R0, 0x1c0, R31, 0xf8, !PT ;  /* 0x000001c000007812 */ /* 0x000fe200078ef81f */
[C---:B------:R-:W-:Y:S01]  /*2420*/  IMAD R140, R7.reuse, 0x1400, R228 ;  /* 0x00001400078c7824 */ /* 0x040fe200078e02e4 */
[-C--:B------:R-:W-:Y:S01]  /*2430*/  LOP3.LUT R5, R6, R231.reuse, RZ, 0x3c, !PT ;  /* 0x000000e706057212 */ /* 0x080fe200078e3cff */
[----:B------:R-:W-:Y:S01]  /*2440*/  IMAD R132, R7, 0x1400, R229 ;  /* 0x0000140007847824 */ /* 0x000fe200078e02e5 */
[----:B------:R-:W-:Y:S01]  /*2450*/  LOP3.LUT R8, R226, 0x38, R13, 0xf8, !PT ;  /* 0x00000038e2087812 */ /* 0x000fe200078ef80d */
[----:B------:R-:W-:Y:S01]  /*2460*/  IMAD.SHL.U32 R31, R104, 0x40, RZ ;  /* 0x00000040681f7824 */ /* 0x000fe200078e00ff */
[----:B------:R-:W-:Y:S01]  /*2470*/  LOP3.LUT R0, R0, R231, RZ, 0x3c, !PT ;  /* 0x000000e700007212 */ /* 0x000fe200078e3cff */
[----:B------:R-:W-:Y:S01]  /*2480*/  IMAD.IADD R142, R142, 0x1, R5 ;  /* 0x000000018e8e7824 */ /* 0x000fe200078e0205 */
[----:B------:R-:W-:Y:S01]  /*2490*/  SHF.R.S32.HI R5, RZ, 0x1f, R144 ;  /* 0x0000001fff057819 */ /* 0x000fe20000011490 */
[----:B------:R-:W-:Y:S01]  /*24a0*/  IMAD.SHL.U32 R118, R118, 0x2, RZ ;  /* 0x0000000276767824 */ /* 0x000fe200078e00ff */
[----:B------:R-:W-:-:S02]  /*24b0*/  LOP3.LUT R8, R8, R21, RZ, 0x3c, !PT ;  /* 0x0000001508087212 */ /* 0x000fc400078e3cff */
[--C-:B------:R-:W-:Y:S02]  /*24c0*/  LOP3.LUT R10, R226, 0x38, R4.reuse, 0xf8, !PT ;  /* 0x00000038e20a7812 */ /* 0x100fe400078ef804 */
[----:B------:R-:W-:Y:S01]  /*24d0*/  IADD3 R143, R143, R0, RZ ;  /* 0x000000008f8f7210 */ /* 0x000fe20007ffe0ff */
[----:B------:R-:W-:Y:S01]  /*24e0*/  IMAD R0, R5, R104, RZ ;  /* 0x0000006805007224 */ /* 0x000fe200078e02ff */
[----:B------:R-:W-:Y:S02]  /*24f0*/  IADD3 R133, R133, R8, RZ ;  /* 0x0000000885857210 */ /* 0x000fe40007ffe0ff */
[----:B------:R-:W-:Y:S02]  /*2500*/  LOP3.LUT R8, R225, 0x38, R4, 0xf8, !PT ;  /* 0x00000038e1087812 */ /* 0x000fe400078ef804 */
[----:B------:R-:W-:Y:S01]  /*2510*/  LOP3.LUT R11, R10, R21, RZ, 0x3c, !PT ;  /* 0x000000150a0b7212 */ /* 0x000fe200078e3cff */
[----:B------:R-:W-:Y:S01]  /*2520*/  IMAD R21, R144, R105, R0 ;  /* 0x0000006990157224 */ /* 0x000fe200078e0200 */
[----:B------:R-:W-:Y:S01]  /*2530*/  LOP3.LUT R7, R8, R30, RZ, 0x3c, !PT ;  /* 0x0000001e08077212 */ /* 0x000fe200078e3cff */
[----:B------:R-:W-:Y:S01]  /*2540*/  IMAD R0, R5, R110, RZ ;  /* 0x0000006e05007224 */ /* 0x000fe200078e02ff */
[----:B------:R-:W-:Y:S01]  /*2550*/  SHF.L.U64.HI R30, R110, 0x5, R111 ;  /* 0x000000056e1e7819 */ /* 0x000fe2000001026f */
[----:B------:R-:W-:Y:S01]  /*2560*/  IMAD R5, R111, 0x50, RZ ;  /* 0x000000506f057824 */ /* 0x000fe200078e02ff */
[----:B------:R-:W-:Y:S01]  /*2570*/  SHF.R.S32.HI R14, RZ, 0x3, R13 ;  /* 0x00000003ff0e7819 */ /* 0x000fe2000001140d */
[----:B------:R-:W-:Y:S01]  /*2580*/  IMAD R15, R144, R111, R0 ;  /* 0x0000006f900f7224 */ /* 0x000fe200078e0200 */
[----:B------:R-:W-:Y:S01]  /*2590*/  SEL R0, RZ, 0x8, P2 ;  /* 0x00000008ff007807 */ /* 0x000fe20001000000 */
[----:B------:R-:W-:Y:S01]  /*25a0*/  IMAD.IADD R140, R140, 0x1, R7 ;  /* 0x000000018c8c7824 */ /* 0x000fe200078e0207 */
[----:B------:R-:W-:Y:S01]  /*25b0*/  LOP3.LUT R13, R13, 0xfffffff8, RZ, 0xc0, !PT ;  /* 0xfffffff80d0d7812 */ /* 0x000fe200078ec0ff */
[----:B------:R-:W-:Y:S01]  /*25c0*/  IMAD R7, R99, 0x50, RZ ;  /* 0x0000005063077824 */ /* 0x000fe200078e02ff */
[----:B------:R-:W-:Y:S01]  /*25d0*/  LOP3.LUT R0, R9, R0, RZ, 0xfc, !PT ;  /* 0x0000000009007212 */ /* 0x000fe200078efcff */
[----:B------:R-:W-:Y:S01]  /*25e0*/  IMAD.WIDE.U32 R98, R98, 0x50, RZ ;  /* 0x0000005062627825 */ /* 0x000fe200078e00ff */
[----:B------:R-:W-:-:S02]  /*25f0*/  SHF.R.S32.HI R12, RZ, 0x3, R4 ;  /* 0x00000003ff0c7819 */ /* 0x000fc40000011404 */
[----:B------:R-:W-:Y:S01]  /*2600*/  LOP3.LUT R10, R0, 0x2, RZ, 0xc0, !PT ;  /* 0x00000002000a7812 */ /* 0x000fe200078ec0ff */
[----:B------:R-:W-:Y:S01]  /*2610*/  VIADD R8, R212, 0x40 ;  /* 0x00000040d4087836 */ /* 0x000fe20000000000 */
[----:B------:R-:W-:Y:S01]  /*2620*/  IADD3 R120, R99, R7, RZ ;  /* 0x0000000763787210 */ /* 0x000fe20007ffe0ff */
[----:B------:R-:W-:Y:S01]  /*2630*/  IMAD.IADD R132, R132, 0x1, R11 ;  /* 0x0000000184847824 */ /* 0x000fe200078e020b */
[----:B------:R-:W-:Y:S01]  /*2640*/  LOP3.LUT R11, R4, 0xfffffff8, RZ, 0xc0, !PT ;  /* 0xfffffff8040b7812 */ /* 0x000fe200078ec0ff */
[----:B------:R-:W-:Y:S01]  /*2650*/  IMAD.WIDE.U32 R110, R110, 0x50, RZ ;  /* 0x000000506e6e7825 */ /* 0x000fe200078e00ff */
[----:B------:R-:W-:Y:S02]  /*2660*/  SHF.R.S32.HI R146, RZ, 0x1f, R8 ;  /* 0x0000001fff927819 */ /* 0x000fe40000011408 */
[----:B------:R-:W-:Y:S01]  /*2670*/  LOP3.LUT R9, R0, 0x4, RZ, 0xc0, !PT ;  /* 0x0000000400097812 */ /* 0x000fe200078ec0ff */
[----:B------:R-:W-:Y:S01]  /*2680*/  IMAD.WIDE.U32 R104, R104, 0x50, RZ ;  /* 0x0000005068687825 */ /* 0x000fe200078e00ff */
[----:B------:R-:W-:-:S02]  /*2690*/  LOP3.LUT R8, R0, 0x8, RZ, 0xc0, !PT ;  /* 0x0000000800087812 */ /* 0x000fc400078ec0ff */
[----:B------:R-:W-:Y:S01]  /*26a0*/  SHF.R.S32.HI R7, RZ, 0x1f, R13 ;  /* 0x0000001fff077819 */ /* 0x000fe2000001140d */
[----:B------:R-:W-:Y:S01]  /*26b0*/  IMAD.IADD R126, R111, 0x1, R5 ;  /* 0x000000016f7e7824 */ /* 0x000fe200078e0205 */
[----:B------:R-:W-:Y:S01]  /*26c0*/  SHF.R.S32.HI R6, RZ, 0x1f, R11 ;  /* 0x0000001fff067819 */ /* 0x000fe2000001140b */
[----:B------:R-:W-:Y:S01]  /*26d0*/  IMAD.IADD R25, R101, 0x1, R21 ;  /* 0x0000000165197824 */ /* 0x000fe200078e0215 */
[----:B------:R-:W-:Y:S01]  /*26e0*/  IADD3 R21, R21, R103, RZ ;  /* 0x0000006715157210 */ /* 0x000fe20007ffe0ff */
[----:B------:R-:W-:Y:S02]  /*26f0*/  IMAD.IADD R20, R107, 0x1, R15 ;  /* 0x000000016b147824 */ /* 0x000fe400078e020f */
[----:B------:R-:W-:Y:S02]  /*2700*/  IMAD.IADD R127, R105, 0x1, R127 ;  /* 0x00000001697f7824 */ /* 0x000fe400078e027f */
[----:B------:R-:W-:Y:S02]  /*2710*/  IMAD.IADD R15, R15, 0x1, R109 ;  /* 0x000000010f0f7824 */ /* 0x000fe400078e026d */
[----:B------:R-:W-:-:S07]  /*2720*/  IMAD.IADD R5, R95, 0x1, R37 ;  /* 0x000000015f057824 */ /* 0x000fce00078e0225 */
.L_x_761:
[----:B-1----:R-:W2:Y:S01]  /*2730*/  LDL.LU R39, [R1+0x20] ;  /* 0x0000200001277983 */ /* 0x002ea20000300800 */
[----:B------:R-:W-:Y:S01]  /*2740*/  IADD3 R41, R24, -0x1, RZ ;  /* 0xffffffff18297810 */ /* 0x000fe20007ffe0ff */
[----:B------:R-:W0:Y:S01]  /*2750*/  LDC.64 R116, c[0x0][0x2e8] ;  /* 0x0000ba00ff747b82 */ /* 0x000e220000000a00 */
[----:B------:R-:W-:Y:S05]  /*2760*/  YIELD ;  /* 0x0000000000007946 */ /* 0x000fea0003800000 */
[----:B------:R-:W-:Y:S01]  /*2770*/  SHF.R.S32.HI R38, RZ, 0x1f, R41 ;  /* 0x0000001fff267819 */ /* 0x000fe20000011429 */
[-C--:B------:R-:W-:Y:S01]  /*2780*/  IMAD R3, R120, R41.reuse, RZ ;  /* 0x0000002978037224 */ /* 0x080fe200078e02ff */
[----:B------:R-:W1:Y:S01]  /*2790*/  LDC R115, c[0x0][0x3f4] ;  /* 0x0000fd00ff737b82 */ /* 0x000e620000000800 */
[----:B------:R-:W-:Y:S01]  /*27a0*/  IMAD.WIDE.U32 R124, R98, R41, RZ ;  /* 0x00000029627c7225 */ /* 0x000fe200078e00ff */
[----:B------:R-:W-:Y:S03]  /*27b0*/  BSSY B0, `(.L_x_654) ;  /* 0x0000790000007945 */ /* 0x000fe60003800000 */
[----:B------:R-:W-:Y:S01]  /*27c0*/  IMAD R3, R38, R98, R3 ;  /* 0x0000006226037224 */ /* 0x000fe200078e0203 */
[----:B------:R-:W-:-:S02]  /*27d0*/  IADD3 R0, P3, P4, R93, R124, R131 ;  /* 0x0000007c5d007210 */ /* 0x000fc40007c7e083 */
[-C--:B------:R-:W-:Y:S01]  /*27e0*/  IADD3 R36, P2, R93, R124.reuse, RZ ;  /* 0x0000007c5d247210 */ /* 0x080fe20007f5e0ff */
[----:B------:R-:W-:Y:S01]  /*27f0*/  IMAD.IADD R88, R125, 0x1, R3 ;  /* 0x000000017d587824 */ /* 0x000fe200078e0203 */
[----:B------:R-:W-:-:S03]  /*2800*/  IADD3 R4, P5, P6, R93, R124, R129 ;  /* 0x0000007c5d047210 */ /* 0x000fc60007ebe081 */
[----:B------:R-:W-:Y:S01]  /*2810*/  IMAD.X R37, R88, 0x1, R35, P2 ;  /* 0x0000000158257824 */ /* 0x000fe200010e0623 */
[----:B------:R-:W-:Y:S02]  /*2820*/  IADD3.X R3, R35, R88, R130, P3, P4 ;  /* 0x0000005823037210 */ /* 0x000fe40001fe8482 */
[----:B------:R-:W-:Y:S02]  /*2830*/  ISETP.GT.AND P3, PT, R41, R119, PT ;  /* 0x000000772900720c */ /* 0x000fe40003f64270 */
[C---:B0-----:R-:W-:Y:S02]  /*2840*/  LEA R48, P2, R0.reuse, R116, 0x1 ;  /* 0x0000007400307211 */ /* 0x041fe400078408ff */
[----:B------:R-:W-:Y:S02]  /*2850*/  IADD3.X R24, R35, R88, R128, P5, P6 ;  /* 0x0000005823187210 */ /* 0x000fe40002fec480 */
[----:B------:R-:W-:Y:S01]  /*2860*/  LEA.HI.X R49, R0, R117, R3, 0x1, P2 ;  /* 0x0000007500317211 */ /* 0x000fe200010f0c03 */
[----:B------:R-:W-:Y:S01]  /*2870*/  IMAD R3, R19, 0x5000, R232 ;  /* 0x0000500013037824 */ /* 0x000fe200078e02e8 */
[----:B-1----:R-:W-:-:S02]  /*2880*/  ISETP.GE.AND P2, PT, R115, 0x1, PT ;  /* 0x000000017300780c */ /* 0x002fc40003f46270 */
[-C--:B------:R-:W-:Y:S02]  /*2890*/  LEA R50, P5, R4, R116.reuse, 0x1 ;  /* 0x0000007404327211 */ /* 0x080fe400078a08ff */
[----:B------:R-:W-:Y:S02]  /*28a0*/  LEA R56, P6, R36, R116, 0x1 ;  /* 0x0000007424387211 */ /* 0x000fe400078c08ff */
[-C--:B------:R-:W-:Y:S01]  /*28b0*/  LEA.HI.X R51, R4, R117.reuse, R24, 0x1, P5 ;  /* 0x0000007504337211 */ /* 0x080fe200028f0c18 */
[----:B------:R-:W-:Y:S01]  /*28c0*/  IMAD R4, R3, 0x2, R18 ;  /* 0x0000000203047824 */ /* 0x000fe200078e0212 */
[----:B------:R-:W-:Y:S02]  /*28d0*/  LEA.HI.X R57, R36, R117, R37, 0x1, P6 ;  /* 0x0000007524397211 */ /* 0x000fe400030f0c25 */
[----:B------:R-:W-:Y:S02]  /*28e0*/  MOV R24, R41 ;  /* 0x0000002900187202 */ /* 0x000fe40000000f00 */
[----:B--2---:R-:W-:-:S04]  /*28f0*/  LOP3.LUT R39, R39, 0xfffffffd, RZ, 0xc0, !PT ;  /* 0xfffffffd27277812 */ /* 0x004fc800078ec0ff */
[----:B------:R-:W-:-:S05]  /*2900*/  @P3 LOP3.LUT R39, R39, 0x2, RZ, 0xfc, !PT ;  /* 0x0000000227273812 */ /* 0x000fca00078efcff */
[----:B------:R0:W-:Y:S01]  /*2910*/  STL [R1+0x20], R39 ;  /* 0x0000202701007387 */ /* 0x0001e20000100800 */
[----:B------:R-:W-:Y:S05]  /*2920*/  @!P2 BRA `(.L_x_655) ;  /* 0x0000007000e8a947 */ /* 0x000fea0003800000 */
[----:B------:R-:W-:Y:S01]  /*2930*/  ULDC.U8 UR4, c[0x0][0x410] ;  /* 0x0001040000047ab9 */ /* 0x000fe20000000000 */
[-C--:B------:R-:W-:Y:S01]  /*2940*/  IMAD R3, R126, R41.reuse, RZ ;  /* 0x000000297e037224 */ /* 0x080fe200078e02ff */
[----:B------:R-:W-:Y:S01]  /*2950*/  ISETP.NE.AND P2, PT, RZ, UR4, PT ;  /* 0x00000004ff007c0c */ /* 0x000fe2000bf45270 */
[-C--:B0-----:R-:W-:Y:S02]  /*2960*/  IMAD R39, R127, R41.reuse, RZ ;  /* 0x000000297f277224 */ /* 0x081fe400078e02ff */
[----:B------:R-:W-:Y:S02]  /*2970*/  IMAD R37, R38, R110, R3 ;  /* 0x0000006e26257224 */ /* 0x000fe400078e0203 */
[----:B------:R-:W-:Y:S02]  /*2980*/  IMAD R3, R24, -0x50, R2 ;  /* 0xffffffb018037824 */ /* 0x000fe400078e0202 */
[----:B------:R-:W-:Y:S02]  /*2990*/  IMAD R39, R38, R104, R39 ;  /* 0x0000006826277224 */ /* 0x000fe400078e0227 */
[----:B------:R-:W-:Y:S01]  /*29a0*/  IMAD.WIDE.U32 R86, R110, R41, RZ ;  /* 0x000000296e567225 */ /* 0x000fe200078e00ff */
[----:B------:R-:W-:-:S03]  /*29b0*/  VIMNMX R3, R3, 0x50, PT ;  /* 0x0000005003037848 */ /* 0x000fc60003fe0100 */
[----:B------:R-:W-:-:S04]  /*29c0*/  IMAD.WIDE.U32 R84, R104, R41, RZ ;  /* 0x0000002968547225 */ /* 0x000fc800078e00ff */
[----:B------:R-:W-:Y:S02]  /*29d0*/  IMAD.IADD R0, R87, 0x1, R37 ;  /* 0x0000000157007824 */ /* 0x000fe400078e0225 */
[----:B------:R-:W-:Y:S01]  /*29e0*/  IMAD.IADD R114, R85, 0x1, R39 ;  /* 0x0000000155727824 */ /* 0x000fe200078e0227 */
[----:B------:R-:W-:Y:S06]  /*29f0*/  @!P2 BRA `(.L_x_656) ;  /* 0x000000340044a947 */ /* 0x000fec0003800000 */
[----:B------:R-:W-:Y:S01]  /*2a00*/  ISETP.GE.AND P3, PT, R212, R3, PT ;  /* 0x00000003d400720c */ /* 0x000fe20003f66270 */
[----:B------:R-:W-:Y:S01]  /*2a10*/  BSSY B1, `(.L_x_657) ;  /* 0x000002a000017945 */ /* 0x000fe20003800000 */
        /* <DEDUP_REMOVED lines=9> */
[----:B------:R-:W-:Y:S06]  /*2ab0*/  @P3 BRA `(.L_x_658) ;  /* 0x00000000007c3947 */ /* 0x000fec0003800000 */
[----:B------:R-:W-:Y:S01]  /*2ac0*/  IADD3 R37, P2, R106, R86, RZ ;  /* 0x000000566a257210 */ /* 0x000fe20007f5e0ff */
[----:B------:R-:W-:Y:S01]  /*2ad0*/  ULDC.64 UR4, c[0x0][0x3e8] ;  /* 0x0000fa0000047ab9 */ /* 0x000fe20000000a00 */
[----:B------:R-:W-:Y:S02]  /*2ae0*/  IADD3 R39, P4, R100, R84, RZ ;  /* 0x0000005464277210 */ /* 0x000fe40007f9e0ff */
[----:B------:R-:W-:Y:S02]  /*2af0*/  CS2R R122, SRZ ;  /* 0x00000000007a7805 */ /* 0x000fe4000001ff00 */
[----:B------:R-:W-:Y:S01]  /*2b00*/  ISETP.GE.AND P5, PT, R22, R115, PT ;  /* 0x000000731600720c */ /* 0x000fe20003fa6270 */
[----:B------:R-:W-:Y:S01]  /*2b10*/  IMAD.X R38, R0, 0x1, R20, P2 ;  /* 0x0000000100267824 */ /* 0x000fe200010e0614 */
[----:B------:R-:W-:Y:S02]  /*2b20*/  LEA R36, P2, R37, UR4, 0x1 ;  /* 0x0000000425247c11 */ /* 0x000fe4000f8408ff */
[----:B------:R-:W-:-:S02]  /*2b30*/  CS2R R124, SRZ ;  /* 0x00000000007c7805 */ /* 0x000fc4000001ff00 */
[----:B------:R-:W-:Y:S01]  /*2b40*/  IADD3.X R40, R114, R25, RZ, P4, !PT ;  /* 0x0000001972287210 */ /* 0x000fe200027fe4ff */
[----:B------:R-:W-:Y:S01]  /*2b50*/  ULDC.64 UR6, c[0x0][0x208] ;  /* 0x0000820000067ab9 */ /* 0x000fe20000000a00 */
[----:B------:R-:W-:Y:S01]  /*2b60*/  LEA.HI.X R37, R37, UR5, R38, 0x1, P2 ;  /* 0x0000000525257c11 */ /* 0x000fe200090f0c26 */
[----:B------:R-:W-:Y:S01]  /*2b70*/  ULDC.64 UR4, c[0x0][0x400] ;  /* 0x0001000000047ab9 */ /* 0x000fe20000000a00 */
[----:B------:R-:W-:Y:S02]  /*2b80*/  ISETP.GE.AND P4, PT, R215, R115, PT ;  /* 0x00000073d700720c */ /* 0x000fe40003f86270 */
[C---:B------:R-:W-:Y:S01]  /*2b90*/  LEA R38, P2, R39.reuse, UR4, 0x1 ;  /* 0x0000000427267c11 */ /* 0x040fe2000f8408ff */
[----:B------:R0:W5:Y:S03]  /*2ba0*/  @!P5 LDG.E.64 R122, desc[UR6][R36.64] ;  /* 0x00000006247ad981 */ /* 0x000166000c1e1b00 */
[----:B------:R-:W-:-:S02]  /*2bb0*/  LEA.HI.X R39, R39, UR5, R40, 0x1, P2 ;  /* 0x0000000527277c11 */ /* 0x000fc400090f0c28 */
[----:B------:R-:W-:-:S03]  /*2bc0*/  ISETP.GE.AND P2, PT, R214, R115, PT ;  /* 0x00000073d600720c */ /* 0x000fc60003f46270 */
[----:B------:R0:W5:Y:S01]  /*2bd0*/  @!P5 LDG.E.64 R124, desc[UR6][R38.64] ;  /* 0x00000006267cd981 */ /* 0x000162000c1e1b00 */
[----:B------:R-:W-:Y:S02]  /*2be0*/  ISETP.GE.AND P5, PT, R216, R115, PT ;  /* 0x00000073d800720c */ /* 0x000fe40003fa6270 */
[----:B------:R-:W-:Y:S02]  /*2bf0*/  CS2R R90, SRZ ;  /* 0x00000000005a7805 */ /* 0x000fe4000001ff00 */
[----:B------:R-:W-:Y:S02]  /*2c00*/  CS2R R82, SRZ ;  /* 0x0000000000527805 */ /* 0x000fe4000001ff00 */
[----:B------:R-:W-:Y:S02]  /*2c10*/  CS2R R78, SRZ ;  /* 0x00000000004e7805 */ /* 0x000fe4000001ff00 */
[----:B------:R-:W-:Y:S02]  /*2c20*/  CS2R R116, SRZ ;  /* 0x0000000000747805 */ /* 0x000fe4000001ff00 */
[----:B------:R-:W-:-:S02]  /*2c30*/  CS2R R88, SRZ ;  /* 0x0000000000587805 */ /* 0x000fc4000001ff00 */
[----:B------:R-:W-:Y:S01]  /*2c40*/  CS2R R80, SRZ ;  /* 0x0000000000507805 */ /* 0x000fe2000001ff00 */
[----:B------:R0:W5:Y:S04]  /*2c50*/  @!P4 LDG.E.64 R90, desc[UR6][R36.64+0x40] ;  /* 0x00004006245ac981 */ /* 0x000168000c1e1b00 */
[----:B------:R0:W5:Y:S04]  /*2c60*/  @!P2 LDG.E.64 R82, desc[UR6][R36.64+0x80] ;  /* 0x000080062452a981 */ /* 0x000168000c1e1b00 */
[----:B------:R0:W5:Y:S04]  /*2c70*/  @!P5 LDG.E.64 R78, desc[UR6][R36.64+0xc0] ;  /* 0x0000c006244ed981 */ /* 0x000168000c1e1b00 */
[----:B------:R0:W5:Y:S04]  /*2c80*/  @!P4 LDG.E.64 R116, desc[UR6][R38.64+0x40] ;  /* 0x000040062674c981 */ /* 0x000168000c1e1b00 */
[----:B------:R0:W5:Y:S04]  /*2c90*/  @!P2 LDG.E.64 R88, desc[UR6][R38.64+0x80] ;  /* 0x000080062658a981 */ /* 0x000168000c1e1b00 */
[----:B------:R0:W5:Y:S02]  /*2ca0*/  @!P5 LDG.E.64 R80, desc[UR6][R38.64+0xc0] ;  /* 0x0000c0062650d981 */ /* 0x000164000c1e1b00 */
.L_x_658:
[----:B------:R-:W-:Y:S05]  /*2cb0*/  BSYNC B1 ;  /* 0x0000000000017941 */ /* 0x000fea0003800000 */
.L_x_657:
[----:B0----5:R-:W-:Y:S01]  /*2cc0*/  IMAD.MOV.U32 R36, RZ, RZ, R78 ;  /* 0x000000ffff247224 */ /* 0x021fe200078e004e */
[----:B------:R-:W-:Y:S01]  /*2cd0*/  IADD3 R39, R212, 0x20, RZ ;  /* 0x00000020d4277810 */ /* 0x000fe20007ffe0ff */
[----:B------:R-:W-:Y:S01]  /*2ce0*/  IMAD.MOV.U32 R37, RZ, RZ, R79 ;  /* 0x000000ffff257224 */ /* 0x000fe200078e004f */
[----:B------:R-:W-:Y:S01]  /*2cf0*/  BSSY B1, `(.L_x_659) ;  /* 0x0000041000017945 */ /* 0x000fe20003800000 */
[----:B------:R-:W-:Y:S01]  /*2d00*/  IMAD.MOV.U32 R38, RZ, RZ, R82 ;  /* 0x000000ffff267224 */ /* 0x000fe200078e0052 */
[----:B------:R-:W-:Y:S02]  /*2d10*/  ISETP.GE.AND P4, PT, R39, R3, PT ;  /* 0x000000032700720c */ /* 0x000fe40003f86270 */
[----:B------:R-:W-:Y:S02]  /*2d20*/  CS2R R66, SRZ ;  /* 0x0000000000427805 */ /* 0x000fe4000001ff00 */
[----:B------:R-:W-:Y:S01]  /*2d30*/  PRMT R160, R37, 0x5410, R36 ;  /* 0x0000541025a07816 */ /* 0x000fe20000000024 */
[----:B------:R-:W-:Y:S01]  /*2d40*/  IMAD.MOV.U32 R37, RZ, RZ, R90 ;  /* 0x000000ffff257224 */ /* 0x000fe200078e005a */
[----:B------:R-:W-:-:S02]  /*2d50*/  MOV R36, R83 ;  /* 0x0000005300247202 */ /* 0x000fc40000000f00 */
[----:B------:R-:W-:Y:S02]  /*2d60*/  CS2R R70, SRZ ;  /* 0x0000000000467805 */ /* 0x000fe4000001ff00 */
[----:B------:R-:W-:Y:S02]  /*2d70*/  CS2R R74, SRZ ;  /* 0x00000000004a7805 */ /* 0x000fe4000001ff00 */
[----:B------:R-:W-:Y:S02]  /*2d80*/  CS2R R64, SRZ ;  /* 0x0000000000407805 */ /* 0x000fe4000001ff00 */
[----:B------:R-:W-:Y:S01]  /*2d90*/  PRMT R162, R38, 0x5410, R36 ;  /* 0x0000541026a27816 */ /* 0x000fe20000000024 */
[----:B------:R-:W-:Y:S01]  /*2da0*/  IMAD.MOV.U32 R36, RZ, RZ, R91 ;  /* 0x000000ffff247224 */ /* 0x000fe200078e005b */
[----:B------:R-:W-:Y:S01]  /*2db0*/  CS2R R68, SRZ ;  /* 0x0000000000447805 */ /* 0x000fe2000001ff00 */
[----:B------:R-:W-:Y:S01]  /*2dc0*/  IMAD.MOV.U32 R38, RZ, RZ, R122 ;  /* 0x000000ffff267224 */ /* 0x000fe200078e007a */
[----:B------:R-:W-:-:S02]  /*2dd0*/  CS2R R72, SRZ ;  /* 0x0000000000487805 */ /* 0x000fc4000001ff00 */
[----:B------:R-:W-:Y:S02]  /*2de0*/  CS2R R76, SRZ ;  /* 0x00000000004c7805 */ /* 0x000fe4000001ff00 */
[----:B------:R-:W-:Y:S01]  /*2df0*/  PRMT R163, R37, 0x5410, R36 ;  /* 0x0000541025a37816 */ /* 0x000fe20000000024 */
[----:B------:R-:W-:Y:S01]  /*2e00*/  IMAD.MOV.U32 R36, RZ, RZ, R80 ;  /* 0x000000ffff247224 */ /* 0x000fe200078e0050 */
[----:B------:R-:W-:Y:S02]  /*2e10*/  MOV R37, R123 ;  /* 0x0000007b00257202 */ /* 0x000fe40000000f00 */
[----:B------:R-:W-:Y:S01]  /*2e20*/  PRMT R151, R38, 0x7610, R151 ;  /* 0x0000761026977816 */ /* 0x000fe20000000097 */
[----:B------:R-:W-:Y:S01]  /*2e30*/  IMAD.MOV.U32 R38, RZ, RZ, R88 ;  /* 0x000000ffff267224 */ /* 0x000fe200078e0058 */
[----:B------:R-:W-:Y:S01]  /*2e40*/  PRMT R153, R37, 0x7610, R153 ;  /* 0x0000761025997816 */ /* 0x000fe20000000099 */
[----:B------:R-:W-:-:S05]  /*2e50*/  IMAD.MOV.U32 R37, RZ, RZ, R81 ;  /* 0x000000ffff257224 */ /* 0x000fca00078e0051 */
[----:B------:R-:W-:Y:S01]  /*2e60*/  PRMT R161, R36, 0x5410, R37 ;  /* 0x0000541024a17816 */ /* 0x000fe20000000025 */
[----:B------:R-:W-:Y:S01]  /*2e70*/  IMAD.MOV.U32 R37, RZ, RZ, R116 ;  /* 0x000000ffff257224 */ /* 0x000fe200078e0074 */
[----:B------:R-:W-:-:S04]  /*2e80*/  MOV R36, R89 ;  /* 0x0000005900247202 */ /* 0x000fc80000000f00 */
[----:B------:R-:W-:Y:S01]  /*2e90*/  PRMT R164, R38, 0x5410, R36 ;  /* 0x0000541026a47816 */ /* 0x000fe20000000024 */
[----:B------:R-:W-:Y:S02]  /*2ea0*/  IMAD.MOV.U32 R36, RZ, RZ, R117 ;  /* 0x000000ffff247224 */ /* 0x000fe400078e0075 */
[----:B------:R-:W-:-:S03]  /*2eb0*/  IMAD.MOV.U32 R38, RZ, RZ, R124 ;  /* 0x000000ffff267224 */ /* 0x000fc600078e007c */
[----:B------:R-:W-:Y:S01]  /*2ec0*/  PRMT R165, R37, 0x5410, R36 ;  /* 0x0000541025a57816 */ /* 0x000fe20000000024 */
[----:B------:R-:W-:Y:S01]  /*2ed0*/  IMAD.MOV.U32 R37, RZ, RZ, R125 ;  /* 0x000000ffff257224 */ /* 0x000fe200078e007d */
[----:B------:R-:W-:-:S04]  /*2ee0*/  PRMT R151, R151, 0x5410, R38 ;  /* 0x0000541097977816 */ /* 0x000fc80000000026 */
[----:B------:R-:W-:Y:S01]  /*2ef0*/  PRMT R153, R153, 0x5410, R37 ;  /* 0x0000541099997816 */ /* 0x000fe20000000025 */
[----:B------:R-:W-:Y:S06]  /*2f00*/  @P4 BRA `(.L_x_660) ;  /* 0x00000000007c4947 */ /* 0x000fec0003800000 */
[----:B------:R-:W-:Y:S01]  /*2f10*/  IADD3 R37, P2, P5, R106, R86, R28 ;  /* 0x000000566a257210 */ /* 0x000fe20007d5e01c */
[----:B------:R-:W-:Y:S01]  /*2f20*/  ULDC.64 UR4, c[0x0][0x3e8] ;  /* 0x0000fa0000047ab9 */ /* 0x000fe20000000a00 */
[----:B------:R-:W-:Y:S01]  /*2f30*/  ULDC.64 UR6, c[0x0][0x400] ;  /* 0x0001000000067ab9 */ /* 0x000fe20000000a00 */
[----:B------:R-:W-:Y:S02]  /*2f40*/  CS2R R74, SRZ ;  /* 0x00000000004a7805 */ /* 0x000fe4000001ff00 */
[----:B------:R-:W-:Y:S02]  /*2f50*/  IADD3.X R42, R20, R0, R30, P2, P5 ;  /* 0x00000000142a7210 */ /* 0x000fe400017ea41e */
[----:B------:R-:W-:Y:S02]  /*2f60*/  CS2R R70, SRZ ;  /* 0x0000000000467805 */ /* 0x000fe4000001ff00 */
[----:B------:R-:W-:Y:S02]  /*2f70*/  IADD3 R39, P2, P5, R100, R84, R32 ;  /* 0x0000005464277210 */ /* 0x000fe40007d5e020 */
[----:B------:R-:W-:-:S02]  /*2f80*/  CS2R R76, SRZ ;  /* 0x00000000004c7805 */ /* 0x000fc4000001ff00 */
[----:B------:R-:W-:Y:S01]  /*2f90*/  CS2R R72, SRZ ;  /* 0x0000000000487805 */ /* 0x000fe2000001ff00 */
[----:B------:R-:W-:Y:S01]  /*2fa0*/  ULDC.64 UR8, c[0x0][0x208] ;  /* 0x0000820000087ab9 */ /* 0x000fe20000000a00 */
[----:B------:R-:W-:Y:S02]  /*2fb0*/  IADD3.X R40, R25, R114, R34, P2, P5 ;  /* 0x0000007219287210 */ /* 0x000fe400017ea422 */
[----:B------:R-:W-:Y:S02]  /*2fc0*/  LEA R36, P2, R37, UR4, 0x1 ;  /* 0x0000000425247c11 */ /* 0x000fe4000f8408ff */
[----:B------:R-:W-:Y:S02]  /*2fd0*/  LEA R38, P5, R39, UR6, 0x1 ;  /* 0x0000000627267c11 */ /* 0x000fe4000f8a08ff */
[----:B------:R-:W-:Y:S02]  /*2fe0*/  LEA.HI.X R37, R37, UR5, R42, 0x1, P2 ;  /* 0x0000000525257c11 */ /* 0x000fe400090f0c2a */
[----:B------:R-:W-:-:S02]  /*2ff0*/  LEA.HI.X R39, R39, UR7, R40, 0x1, P5 ;  /* 0x0000000727277c11 */ /* 0x000fc4000a8f0c28 */
[-C--:B------:R-:W-:Y:S02]  /*3000*/  ISETP.GE.AND P2, PT, R22, R115.reuse, PT ;  /* 0x000000731600720c */ /* 0x080fe40003f46270 */
[----:B------:R-:W-:Y:S02]  /*3010*/  ISETP.GE.AND P5, PT, R215, R115, PT ;  /* 0x00000073d700720c */ /* 0x000fe40003fa6270 */
[----:B------:R-:W-:Y:S02]  /*3020*/  CS2R R66, SRZ ;  /* 0x0000000000427805 */ /* 0x000fe4000001ff00 */
[----:B------:R-:W-:Y:S02]  /*3030*/  CS2R R62, SRZ ;  /* 0x00000000003e7805 */ /* 0x000fe4000001ff00 */
[----:B------:R-:W-:-:S05]  /*3040*/  CS2R R68, SRZ ;  /* 0x0000000000447805 */ /* 0x000fca000001ff00 */
[----:B------:R0:W5:Y:S04]  /*3050*/  @!P2 LDG.E.64 R74, desc[UR8][R36.64] ;  /* 0x00000008244aa981 */ /* 0x000168000c1e1b00 */
[----:B------:R0:W5:Y:S01]  /*3060*/  @!P2 LDG.E.64 R76, desc[UR8][R38.64] ;  /* 0x00000008264ca981 */ /* 0x000162000c1e1b00 */
[----:B------:R-:W-:-:S03]  /*3070*/  ISETP.GE.AND P2, PT, R214, R115, PT ;  /* 0x00000073d600720c */ /* 0x000fc60003f46270 */
[----:B------:R0:W5:Y:S04]  /*3080*/  @!P5 LDG.E.64 R70, desc[UR8][R36.64+0x40] ;  /* 0x000040082446d981 */ /* 0x000168000c1e1b00 */
[----:B------:R0:W5:Y:S01]  /*3090*/  @!P5 LDG.E.64 R72, desc[UR8][R38.64+0x40] ;  /* 0x000040082648d981 */ /* 0x000162000c1e1b00 */
[----:B------:R-:W-:Y:S02]  /*30a0*/  ISETP.GE.AND P5, PT, R216, R115, PT ;  /* 0x00000073d800720c */ /* 0x000fe40003fa6270 */
[----:B------:R-:W-:-:S03]  /*30b0*/  CS2R R64, SRZ ;  /* 0x0000000000407805 */ /* 0x000fc6000001ff00 */
[----:B------:R0:W5:Y:S04]  /*30c0*/  @!P2 LDG.E.64 R66, desc[UR8][R36.64+0x80] ;  /* 0x000080082442a981 */ /* 0x000168000c1e1b00 */
[----:B------:R0:W5:Y:S04]  /*30d0*/  @!P2 LDG.E.64 R68, desc[UR8][R38.64+0x80] ;  /* 0x000080082644a981 */ /* 0x000168000c1e1b00 */
[----:B------:R0:W5:Y:S04]  /*30e0*/  @!P5 LDG.E.64 R62, desc[UR8][R36.64+0xc0] ;  /* 0x0000c008243ed981 */ /* 0x000168000c1e1b00 */
[----:B------:R0:W5:Y:S02]  /*30f0*/  @!P5 LDG.E.64 R64, desc[UR8][R38.64+0xc0] ;  /* 0x0000c0082640d981 */ /* 0x000164000c1e1b00 */
.L_x_660:
[----:B------:R-:W-:Y:S05]  /*3100*/  BSYNC B1 ;  /* 0x0000000000017941 */ /* 0x000fea0003800000 */
.L_x_659:
[----:B0-----:R-:W-:Y:S01]  /*3110*/  VIADD R36, R212, 0x40 ;  /* 0x00000040d4247836 */ /* 0x001fe20000000000 */
[----:B------:R-:W-:Y:S01]  /*3120*/  BSSY B1, `(.L_x_661) ;  /* 0x000002a000017945 */ /* 0x000fe20003800000 */
[----:B------:R-:W-:Y:S02]  /*3130*/  CS2R R40, SRZ ;  /* 0x0000000000287805 */ /* 0x000fe4000001ff00 */
[----:B------:R-:W-:Y:S02]  /*3140*/  CS2R R46, SRZ ;  /* 0x00000000002e7805 */ /* 0x000fe4000001ff00 */
[----:B------:R-:W-:Y:S02]  /*3150*/  CS2R R52, SRZ ;  /* 0x0000000000347805 */ /* 0x000fe4000001ff00 */
[----:B------:R-:W-:Y:S02]  /*3160*/  ISETP.GE.AND P5, PT, R36, R3, PT ;  /* 0x000000032400720c */ /* 0x000fe40003fa6270 */
[----:B------:R-:W-:-:S02]  /*3170*/  CS2R R58, SRZ ;  /* 0x00000000003a7805 */ /* 0x000fc4000001ff00 */
[----:B------:R-:W-:Y:S02]  /*3180*/  CS2R R42, SRZ ;  /* 0x00000000002a7805 */ /* 0x000fe4000001ff00 */
[----:B------:R-:W-:Y:S02]  /*3190*/  CS2R R44, SRZ ;  /* 0x00000000002c7805 */ /* 0x000fe4000001ff00 */
[----:B------:R-:W-:Y:S02]  /*31a0*/  CS2R R54, SRZ ;  /* 0x0000000000367805 */ /* 0x000fe4000001ff00 */
[----:B------:R-:W-:-:S03]  /*31b0*/  CS2R R60, SRZ ;  /* 0x00000000003c7805 */ /* 0x000fc6000001ff00 */
[----:B------:R-:W-:Y:S05]  /*31c0*/  @P5 BRA `(.L_x_662) ;  /* 0x00000000007c5947 */ /* 0x000fea0003800000 */
[----:B------:R-:W-:Y:S01]  /*31d0*/  IADD3 R86, P2, P6, R106, R27, R86 ;  /* 0x0000001b6a567210 */ /* 0x000fe20007e5e056 */
[----:B------:R-:W-:Y:S01]  /*31e0*/  ULDC.64 UR4, c[0x0][0x3e8] ;  /* 0x0000fa0000047ab9 */ /* 0x000fe20000000a00 */
[----:B------:R-:W-:Y:S01]  /*31f0*/  ULDC.64 UR6, c[0x0][0x400] ;  /* 0x0001000000067ab9 */ /* 0x000fe20000000a00 */
[----:B------:R-:W-:Y:S02]  /*3200*/  CS2R R58, SRZ ;  /* 0x00000000003a7805 */ /* 0x000fe4000001ff00 */
[----:B------:R-:W-:Y:S02]  /*3210*/  IADD3.X R37, R20, R29, R0, P2, P6 ;  /* 0x0000001d14257210 */ /* 0x000fe400017ec400 */
[----:B------:R-:W-:Y:S02]  /*3220*/  CS2R R60, SRZ ;  /* 0x00000000003c7805 */ /* 0x000fe4000001ff00 */
[----:B------:R-:W-:Y:S01]  /*3230*/  IADD3 R84, P2, P6, R100, R31, R84 ;  /* 0x0000001f64547210 */ /* 0x000fe20007e5e054 */
[----:B------:R-:W-:-:S03]  /*3240*/  ULDC.64 UR8, c[0x0][0x208] ;  /* 0x0000820000087ab9 */ /* 0x000fc60000000a00 */
[----:B------:R-:W-:Y:S02]  /*3250*/  IADD3.X R39, R25, R33, R114, P2, P6 ;  /* 0x0000002119277210 */ /* 0x000fe400017ec472 */
[----:B------:R-:W-:-:S04]  /*3260*/  LEA R36, P2, R86, UR4, 0x1 ;  /* 0x0000000456247c11 */ /* 0x000fc8000f8408ff */
[----:B------:R-:W-:Y:S02]  /*3270*/  LEA.HI.X R37, R86, UR5, R37, 0x1, P2 ;  /* 0x0000000556257c11 */ /* 0x000fe400090f0c25 */
[----:B------:R-:W-:-:S04]  /*3280*/  LEA R38, P2, R84, UR6, 0x1 ;  /* 0x0000000654267c11 */ /* 0x000fc8000f8408ff */
[----:B------:R-:W-:Y:S02]  /*3290*/  LEA.HI.X R39, R84, UR7, R39, 0x1, P2 ;  /* 0x0000000754277c11 */ /* 0x000fe400090f0c27 */
[----:B------:R-:W-:Y:S02]  /*32a0*/  ISETP.GE.AND P2, PT, R22, R115, PT ;  /* 0x000000731600720c */ /* 0x000fe40003f46270 */
[----:B------:R-:W-:Y:S02]  /*32b0*/  CS2R R52, SRZ ;  /* 0x0000000000347805 */ /* 0x000fe4000001ff00 */
[----:B------:R-:W-:-:S09]  /*32c0*/  CS2R R54, SRZ ;  /* 0x0000000000367805 */ /* 0x000fd2000001ff00 */
[----:B------:R0:W5:Y:S04]  /*32d0*/  @!P2 LDG.E.64 R58, desc[UR8][R36.64] ;  /* 0x00000008243aa981 */ /* 0x000168000c1e1b00 */
[----:B------:R0:W5:Y:S01]  /*32e0*/  @!P2 LDG.E.64 R60, desc[UR8][R38.64] ;  /* 0x00000008263ca981 */ /* 0x000162000c1e1b00 */
        /* <DEDUP_REMOVED lines=10> */
[----:B------:R-:W-:-:S13]  /*3390*/  ISETP.GE.AND P2, PT, R216, R115, PT ;  /* 0x00000073d800720c */ /* 0x000fda0003f46270 */
[----:B------:R0:W5:Y:S04]  /*33a0*/  @!P2 LDG.E.64 R40, desc[UR8][R36.64+0xc0] ;  /* 0x0000c0082428a981 */ /* 0x000168000c1e1b00 */
[----:B------:R0:W5:Y:S02]  /*33b0*/  @!P2 LDG.E.64 R42, desc[UR8][R38.64+0xc0] ;  /* 0x0000c008262aa981 */ /* 0x000164000c1e1b00 */
.L_x_662:
[----:B------:R-:W-:Y:S05]  /*33c0*/  BSYNC B1 ;  /* 0x0000000000017941 */ /* 0x000fea0003800000 */
.L_x_661:
[----:B-----5:R-:W-:Y:S01]  /*33d0*/  IMAD.MOV.U32 R0, RZ, RZ, R62 ;  /* 0x000000ffff007224 */ /* 0x020fe200078e003e */
[----:B0-----:R-:W-:Y:S01]  /*33e0*/  MOV R36, R63 ;  /* 0x0000003f00247202 */ /* 0x001fe20000000f00 */
[----:B------:R-:W-:Y:S01]  /*33f0*/  IMAD.MOV.U32 R37, RZ, RZ, R66 ;  /* 0x000000ffff257224 */ /* 0x000fe200078e0042 */
[----:B------:R-:W-:Y:S01]  /*3400*/  ISETP.NE.AND P2, PT, R220, 0x3, PT ;  /* 0x00000003dc00780c */ /* 0x000fe20003f45270 */
[----:B------:R-:W-:Y:S01]  /*3410*/  IMAD.MOV.U32 R38, RZ, RZ, R67 ;  /* 0x000000ffff267224 */ /* 0x000fe200078e0043 */
[----:B------:R-:W-:Y:S01]  /*3420*/  PRMT R135, R135, 0x5410, R0 ;  /* 0x0000541087877816 */ /* 0x000fe20000000000 */
[----:B------:R-:W-:Y:S01]  /*3430*/  IMAD.MOV.U32 R0, RZ, RZ, R70 ;  /* 0x000000ffff007224 */ /* 0x000fe200078e0046 */
[----:B------:R-:W-:Y:S01]  /*3440*/  PRMT R137, R137, 0x5410, R37 ;  /* 0x0000541089897816 */ /* 0x000fe20000000025 */
[----:B------:R-:W-:Y:S01]  /*3450*/  IMAD.MOV.U32 R37, RZ, RZ, R74 ;  /* 0x000000ffff257224 */ /* 0x000fe200078e004a */
[----:B------:R-:W-:Y:S01]  /*3460*/  PRMT R145, R38, 0x7610, R145 ;  /* 0x0000761026917816 */ /* 0x000fe20000000091 */
[----:B------:R-:W-:Y:S01]  /*3470*/  IMAD.MOV.U32 R38, RZ, RZ, R75 ;  /* 0x000000ffff267224 */ /* 0x000fe200078e004b */
[----:B------:R-:W-:-:S02]  /*3480*/  PRMT R136, R36, 0x7610, R136 ;  /* 0x0000761024887816 */ /* 0x000fc40000000088 */
[----:B------:R-:W-:Y:S02]  /*3490*/  MOV R36, R71 ;  /* 0x0000004700247202 */ /* 0x000fe40000000f00 */
[----:B------:R-:W-:Y:S01]  /*34a0*/  PRMT R148, R148, 0x5410, R0 ;  /* 0x0000541094947816 */ /* 0x000fe20000000000 */
[----:B------:R-:W-:Y:S01]  /*34b0*/  IMAD.MOV.U32 R0, RZ, RZ, R64 ;  /* 0x000000ffff007224 */ /* 0x000fe200078e0040 */
[----:B------:R-:W-:Y:S01]  /*34c0*/  PRMT R157, R37, 0x5410, R38 ;  /* 0x00005410259d7816 */ /* 0x000fe20000000026 */
[----:B------:R-:W-:Y:S01]  /*34d0*/  IMAD.MOV.U32 R38, RZ, RZ, R69 ;  /* 0x000000ffff267224 */ /* 0x000fe200078e0045 */
[----:B------:R-:W-:Y:S01]  /*34e0*/  PRMT R154, R36, 0x7610, R154 ;  /* 0x00007610249a7816 */ /* 0x000fe2000000009a */
[----:B------:R-:W-:Y:S01]  /*34f0*/  IMAD.MOV.U32 R37, RZ, RZ, R68 ;  /* 0x000000ffff257224 */ /* 0x000fe200078e0044 */
[----:B------:R-:W-:Y:S02]  /*3500*/  MOV R36, R65 ;  /* 0x0000004100247202 */ /* 0x000fe40000000f00 */
        /* <DEDUP_REMOVED lines=14> */
[----:B------:R-:W-:-:S04]  /*35f0*/  MOV R37, R41 ;  /* 0x0000002900257202 */ /* 0x000fc80000000f00 */
[----:B------:R-:W-:Y:S01]  /*3600*/  PRMT R84, R38, 0x5410, R37 ;  /* 0x0000541026547816 */ /* 0x000fe20000000025 */
[----:B------:R-:W-:Y:S01]  /*3610*/  IMAD.MOV.U32 R38, RZ, RZ, R52 ;  /* 0x000000ffff267224 */ /* 0x000fe200078e0034 */
[----:B------:R-:W-:Y:S01]  /*3620*/  PRMT R86, R36, 0x5410, R0 ;  /* 0x0000541024567816 */ /* 0x000fe20000000000 */
[----:B------:R-:W-:Y:S01]  /*3630*/  IMAD.MOV.U32 R36, RZ, RZ, R58 ;  /* 0x000000ffff247224 */ /* 0x000fe200078e003a */
[----:B------:R-:W-:Y:S01]  /*3640*/  MOV R37, R53 ;  /* 0x0000003500257202 */ /* 0x000fe20000000f00 */
[----:B------:R-:W-:-:S03]  /*3650*/  IMAD.MOV.U32 R0, RZ, RZ, R59 ;  /* 0x000000ffff007224 */ /* 0x000fc600078e003b */
        /* <DEDUP_REMOVED lines=12> */
[----:B------:R-:W-:Y:S01]  /*3720*/  IMAD.MOV.U32 R0, RZ, RZ, R61 ;  /* 0x000000ffff007224 */ /* 0x000fe200078e003d */
[----:B------:R-:W-:Y:S02]  /*3730*/  PRMT R155, R155, 0x5410, R38 ;  /* 0x000054109b9b7816 */ /* 0x000fe40000000026 */
[----:B------:R-:W-:Y:S02]  /*3740*/  PRMT R156, R37, 0x7610, R156 ;  /* 0x00007610259c7816 */ /* 0x000fe4000000009c */
[----:B------:R-:W-:Y:S01]  /*3750*/  PRMT R158, R36, 0x5410, R0 ;  /* 0x00005410249e7816 */ /* 0x000fe20000000000 */
[----:B------:R-:W-:Y:S06]  /*3760*/  @!P2 BRA `(.L_x_663) ;  /* 0x000000000004a947 */ /* 0x000fec0003800000 */
[----:B------:R-:W-:Y:S01]  /*3770*/  BPT.TRAP 0x1 ;  /* 0x000000040000795c */ /* 0x000fe20000300000 */
.L_x_663:
[----:B------:R-:W-:Y:S01]  /*3780*/  IMAD R0, R19, 0x8, R18 ;  /* 0x0000000813007824 */ /* 0x000fe200078e0212 */
[----:B------:R-:W-:Y:S01]  /*3790*/  SHF.L.U32 R114, R217, 0x1f, RZ ;  /* 0x0000001fd9727819 */ /* 0x000fe200000006ff */
[----:B------:R-:W-:Y:S03]  /*37a0*/  BSSY B1, `(.L_x_664) ;  /* 0x0000003000017945 */ /* 0x000fe60003800000 */
[----:B------:R-:W0:Y:S02]  /*37b0*/  SYNCS.PHASECHK.TRANS64.TRYWAIT P6, [R0+URZ+0x38890], R114 ;  /* 0x03889072000075a7 */ /* 0x000e2400080c017f */
[----:B0-----:R-:W-:Y:S05]  /*37c0*/  @!P6 BRA `(.L_x_665) ;  /* 0x0000024400b4e947 */ /* 0x001fea0003800000 */
.L_x_1048:
[----:B------:R-:W-:Y:S05]  /*37d0*/  BSYNC B1 ;  /* 0x0000000000017941 */ /* 0x000fea0003800000 */
.L_x_664:
[----:B------:R-:W-:Y:S04]  /*37e0*/  BSSY B1, `(.L_x_666) ;  /* 0x00000d0000017945 */ /* 0x000fe80003800000 */
[----:B------:R-:W-:Y:S05]  /*37f0*/  @P3 BRA `(.L_x_667) ;  /* 0x0000000c00383947 */ /* 0x000fea0003800000 */
[----:B------:R-:W-:Y:S01]  /*3800*/  ISETP.NE.AND P3, PT, R26, RZ, PT ;  /* 0x000000ff1a00720c */ /* 0x000fe20003f65270 */
[----:B------:R-:W-:-:S12]  /*3810*/  BSSY B2, `(.L_x_668) ;  /* 0x0000032000027945 */ /* 0x000fd80003800000 */
[----:B------:R-:W-:Y:S05]  /*3820*/  @!P3 BRA `(.L_x_669) ;  /* 0x0000000000c0b947 */ /* 0x000fea0003800000 */
[----:B------:R1:W2:Y:S01]  /*3830*/  LDS.128 R36, [R4+0x24400] ;  /* 0x0244000004247984 */ /* 0x0002a20000000c00 */
[----:B------:R-:W-:Y:S01]  /*3840*/  ISETP.GE.AND P3, PT, R22, R115, PT ;  /* 0x000000731600720c */ /* 0x000fe20003f66270 */
[----:B------:R-:W-:-:S12]  /*3850*/  BSSY B3, `(.L_x_670) ;  /* 0x000002b000037945 */ /* 0x000fd80003800000 */
[----:B-1----:R-:W-:Y:S05]  /*3860*/  @P3 BRA `(.L_x_671) ;  /* 0x0000000000a43947 */ /* 0x002fea0003800000 */
[--C-:B------:R-:W-:Y:S01]  /*3870*/  SHF.R.U64 R138, R122, 0x10, R123.reuse ;  /* 0x000000107a8a7819 */ /* 0x100fe2000000127b */
[--C-:B--2---:R-:W-:Y:S01]  /*3880*/  HADD2.F32 R150, -RZ, R39.reuse.H0_H0 ;  /* 0x20000027ff967230 */ /* 0x104fe20000004100 */
[----:B------:R-:W-:Y:S02]  /*3890*/  SHF.R.U32.HI R122, RZ, 0x10, R123 ;  /* 0x00000010ff7a7819 */ /* 0x000fe4000001167b */
[--C-:B------:R-:W-:Y:S01]  /*38a0*/  SHF.R.U32.HI R139, RZ, 0x10, R125.reuse ;  /* 0x00000010ff8b7819 */ /* 0x100fe2000001167d */
[----:B------:R-:W-:Y:S01]  /*38b0*/  HADD2.F32 R138, -RZ, R138.H0_H0 ;  /* 0x2000008aff8a7230 */ /* 0x000fe20000004100 */
[----:B------:R-:W-:Y:S01]  /*38c0*/  SHF.R.U64 R123, R124, 0x10, R125 ;  /* 0x000000107c7b7819 */ /* 0x000fe2000000127d */
[----:B------:R-:W-:Y:S02]  /*38d0*/  HADD2.F32 R124, -RZ, R39.H1_H1 ;  /* 0x30000027ff7c7230 */ /* 0x000fe40000004100 */
[----:B------:R-:W-:Y:S02]  /*38e0*/  HADD2.F32 R139, -RZ, R139.H0_H0 ;  /* 0x2000008bff8b7230 */ /* 0x000fe40000004100 */
[----:B------:R-:W-:-:S02]  /*38f0*/  HADD2.F32 R152, -RZ, R123.H0_H0 ;  /* 0x2000007bff987230 */ /* 0x000fc40000004100 */
[--C-:B------:R-:W-:Y:S02]  /*3900*/  HADD2.F32 R123, -RZ, R37.reuse.H1_H1 ;  /* 0x30000025ff7b7230 */ /* 0x100fe40000004100 */
[-C--:B------:R-:W-:Y:S01]  /*3910*/  FMUL.FTZ R39, R124, R139.reuse ;  /* 0x0000008b7c277220 */ /* 0x080fe20000410000 */
[----:B------:R-:W-:Y:S02]  /*3920*/  HADD2.F32 R37, -RZ, R37.H0_H0 ;  /* 0x20000025ff257230 */ /* 0x000fe40000004100 */
[C---:B------:R-:W-:Y:S01]  /*3930*/  FMUL.FTZ R139, R150.reuse, R139 ;  /* 0x0000008b968b7220 */ /* 0x040fe20000410000 */
[----:B------:R-:W-:Y:S02]  /*3940*/  HADD2.F32 R125, -RZ, R122.H0_H0 ;  /* 0x2000007aff7d7230 */ /* 0x000fe40000004100 */
[-C--:B------:R-:W-:Y:S01]  /*3950*/  FMUL.FTZ R122, R123, R152.reuse ;  /* 0x000000987b7a7220 */ /* 0x080fe20000410000 */
[C---:B------:R-:W-:Y:S02]  /*3960*/  FMUL.FTZ R152, R37.reuse, R152 ;  /* 0x0000009825987220 */ /* 0x040fe40000410000 */
[-C--:B------:R-:W-:Y:S01]  /*3970*/  FFMA.FTZ R39, R150, R125.reuse, -R39 ;  /* 0x0000007d96277223 */ /* 0x080fe20000010827 */
[----:B------:R-:W-:Y:S01]  /*3980*/  FFMA.FTZ R124, R124, R125, R139 ;  /* 0x0000007d7c7c7223 */ /* 0x000fe2000001008b */
[----:B------:R-:W-:Y:S01]  /*3990*/  FFMA.FTZ R37, R37, R138, -R122 ;  /* 0x0000008a25257223 */ /* 0x000fe2000001087a */
[----:B------:R-:W-:-:S02]  /*39a0*/  HADD2.F32 R125, -RZ, R151.H1_H1 ;  /* 0x30000097ff7d7230 */ /* 0x000fc40000004100 */
[----:B------:R-:W-:Y:S01]  /*39b0*/  FFMA.FTZ R122, R123, R138, R152 ;  /* 0x0000008a7b7a7223 */ /* 0x000fe20000010098 */
[--C-:B------:R-:W-:Y:S01]  /*39c0*/  HADD2.F32 R139, -RZ, R36.reuse.H1_H1 ;  /* 0x30000024ff8b7230 */ /* 0x100fe20000004100 */
[----:B------:R-:W-:Y:S01]  /*39d0*/  F2FP.F16.F32.PACK_AB R39, R124, R39 ;  /* 0x000000277c27723e */ /* 0x000fe200000000ff */
[----:B------:R-:W-:Y:S02]  /*39e0*/  HADD2.F32 R150, -RZ, R36.H0_H0 ;  /* 0x20000024ff967230 */ /* 0x000fe40000004100 */
[----:B------:R-:W-:Y:S01]  /*39f0*/  HADD2.F32 R123, -RZ, R153.H1_H1 ;  /* 0x30000099ff7b7230 */ /* 0x000fe20000004100 */
[----:B------:R-:W-:Y:S01]  /*3a00*/  F2FP.F16.F32.PACK_AB R37, R122, R37 ;  /* 0x000000257a25723e */ /* 0x000fe200000000ff */
[--C-:B------:R-:W-:Y:S02]  /*3a10*/  HADD2.F32 R36, -RZ, R38.reuse.H1_H1 ;  /* 0x30000026ff247230 */ /* 0x100fe40000004100 */
[----:B------:R-:W-:Y:S01]  /*3a20*/  FMUL.FTZ R152, R150, R125 ;  /* 0x0000007d96987220 */ /* 0x000fe20000410000 */
[----:B------:R-:W-:-:S02]  /*3a30*/  HADD2.F32 R38, -RZ, R38.H0_H0 ;  /* 0x20000026ff267230 */ /* 0x000fc40000004100 */
[----:B------:R-:W-:Y:S02]  /*3a40*/  HADD2.F32 R138, -RZ, R151.H0_H0 ;  /* 0x20000097ff8a7230 */ /* 0x000fe40000004100 */
[C---:B------:R-:W-:Y:S01]  /*3a50*/  FMUL.FTZ R151, R139.reuse, R125 ;  /* 0x0000007d8b977220 */ /* 0x040fe20000410000 */
[----:B------:R-:W-:Y:S02]  /*3a60*/  HADD2.F32 R153, -RZ, R153.H0_H0 ;  /* 0x20000099ff997230 */ /* 0x000fe40000004100 */
[-C--:B------:R-:W-:Y:S01]  /*3a70*/  FMUL.FTZ R125, R36, R123.reuse ;  /* 0x0000007b247d7220 */ /* 0x080fe20000410000 */
[----:B------:R-:W-:Y:S01]  /*3a80*/  FMUL.FTZ R123, R38, R123 ;  /* 0x0000007b267b7220 */ /* 0x000fe20000410000 */
[-C--:B------:R-:W-:Y:S01]  /*3a90*/  FFMA.FTZ R151, R150, R138.reuse, -R151 ;  /* 0x0000008a96977223 */ /* 0x080fe20000010897 */
[----:B------:R-:W-:Y:S01]  /*3aa0*/  FFMA.FTZ R152, R139, R138, R152 ;  /* 0x0000008a8b987223 */ /* 0x000fe20000010098 */
[-C--:B------:R-:W-:Y:S01]  /*3ab0*/  FFMA.FTZ R125, R38, R153.reuse, -R125 ;  /* 0x00000099267d7223 */ /* 0x080fe2000001087d */
[----:B------:R-:W-:-:S03]  /*3ac0*/  FFMA.FTZ R36, R36, R153, R123 ;  /* 0x0000009924247223 */ /* 0x000fc6000001007b */
[----:B------:R-:W-:Y:S02]  /*3ad0*/  F2FP.F16.F32.PACK_AB R152, R152, R151 ;  /* 0x000000979898723e */ /* 0x000fe400000000ff */
[----:B------:R-:W-:Y:S02]  /*3ae0*/  F2FP.F16.F32.PACK_AB R38, R36, R125 ;  /* 0x0000007d2426723e */ /* 0x000fe400000000ff */
[----:B------:R-:W-:-:S07]  /*3af0*/  MOV R36, R152 ;  /* 0x0000009800247202 */ /* 0x000fce0000000f00 */
.L_x_671:
[----:B------:R-:W-:Y:S05]  /*3b00*/  BSYNC B3 ;  /* 0x0000000000037941 */ /* 0x000fea0003800000 */
.L_x_670:
[----:B------:R-:W-:Y:S02]  /*3b10*/  ULDC.64 UR4, c[0x0][0x208] ;  /* 0x0000820000047ab9 */ /* 0x000fe40000000a00 */
[----:B--2---:R1:W-:Y:S03]  /*3b20*/  STG.E.128 desc[UR4][R56.64], R36 ;  /* 0x0000002438007986 */ /* 0x0043e6000c101d04 */
.L_x_669:
[----:B------:R-:W-:Y:S05]  /*3b30*/  BSYNC B2 ;  /* 0x0000000000027941 */ /* 0x000fea0003800000 */
.L_x_668:
[----:B------:R-:W-:Y:S01]  /*3b40*/  ISETP.NE.AND P3, PT, R10, RZ, PT ;  /* 0x000000ff0a00720c */ /* 0x000fe20003f65270 */
[----:B------:R-:W-:-:S12]  /*3b50*/  BSSY B2, `(.L_x_672) ;  /* 0x0000032000027945 */ /* 0x000fd80003800000 */
[----:B------:R-:W-:Y:S05]  /*3b60*/  @!P3 BRA `(.L_x_673) ;  /* 0x0000000000c0b947 */ /* 0x000fea0003800000 */
[----:B-1----:R1:W2:Y:S01]  /*3b70*/  LDS.128 R36, [R4+0x26c00] ;  /* 0x026c000004247984 */ /* 0x0022a20000000c00 */
[----:B------:R-:W-:Y:S01]  /*3b80*/  ISETP.GE.AND P3, PT, R215, R115, PT ;  /* 0x00000073d700720c */ /* 0x000fe20003f66270 */
[----:B------:R-:W-:-:S12]  /*3b90*/  BSSY B3, `(.L_x_674) ;  /* 0x000002b000037945 */ /* 0x000fd80003800000 */
[----:B-1----:R-:W-:Y:S05]  /*3ba0*/  @P3 BRA `(.L_x_675) ;  /* 0x0000000000a43947 */ /* 0x002fea0003800000 */
[----:B------:R-:W-:Y:S01]  /*3bb0*/  SHF.R.U64 R122, R90, 0x10, R91 ;  /* 0x000000105a7a7819 */ /* 0x000fe2000000125b */
[----:B--2---:R-:W-:Y:S01]  /*3bc0*/  HADD2.F32 R124, -RZ, R39.H0_H0 ;  /* 0x20000027ff7c7230 */ /* 0x004fe20000004100 */
[----:B------:R-:W-:Y:S01]  /*3bd0*/  SHF.R.U32.HI R123, RZ, 0x10, R117 ;  /* 0x00000010ff7b7819 */ /* 0x000fe20000011675 */
[----:B------:R-:W-:Y:S01]  /*3be0*/  HADD2.F32 R139, -RZ, R163.H1_H1 ;  /* 0x300000a3ff8b7230 */ /* 0x000fe20000004100 */
[----:B------:R-:W-:Y:S01]  /*3bf0*/  SHF.R.U32.HI R90, RZ, 0x10, R91 ;  /* 0x00000010ff5a7819 */ /* 0x000fe2000001165b */
[----:B------:R-:W-:Y:S01]  /*3c00*/  HADD2.F32 R122, -RZ, R122.H0_H0 ;  /* 0x2000007aff7a7230 */ /* 0x000fe20000004100 */
[----:B------:R-:W-:Y:S01]  /*3c10*/  SHF.R.U64 R91, R116, 0x10, R117 ;  /* 0x00000010745b7819 */ /* 0x000fe20000001275 */
[----:B------:R-:W-:Y:S02]  /*3c20*/  HADD2.F32 R123, -RZ, R123.H0_H0 ;  /* 0x2000007bff7b7230 */ /* 0x000fe40000004100 */
[----:B------:R-:W-:Y:S02]  /*3c30*/  HADD2.F32 R116, -RZ, R39.H1_H1 ;  /* 0x30000027ff747230 */ /* 0x000fe40000004100 */
[----:B------:R-:W-:-:S02]  /*3c40*/  HADD2.F32 R138, -RZ, R91.H0_H0 ;  /* 0x2000005bff8a7230 */ /* 0x000fc40000004100 */
[--C-:B------:R-:W-:Y:S02]  /*3c50*/  HADD2.F32 R91, -RZ, R37.reuse.H1_H1 ;  /* 0x30000025ff5b7230 */ /* 0x100fe40000004100 */
[-C--:B------:R-:W-:Y:S01]  /*3c60*/  FMUL.FTZ R39, R116, R123.reuse ;  /* 0x0000007b74277220 */ /* 0x080fe20000410000 */
[----:B------:R-:W-:Y:S02]  /*3c70*/  HADD2.F32 R37, -RZ, R37.H0_H0 ;  /* 0x20000025ff257230 */ /* 0x000fe40000004100 */
[C---:B------:R-:W-:Y:S01]  /*3c80*/  FMUL.FTZ R123, R124.reuse, R123 ;  /* 0x0000007b7c7b7220 */ /* 0x040fe20000410000 */
[----:B------:R-:W-:Y:S02]  /*3c90*/  HADD2.F32 R117, -RZ, R90.H0_H0 ;  /* 0x2000005aff757230 */ /* 0x000fe40000004100 */
[-C--:B------:R-:W-:Y:S01]  /*3ca0*/  FMUL.FTZ R90, R91, R138.reuse ;  /* 0x0000008a5b5a7220 */ /* 0x080fe20000410000 */
[----:B------:R-:W-:Y:S02]  /*3cb0*/  FMUL.FTZ R138, R37, R138 ;  /* 0x0000008a258a7220 */ /* 0x000fe40000410000 */
[-C--:B------:R-:W-:Y:S01]  /*3cc0*/  FFMA.FTZ R39, R124, R117.reuse, -R39 ;  /* 0x000000757c277223 */ /* 0x080fe20000010827 */
[----:B------:R-:W-:Y:S01]  /*3cd0*/  FFMA.FTZ R116, R116, R117, R123 ;  /* 0x0000007574747223 */ /* 0x000fe2000001007b */
[----:B------:R-:W-:-:S02]  /*3ce0*/  HADD2.F32 R117, -RZ, R165.H0_H0 ;  /* 0x200000a5ff757230 */ /* 0x000fc40000004100 */
[-C--:B------:R-:W-:Y:S01]  /*3cf0*/  FFMA.FTZ R37, R37, R122.reuse, -R90 ;  /* 0x0000007a25257223 */ /* 0x080fe2000001085a */
[--C-:B------:R-:W-:Y:S02]  /*3d00*/  HADD2.F32 R123, -RZ, R36.reuse.H1_H1 ;  /* 0x30000024ff7b7230 */ /* 0x100fe40000004100 */
[----:B------:R-:W-:Y:S01]  /*3d10*/  FFMA.FTZ R90, R91, R122, R138 ;  /* 0x0000007a5b5a7223 */ /* 0x000fe2000001008a */
[----:B------:R-:W-:Y:S01]  /*3d20*/  HADD2.F32 R124, -RZ, R36.H0_H0 ;  /* 0x20000024ff7c7230 */ /* 0x000fe20000004100 */
[----:B------:R-:W-:Y:S01]  /*3d30*/  F2FP.F16.F32.PACK_AB R39, R116, R39 ;  /* 0x000000277427723e */ /* 0x000fe200000000ff */
[----:B------:R-:W-:Y:S02]  /*3d40*/  HADD2.F32 R91, -RZ, R165.H1_H1 ;  /* 0x300000a5ff5b7230 */ /* 0x000fe40000004100 */
[-C--:B------:R-:W-:Y:S01]  /*3d50*/  FMUL.FTZ R125, R123, R117.reuse ;  /* 0x000000757b7d7220 */ /* 0x080fe20000410000 */
[--C-:B------:R-:W-:Y:S02]  /*3d60*/  HADD2.F32 R36, -RZ, R38.reuse.H1_H1 ;  /* 0x30000026ff247230 */ /* 0x100fe40000004100 */
[----:B------:R-:W-:Y:S01]  /*3d70*/  FMUL.FTZ R138, R124, R117 ;  /* 0x000000757c8a7220 */ /* 0x000fe20000410000 */
[----:B------:R-:W-:Y:S01]  /*3d80*/  HADD2.F32 R122, -RZ, R163.H0_H0 ;  /* 0x200000a3ff7a7230 */ /* 0x000fe20000004100 */
[----:B------:R-:W-:Y:S01]  /*3d90*/  F2FP.F16.F32.PACK_AB R37, R90, R37 ;  /* 0x000000255a25723e */ /* 0x000fe200000000ff */
[----:B------:R-:W-:-:S02]  /*3da0*/  HADD2.F32 R38, -RZ, R38.H0_H0 ;  /* 0x20000026ff267230 */ /* 0x000fc40000004100 */
[-C--:B------:R-:W-:Y:S01]  /*3db0*/  FMUL.FTZ R117, R36, R91.reuse ;  /* 0x0000005b24757220 */ /* 0x080fe20000410000 */
[-C--:B------:R-:W-:Y:S01]  /*3dc0*/  FFMA.FTZ R125, R124, R122.reuse, -R125 ;  /* 0x0000007a7c7d7223 */ /* 0x080fe2000001087d */
[----:B------:R-:W-:Y:S01]  /*3dd0*/  FFMA.FTZ R138, R123, R122, R138 ;  /* 0x0000007a7b8a7223 */ /* 0x000fe2000001008a */
[C---:B------:R-:W-:Y:S01]  /*3de0*/  FMUL.FTZ R91, R38.reuse, R91 ;  /* 0x0000005b265b7220 */ /* 0x040fe20000410000 */
[----:B------:R-:W-:-:S03]  /*3df0*/  FFMA.FTZ R117, R38, R139, -R117 ;  /* 0x0000008b26757223 */ /* 0x000fc60000010875 */
[----:B------:R-:W-:Y:S01]  /*3e00*/  FFMA.FTZ R36, R36, R139, R91 ;  /* 0x0000008b24247223 */ /* 0x000fe2000001005b */
[----:B------:R-:W-:-:S04]  /*3e10*/  F2FP.F16.F32.PACK_AB R138, R138, R125 ;  /* 0x0000007d8a8a723e */ /* 0x000fc800000000ff */
[----:B------:R-:W-:Y:S01]  /*3e20*/  F2FP.F16.F32.PACK_AB R38, R36, R117 ;  /* 0x000000752426723e */ /* 0x000fe200000000ff */
[----:B------:R-:W-:-:S07]  /*3e30*/  IMAD.MOV.U32 R36, RZ, RZ, R138 ;  /* 0x000000ffff247224 */ /* 0x000fce00078e008a */
.L_x_675:
[----:B------:R-:W-:Y:S05]  /*3e40*/  BSYNC B3 ;  /* 0x0000000000037941 */ /* 0x000fea0003800000 */
.L_x_674:
[----:B------:R-:W-:Y:S02]  /*3e50*/  ULDC.64 UR4, c[0x0][0x208] ;  /* 0x0000820000047ab9 */ /* 0x000fe40000000a00 */
[----:B--2---:R2:W-:Y:S03]  /*3e60*/  STG.E.128 desc[UR4][R56.64+0x80], R36 ;  /* 0x0000802438007986 */ /* 0x0045e6000c101d04 */
.L_x_673:
[----:B------:R-:W-:Y:S05]  /*3e70*/  BSYNC B2 ;  /* 0x0000000000027941 */ /* 0x000fea0003800000 */
.L_x_672:
[----:B------:R-:W-:Y:S01]  /*3e80*/  ISETP.NE.AND P3, PT, R9, RZ, PT ;  /* 0x000000ff0900720c */ /* 0x000fe20003f65270 */
[----:B------:R-:W-:-:S12]  /*3e90*/  BSSY B2, `(.L_x_676) ;  /* 0x0000032000027945 */ /* 0x000fd80003800000 */
[----:B------:R-:W-:Y:S05]  /*3ea0*/  @!P3 BRA `(.L_x_677) ;  /* 0x0000000000c0b947 */ /* 0x000fea0003800000 */
[----:B-12---:R1:W2:Y:S01]  /*3eb0*/  LDS.128 R36, [R4+0x29400] ;  /* 0x0294000004247984 */ /* 0x0062a20000000c00 */
        /* <DEDUP_REMOVED lines=30> */
[----:B------:R-:W-:Y:S02]  /*40a0*/  HADD2.F32 R36, -RZ, R38.H1_H1 ;  /* 0x30000026ff247230 */ /* 0x000fe40000004100 */
        /* <DEDUP_REMOVED lines=13> */
.L_x_679:
[----:B------:R-:W-:Y:S05]  /*4180*/  BSYNC B3 ;  /* 0x0000000000037941 */ /* 0x000fea0003800000 */
.L_x_678:
[----:B------:R-:W-:Y:S02]  /*4190*/  ULDC.64 UR4, c[0x0][0x208] ;  /* 0x0000820000047ab9 */ /* 0x000fe40000000a00 */
[----:B--2---:R3:W-:Y:S03]  /*41a0*/  STG.E.128 desc[UR4][R56.64+0x100], R36 ;  /* 0x0001002438007986 */ /* 0x0047e6000c101d04 */
.L_x_677:
[----:B------:R-:W-:Y:S05]  /*41b0*/  BSYNC B2 ;  /* 0x0000000000027941 */ /* 0x000fea0003800000 */
.L_x_676:
[----:B------:R-:W-:-:S13]  /*41c0*/  ISETP.NE.AND P3, PT, R8, RZ, PT ;  /* 0x000000ff0800720c */ /* 0x000fda0003f65270 */
[----:B------:R-:W-:Y:S05]  /*41d0*/  @!P3 BRA `(.L_x_667) ;  /* 0x0000000000c0b947 */ /* 0x000fea0003800000 */
[----:B-123--:R1:W2:Y:S01]  /*41e0*/  LDS.128 R36, [R4+0x2bc00] ;  /* 0x02bc000004247984 */ /* 0x00e2a20000000c00 */
[----:B------:R-:W-:Y:S01]  /*41f0*/  ISETP.GE.AND P3, PT, R216, R115, PT ;  /* 0x00000073d800720c */ /* 0x000fe20003f66270 */
[----:B------:R-:W-:-:S12]  /*4200*/  BSSY B2, `(.L_x_680) ;  /* 0x000002b000027945 */ /* 0x000fd80003800000 */
[----:B-1----:R-:W-:Y:S05]  /*4210*/  @P3 BRA `(.L_x_681) ;  /* 0x0000000000a43947 */ /* 0x002fea0003800000 */
[----:B------:R-:W-:Y:S01]  /*4220*/  SHF.R.U64 R82, R78, 0x10, R79 ;  /* 0x000000104e527819 */ /* 0x000fe2000000124f */
[----:B--2---:R-:W-:Y:S01]  /*4230*/  HADD2.F32 R88, -RZ, R39.H0_H0 ;  /* 0x20000027ff587230 */ /* 0x004fe20000004100 */
[----:B------:R-:W-:Y:S01]  /*4240*/  SHF.R.U32.HI R83, RZ, 0x10, R81 ;  /* 0x00000010ff537819 */ /* 0x000fe20000011651 */
[----:B------:R-:W-:Y:S01]  /*4250*/  HADD2.F32 R91, -RZ, R160.H0_H0 ;  /* 0x200000a0ff5b7230 */ /* 0x000fe20000004100 */
        /* <DEDUP_REMOVED lines=25> */
[----:B------:R-:W-:Y:S01]  /*43f0*/  HADD2.F32 R82, -RZ, R160.H1_H1 ;  /* 0x300000a0ff527230 */ /* 0x000fe20000004100 */
        /* <DEDUP_REMOVED lines=11> */
.L_x_681:
[----:B------:R-:W-:Y:S05]  /*44b0*/  BSYNC B2 ;  /* 0x0000000000027941 */ /* 0x000fea0003800000 */
.L_x_680:
[----:B------:R-:W-:Y:S02]  /*44c0*/  ULDC.64 UR4, c[0x0][0x208] ;  /* 0x0000820000047ab9 */ /* 0x000fe40000000a00 */
[----:B--2---:R4:W-:Y:S03]  /*44d0*/  STG.E.128 desc[UR4][R56.64+0x180], R36 ;  /* 0x0001802438007986 */ /* 0x0049e6000c101d04 */
.L_x_667:
[----:B------:R-:W-:Y:S05]  /*44e0*/  BSYNC B1 ;  /* 0x0000000000017941 */ /* 0x000fea0003800000 */
.L_x_666:
[----:B------:R-:W-:Y:S04]  /*44f0*/  BSSY B1, `(.L_x_682) ;  /* 0x00000d1000017945 */ /* 0x000fe80003800000 */
[----:B------:R-:W-:Y:S05]  /*4500*/  @P4 BRA `(.L_x_683) ;  /* 0x0000000c003c4947 */ /* 0x000fea0003800000 */
[----:B------:R-:W-:Y:S01]  /*4510*/  ISETP.NE.AND P3, PT, R26, RZ, PT ;  /* 0x000000ff1a00720c */ /* 0x000fe20003f65270 */
[----:B------:R-:W-:-:S12]  /*4520*/  BSSY B2, `(.L_x_684) ;  /* 0x0000032000027945 */ /* 0x000fd80003800000 */
[----:B------:R-:W-:Y:S05]  /*4530*/  @!P3 BRA `(.L_x_685) ;  /* 0x0000000000c0b947 */ /* 0x000fea0003800000 */
[----:B-1234-:R1:W2:Y:S01]  /*4540*/  LDS.128 R36, [R4+0x25400] ;  /* 0x0254000004247984 */ /* 0x01e2a20000000c00 */
[----:B------:R-:W-:Y:S01]  /*4550*/  ISETP.GE.AND P3, PT, R22, R115, PT ;  /* 0x000000731600720c */ /* 0x000fe20003f66270 */
[----:B------:R-:W-:-:S12]  /*4560*/  BSSY B3, `(.L_x_686) ;  /* 0x000002b000037945 */ /* 0x000fd80003800000 */
[----:B-1----:R-:W-:Y:S05]  /*4570*/  @P3 BRA `(.L_x_687) ;  /* 0x0000000000a43947 */ /* 0x002fea0003800000 */
[--C-:B------:R-:W-:Y:S02]  /*4580*/  SHF.R.U64 R76, R76, 0x10, R77.reuse ;  /* 0x000000104c4c7819 */ /* 0x100fe4000000124d */
[----:B------:R-:W-:Y:S01]  /*4590*/  SHF.R.U32.HI R78, RZ, 0x10, R77 ;  /* 0x00000010ff4e7819 */ /* 0x000fe2000001164d */
[----:B------:R-:W-:Y:S01]  /*45a0*/  HADD2.F32 R77, -RZ, R159.H0_H0 ;  /* 0x2000009fff4d7230 */ /* 0x000fe20000004100 */
[----:B--2---:R-:W-:Y:S01]  /*45b0*/  MOV R57, R39 ;  /* 0x0000002700397202 */ /* 0x004fe20000000f00 */
[----:B------:R-:W-:Y:S01]  /*45c0*/  HADD2.F32 R76, -RZ, R76.H0_H0 ;  /* 0x2000004cff4c7230 */ /* 0x000fe20000004100 */
[--C-:B------:R-:W-:Y:S01]  /*45d0*/  SHF.R.U64 R56, R74, 0x10, R75.reuse ;  /* 0x000000104a387819 */ /* 0x100fe2000000124b */
[--C-:B------:R-:W-:Y:S01]  /*45e0*/  HADD2.F32 R39, -RZ, R37.reuse.H1_H1 ;  /* 0x30000025ff277230 */ /* 0x100fe20000004100 */
[----:B------:R-:W-:Y:S01]  /*45f0*/  SHF.R.U32.HI R74, RZ, 0x10, R75 ;  /* 0x00000010ff4a7819 */ /* 0x000fe2000001164b */
[----:B------:R-:W-:Y:S02]  /*4600*/  HADD2.F32 R37, -RZ, R37.H0_H0 ;  /* 0x20000025ff257230 */ /* 0x000fe40000004100 */
[----:B------:R-:W-:-:S02]  /*4610*/  HADD2.F32 R78, -RZ, R78.H0_H0 ;  /* 0x2000004eff4e7230 */ /* 0x000fc40000004100 */
[-C--:B------:R-:W-:Y:S01]  /*4620*/  FMUL.FTZ R80, R39, R76.reuse ;  /* 0x0000004c27507220 */ /* 0x080fe20000410000 */
[--C-:B------:R-:W-:Y:S02]  /*4630*/  HADD2.F32 R75, -RZ, R57.reuse.H1_H1 ;  /* 0x30000039ff4b7230 */ /* 0x100fe40000004100 */
[----:B------:R-:W-:Y:S01]  /*4640*/  FMUL.FTZ R76, R37, R76 ;  /* 0x0000004c254c7220 */ /* 0x000fe20000410000 */
[----:B------:R-:W-:Y:S02]  /*4650*/  HADD2.F32 R57, -RZ, R57.H0_H0 ;  /* 0x20000039ff397230 */ /* 0x000fe40000004100 */
[----:B------:R-:W-:Y:S02]  /*4660*/  HADD2.F32 R56, -RZ, R56.H0_H0 ;  /* 0x20000038ff387230 */ /* 0x000fe40000004100 */
[-C--:B------:R-:W-:Y:S01]  /*4670*/  FMUL.FTZ R82, R75, R78.reuse ;  /* 0x0000004e4b527220 */ /* 0x080fe20000410000 */
[----:B------:R-:W-:Y:S02]  /*4680*/  HADD2.F32 R74, -RZ, R74.H0_H0 ;  /* 0x2000004aff4a7230 */ /* 0x000fe40000004100 */
[----:B------:R-:W-:Y:S01]  /*4690*/  FMUL.FTZ R78, R57, R78 ;  /* 0x0000004e394e7220 */ /* 0x000fe20000410000 */
[----:B------:R-:W-:-:S02]  /*46a0*/  HADD2.F32 R159, -RZ, R159.H1_H1 ;  /* 0x3000009fff9f7230 */ /* 0x000fc40000004100 */
[-C--:B------:R-:W-:Y:S01]  /*46b0*/  FFMA.FTZ R37, R37, R56.reuse, -R80 ;  /* 0x0000003825257223 */ /* 0x080fe20000010850 */
[----:B------:R-:W-:Y:S01]  /*46c0*/  FFMA.FTZ R56, R39, R56, R76 ;  /* 0x0000003827387223 */ /* 0x000fe2000001004c */
[-C--:B------:R-:W-:Y:S01]  /*46d0*/  FFMA.FTZ R39, R57, R74.reuse, -R82 ;  /* 0x0000004a39277223 */ /* 0x080fe20000010852 */
[----:B------:R-:W-:Y:S01]  /*46e0*/  FFMA.FTZ R74, R75, R74, R78 ;  /* 0x0000004a4b4a7223 */ /* 0x000fe2000001004e */
[--C-:B------:R-:W-:Y:S02]  /*46f0*/  HADD2.F32 R57, -RZ, R36.reuse.H1_H1 ;  /* 0x30000024ff397230 */ /* 0x100fe40000004100 */
[----:B------:R-:W-:Y:S01]  /*4700*/  HADD2.F32 R36, -RZ, R36.H0_H0 ;  /* 0x20000024ff247230 */ /* 0x000fe20000004100 */
[----:B------:R-:W-:Y:S01]  /*4710*/  F2FP.F16.F32.PACK_AB R37, R56, R37 ;  /* 0x000000253825723e */ /* 0x000fe200000000ff */
[--C-:B------:R-:W-:Y:S02]  /*4720*/  HADD2.F32 R75, -RZ, R38.reuse.H1_H1 ;  /* 0x30000026ff4b7230 */ /* 0x100fe40000004100 */
[----:B------:R-:W-:Y:S01]  /*4730*/  FMUL.FTZ R79, R57, R77 ;  /* 0x0000004d394f7220 */ /* 0x000fe20000410000 */
[----:B------:R-:W-:-:S02]  /*4740*/  HADD2.F32 R38, -RZ, R38.H0_H0 ;  /* 0x20000026ff267230 */ /* 0x000fc40000004100 */
[----:B------:R-:W-:Y:S01]  /*4750*/  FMUL.FTZ R78, R36, R77 ;  /* 0x0000004d244e7220 */ /* 0x000fe20000410000 */
[--C-:B------:R-:W-:Y:S02]  /*4760*/  HADD2.F32 R76, -RZ, R157.reuse.H0_H0 ;  /* 0x2000009dff4c7230 */ /* 0x100fe40000004100 */
[-C--:B------:R-:W-:Y:S01]  /*4770*/  FMUL.FTZ R77, R75, R159.reuse ;  /* 0x0000009f4b4d7220 */ /* 0x080fe20000410000 */
[----:B------:R-:W-:Y:S02]  /*4780*/  HADD2.F32 R157, -RZ, R157.H1_H1 ;  /* 0x3000009dff9d7230 */ /* 0x000fe40000004100 */
[----:B------:R-:W-:Y:S01]  /*4790*/  FMUL.FTZ R80, R38, R159 ;  /* 0x0000009f26507220 */ /* 0x000fe20000410000 */
[----:B------:R-:W-:Y:S01]  /*47a0*/  F2FP.F16.F32.PACK_AB R39, R74, R39 ;  /* 0x000000274a27723e */ /* 0x000fe200000000ff */
[-C--:B------:R-:W-:Y:S01]  /*47b0*/  FFMA.FTZ R79, R36, R76.reuse, -R79 ;  /* 0x0000004c244f7223 */ /* 0x080fe2000001084f */
[----:B------:R-:W-:Y:S01]  /*47c0*/  FFMA.FTZ R78, R57, R76, R78 ;  /* 0x0000004c394e7223 */ /* 0x000fe2000001004e */
[-C--:B------:R-:W-:Y:S01]  /*47d0*/  FFMA.FTZ R77, R38, R157.reuse, -R77 ;  /* 0x0000009d264d7223 */ /* 0x080fe2000001084d */
[----:B------:R-:W-:-:S03]  /*47e0*/  FFMA.FTZ R80, R75, R157, R80 ;  /* 0x0000009d4b507223 */ /* 0x000fc60000010050 */
[----:B------:R-:W-:Y:S02]  /*47f0*/  F2FP.F16.F32.PACK_AB R36, R78, R79 ;  /* 0x0000004f4e24723e */ /* 0x000fe400000000ff */
[----:B------:R-:W-:-:S07]  /*4800*/  F2FP.F16.F32.PACK_AB R38, R80, R77 ;  /* 0x0000004d5026723e */ /* 0x000fce00000000ff */
.L_x_687:
[----:B------:R-:W-:Y:S05]  /*4810*/  BSYNC B3 ;  /* 0x0000000000037941 */ /* 0x000fea0003800000 */
.L_x_686:
[----:B------:R-:W-:Y:S02]  /*4820*/  ULDC.64 UR4, c[0x0][0x208] ;  /* 0x0000820000047ab9 */ /* 0x000fe40000000a00 */
[----:B--2---:R1:W-:Y:S03]  /*4830*/  STG.E.128 desc[UR4][R50.64], R36 ;  /* 0x0000002432007986 */ /* 0x0043e6000c101d04 */
.L_x_685:
[----:B------:R-:W-:Y:S05]  /*4840*/  BSYNC B2 ;  /* 0x0000000000027941 */ /* 0x000fea0003800000 */
.L_x_684:
[----:B------:R-:W-:Y:S01]  /*4850*/  ISETP.NE.AND P3, PT, R10, RZ, PT ;  /* 0x000000ff0a00720c */ /* 0x000fe20003f65270 */
[----:B------:R-:W-:-:S12]  /*4860*/  BSSY B2, `(.L_x_688) ;  /* 0x0000033000027945 */ /* 0x000fd80003800000 */
[----:B------:R-:W-:Y:S05]  /*4870*/  @!P3 BRA `(.L_x_689) ;  /* 0x0000000000c4b947 */ /* 0x000fea0003800000 */
[----:B-1234-:R1:W2:Y:S01]  /*4880*/  LDS.128 R36, [R4+0x27c00] ;  /* 0x027c000004247984 */ /* 0x01e2a20000000c00 */
[----:B------:R-:W-:Y:S01]  /*4890*/  ISETP.GE.AND P3, PT, R215, R115, PT ;  /* 0x00000073d700720c */ /* 0x000fe20003f66270 */
[----:B------:R-:W-:-:S12]  /*48a0*/  BSSY B3, `(.L_x_690) ;  /* 0x000002c000037945 */ /* 0x000fd80003800000 */
[----:B-1----:R-:W-:Y:S05]  /*48b0*/  @P3 BRA `(.L_x_691) ;  /* 0x0000000000a83947 */ /* 0x002fea0003800000 */
[----:B------:R-:W-:Y:S01]  /*48c0*/  SHF.R.U32.HI R74, RZ, 0x10, R73 ;  /* 0x00000010ff4a7819 */ /* 0x000fe20000011649 */
[----:B--2---:R-:W-:Y:S01]  /*48d0*/  IMAD.MOV.U32 R57, RZ, RZ, R39 ;  /* 0x000000ffff397224 */ /* 0x004fe200078e0027 */
[--C-:B------:R-:W-:Y:S01]  /*48e0*/  SHF.R.U64 R70, R70, 0x10, R71.reuse ;  /* 0x0000001046467819 */ /* 0x100fe20000001247 */
[----:B------:R-:W-:Y:S01]  /*48f0*/  IMAD.MOV.U32 R56, RZ, RZ, R36 ;  /* 0x000000ffff387224 */ /* 0x000fe200078e0024 */
[----:B------:R-:W-:Y:S01]  /*4900*/  SHF.R.U32.HI R75, RZ, 0x10, R71 ;  /* 0x00000010ff4b7819 */ /* 0x000fe20000011647 */
[--C-:B------:R-:W-:Y:S01]  /*4910*/  HADD2.F32 R39, -RZ, R37.reuse.H1_H1 ;  /* 0x30000025ff277230 */ /* 0x100fe20000004100 */
[----:B------:R-:W-:Y:S01]  /*4920*/  SHF.R.U64 R71, R72, 0x10, R73 ;  /* 0x0000001048477819 */ /* 0x000fe20000001249 */
[----:B------:R-:W-:Y:S02]  /*4930*/  HADD2.F32 R36, -RZ, R37.H0_H0 ;  /* 0x20000025ff247230 */ /* 0x000fe40000004100 */
[----:B------:R-:W-:Y:S02]  /*4940*/  HADD2.F32 R74, -RZ, R74.H0_H0 ;  /* 0x2000004aff4a7230 */ /* 0x000fe40000004100 */
[----:B------:R-:W-:-:S02]  /*4950*/  HADD2.F32 R37, -RZ, R57.H1_H1 ;  /* 0x30000039ff257230 */ /* 0x000fc40000004100 */
[----:B------:R-:W-:Y:S02]  /*4960*/  HADD2.F32 R57, -RZ, R57.H0_H0 ;  /* 0x20000039ff397230 */ /* 0x000fe40000004100 */
[----:B------:R-:W-:Y:S02]  /*4970*/  HADD2.F32 R71, -RZ, R71.H0_H0 ;  /* 0x20000047ff477230 */ /* 0x000fe40000004100 */
[-C--:B------:R-:W-:Y:S01]  /*4980*/  FMUL.FTZ R78, R37, R74.reuse ;  /* 0x0000004a254e7220 */ /* 0x080fe20000410000 */
[----:B------:R-:W-:Y:S02]  /*4990*/  HADD2.F32 R72, -RZ, R75.H0_H0 ;  /* 0x2000004bff487230 */ /* 0x000fe40000004100 */
[----:B------:R-:W-:Y:S01]  /*49a0*/  FMUL.FTZ R74, R57, R74 ;  /* 0x0000004a394a7220 */ /* 0x000fe20000410000 */
[----:B------:R-:W-:Y:S02]  /*49b0*/  HADD2.F32 R70, -RZ, R70.H0_H0 ;  /* 0x20000046ff467230 */ /* 0x000fe40000004100 */
[-C--:B------:R-:W-:Y:S01]  /*49c0*/  FMUL.FTZ R76, R36, R71.reuse ;  /* 0x00000047244c7220 */ /* 0x080fe20000410000 */
[----:B------:R-:W-:Y:S01]  /*49d0*/  FMUL.FTZ R73, R39, R71 ;  /* 0x0000004727497220 */ /* 0x000fe20000410000 */
[----:B------:R-:W-:Y:S01]  /*49e0*/  FFMA.FTZ R77, R37, R72, R74 ;  /* 0x00000048254d7223 */ /* 0x000fe2000001004a */
[----:B------:R-:W-:-:S02]  /*49f0*/  HADD2.F32 R37, -RZ, R56.H1_H1 ;  /* 0x30000038ff257230 */ /* 0x000fc40000004100 */
[----:B------:R-:W-:Y:S01]  /*4a00*/  FFMA.FTZ R75, R39, R70, R76 ;  /* 0x00000046274b7223 */ /* 0x000fe2000001004c */
[----:B------:R-:W-:Y:S01]  /*4a10*/  FFMA.FTZ R78, R57, R72, -R78 ;  /* 0x00000048394e7223 */ /* 0x000fe2000001084e */
[----:B------:R-:W-:Y:S02]  /*4a20*/  HADD2.F32 R71, -RZ, R155.H0_H0 ;  /* 0x2000009bff477230 */ /* 0x000fe40000004100 */
[----:B------:R-:W-:Y:S01]  /*4a30*/  FFMA.FTZ R36, R36, R70, -R73 ;  /* 0x0000004624247223 */ /* 0x000fe20000010849 */
[----:B------:R-:W-:Y:S02]  /*4a40*/  HADD2.F32 R56, -RZ, R56.H0_H0 ;  /* 0x20000038ff387230 */ /* 0x000fe40000004100 */
[----:B------:R-:W-:Y:S02]  /*4a50*/  HADD2.F32 R72, -RZ, R156.H1_H1 ;  /* 0x3000009cff487230 */ /* 0x000fe40000004100 */
[----:B------:R-:W-:Y:S01]  /*4a60*/  FMUL.FTZ R73, R37, R71 ;  /* 0x0000004725497220 */ /* 0x000fe20000410000 */
[----:B------:R-:W-:-:S02]  /*4a70*/  HADD2.F32 R39, -RZ, R38.H1_H1 ;  /* 0x30000026ff277230 */ /* 0x000fc40000004100 */
[----:B------:R-:W-:Y:S01]  /*4a80*/  FMUL.FTZ R74, R56, R71 ;  /* 0x00000047384a7220 */ /* 0x000fe20000410000 */
[----:B------:R-:W-:Y:S02]  /*4a90*/  HADD2.F32 R38, -RZ, R38.H0_H0 ;  /* 0x20000026ff267230 */ /* 0x000fe40000004100 */
[----:B------:R-:W-:Y:S02]  /*4aa0*/  HADD2.F32 R57, -RZ, R148.H1_H1 ;  /* 0x30000094ff397230 */ /* 0x000fe40000004100 */
[-C--:B------:R-:W-:Y:S01]  /*4ab0*/  FMUL.FTZ R71, R39, R72.reuse ;  /* 0x0000004827477220 */ /* 0x080fe20000410000 */
[----:B------:R-:W-:Y:S02]  /*4ac0*/  HADD2.F32 R70, -RZ, R154.H0_H0 ;  /* 0x2000009aff467230 */ /* 0x000fe40000004100 */
[----:B------:R-:W-:Y:S01]  /*4ad0*/  FMUL.FTZ R72, R38, R72 ;  /* 0x0000004826487220 */ /* 0x000fe20000410000 */
[-C--:B------:R-:W-:Y:S01]  /*4ae0*/  FFMA.FTZ R73, R56, R57.reuse, -R73 ;  /* 0x0000003938497223 */ /* 0x080fe20000010849 */
[----:B------:R-:W-:Y:S01]  /*4af0*/  FFMA.FTZ R74, R37, R57, R74 ;  /* 0x00000039254a7223 */ /* 0x000fe2000001004a */
[-C--:B------:R-:W-:Y:S01]  /*4b00*/  FFMA.FTZ R71, R38, R70.reuse, -R71 ;  /* 0x0000004626477223 */ /* 0x080fe20000010847 */
[----:B------:R-:W-:Y:S01]  /*4b10*/  FFMA.FTZ R72, R39, R70, R72 ;  /* 0x0000004627487223 */ /* 0x000fe20000010048 */
[----:B------:R-:W-:-:S02]  /*4b20*/  F2FP.F16.F32.PACK_AB R37, R75, R36 ;  /* 0x000000244b25723e */ /* 0x000fc400000000ff */
[----:B------:R-:W-:Y:S02]  /*4b30*/  F2FP.F16.F32.PACK_AB R39, R77, R78 ;  /* 0x0000004e4d27723e */ /* 0x000fe400000000ff */
[----:B------:R-:W-:Y:S02]  /*4b40*/  F2FP.F16.F32.PACK_AB R36, R74, R73 ;  /* 0x000000494a24723e */ /* 0x000fe400000000ff */
[----:B------:R-:W-:-:S07]  /*4b50*/  F2FP.F16.F32.PACK_AB R38, R72, R71 ;  /* 0x000000474826723e */ /* 0x000fce00000000ff */
.L_x_691:
[----:B------:R-:W-:Y:S05]  /*4b60*/  BSYNC B3 ;  /* 0x0000000000037941 */ /* 0x000fea0003800000 */
.L_x_690:
[----:B------:R-:W-:Y:S02]  /*4b70*/  ULDC.64 UR4, c[0x0][0x208] ;  /* 0x0000820000047ab9 */ /* 0x000fe40000000a00 */
[----:B--2---:R1:W-:Y:S03]  /*4b80*/  STG.E.128 desc[UR4][R50.64+0x80], R36 ;  /* 0x0000802432007986 */ /* 0x0043e6000c101d04 */
.L_x_689:
[----:B------:R-:W-:Y:S05]  /*4b90*/  BSYNC B2 ;  /* 0x0000000000027941 */ /* 0x000fea0003800000 */
.L_x_688:
[----:B------:R-:W-:Y:S01]  /*4ba0*/  ISETP.NE.AND P3, PT, R9, RZ, PT ;  /* 0x000000ff0900720c */ /* 0x000fe20003f65270 */
[----:B------:R-:W-:-:S12]  /*4bb0*/  BSSY B2, `(.L_x_692) ;  /* 0x0000032000027945 */ /* 0x000fd80003800000 */
[----:B------:R-:W-:Y:S05]  /*4bc0*/  @!P3 BRA `(.L_x_693) ;  /* 0x0000000000c0b947 */ /* 0x000fea0003800000 */
[----:B-1234-:R1:W2:Y:S01]  /*4bd0*/  LDS.128 R36, [R4+0x2a400] ;  /* 0x02a4000004247984 */ /* 0x01e2a20000000c00 */
[----:B------:R-:W-:Y:S01]  /*4be0*/  ISETP.GE.AND P3, PT, R214, R115, PT ;  /* 0x00000073d600720c */ /* 0x000fe20003f66270 */
[----:B------:R-:W-:-:S12]  /*4bf0*/  BSSY B3, `(.L_x_694) ;  /* 0x000002b000037945 */ /* 0x000fd80003800000 */
[----:B-1----:R-:W-:Y:S05]  /*4c00*/  @P3 BRA `(.L_x_695) ;  /* 0x0000000000a43947 */ /* 0x002fea0003800000 */
[--C-:B------:R-:W-:Y:S01]  /*4c10*/  SHF.R.U64 R66, R66, 0x10, R67.reuse ;  /* 0x0000001042427819 */ /* 0x100fe20000001243 */
[----:B--2---:R-:W-:Y:S01]  /*4c20*/  IMAD.MOV.U32 R56, RZ, RZ, R38 ;  /* 0x000000ffff387224 */ /* 0x004fe200078e0026 */
[----:B------:R-:W-:Y:S01]  /*4c30*/  SHF.R.U32.HI R71, RZ, 0x10, R67 ;  /* 0x00000010ff477819 */ /* 0x000fe20000011643 */
[----:B------:R-:W-:Y:S01]  /*4c40*/  HADD2.F32 R38, -RZ, R37.H1_H1 ;  /* 0x30000025ff267230 */ /* 0x000fe20000004100 */
[--C-:B------:R-:W-:Y:S01]  /*4c50*/  SHF.R.U64 R67, R68, 0x10, R69.reuse ;  /* 0x0000001044437819 */ /* 0x100fe20000001245 */
[--C-:B------:R-:W-:Y:S01]  /*4c60*/  HADD2.F32 R57, -RZ, R39.reuse.H1_H1 ;  /* 0x30000027ff397230 */ /* 0x100fe20000004100 */
[----:B------:R-:W-:Y:S01]  /*4c70*/  SHF.R.U32.HI R70, RZ, 0x10, R69 ;  /* 0x00000010ff467819 */ /* 0x000fe20000011645 */
[----:B------:R-:W-:Y:S02]  /*4c80*/  HADD2.F32 R39, -RZ, R39.H0_H0 ;  /* 0x20000027ff277230 */ /* 0x000fe40000004100 */
[----:B------:R-:W-:Y:S02]  /*4c90*/  HADD2.F32 R67, -RZ, R67.H0_H0 ;  /* 0x20000043ff437230 */ /* 0x000fe40000004100 */
[----:B------:R-:W-:-:S02]  /*4ca0*/  HADD2.F32 R70, -RZ, R70.H0_H0 ;  /* 0x20000046ff467230 */ /* 0x000fc40000004100 */
[----:B------:R-:W-:Y:S02]  /*4cb0*/  HADD2.F32 R37, -RZ, R37.H0_H0 ;  /* 0x20000025ff257230 */ /* 0x000fe40000004100 */
[-C--:B------:R-:W-:Y:S01]  /*4cc0*/  FMUL.FTZ R72, R38, R67.reuse ;  /* 0x0000004326487220 */ /* 0x080fe20000410000 */
[----:B------:R-:W-:Y:S02]  /*4cd0*/  HADD2.F32 R66, -RZ, R66.H0_H0 ;  /* 0x20000042ff427230 */ /* 0x000fe40000004100 */
[-C--:B------:R-:W-:Y:S01]  /*4ce0*/  FMUL.FTZ R74, R57, R70.reuse ;  /* 0x00000046394a7220 */ /* 0x080fe20000410000 */
[----:B------:R-:W-:Y:S02]  /*4cf0*/  HADD2.F32 R68, -RZ, R71.H0_H0 ;  /* 0x20000047ff447230 */ /* 0x000fe40000004100 */
[----:B------:R-:W-:Y:S01]  /*4d00*/  FMUL.FTZ R70, R39, R70 ;  /* 0x0000004627467220 */ /* 0x000fe20000410000 */
[C---:B------:R-:W-:Y:S01]  /*4d10*/  FMUL.FTZ R67, R37.reuse, R67 ;  /* 0x0000004325437220 */ /* 0x040fe20000410000 */
[----:B------:R-:W-:Y:S01]  /*4d20*/  FFMA.FTZ R72, R37, R66, -R72 ;  /* 0x0000004225487223 */ /* 0x000fe20000010848 */
[----:B------:R-:W-:-:S02]  /*4d30*/  HADD2.F32 R37, -RZ, R36.H1_H1 ;  /* 0x30000024ff257230 */ /* 0x000fc40000004100 */
[----:B------:R-:W-:Y:S01]  /*4d40*/  FFMA.FTZ R73, R57, R68, R70 ;  /* 0x0000004439497223 */ /* 0x000fe20000010046 */
[----:B------:R-:W-:Y:S01]  /*4d50*/  FFMA.FTZ R71, R38, R66, R67 ;  /* 0x0000004226477223 */ /* 0x000fe20000010043 */
[----:B------:R-:W-:Y:S02]  /*4d60*/  HADD2.F32 R57, -RZ, R145.H1_H1 ;  /* 0x30000091ff397230 */ /* 0x000fe40000004100 */
[----:B------:R-:W-:Y:S01]  /*4d70*/  FFMA.FTZ R74, R39, R68, -R74 ;  /* 0x00000044274a7223 */ /* 0x000fe2000001084a */
[----:B------:R-:W-:Y:S02]  /*4d80*/  HADD2.F32 R36, -RZ, R36.H0_H0 ;  /* 0x20000024ff247230 */ /* 0x000fe40000004100 */
[----:B------:R-:W-:Y:S02]  /*4d90*/  HADD2.F32 R67, -RZ, R148.H0_H0 ;  /* 0x20000094ff437230 */ /* 0x000fe40000004100 */
        /* <DEDUP_REMOVED lines=16> */
.L_x_695:
[----:B------:R-:W-:Y:S05]  /*4ea0*/  BSYNC B3 ;  /* 0x0000000000037941 */ /* 0x000fea0003800000 */
.L_x_694:
[----:B------:R-:W-:Y:S02]  /*4eb0*/  ULDC.64 UR4, c[0x0][0x208] ;  /* 0x0000820000047ab9 */ /* 0x000fe40000000a00 */
[----:B--2---:R1:W-:Y:S03]  /*4ec0*/  STG.E.128 desc[UR4][R50.64+0x100], R36 ;  /* 0x0001002432007986 */ /* 0x0043e6000c101d04 */
.L_x_693:
[----:B------:R-:W-:Y:S05]  /*4ed0*/  BSYNC B2 ;  /* 0x0000000000027941 */ /* 0x000fea0003800000 */
.L_x_692:
[----:B------:R-:W-:-:S13]  /*4ee0*/  ISETP.NE.AND P3, PT, R8, RZ, PT ;  /* 0x000000ff0800720c */ /* 0x000fda0003f65270 */
[----:B------:R-:W-:Y:S05]  /*4ef0*/  @!P3 BRA `(.L_x_683) ;  /* 0x0000000000c0b947 */ /* 0x000fea0003800000 */
[----:B-1234-:R1:W2:Y:S01]  /*4f00*/  LDS.128 R36, [R4+0x2cc00] ;  /* 0x02cc000004247984 */ /* 0x01e2a20000000c00 */
[----:B------:R-:W-:Y:S01]  /*4f10*/  ISETP.GE.AND P3, PT, R216, R115, PT ;  /* 0x00000073d800720c */ /* 0x000fe20003f66270 */
[----:B------:R-:W-:-:S12]  /*4f20*/  BSSY B2, `(.L_x_696) ;  /* 0x000002b000027945 */ /* 0x000fd80003800000 */
[----:B-1----:R-:W-:Y:S05]  /*4f30*/  @P3 BRA `(.L_x_697) ;  /* 0x0000000000a43947 */ /* 0x002fea0003800000 */
[--C-:B------:R-:W-:Y:S01]  /*4f40*/  SHF.R.U64 R62, R62, 0x10, R63.reuse ;  /* 0x000000103e3e7819 */ /* 0x100fe2000000123f */
[--C-:B--2---:R-:W-:Y:S01]  /*4f50*/  HADD2.F32 R57, -RZ, R39.reuse.H1_H1 ;  /* 0x30000027ff397230 */ /* 0x104fe20000004100 */
[----:B------:R-:W-:Y:S01]  /*4f60*/  SHF.R.U32.HI R67, RZ, 0x10, R63 ;  /* 0x00000010ff437819 */ /* 0x000fe2000001163f */
[----:B------:R-:W-:Y:S01]  /*4f70*/  HADD2.F32 R39, -RZ, R39.H0_H0 ;  /* 0x20000027ff277230 */ /* 0x000fe20000004100 */
[--C-:B------:R-:W-:Y:S01]  /*4f80*/  SHF.R.U64 R63, R64, 0x10, R65.reuse ;  /* 0x00000010403f7819 */ /* 0x100fe20000001241 */
[----:B------:R-:W-:Y:S01]  /*4f90*/  HADD2.F32 R62, -RZ, R62.H0_H0 ;  /* 0x2000003eff3e7230 */ /* 0x000fe20000004100 */
[----:B------:R-:W-:Y:S01]  /*4fa0*/  MOV R56, R38 ;  /* 0x0000002600387202 */ /* 0x000fe20000000f00 */
[----:B------:R-:W-:Y:S01]  /*4fb0*/  HADD2.F32 R38, -RZ, R37.H1_H1 ;  /* 0x30000025ff267230 */ /* 0x000fe20000004100 */
[----:B------:R-:W-:Y:S01]  /*4fc0*/  SHF.R.U32.HI R66, RZ, 0x10, R65 ;  /* 0x00000010ff427819 */ /* 0x000fe20000011641 */
[----:B------:R-:W-:Y:S02]  /*4fd0*/  HADD2.F32 R63, -RZ, R63.H0_H0 ;  /* 0x2000003fff3f7230 */ /* 0x000fe40000004100 */
[----:B------:R-:W-:-:S02]  /*4fe0*/  HADD2.F32 R37, -RZ, R37.H0_H0 ;  /* 0x20000025ff257230 */ /* 0x000fc40000004100 */
[----:B------:R-:W-:Y:S02]  /*4ff0*/  HADD2.F32 R66, -RZ, R66.H0_H0 ;  /* 0x20000042ff427230 */ /* 0x000fe40000004100 */
[CC--:B------:R-:W-:Y:S01]  /*5000*/  FMUL.FTZ R68, R38.reuse, R63.reuse ;  /* 0x0000003f26447220 */ /* 0x0c0fe20000410000 */
[----:B------:R-:W-:Y:S02]  /*5010*/  HADD2.F32 R64, -RZ, R67.H0_H0 ;  /* 0x20000043ff407230 */ /* 0x000fe40000004100 */
[----:B------:R-:W-:Y:S01]  /*5020*/  FMUL.FTZ R63, R37, R63 ;  /* 0x0000003f253f7220 */ /* 0x000fe20000410000 */
[----:B------:R-:W-:Y:S02]  /*5030*/  HADD2.F32 R137, -RZ, R137.H0_H0 ;  /* 0x20000089ff897230 */ /* 0x000fe40000004100 */
[----:B------:R-:W-:Y:S01]  /*5040*/  FMUL.FTZ R70, R57, R66 ;  /* 0x0000004239467220 */ /* 0x000fe20000410000 */
[-C--:B------:R-:W-:Y:S01]  /*5050*/  FFMA.FTZ R68, R37, R62.reuse, -R68 ;  /* 0x0000003e25447223 */ /* 0x080fe20000010844 */
[----:B------:R-:W-:Y:S01]  /*5060*/  FFMA.FTZ R65, R38, R62, R63 ;  /* 0x0000003e26417223 */ /* 0x000fe2000001003f */
[----:B------:R-:W-:Y:S01]  /*5070*/  FMUL.FTZ R66, R39, R66 ;  /* 0x0000004227427220 */ /* 0x000fe20000410000 */
[----:B------:R-:W-:-:S02]  /*5080*/  HADD2.F32 R62, -RZ, R136.H1_H1 ;  /* 0x30000088ff3e7230 */ /* 0x000fc40000004100 */
[-C--:B------:R-:W-:Y:S01]  /*5090*/  FFMA.FTZ R70, R39, R64.reuse, -R70 ;  /* 0x0000004027467223 */ /* 0x080fe20000010846 */
[----:B------:R-:W-:Y:S02]  /*50a0*/  HADD2.F32 R37, -RZ, R36.H1_H1 ;  /* 0x30000024ff257230 */ /* 0x000fe40000004100 */
[----:B------:R-:W-:Y:S01]  /*50b0*/  FFMA.FTZ R69, R57, R64, R66 ;  /* 0x0000004039457223 */ /* 0x000fe20000010042 */
[----:B------:R-:W-:Y:S02]  /*50c0*/  HADD2.F32 R38, -RZ, R56.H1_H1 ;  /* 0x30000038ff267230 */ /* 0x000fe40000004100 */
[----:B------:R-:W-:Y:S02]  /*50d0*/  HADD2.F32 R36, -RZ, R36.H0_H0 ;  /* 0x20000024ff247230 */ /* 0x000fe40000004100 */
[----:B------:R-:W-:Y:S01]  /*50e0*/  FMUL.FTZ R63, R37, R62 ;  /* 0x0000003e253f7220 */ /* 0x000fe20000410000 */
[----:B------:R-:W-:Y:S02]  /*50f0*/  HADD2.F32 R56, -RZ, R56.H0_H0 ;  /* 0x20000038ff387230 */ /* 0x000fe40000004100 */
[----:B------:R-:W-:Y:S01]  /*5100*/  FMUL.FTZ R67, R38, R137 ;  /* 0x0000008926437220 */ /* 0x000fe20000410000 */
[----:B------:R-:W-:-:S02]  /*5110*/  HADD2.F32 R39, -RZ, R135.H1_H1 ;  /* 0x30000087ff277230 */ /* 0x000fc40000004100 */
[----:B------:R-:W-:Y:S01]  /*5120*/  FMUL.FTZ R62, R36, R62 ;  /* 0x0000003e243e7220 */ /* 0x000fe20000410000 */
[----:B------:R-:W-:Y:S02]  /*5130*/  HADD2.F32 R57, -RZ, R136.H0_H0 ;  /* 0x20000088ff397230 */ /* 0x000fe40000004100 */
[----:B------:R-:W-:Y:S01]  /*5140*/  FMUL.FTZ R137, R56, R137 ;  /* 0x0000008938897220 */ /* 0x000fe20000410000 */
[-C--:B------:R-:W-:Y:S01]  /*5150*/  FFMA.FTZ R63, R36, R39.reuse, -R63 ;  /* 0x00000027243f7223 */ /* 0x080fe2000001083f */
[----:B------:R-:W-:Y:S01]  /*5160*/  FFMA.FTZ R62, R37, R39, R62 ;  /* 0x00000027253e7223 */ /* 0x000fe2000001003e */
[-C--:B------:R-:W-:Y:S01]  /*5170*/  FFMA.FTZ R67, R56, R57.reuse, -R67 ;  /* 0x0000003938437223 */ /* 0x080fe20000010843 */
[----:B------:R-:W-:Y:S01]  /*5180*/  FFMA.FTZ R38, R38, R57, R137 ;  /* 0x0000003926267223 */ /* 0x000fe20000010089 */
[----:B------:R-:W-:Y:S02]  /*5190*/  F2FP.F16.F32.PACK_AB R37, R65, R68 ;  /* 0x000000444125723e */ /* 0x000fe400000000ff */
[----:B------:R-:W-:-:S02]  /*51a0*/  F2FP.F16.F32.PACK_AB R39, R69, R70 ;  /* 0x000000464527723e */ /* 0x000fc400000000ff */
[----:B------:R-:W-:Y:S02]  /*51b0*/  F2FP.F16.F32.PACK_AB R36, R62, R63 ;  /* 0x0000003f3e24723e */ /* 0x000fe400000000ff */
[----:B------:R-:W-:-:S07]  /*51c0*/  F2FP.F16.F32.PACK_AB R38, R38, R67 ;  /* 0x000000432626723e */ /* 0x000fce00000000ff */
.L_x_697:
[----:B------:R-:W-:Y:S05]  /*51d0*/  BSYNC B2 ;  /* 0x0000000000027941 */ /* 0x000fea0003800000 */
.L_x_696:
[----:B------:R-:W-:Y:S02]  /*51e0*/  ULDC.64 UR4, c[0x0][0x208] ;  /* 0x0000820000047ab9 */ /* 0x000fe40000000a00 */
[----:B--2---:R1:W-:Y:S03]  /*51f0*/  STG.E.128 desc[UR4][R50.64+0x180], R36 ;  /* 0x0001802432007986 */ /* 0x0043e6000c101d04 */
.L_x_683:
[----:B------:R-:W-:Y:S05]  /*5200*/  BSYNC B1 ;  /* 0x0000000000017941 */ /* 0x000fea0003800000 */
.L_x_682:
        /* <DEDUP_REMOVED lines=13> */
[----:B------:R-:W-:Y:S01]  /*52e0*/  HADD2.F32 R57, -RZ, R57.H0_H0 ;  /* 0x20000039ff397230 */ /* 0x000fe20000004100 */
[----:B------:R-:W-:Y:S01]  /*52f0*/  SHF.R.U32.HI R58, RZ, 0x10, R59 ;  /* 0x00000010ff3a7819 */ /* 0x000fe2000001163b */
[----:B------:R-:W-:Y:S02]  /*5300*/  HADD2.F32 R60, -RZ, R60.H0_H0 ;  /* 0x2000003cff3c7230 */ /* 0x000fe40000004100 */
[--C-:B------:R-:W-:Y:S02]  /*5310*/  HADD2.F32 R51, -RZ, R39.reuse.H1_H1 ;  /* 0x30000027ff337230 */ /* 0x100fe40000004100 */
[----:B------:R-:W-:Y:S01]  /*5320*/  FMUL.FTZ R62, R38, R57 ;  /* 0x00000039263e7220 */ /* 0x000fe20000410000 */
[----:B------:R-:W-:-:S02]  /*5330*/  HADD2.F32 R39, -RZ, R39.H0_H0 ;  /* 0x20000027ff277230 */ /* 0x000fc40000004100 */
[----:B------:R-:W-:Y:S02]  /*5340*/  HADD2.F32 R37, -RZ, R37.H0_H0 ;  /* 0x20000025ff257230 */ /* 0x000fe40000004100 */
[-C--:B------:R-:W-:Y:S01]  /*5350*/  FMUL.FTZ R64, R51, R60.reuse ;  /* 0x0000003c33407220 */ /* 0x080fe20000410000 */
[----:B------:R-:W-:Y:S02]  /*5360*/  HADD2.F32 R56, -RZ, R56.H0_H0 ;  /* 0x20000038ff387230 */ /* 0x000fe40000004100 */
[----:B------:R-:W-:Y:S01]  /*5370*/  FMUL.FTZ R60, R39, R60 ;  /* 0x0000003c273c7220 */ /* 0x000fe20000410000 */
[----:B------:R-:W-:Y:S02]  /*5380*/  HADD2.F32 R58, -RZ, R58.H0_H0 ;  /* 0x2000003aff3a7230 */ /* 0x000fe40000004100 */
[C---:B------:R-:W-:Y:S01]  /*5390*/  FMUL.FTZ R57, R37.reuse, R57 ;  /* 0x0000003925397220 */ /* 0x040fe20000410000 */
[----:B------:R-:W-:Y:S02]  /*53a0*/  HADD2.F32 R135, -RZ, R135.H0_H0 ;  /* 0x20000087ff877230 */ /* 0x000fe40000004100 */
[----:B------:R-:W-:Y:S01]  /*53b0*/  FFMA.FTZ R62, R37, R56, -R62 ;  /* 0x00000038253e7223 */ /* 0x000fe2000001083e */
[----:B------:R-:W-:-:S02]  /*53c0*/  HADD2.F32 R37, -RZ, R36.H1_H1 ;  /* 0x30000024ff257230 */ /* 0x000fc40000004100 */
[----:B------:R-:W-:Y:S01]  /*53d0*/  FFMA.FTZ R63, R51, R58, R60 ;  /* 0x0000003a333f7223 */ /* 0x000fe2000001003c */
[----:B------:R-:W-:Y:S01]  /*53e0*/  FFMA.FTZ R61, R38, R56, R57 ;  /* 0x00000038263d7223 */ /* 0x000fe20000010039 */
[----:B------:R-:W-:Y:S02]  /*53f0*/  HADD2.F32 R51, -RZ, R158.H0_H0 ;  /* 0x2000009eff337230 */ /* 0x000fe40000004100 */
[----:B------:R-:W-:Y:S01]  /*5400*/  FFMA.FTZ R64, R39, R58, -R64 ;  /* 0x0000003a27407223 */ /* 0x000fe20000010840 */
[----:B------:R-:W-:Y:S02]  /*5410*/  HADD2.F32 R36, -RZ, R36.H0_H0 ;  /* 0x20000024ff247230 */ /* 0x000fe40000004100 */
[----:B------:R-:W-:Y:S02]  /*5420*/  HADD2.F32 R57, -RZ, R158.H1_H1 ;  /* 0x3000009eff397230 */ /* 0x000fe40000004100 */
[----:B------:R-:W-:Y:S01]  /*5430*/  FMUL.FTZ R59, R37, R51 ;  /* 0x00000033253b7220 */ /* 0x000fe20000410000 */
[----:B------:R-:W-:-:S02]  /*5440*/  HADD2.F32 R38, -RZ, R50.H1_H1 ;  /* 0x30000032ff267230 */ /* 0x000fc40000004100 */
[C---:B------:R-:W-:Y:S01]  /*5450*/  FMUL.FTZ R56, R36.reuse, R51 ;  /* 0x0000003324387220 */ /* 0x040fe20000410000 */
[----:B------:R-:W-:Y:S02]  /*5460*/  HADD2.F32 R50, -RZ, R50.H0_H0 ;  /* 0x20000032ff327230 */ /* 0x000fe40000004100 */
[----:B------:R-:W-:Y:S01]  /*5470*/  FFMA.FTZ R59, R36, R135, -R59 ;  /* 0x00000087243b7223 */ /* 0x000fe2000001083b */
[----:B------:R-:W-:Y:S02]  /*5480*/  HADD2.F32 R39, -RZ, R154.H1_H1 ;  /* 0x3000009aff277230 */ /* 0x000fe40000004100 */
[----:B------:R-:W-:Y:S01]  /*5490*/  FMUL.FTZ R51, R38, R57 ;  /* 0x0000003926337220 */ /* 0x000fe20000410000 */
[----:B------:R-:W-:Y:S01]  /*54a0*/  FFMA.FTZ R56, R37, R135, R56 ;  /* 0x0000008725387223 */ /* 0x000fe20000010038 */
[C---:B------:R-:W-:Y:S01]  /*54b0*/  FMUL.FTZ R57, R50.reuse, R57 ;  /* 0x0000003932397220 */ /* 0x040fe20000410000 */
[----:B------:R-:W-:Y:S01]  /*54c0*/  F2FP.F16.F32.PACK_AB R37, R61, R62 ;  /* 0x0000003e3d25723e */ /* 0x000fe200000000ff */
[----:B------:R-:W-:-:S02]  /*54d0*/  FFMA.FTZ R51, R50, R39, -R51 ;  /* 0x0000002732337223 */ /* 0x000fc40000010833 */
[----:B------:R-:W-:Y:S01]  /*54e0*/  FFMA.FTZ R38, R38, R39, R57 ;  /* 0x0000002726267223 */ /* 0x000fe20000010039 */
[----:B------:R-:W-:Y:S02]  /*54f0*/  F2FP.F16.F32.PACK_AB R39, R63, R64 ;  /* 0x000000403f27723e */ /* 0x000fe400000000ff */
[----:B------:R-:W-:Y:S02]  /*5500*/  F2FP.F16.F32.PACK_AB R36, R56, R59 ;  /* 0x0000003b3824723e */ /* 0x000fe400000000ff */
[----:B------:R-:W-:-:S07]  /*5510*/  F2FP.F16.F32.PACK_AB R38, R38, R51 ;  /* 0x000000332626723e */ /* 0x000fce00000000ff */
.L_x_702:
[----:B------:R-:W-:Y:S05]  /*5520*/  BSYNC B2 ;  /* 0x0000000000027941 */ /* 0x000fea0003800000 */
.L_x_701:
[----:B------:R-:W-:Y:S02]  /*5530*/  ULDC.64 UR4, c[0x0][0x208] ;  /* 0x0000820000047ab9 */ /* 0x000fe40000000a00 */
[----:B--2---:R1:W-:Y:S03]  /*5540*/  STG.E.128 desc[UR4][R48.64], R36 ;  /* 0x0000002430007986 */ /* 0x0043e6000c101d04 */
.L_x_700:
[----:B------:R-:W-:Y:S05]  /*5550*/  BSYNC B1 ;  /* 0x0000000000017941 */ /* 0x000fea0003800000 */
.L_x_699:
        /* <DEDUP_REMOVED lines=10> */
[--C-:B------:R-:W-:Y:S01]  /*5600*/  HADD2.F32 R38, -RZ, R37.reuse.H1_H1 ;  /* 0x30000025ff267230 */ /* 0x100fe20000004100 */
[--C-:B------:R-:W-:Y:S01]  /*5610*/  SHF.R.U64 R53, R54, 0x10, R55.reuse ;  /* 0x0000001036357819 */ /* 0x100fe20000001237 */
[----:B------:R-:W-:Y:S01]  /*5620*/  HADD2.F32 R37, -RZ, R37.H0_H0 ;  /* 0x20000025ff257230 */ /* 0x000fe20000004100 */
[----:B------:R-:W-:Y:S01]  /*5630*/  SHF.R.U32.HI R56, RZ, 0x10, R55 ;  /* 0x00000010ff387819 */ /* 0x000fe20000011637 */
[----:B------:R-:W-:Y:S02]  /*5640*/  HADD2.F32 R52, -RZ, R52.H0_H0 ;  /* 0x20000034ff347230 */ /* 0x000fe40000004100 */
[----:B------:R-:W-:Y:S02]  /*5650*/  HADD2.F32 R53, -RZ, R53.H0_H0 ;  /* 0x20000035ff357230 */ /* 0x000fe40000004100 */
[----:B------:R-:W-:-:S02]  /*5660*/  HADD2.F32 R56, -RZ, R56.H0_H0 ;  /* 0x20000038ff387230 */ /* 0x000fc40000004100 */
[--C-:B------:R-:W-:Y:S02]  /*5670*/  HADD2.F32 R51, -RZ, R39.reuse.H1_H1 ;  /* 0x30000027ff337230 */ /* 0x100fe40000004100 */
        /* <DEDUP_REMOVED lines=8> */
[----:B------:R-:W-:-:S02]  /*5700*/  HADD2.F32 R53, -RZ, R156.H0_H0 ;  /* 0x2000009cff357230 */ /* 0x000fc40000004100 */
[-C--:B------:R-:W-:Y:S01]  /*5710*/  FFMA.FTZ R60, R39, R54.reuse, -R60 ;  /* 0x00000036273c7223 */ /* 0x080fe2000001083c */
[----:B------:R-:W-:Y:S02]  /*5720*/  HADD2.F32 R37, -RZ, R36.H1_H1 ;  /* 0x30000024ff257230 */ /* 0x000fe40000004100 */
[----:B------:R-:W-:Y:S01]  /*5730*/  FFMA.FTZ R61, R51, R54, R56 ;  /* 0x00000036333d7223 */ /* 0x000fe20000010038 */
[----:B------:R-:W-:Y:S02]  /*5740*/  HADD2.F32 R38, -RZ, R50.H1_H1 ;  /* 0x30000032ff267230 */ /* 0x000fe40000004100 */
[----:B------:R-:W-:Y:S02]  /*5750*/  HADD2.F32 R155, -RZ, R155.H1_H1 ;  /* 0x3000009bff9b7230 */ /* 0x000fe40000004100 */
[----:B------:R-:W-:Y:S02]  /*5760*/  HADD2.F32 R36, -RZ, R36.H0_H0 ;  /* 0x20000024ff247230 */ /* 0x000fe40000004100 */
[----:B------:R-:W-:Y:S01]  /*5770*/  FMUL.FTZ R59, R38, R53 ;  /* 0x00000035263b7220 */ /* 0x000fe20000410000 */
[----:B------:R-:W-:-:S02]  /*5780*/  HADD2.F32 R50, -RZ, R50.H0_H0 ;  /* 0x20000032ff327230 */ /* 0x000fc40000004100 */
[CC--:B------:R-:W-:Y:S01]  /*5790*/  FMUL.FTZ R55, R37.reuse, R155.reuse ;  /* 0x0000009b25377220 */ /* 0x0c0fe20000410000 */
[--C-:B------:R-:W-:Y:S02]  /*57a0*/  HADD2.F32 R39, -RZ, R134.reuse.H0_H0 ;  /* 0x20000086ff277230 */ /* 0x100fe40000004100 */
[----:B------:R-:W-:Y:S01]  /*57b0*/  FMUL.FTZ R52, R36, R155 ;  /* 0x0000009b24347220 */ /* 0x000fe20000410000 */
[----:B------:R-:W-:Y:S02]  /*57c0*/  HADD2.F32 R51, -RZ, R134.H1_H1 ;  /* 0x30000086ff337230 */ /* 0x000fe40000004100 */
        /* <DEDUP_REMOVED lines=9> */
.L_x_706:
[----:B------:R-:W-:Y:S05]  /*5860*/  BSYNC B2 ;  /* 0x0000000000027941 */ /* 0x000fea0003800000 */
.L_x_705:
[----:B------:R-:W-:Y:S02]  /*5870*/  ULDC.64 UR4, c[0x0][0x208] ;  /* 0x0000820000047ab9 */ /* 0x000fe40000000a00 */
[----:B--2---:R1:W-:Y:S03]  /*5880*/  STG.E.128 desc[UR4][R48.64+0x80], R36 ;  /* 0x0000802430007986 */ /* 0x0043e6000c101d04 */
.L_x_704:
[----:B------:R-:W-:Y:S05]  /*5890*/  BSYNC B1 ;  /* 0x0000000000017941 */ /* 0x000fea0003800000 */
.L_x_703:
        /* <DEDUP_REMOVED lines=8> */
[----:B------:R-:W-:Y:S02]  /*5920*/  SHF.R.U32.HI R50, RZ, 0x10, R47 ;  /* 0x00000010ff327819 */ /* 0x000fe4000001162f */
[--C-:B------:R-:W-:Y:S01]  /*5930*/  SHF.R.U64 R47, R44, 0x10, R45.reuse ;  /* 0x000000102c2f7819 */ /* 0x100fe2000000122d */
[----:B--2---:R-:W-:Y:S01]  /*5940*/  IMAD.MOV.U32 R44, RZ, RZ, R38 ;  /* 0x000000ffff2c7224 */ /* 0x004fe200078e0026 */
[----:B------:R-:W-:Y:S01]  /*5950*/  SHF.R.U32.HI R52, RZ, 0x10, R45 ;  /* 0x00000010ff347819 */ /* 0x000fe2000001162d */
[----:B------:R-:W-:Y:S02]  /*5960*/  HADD2.F32 R38, -RZ, R37.H1_H1 ;  /* 0x30000025ff267230 */ /* 0x000fe40000004100 */
[----:B------:R-:W-:Y:S02]  /*5970*/  HADD2.F32 R47, -RZ, R47.H0_H0 ;  /* 0x2000002fff2f7230 */ /* 0x000fe40000004100 */
[----:B------:R-:W-:-:S02]  /*5980*/  HADD2.F32 R37, -RZ, R37.H0_H0 ;  /* 0x20000025ff257230 */ /* 0x000fc40000004100 */
[----:B------:R-:W-:Y:S02]  /*5990*/  HADD2.F32 R46, -RZ, R46.H0_H0 ;  /* 0x2000002eff2e7230 */ /* 0x000fe40000004100 */
[CC--:B------:R-:W-:Y:S01]  /*59a0*/  FMUL.FTZ R54, R38.reuse, R47.reuse ;  /* 0x0000002f26367220 */ /* 0x0c0fe20000410000 */
[----:B------:R-:W-:Y:S02]  /*59b0*/  HADD2.F32 R52, -RZ, R52.H0_H0 ;  /* 0x20000034ff347230 */ /* 0x000fe40000004100 */
[C---:B------:R-:W-:Y:S01]  /*59c0*/  FMUL.FTZ R47, R37.reuse, R47 ;  /* 0x0000002f252f7220 */ /* 0x040fe20000410000 */
[--C-:B------:R-:W-:Y:S02]  /*59d0*/  HADD2.F32 R45, -RZ, R39.reuse.H1_H1 ;  /* 0x30000027ff2d7230 */ /* 0x100fe40000004100 */
[-C--:B------:R-:W-:Y:S01]  /*59e0*/  FFMA.FTZ R54, R37, R46.reuse, -R54 ;  /* 0x0000002e25367223 */ /* 0x080fe20000010836 */
[----:B------:R-:W-:Y:S02]  /*59f0*/  HADD2.F32 R39, -RZ, R39.H0_H0 ;  /* 0x20000027ff277230 */ /* 0x000fe40000004100 */
[----:B------:R-:W-:Y:S01]  /*5a00*/  FFMA.FTZ R51, R38, R46, R47 ;  /* 0x0000002e26337223 */ /* 0x000fe2000001002f */
[----:B------:R-:W-:-:S02]  /*5a10*/  HADD2.F32 R50, -RZ, R50.H0_H0 ;  /* 0x20000032ff327230 */ /* 0x000fc40000004100 */
[-C--:B------:R-:W-:Y:S01]  /*5a20*/  FMUL.FTZ R56, R45, R52.reuse ;  /* 0x000000342d387220 */ /* 0x080fe20000410000 */
[--C-:B------:R-:W-:Y:S02]  /*5a30*/  HADD2.F32 R46, -RZ, R87.reuse.H0_H0 ;  /* 0x20000057ff2e7230 */ /* 0x100fe40000004100 */
[C---:B------:R-:W-:Y:S01]  /*5a40*/  FMUL.FTZ R52, R39.reuse, R52 ;  /* 0x0000003427347220 */ /* 0x040fe20000410000 */
[----:B------:R-:W-:Y:S02]  /*5a50*/  HADD2.F32 R87, -RZ, R87.H1_H1 ;  /* 0x30000057ff577230 */ /* 0x000fe40000004100 */
[-C--:B------:R-:W-:Y:S01]  /*5a60*/  FFMA.FTZ R56, R39, R50.reuse, -R56 ;  /* 0x0000003227387223 */ /* 0x080fe20000010838 */
[----:B------:R-:W-:Y:S02]  /*5a70*/  HADD2.F32 R37, -RZ, R36.H1_H1 ;  /* 0x30000024ff257230 */ /* 0x000fe40000004100 */
[----:B------:R-:W-:Y:S01]  /*5a80*/  FFMA.FTZ R55, R45, R50, R52 ;  /* 0x000000322d377223 */ /* 0x000fe20000010034 */
[----:B------:R-:W-:-:S02]  /*5a90*/  HADD2.F32 R38, -RZ, R44.H1_H1 ;  /* 0x3000002cff267230 */ /* 0x000fc40000004100 */
[----:B------:R-:W-:Y:S02]  /*5aa0*/  HADD2.F32 R36, -RZ, R36.H0_H0 ;  /* 0x20000024ff247230 */ /* 0x000fe40000004100 */
[CC--:B------:R-:W-:Y:S01]  /*5ab0*/  FMUL.FTZ R47, R37.reuse, R46.reuse ;  /* 0x0000002e252f7220 */ /* 0x0c0fe20000410000 */
[----:B------:R-:W-:Y:S02]  /*5ac0*/  HADD2.F32 R44, -RZ, R44.H0_H0 ;  /* 0x2000002cff2c7230 */ /* 0x000fe40000004100 */
[-C--:B------:R-:W-:Y:S01]  /*5ad0*/  FMUL.FTZ R53, R38, R87.reuse ;  /* 0x0000005726357220 */ /* 0x080fe20000410000 */
        /* <DEDUP_REMOVED lines=12> */
.L_x_710:
[----:B------:R-:W-:Y:S05]  /*5ba0*/  BSYNC B2 ;  /* 0x0000000000027941 */ /* 0x000fea0003800000 */
.L_x_709:
[----:B------:R-:W-:Y:S02]  /*5bb0*/  ULDC.64 UR4, c[0x0][0x208] ;  /* 0x0000820000047ab9 */ /* 0x000fe40000000a00 */
[----:B--2---:R1:W-:Y:S03]  /*5bc0*/  STG.E.128 desc[UR4][R48.64+0x100], R36 ;  /* 0x0001002430007986 */ /* 0x0043e6000c101d04 */
.L_x_708:
[----:B------:R-:W-:Y:S05]  /*5bd0*/  BSYNC B1 ;  /* 0x0000000000017941 */ /* 0x000fea0003800000 */
.L_x_707:
[----:B------:R-:W-:-:S13]  /*5be0*/  ISETP.NE.AND P3, PT, R8, RZ, PT ;  /* 0x000000ff0800720c */ /* 0x000fda0003f65270 */
        /* <DEDUP_REMOVED lines=8> */
[----:B------:R-:W-:Y:S01]  /*5c70*/  HADD2.F32 R42, -RZ, R45.H0_H0 ;  /* 0x2000002dff2a7230 */ /* 0x000fe20000004100 */
[----:B------:R-:W-:Y:S01]  /*5c80*/  SHF.R.U32.HI R46, RZ, 0x10, R43 ;  /* 0x00000010ff2e7819 */ /* 0x000fe2000001162b */
[----:B------:R-:W-:Y:S01]  /*5c90*/  HADD2.F32 R44, -RZ, R44.H0_H0 ;  /* 0x2000002cff2c7230 */ /* 0x000fe20000004100 */
[----:B--2---:R-:W-:Y:S01]  /*5ca0*/  MOV R40, R38 ;  /* 0x0000002600287202 */ /* 0x004fe20000000f00 */
[----:B------:R-:W-:Y:S02]  /*5cb0*/  HADD2.F32 R43, -RZ, R41.H0_H0 ;  /* 0x20000029ff2b7230 */ /* 0x000fe40000004100 */
[----:B------:R-:W-:-:S02]  /*5cc0*/  HADD2.F32 R38, -RZ, R37.H1_H1 ;  /* 0x30000025ff267230 */ /* 0x000fc40000004100 */
[----:B------:R-:W-:Y:S02]  /*5cd0*/  HADD2.F32 R37, -RZ, R37.H0_H0 ;  /* 0x20000025ff257230 */ /* 0x000fe40000004100 */
[----:B------:R-:W-:Y:S02]  /*5ce0*/  HADD2.F32 R46, -RZ, R46.H0_H0 ;  /* 0x2000002eff2e7230 */ /* 0x000fe40000004100 */
[-C--:B------:R-:W-:Y:S01]  /*5cf0*/  FMUL.FTZ R50, R38, R43.reuse ;  /* 0x0000002b26327220 */ /* 0x080fe20000410000 */
[--C-:B------:R-:W-:Y:S02]  /*5d00*/  HADD2.F32 R41, -RZ, R39.reuse.H1_H1 ;  /* 0x30000027ff297230 */ /* 0x100fe40000004100 */
[C---:B------:R-:W-:Y:S01]  /*5d10*/  FMUL.FTZ R43, R37.reuse, R43 ;  /* 0x0000002b252b7220 */ /* 0x040fe20000410000 */
[----:B------:R-:W-:Y:S02]  /*5d20*/  HADD2.F32 R39, -RZ, R39.H0_H0 ;  /* 0x20000027ff277230 */ /* 0x000fe40000004100 */
[----:B------:R-:W-:Y:S01]  /*5d30*/  FFMA.FTZ R50, R37, R42, -R50 ;  /* 0x0000002a25327223 */ /* 0x000fe20000010832 */
[----:B------:R-:W-:-:S02]  /*5d40*/  HADD2.F32 R37, -RZ, R36.H1_H1 ;  /* 0x30000024ff257230 */ /* 0x000fc40000004100 */
[----:B------:R-:W-:Y:S01]  /*5d50*/  FFMA.FTZ R45, R38, R42, R43 ;  /* 0x0000002a262d7223 */ /* 0x000fe2000001002b */
[-C--:B------:R-:W-:Y:S01]  /*5d60*/  FMUL.FTZ R52, R41, R46.reuse ;  /* 0x0000002e29347220 */ /* 0x080fe20000410000 */
[--C-:B------:R-:W-:Y:S02]  /*5d70*/  HADD2.F32 R42, -RZ, R85.reuse.H0_H0 ;  /* 0x20000055ff2a7230 */ /* 0x100fe40000004100 */
[C---:B------:R-:W-:Y:S01]  /*5d80*/  FMUL.FTZ R46, R39.reuse, R46 ;  /* 0x0000002e272e7220 */ /* 0x040fe20000410000 */
[----:B------:R-:W-:Y:S02]  /*5d90*/  HADD2.F32 R85, -RZ, R85.H1_H1 ;  /* 0x30000055ff557230 */ /* 0x000fe40000004100 */
[-C--:B------:R-:W-:Y:S01]  /*5da0*/  FFMA.FTZ R52, R39, R44.reuse, -R52 ;  /* 0x0000002c27347223 */ /* 0x080fe20000010834 */
[----:B------:R-:W-:Y:S02]  /*5db0*/  HADD2.F32 R38, -RZ, R40.H1_H1 ;  /* 0x30000028ff267230 */ /* 0x000fe40000004100 */
[----:B------:R-:W-:Y:S01]  /*5dc0*/  FFMA.FTZ R51, R41, R44, R46 ;  /* 0x0000002c29337223 */ /* 0x000fe2000001002e */
[----:B------:R-:W-:-:S02]  /*5dd0*/  HADD2.F32 R36, -RZ, R36.H0_H0 ;  /* 0x20000024ff247230 */ /* 0x000fc40000004100 */
        /* <DEDUP_REMOVED lines=15> */
.L_x_712:
[----:B------:R-:W-:Y:S05]  /*5ed0*/  BSYNC B1 ;  /* 0x0000000000017941 */ /* 0x000fea0003800000 */
.L_x_711:
[----:B------:R-:W-:Y:S02]  /*5ee0*/  ULDC.64 UR4, c[0x0][0x208] ;  /* 0x0000820000047ab9 */ /* 0x000fe40000000a00 */
[----:B--2---:R1:W-:Y:S01]  /*5ef0*/  STG.E.128 desc[UR4][R48.64+0x180], R36 ;  /* 0x0001802430007986 */ /* 0x0043e2000c101d04 */
[----:B------:R-:W-:Y:S05]  /*5f00*/  BRA `(.L_x_698) ;  /* 0x0000004000687947 */ /* 0x000fea0003800000 */
.L_x_656:
        /* <DEDUP_REMOVED lines=14> */
[----:B------:R-:W-:Y:S01]  /*5ff0*/  IADD3 R36, P4, R102, R84, RZ ;  /* 0x0000005466247210 */ /* 0x000fe20007f9e0ff */
[----:B------:R-:W-:Y:S01]  /*6000*/  ULDC.64 UR6, c[0x0][0x400] ;  /* 0x0001000000067ab9 */ /* 0x000fe20000000a00 */
[----:B------:R-:W-:Y:S01]  /*6010*/  LEA R52, P3, R38, UR4, 0x1 ;  /* 0x0000000426347c11 */ /* 0x000fe2000f8608ff */
[----:B------:R-:W-:Y:S01]  /*6020*/  IMAD.X R39, R0, 0x1, R15, P2 ;  /* 0x0000000100277824 */ /* 0x000fe200010e060f */
[----:B------:R-:W-:Y:S01]  /*6030*/  LEA R56, P2, R36, UR6, 0x1 ;  /* 0x0000000624387c11 */ /* 0x000fe2000f8408ff */
[----:B------:R-:W-:Y:S01]  /*6040*/  IMAD.X R37, R114, 0x1, R21, P4 ;  /* 0x0000000172257824 */ /* 0x000fe200020e0615 */
[----:B------:R-:W-:Y:S02]  /*6050*/  ISETP.GE.AND P4, PT, R213, R115, PT ;  /* 0x00000073d500720c */ /* 0x000fe40003f86270 */
[----:B------:R-:W-:-:S02]  /*6060*/  CS2R R42, SRZ ;  /* 0x00000000002a7805 */ /* 0x000fc4000001ff00 */
[----:B------:R-:W-:Y:S02]  /*6070*/  LEA.HI.X R53, R38, UR5, R39, 0x1, P3 ;  /* 0x0000000526357c11 */ /* 0x000fe400098f0c27 */
[----:B------:R-:W-:Y:S02]  /*6080*/  CS2R R40, SRZ ;  /* 0x0000000000287805 */ /* 0x000fe4000001ff00 */
[----:B------:R-:W-:Y:S02]  /*6090*/  ISETP.GE.AND P3, PT, R16, R115, PT ;  /* 0x000000731000720c */ /* 0x000fe40003f66270 */
[----:B------:R-:W-:Y:S02]  /*60a0*/  CS2R R38, SRZ ;  /* 0x0000000000267805 */ /* 0x000fe4000001ff00 */
[----:B------:R-:W-:Y:S02]  /*60b0*/  LEA.HI.X R57, R36, UR7, R37, 0x1, P2 ;  /* 0x0000000724397c11 */ /* 0x000fe400090f0c25 */
[----:B------:R-:W-:-:S02]  /*60c0*/  CS2R R36, SRZ ;  /* 0x0000000000247805 */ /* 0x000fc4000001ff00 */
[----:B------:R-:W-:Y:S02]  /*60d0*/  CS2R R50, SRZ ;  /* 0x0000000000327805 */ /* 0x000fe4000001ff00 */
[----:B------:R-:W-:Y:S02]  /*60e0*/  CS2R R48, SRZ ;  /* 0x0000000000307805 */ /* 0x000fe4000001ff00 */
[----:B------:R-:W-:Y:S02]  /*60f0*/  CS2R R46, SRZ ;  /* 0x00000000002e7805 */ /* 0x000fe4000001ff00 */
[----:B------:R-:W-:Y:S01]  /*6100*/  CS2R R44, SRZ ;  /* 0x00000000002c7805 */ /* 0x000fe2000001ff00 */
[----:B------:R-:W-:Y:S02]  /*6110*/  ULDC.64 UR8, c[0x0][0x208] ;  /* 0x0000820000087ab9 */ /* 0x000fe40000000a00 */
[----:B------:R0:W5:Y:S04]  /*6120*/  @!P4 LDG.E.128 R36, desc[UR8][R52.64+0x80] ;  /* 0x000080083424c981 */ /* 0x000168000c1e1d00 */
[----:B------:R0:W5:Y:S04]  /*6130*/  @!P3 LDG.E.128 R40, desc[UR8][R52.64] ;  /* 0x000000083428b981 */ /* 0x000168000c1e1d00 */
[----:B------:R0:W5:Y:S04]  /*6140*/  @!P3 LDG.E.128 R48, desc[UR8][R56.64] ;  /* 0x000000083830b981 */ /* 0x000168000c1e1d00 */
[----:B------:R0:W5:Y:S02]  /*6150*/  @!P4 LDG.E.128 R44, desc[UR8][R56.64+0x80] ;  /* 0x00008008382cc981 */ /* 0x000164000c1e1d00 */
.L_x_714:
[----:B------:R-:W-:Y:S05]  /*6160*/  BSYNC B1 ;  /* 0x0000000000017941 */ /* 0x000fea0003800000 */
.L_x_713:
[----:B0----5:R-:W-:Y:S01]  /*6170*/  IMAD.MOV.U32 R56, RZ, RZ, R36 ;  /* 0x000000ffff387224 */ /* 0x021fe200078e0024 */
[----:B------:R-:W-:Y:S01]  /*6180*/  MOV R53, R39 ;  /* 0x0000002700357202 */ /* 0x000fe20000000f00 */
[----:B------:R-:W-:Y:S01]  /*6190*/  IMAD.MOV.U32 R52, RZ, RZ, R38 ;  /* 0x000000ffff347224 */ /* 0x000fe200078e0026 */
[----:B------:R-:W-:Y:S01]  /*61a0*/  BSSY B1, `(.L_x_715) ;  /* 0x0000040000017945 */ /* 0x000fe20003800000 */
[----:B------:R-:W-:Y:S01]  /*61b0*/  VIADD R57, R212, 0x20 ;  /* 0x00000020d4397836 */ /* 0x000fe20000000000 */
[----:B------:R-:W-:Y:S01]  /*61c0*/  PRMT R177, R177, 0x5410, R53 ;  /* 0x00005410b1b17816 */ /* 0x000fe20000000035 */
[----:B------:R-:W-:Y:S01]  /*61d0*/  IMAD.MOV.U32 R53, RZ, RZ, R42 ;  /* 0x000000ffff357224 */ /* 0x000fe200078e002a */
[----:B------:R-:W-:Y:S01]  /*61e0*/  PRMT R176, R176, 0x5410, R56 ;  /* 0x00005410b0b07816 */ /* 0x000fe20000000038 */
[----:B------:R-:W-:Y:S01]  /*61f0*/  IMAD.MOV.U32 R56, RZ, RZ, R40 ;  /* 0x000000ffff387224 */ /* 0x000fe200078e0028 */
[----:B------:R-:W-:Y:S01]  /*6200*/  PRMT R175, R175, 0x5410, R52 ;  /* 0x00005410afaf7816 */ /* 0x000fe20000000034 */
[----:B------:R-:W-:Y:S01]  /*6210*/  IMAD.MOV.U32 R52, RZ, RZ, R37 ;  /* 0x000000ffff347224 */ /* 0x000fe200078e0025 */
[----:B------:R-:W-:-:S02]  /*6220*/  ISETP.GE.AND P3, PT, R57, R3, PT ;  /* 0x000000033900720c */ /* 0x000fc40003f66270 */
[----:B------:R-:W-:Y:S02]  /*6230*/  CS2R R58, SRZ ;  /* 0x00000000003a7805 */ /* 0x000fe4000001ff00 */
[----:B------:R-:W-:Y:S01]  /*6240*/  PRMT R182, R53, 0x5410, R56 ;  /* 0x0000541035b67816 */ /* 0x000fe20000000038 */
[----:B------:R-:W-:Y:S01]  /*6250*/  IMAD.MOV.U32 R53, RZ, RZ, R41 ;  /* 0x000000ffff357224 */ /* 0x000fe200078e0029 */
[----:B------:R-:W-:Y:S01]  /*6260*/  PRMT R181, R181, 0x5410, R52 ;  /* 0x00005410b5b57816 */ /* 0x000fe20000000034 */
[----:B------:R-:W-:Y:S01]  /*6270*/  IMAD.MOV.U32 R56, RZ, RZ, R44 ;  /* 0x000000ffff387224 */ /* 0x000fe200078e002c */
[----:B------:R-:W-:Y:S02]  /*6280*/  MOV R52, R43 ;  /* 0x0000002b00347202 */ /* 0x000fe40000000f00 */
[----:B------:R-:W-:Y:S02]  /*6290*/  CS2R R62, SRZ ;  /* 0x00000000003e7805 */ /* 0x000fe4000001ff00 */
[----:B------:R-:W-:-:S02]  /*62a0*/  PRMT R160, R53, 0x7610, R160 ;  /* 0x0000761035a07816 */ /* 0x000fc400000000a0 */
[----:B------:R-:W-:Y:S02]  /*62b0*/  CS2R R60, SRZ ;  /* 0x00000000003c7805 */ /* 0x000fe4000001ff00 */
[----:B------:R-:W-:Y:S01]  /*62c0*/  PRMT R162, R52, 0x7610, R162 ;  /* 0x0000761034a27816 */ /* 0x000fe200000000a2 */
[----:B------:R-:W-:Y:S01]  /*62d0*/  IMAD.MOV.U32 R52, RZ, RZ, R46 ;  /* 0x000000ffff347224 */ /* 0x000fe200078e002e */
[----:B------:R-:W-:Y:S02]  /*62e0*/  MOV R53, R47 ;  /* 0x0000002f00357202 */ /* 0x000fe40000000f00 */
[----:B------:R-:W-:Y:S02]  /*62f0*/  CS2R R66, SRZ ;  /* 0x0000000000427805 */ /* 0x000fe4000001ff00 */
[----:B------:R-:W-:Y:S01]  /*6300*/  PRMT R176, R56, 0x7610, R176 ;  /* 0x0000761038b07816 */ /* 0x000fe200000000b0 */
[----:B------:R-:W-:Y:S01]  /*6310*/  IMAD.MOV.U32 R56, RZ, RZ, R48 ;  /* 0x000000ffff387224 */ /* 0x000fe200078e0030 */
[----:B------:R-:W-:Y:S01]  /*6320*/  PRMT R177, R53, 0x7610, R177 ;  /* 0x0000761035b17816 */ /* 0x000fe200000000b1 */
[----:B------:R-:W-:Y:S01]  /*6330*/  IMAD.MOV.U32 R53, RZ, RZ, R50 ;  /* 0x000000ffff357224 */ /* 0x000fe200078e0032 */
[----:B------:R-:W-:Y:S01]  /*6340*/  PRMT R175, R52, 0x7610, R175 ;  /* 0x0000761034af7816 */ /* 0x000fe200000000af */
[----:B------:R-:W-:Y:S01]  /*6350*/  IMAD.MOV.U32 R52, RZ, RZ, R45 ;  /* 0x000000ffff347224 */ /* 0x000fe200078e002d */
[----:B------:R-:W-:-:S02]  /*6360*/  PRMT R163, R56, 0x7610, R163 ;  /* 0x0000761038a37816 */ /* 0x000fc400000000a3 */
[----:B------:R-:W-:Y:S02]  /*6370*/  CS2R R56, SRZ ;  /* 0x0000000000387805 */ /* 0x000fe4000001ff00 */
[----:B------:R-:W-:Y:S01]  /*6380*/  PRMT R183, R53, 0x7610, R183 ;  /* 0x0000761035b77816 */ /* 0x000fe200000000b7 */
[----:B------:R-:W-:Y:S01]  /*6390*/  IMAD.MOV.U32 R53, RZ, RZ, R49 ;  /* 0x000000ffff357224 */ /* 0x000fe200078e0031 */
[----:B------:R-:W-:Y:S02]  /*63a0*/  PRMT R181, R52, 0x7610, R181 ;  /* 0x0000761034b57816 */ /* 0x000fe400000000b5 */
[----:B------:R-:W-:Y:S02]  /*63b0*/  CS2R R64, SRZ ;  /* 0x0000000000407805 */ /* 0x000fe4000001ff00 */
[----:B------:R-:W-:Y:S02]  /*63c0*/  MOV R52, R51 ;  /* 0x0000003300347202 */ /* 0x000fe40000000f00 */
[----:B------:R-:W-:-:S02]  /*63d0*/  PRMT R159, R53, 0x7610, R159 ;  /* 0x00007610359f7816 */ /* 0x000fc4000000009f */
[----:B------:R-:W-:Y:S02]  /*63e0*/  PRMT R161, R52, 0x7610, R161 ;  /* 0x0000761034a17816 */ /* 0x000fe400000000a1 */
[----:B------:R-:W-:Y:S01]  /*63f0*/  CS2R R52, SRZ ;  /* 0x0000000000347805 */ /* 0x000fe2000001ff00 */
        /* <DEDUP_REMOVED lines=9> */
[----:B------:R-:W-:Y:S02]  /*6490*/  CS2R R64, SRZ ;  /* 0x0000000000407805 */ /* 0x000fe4000001ff00 */
[----:B------:R-:W-:Y:S02]  /*64a0*/  CS2R R62, SRZ ;  /* 0x00000000003e7805 */ /* 0x000fe4000001ff00 */
[----:B------:R-:W-:Y:S02]  /*64b0*/  IADD3.X R53, R21, R114, R34, P2, P4 ;  /* 0x0000007215357210 */ /* 0x000fe400017e8422 */
[----:B------:R-:W-:Y:S02]  /*64c0*/  CS2R R60, SRZ ;  /* 0x00000000003c7805 */ /* 0x000fe4000001ff00 */
[----:B------:R-:W-:Y:S01]  /*64d0*/  LEA R68, P4, R54, UR4, 0x1 ;  /* 0x0000000436447c11 */ /* 0x000fe2000f8808ff */
[----:B------:R-:W-:Y:S01]  /*64e0*/  ULDC.64 UR8, c[0x0][0x208] ;  /* 0x0000820000087ab9 */ /* 0x000fe20000000a00 */
[----:B------:R-:W-:-:S02]  /*64f0*/  LEA R70, P2, R52, UR6, 0x1 ;  /* 0x0000000634467c11 */ /* 0x000fc4000f8408ff */
[----:B------:R-:W-:Y:S02]  /*6500*/  LEA.HI.X R69, R54, UR5, R55, 0x1, P4 ;  /* 0x0000000536457c11 */ /* 0x000fe4000a0f0c37 */
[----:B------:R-:W-:Y:S02]  /*6510*/  CS2R R54, SRZ ;  /* 0x0000000000367805 */ /* 0x000fe4000001ff00 */
[----:B------:R-:W-:Y:S02]  /*6520*/  LEA.HI.X R71, R52, UR7, R53, 0x1, P2 ;  /* 0x0000000734477c11 */ /* 0x000fe400090f0c35 */
[----:B------:R-:W-:Y:S02]  /*6530*/  CS2R R52, SRZ ;  /* 0x0000000000347805 */ /* 0x000fe4000001ff00 */
[-C--:B------:R-:W-:Y:S02]  /*6540*/  ISETP.GE.AND P4, PT, R16, R115.reuse, PT ;  /* 0x000000731000720c */ /* 0x080fe40003f86270 */
[----:B------:R-:W-:-:S11]  /*6550*/  ISETP.GE.AND P2, PT, R213, R115, PT ;  /* 0x00000073d500720c */ /* 0x000fd60003f46270 */
[----:B------:R0:W5:Y:S04]  /*6560*/  @!P4 LDG.E.128 R56, desc[UR8][R68.64] ;  /* 0x000000084438c981 */ /* 0x000168000c1e1d00 */
[----:B------:R0:W5:Y:S04]  /*6570*/  @!P2 LDG.E.128 R52, desc[UR8][R68.64+0x80] ;  /* 0x000080084434a981 */ /* 0x000168000c1e1d00 */
[----:B------:R0:W5:Y:S04]  /*6580*/  @!P4 LDG.E.128 R64, desc[UR8][R70.64] ;  /* 0x000000084640c981 */ /* 0x000168000c1e1d00 */
[----:B------:R0:W5:Y:S02]  /*6590*/  @!P2 LDG.E.128 R60, desc[UR8][R70.64+0x80] ;  /* 0x00008008463ca981 */ /* 0x000164000c1e1d00 */
.L_x_716:
[----:B------:R-:W-:Y:S05]  /*65a0*/  BSYNC B1 ;  /* 0x0000000000017941 */ /* 0x000fea0003800000 */
.L_x_715:
[----:B0-----:R-:W-:Y:S01]  /*65b0*/  IADD3 R68, R212, 0x40, RZ ;  /* 0x00000040d4447810 */ /* 0x001fe20007ffe0ff */
[----:B------:R-:W-:Y:S01]  /*65c0*/  BSSY B1, `(.L_x_717) ;  /* 0x0000020000017945 */ /* 0x000fe20003800000 */
[----:B------:R-:W-:Y:S02]  /*65d0*/  CS2R R70, SRZ ;  /* 0x0000000000467805 */ /* 0x000fe4000001ff00 */
[----:B------:R-:W-:Y:S02]  /*65e0*/  CS2R R74, SRZ ;  /* 0x00000000004a7805 */ /* 0x000fe4000001ff00 */
[----:B------:R-:W-:Y:S02]  /*65f0*/  ISETP.GE.AND P4, PT, R68, R3, PT ;  /* 0x000000034400720c */ /* 0x000fe40003f86270 */
[----:B------:R-:W-:Y:S02]  /*6600*/  CS2R R68, SRZ ;  /* 0x0000000000447805 */ /* 0x000fe4000001ff00 */
[----:B------:R-:W-:-:S02]  /*6610*/  CS2R R72, SRZ ;  /* 0x0000000000487805 */ /* 0x000fc4000001ff00 */
[----:B------:R-:W-:Y:S02]  /*6620*/  CS2R R78, SRZ ;  /* 0x00000000004e7805 */ /* 0x000fe4000001ff00 */
[----:B------:R-:W-:Y:S02]  /*6630*/  CS2R R76, SRZ ;  /* 0x00000000004c7805 */ /* 0x000fe4000001ff00 */
[----:B------:R-:W-:Y:S02]  /*6640*/  CS2R R82, SRZ ;  /* 0x0000000000527805 */ /* 0x000fe4000001ff00 */
[----:B------:R-:W-:Y:S01]  /*6650*/  CS2R R80, SRZ ;  /* 0x0000000000507805 */ /* 0x000fe2000001ff00 */
[----:B------:R-:W-:Y:S06]  /*6660*/  @P4 BRA `(.L_x_718) ;  /* 0x0000000000544947 */ /* 0x000fec0003800000 */
[----:B------:R-:W-:Y:S01]  /*6670*/  IADD3 R86, P2, P6, R108, R27, R86 ;  /* 0x0000001b6c567210 */ /* 0x000fe20007e5e056 */
[----:B------:R-:W-:Y:S01]  /*6680*/  ULDC.64 UR4, c[0x0][0x3e8] ;  /* 0x0000fa0000047ab9 */ /* 0x000fe20000000a00 */
[----:B------:R-:W-:Y:S01]  /*6690*/  ULDC.64 UR6, c[0x0][0x400] ;  /* 0x0001000000067ab9 */ /* 0x000fe20000000a00 */
[----:B------:R-:W-:Y:S01]  /*66a0*/  ULDC.64 UR8, c[0x0][0x208] ;  /* 0x0000820000087ab9 */ /* 0x000fe20000000a00 */
[----:B------:R-:W-:Y:S02]  /*66b0*/  IADD3.X R71, R15, R29, R0, P2, P6 ;  /* 0x0000001d0f477210 */ /* 0x000fe400017ec400 */
[----:B------:R-:W-:-:S04]  /*66c0*/  IADD3 R0, P2, P6, R102, R31, R84 ;  /* 0x0000001f66007210 */ /* 0x000fc80007e5e054 */
[----:B------:R-:W-:Y:S02]  /*66d0*/  IADD3.X R69, R21, R33, R114, P2, P6 ;  /* 0x0000002115457210 */ /* 0x000fe400017ec472 */
[----:B------:R-:W-:-:S04]  /*66e0*/  LEA R84, P2, R86, UR4, 0x1 ;  /* 0x0000000456547c11 */ /* 0x000fc8000f8408ff */
[----:B------:R-:W-:Y:S02]  /*66f0*/  LEA.HI.X R85, R86, UR5, R71, 0x1, P2 ;  /* 0x0000000556557c11 */ /* 0x000fe400090f0c47 */
[----:B------:R-:W-:-:S04]  /*6700*/  LEA R86, P2, R0, UR6, 0x1 ;  /* 0x0000000600567c11 */ /* 0x000fc8000f8408ff */
[----:B------:R-:W-:Y:S02]  /*6710*/  LEA.HI.X R87, R0, UR7, R69, 0x1, P2 ;  /* 0x0000000700577c11 */ /* 0x000fe400090f0c45 */
[----:B------:R-:W-:Y:S02]  /*6720*/  ISETP.GE.AND P2, PT, R16, R115, PT ;  /* 0x000000731000720c */ /* 0x000fe40003f46270 */
[----:B------:R-:W-:Y:S02]  /*6730*/  CS2R R70, SRZ ;  /* 0x0000000000467805 */ /* 0x000fe4000001ff00 */
[----:B------:R-:W-:Y:S02]  /*6740*/  CS2R R68, SRZ ;  /* 0x0000000000447805 */ /* 0x000fe4000001ff00 */
[----:B------:R-:W-:Y:S02]  /*6750*/  CS2R R78, SRZ ;  /* 0x00000000004e7805 */ /* 0x000fe4000001ff00 */
[----:B------:R-:W-:-:S05]  /*6760*/  CS2R R76, SRZ ;  /* 0x00000000004c7805 */ /* 0x000fca000001ff00 */
[----:B------:R0:W5:Y:S04]  /*6770*/  @!P2 LDG.E.128 R72, desc[UR8][R84.64] ;  /* 0x000000085448a981 */ /* 0x000168000c1e1d00 */
[----:B------:R0:W5:Y:S01]  /*6780*/  @!P2 LDG.E.128 R80, desc[UR8][R86.64] ;  /* 0x000000085650a981 */ /* 0x000162000c1e1d00 */
[----:B------:R-:W-:-:S13]  /*6790*/  ISETP.GE.AND P2, PT, R213, R115, PT ;  /* 0x00000073d500720c */ /* 0x000fda0003f46270 */
[----:B------:R0:W5:Y:S04]  /*67a0*/  @!P2 LDG.E.128 R68, desc[UR8][R84.64+0x80] ;  /* 0x000080085444a981 */ /* 0x000168000c1e1d00 */
[----:B------:R0:W5:Y:S02]  /*67b0*/  @!P2 LDG.E.128 R76, desc[UR8][R86.64+0x80] ;  /* 0x00008008564ca981 */ /* 0x000164000c1e1d00 */
.L_x_718:
[----:B------:R-:W-:Y:S05]  /*67c0*/  BSYNC B1 ;  /* 0x0000000000017941 */ /* 0x000fea0003800000 */
.L_x_717:
[----:B-----5:R-:W-:Y:S01]  /*67d0*/  IMAD.MOV.U32 R0, RZ, RZ, R54 ;  /* 0x000000ffff007224 */ /* 0x020fe200078e0036 */
[----:B0-----:R-:W-:Y:S01]  /*67e0*/  MOV R86, R53 ;  /* 0x0000003500567202 */ /* 0x001fe20000000f00 */
[----:B------:R-:W-:Y:S01]  /*67f0*/  IMAD.MOV.U32 R84, RZ, RZ, R55 ;  /* 0x000000ffff547224 */ /* 0x000fe200078e0037 */
[----:B------:R-:W-:Y:S01]  /*6800*/  ISETP.NE.AND P2, PT, R220, 0x3, PT ;  /* 0x00000003dc00780c */ /* 0x000fe20003f45270 */
[----:B------:R-:W-:-:S03]  /*6810*/  IMAD.MOV.U32 R85, RZ, RZ, R52 ;  /* 0x000000ffff557224 */ /* 0x000fc600078e0034 */
[----:B------:R-:W-:Y:S01]  /*6820*/  PRMT R168, R84, 0x5410, R0 ;  /* 0x0000541054a87816 */ /* 0x000fe20000000000 */
[----:B------:R-:W-:Y:S01]  /*6830*/  IMAD.MOV.U32 R0, RZ, RZ, R58 ;  /* 0x000000ffff007224 */ /* 0x000fe200078e003a */
[----:B------:R-:W-:Y:S01]  /*6840*/  PRMT R167, R86, 0x5410, R85 ;  /* 0x0000541056a77816 */ /* 0x000fe20000000055 */
[----:B------:R-:W-:Y:S01]  /*6850*/  IMAD.MOV.U32 R84, RZ, RZ, R59 ;  /* 0x000000ffff547224 */ /* 0x000fe200078e003b */
[----:B------:R-:W-:Y:S01]  /*6860*/  MOV R86, R57 ;  /* 0x0000003900567202 */ /* 0x000fe20000000f00 */
[----:B------:R-:W-:Y:S01]  /*6870*/  IMAD.MOV.U32 R85, RZ, RZ, R56 ;  /* 0x000000ffff557224 */ /* 0x000fe200078e0038 */
[----:B------:R-:W-:Y:S01]  /*6880*/  PRMT R172, R172, 0x5410, R0 ;  /* 0x00005410acac7816 */ /* 0x000fe20000000000 */
[----:B------:R-:W-:Y:S01]  /*6890*/  IMAD.MOV.U32 R0, RZ, RZ, R62 ;  /* 0x000000ffff007224 */ /* 0x000fe200078e003e */
[----:B------:R-:W-:Y:S02]  /*68a0*/  PRMT R173, R86, 0x7610, R173 ;  /* 0x0000761056ad7816 */ /* 0x000fe400000000ad */
        /* <DEDUP_REMOVED lines=35> */
[----:B------:R-:W-:Y:S02]  /*6ae0*/  PRMT R165, R86, 0x5410, R85 ;  /* 0x0000541056a57816 */ /* 0x000fe40000000055 */
[----:B------:R-:W-:Y:S01]  /*6af0*/  PRMT R166, R84, 0x5410, R0 ;  /* 0x0000541054a67816 */ /* 0x000fe20000000000 */
[----:B------:R-:W-:Y:S06]  /*6b00*/  @!P2 BRA `(.L_x_719) ;  /* 0x000000000004a947 */ /* 0x000fec0003800000 */
[----:B------:R-:W-:Y:S01]  /*6b10*/  BPT.TRAP 0x1 ;  /* 0x000000040000795c */ /* 0x000fe20000300000 */
.L_x_719:
[----:B------:R-:W-:Y:S01]  /*6b20*/  IMAD R0, R19, 0x8, R18 ;  /* 0x0000000813007824 */ /* 0x000fe200078e0212 */
[----:B------:R-:W-:Y:S01]  /*6b30*/  SHF.L.U32 R114, R217, 0x1f, RZ ;  /* 0x0000001fd9727819 */ /* 0x000fe200000006ff */
[----:B------:R-:W0:Y:S01]  /*6b40*/  LDC R145, c[0x0][0x2f4] ;  /* 0x0000bd00ff917b82 */ /* 0x000e220000000800 */
[----:B------:R-:W-:Y:S02]  /*6b50*/  BSSY B1, `(.L_x_720) ;  /* 0x0000004000017945 */ /* 0x000fe40003800000 */
[----:B------:R-:W1:Y:S05]  /*6b60*/  SYNCS.PHASECHK.TRANS64.TRYWAIT P6, [R0+URZ+0x38890], R114 ;  /* 0x03889072000075a7 */ /* 0x000e6a00080c017f */
[----:B------:R-:W2:Y:S01]  /*6b70*/  LDC.64 R122, c[0x0][0x300] ;  /* 0x0000c000ff7a7b82 */ /* 0x000ea20000000a00 */
[----:B-1----:R-:W-:Y:S05]  /*6b80*/  @!P6 BRA `(.L_x_721) ;  /* 0x0000021000d8e947 */ /* 0x002fea0003800000 */
.L_x_1049:
[----:B------:R-:W-:Y:S05]  /*6b90*/  BSYNC B1 ;  /* 0x0000000000017941 */ /* 0x000fea0003800000 */
.L_x_720:
[----:B------:R-:W-:Y:S01]  /*6ba0*/  BSSY B1, `(.L_x_722) ;  /* 0x0000112000017945 */ /* 0x000fe20003800000 */
[----:B0-----:R-:W-:Y:S02]  /*6bb0*/  IMAD.IADD R148, R145, 0x1, -R118 ;  /* 0x0000000191947824 */ /* 0x001fe400078e0a76 */
[----:B------:R-:W-:Y:S01]  /*6bc0*/  IMAD.MOV.U32 R125, RZ, RZ, R88 ;  /* 0x000000ffff7d7224 */ /* 0x000fe200078e0058 */
[----:B------:R-:W-:Y:S06]  /*6bd0*/  @P5 BRA `(.L_x_723) ;  /* 0x0000001000385947 */ /* 0x000fec0003800000 */
[----:B------:R-:W-:Y:S01]  /*6be0*/  ISETP.NE.AND P5, PT, R26, RZ, PT ;  /* 0x000000ff1a00720c */ /* 0x000fe20003fa5270 */
[-C--:B--2---:R-:W-:Y:S01]  /*6bf0*/  IMAD.WIDE.U32 R134, R212, R122.reuse, R124 ;  /* 0x0000007ad4867225 */ /* 0x084fe200078e007c */
[----:B------:R-:W-:Y:S01]  /*6c00*/  SHF.R.S32.HI R84, RZ, 0x1f, R212 ;  /* 0x0000001fff547819 */ /* 0x000fe200000114d4 */
[----:B------:R-:W-:Y:S04]  /*6c10*/  BSSY B2, `(.L_x_724) ;  /* 0x0000087000027945 */ /* 0x000fe80003800000 */
[----:B------:R-:W-:-:S04]  /*6c20*/  IMAD R84, R84, R122, RZ ;  /* 0x0000007a54547224 */ /* 0x000fc800078e02ff */
[----:B------:R-:W-:-:S05]  /*6c30*/  IMAD R84, R212, R123, R84 ;  /* 0x0000007bd4547224 */ /* 0x000fca00078e0254 */
[----:B------:R-:W-:Y:S01]  /*6c40*/  IADD3 R155, R84, R135, RZ ;  /* 0x00000087549b7210 */ /* 0x000fe20007ffe0ff */
[----:B------:R-:W-:Y:S06]  /*6c50*/  @!P5 BRA `(.L_x_725) ;  /* 0x000000080008d947 */ /* 0x000fec0003800000 */
[----:B------:R-:W-:Y:S01]  /*6c60*/  SEL R84, R118, R148, !P0 ;  /* 0x0000009476547207 */ /* 0x000fe20004000000 */
[----:B------:R-:W-:Y:S01]  /*6c70*/  IMAD.SHL.U32 R91, R212, 0x40, RZ ;  /* 0x00000040d45b7824 */ /* 0x000fe200078e00ff */
[----:B------:R-:W-:Y:S01]  /*6c80*/  IADD3 R88, P5, P6, R96, R134, R13 ;  /* 0x0000008660587210 */ /* 0x000fe20007ebe00d */
[----:B------:R-:W-:Y:S01]  /*6c90*/  BSSY B3, `(.L_x_726) ;  /* 0x000007b000037945 */ /* 0x000fe20003800000 */
[----:B------:R-:W-:Y:S02]  /*6ca0*/  SHF.R.S32.HI R85, RZ, 0x1f, R84 ;  /* 0x0000001fff557819 */ /* 0x000fe40000011454 */
[----:B------:R-:W-:Y:S02]  /*6cb0*/  IADD3.X R89, R92, R155, R7, P5, P6 ;  /* 0x0000009b5c597210 */ /* 0x000fe40002fec407 */
[----:B------:R-:W-:Y:S02]  /*6cc0*/  LEA.HI R84, R85, R84, RZ, 0x4 ;  /* 0x0000005455547211 */ /* 0x000fe400078f20ff */
[----:B------:R-:W-:-:S02]  /*6cd0*/  P2R R90, PR, RZ, 0x2 ;  /* 0x00000002ff5a7803 */ /* 0x000fc40000000000 */
[----:B------:R-:W-:-:S05]  /*6ce0*/  LEA.HI.SX32 R84, R84, R14, 0x1c ;  /* 0x0000000e54547211 */ /* 0x000fca00078fe2ff */
[----:B------:R-:W-:-:S05]  /*6cf0*/  IMAD.SHL.U32 R85, R84, 0x8, RZ ;  /* 0x0000000854557824 */ /* 0x000fca00078e00ff */
[----:B------:R-:W-:-:S13]  /*6d00*/  ISETP.GE.AND P5, PT, R85, R145, PT ;  /* 0x000000915500720c */ /* 0x000fda0003fa6270 */
[--C-:B------:R-:W-:Y:S02]  /*6d10*/  @!P5 SHF.R.S32.HI R87, RZ, 0x1f, R85.reuse ;  /* 0x0000001fff57d819 */ /* 0x100fe40000011455 */
[----:B------:R-:W-:Y:S02]  /*6d20*/  @!P5 IADD3 R86, P1, P6, R96, R134, R85 ;  /* 0x000000866056d210 */ /* 0x000fe40007e3e055 */
[----:B------:R-:W-:Y:S02]  /*6d30*/  LOP3.LUT R85, R85, 0x38, RZ, 0xc0, !PT ;  /* 0x0000003855557812 */ /* 0x000fe400078ec0ff */
[----:B------:R-:W-:Y:S02]  /*6d40*/  @!P5 IADD3.X R87, R92, R155, R87, P1, P6 ;  /* 0x0000009b5c57d210 */ /* 0x000fe40000fec457 */
[----:B------:R-:W-:Y:S02]  /*6d50*/  LEA R136, P6, R88, R116, 0x1 ;  /* 0x0000007458887211 */ /* 0x000fe400078c08ff */
[----:B------:R-:W-:-:S02]  /*6d60*/  LOP3.LUT R85, R85, 0x1c0, R91, 0xf8, !PT ;  /* 0x000001c055557812 */ /* 0x000fc400078ef85b */
[----:B------:R-:W-:Y:S02]  /*6d70*/  LEA.HI.X R137, R88, R117, R89, 0x1, P6 ;  /* 0x0000007558897211 */ /* 0x000fe400030f0c59 */
[C---:B------:R-:W-:Y:S02]  /*6d80*/  @!P5 LEA R138, P6, R86.reuse, R116, 0x1 ;  /* 0x00000074568ad211 */ /* 0x040fe400078c08ff */
[----:B------:R-:W-:Y:S02]  /*6d90*/  LOP3.LUT R85, R85, R231, RZ, 0x3c, !PT ;  /* 0x000000e755557212 */ /* 0x000fe400078e3cff */
[----:B------:R-:W-:Y:S02]  /*6da0*/  @!P5 LEA.HI.X R139, R86, R117, R87, 0x1, P6 ;  /* 0x00000075568bd211 */ /* 0x000fe400030f0c57 */
[----:B------:R-:W-:Y:S02]  /*6db0*/  SHF.R.S32.HI R86, RZ, 0x1f, R84 ;  /* 0x0000001fff567819 */ /* 0x000fe40000011454 */
[----:B------:R-:W-:-:S02]  /*6dc0*/  ISETP.NE.AND P1, PT, R90, RZ, PT ;  /* 0x000000ff5a00720c */ /* 0x000fc40003f25270 */
[----:B------:R-:W-:Y:S01]  /*6dd0*/  LEA.HI R86, R86, R84, RZ, 0x3 ;  /* 0x0000005456567211 */ /* 0x000fe200078f18ff */
[----:B------:R-:W-:Y:S01]  /*6de0*/  IMAD R84, R19, 0x5000, R143 ;  /* 0x0000500013547824 */ /* 0x000fe200078e028f */
[----:B------:R-:W-:Y:S02]  /*6df0*/  ISETP.GE.AND P6, PT, R16, R115, PT ;  /* 0x000000731000720c */ /* 0x000fe40003fc6270 */
[----:B------:R-:W-:Y:S02]  /*6e00*/  SHF.R.S32.HI R86, RZ, 0x3, R86 ;  /* 0x00000003ff567819 */ /* 0x000fe40000011456 */
[----:B------:R-:W-:-:S03]  /*6e10*/  LEA R84, R84, R18, 0x1 ;  /* 0x0000001254547211 */ /* 0x000fc600078e08ff */
[----:B------:R-:W-:-:S04]  /*6e20*/  IMAD R86, R86, 0x1400, R230 ;  /* 0x0000140056567824 */ /* 0x000fc800078e02e6 */
[----:B------:R-:W-:-:S04]  /*6e30*/  IMAD.IADD R85, R86, 0x1, R85 ;  /* 0x0000000156557824 */ /* 0x000fc800078e0255 */
[----:B------:R-:W-:Y:S02]  /*6e40*/  IMAD R88, R19, 0x5000, R85 ;  /* 0x0000500013587824 */ /* 0x000fe400078e0255 */
[----:B------:R-:W0:Y:S02]  /*6e50*/  LDS.128 R84, [R84+0x24400] ;  /* 0x0244000054547984 */ /* 0x000e240000000c00 */
[----:B------:R-:W-:-:S06]  /*6e60*/  IMAD R88, R88, 0x2, R18 ;  /* 0x0000000258587824 */ /* 0x000fcc00078e0212 */
[----:B------:R-:W2:Y:S01]  /*6e70*/  LDS.128 R88, [R88+0x24400] ;  /* 0x0244000058587984 */ /* 0x000ea20000000c00 */
[----:B------:R-:W-:Y:S05]  /*6e80*/  @P6 BRA `(.L_x_727) ;  /* 0x00000004006c6947 */ /* 0x000fea0003800000 */
[----:B--2---:R-:W-:Y:S01]  /*6e90*/  IMAD.MOV.U32 R158, RZ, RZ, R89 ;  /* 0x000000ffff9e7224 */ /* 0x004fe200078e0059 */
[----:B------:R-:W-:Y:S01]  /*6ea0*/  SHF.R.U64 R48, R48, 0x10, R49 ;  /* 0x0000001030307819 */ /* 0x000fe20000001231 */
[----:B0-----:R-:W-:Y:S01]  /*6eb0*/  IMAD.MOV.U32 R89, RZ, RZ, R85 ;  /* 0x000000ffff597224 */ /* 0x001fe200078e0055 */
[----:B------:R-:W-:Y:S01]  /*6ec0*/  SHF.R.U64 R40, R40, 0x10, R41 ;  /* 0x0000001028287819 */ /* 0x000fe20000001229 */
[----:B------:R-:W-:Y:S01]  /*6ed0*/  HADD2.F32 R159, -RZ, R159.H0_H0 ;  /* 0x2000009fff9f7230 */ /* 0x000fe20000004100 */
[----:B------:R-:W-:Y:S01]  /*6ee0*/  SHF.R.U64 R50, R50, 0x10, R51 ;  /* 0x0000001032327819 */ /* 0x000fe20000001233 */
[----:B------:R-:W-:Y:S01]  /*6ef0*/  HADD2.F32 R156, -RZ, R158.H0_H0 ;  /* 0x2000009eff9c7230 */ /* 0x000fe20000004100 */
[----:B------:R-:W-:Y:S01]  /*6f00*/  SHF.R.U64 R42, R42, 0x10, R43 ;  /* 0x000000102a2a7819 */ /* 0x000fe2000000122b */
[----:B------:R-:W-:Y:S02]  /*6f10*/  HADD2.F32 R157, -RZ, R89.H0_H0 ;  /* 0x20000059ff9d7230 */ /* 0x000fe40000004100 */
[----:B------:R-:W-:-:S02]  /*6f20*/  HADD2.F32 R85, -RZ, R160.H0_H0 ;  /* 0x200000a0ff557230 */ /* 0x000fc40000004100 */
[CC--:B------:R-:W-:Y:S01]  /*6f30*/  FMUL.FTZ R160, R156.reuse, R159.reuse ;  /* 0x0000009f9ca07220 */ /* 0x0c0fe20000410000 */
[----:B------:R-:W-:Y:S02]  /*6f40*/  HADD2.F32 R89, -RZ, R89.H1_H1 ;  /* 0x30000059ff597230 */ /* 0x000fe40000004100 */
[C---:B------:R-:W-:Y:S01]  /*6f50*/  FMUL.FTZ R159, R157.reuse, R159 ;  /* 0x0000009f9d9f7220 */ /* 0x040fe20000410000 */
[----:B------:R-:W-:Y:S02]  /*6f60*/  HADD2.F32 R161, -RZ, R161.H0_H0 ;  /* 0x200000a1ffa17230 */ /* 0x000fe40000004100 */
[-C--:B------:R-:W-:Y:S01]  /*6f70*/  FFMA.FTZ R157, R157, R85.reuse, -R160 ;  /* 0x000000559d9d7223 */ /* 0x080fe200000108a0 */
[----:B------:R-:W-:Y:S02]  /*6f80*/  HADD2.F32 R163, -RZ, R163.H0_H0 ;  /* 0x200000a3ffa37230 */ /* 0x000fe40000004100 */
[----:B------:R-:W-:Y:S01]  /*6f90*/  FFMA.FTZ R156, R156, R85, R159 ;  /* 0x000000559c9c7223 */ /* 0x000fe2000001009f */
[----:B------:R-:W-:Y:S01]  /*6fa0*/  SHF.R.U32.HI R159, RZ, 0x10, R49 ;  /* 0x00000010ff9f7819 */ /* 0x000fe20000011631 */
[----:B------:R-:W-:Y:S01]  /*6fb0*/  HADD2.F32 R85, -RZ, R158.H1_H1 ;  /* 0x3000009eff557230 */ /* 0x000fe20000004100 */
[----:B------:R-:W-:Y:S01]  /*6fc0*/  SHF.R.U32.HI R158, RZ, 0x10, R41 ;  /* 0x00000010ff9e7819 */ /* 0x000fe20000011629 */
[----:B------:R-:W-:-:S02]  /*6fd0*/  HADD2.F32 R49, -RZ, R88.H0_H0 ;  /* 0x20000058ff317230 */ /* 0x000fc40000004100 */
[----:B------:R-:W-:Y:S02]  /*6fe0*/  HADD2.F32 R159, -RZ, R159.H0_H0 ;  /* 0x2000009fff9f7230 */ /* 0x000fe40000004100 */
[----:B------:R-:W-:Y:S02]  /*6ff0*/  HADD2.F32 R158, -RZ, R158.H0_H0 ;  /* 0x2000009eff9e7230 */ /* 0x000fe40000004100 */
[----:B------:R-:W-:Y:S02]  /*7000*/  HADD2.F32 R48, -RZ, R48.H0_H0 ;  /* 0x20000030ff307230 */ /* 0x000fe40000004100 */
[-C--:B------:R-:W-:Y:S01]  /*7010*/  FMUL.FTZ R160, R85, R159.reuse ;  /* 0x0000009f55a07220 */ /* 0x080fe20000410000 */
[C---:B------:R-:W-:Y:S01]  /*7020*/  FMUL.FTZ R159, R89.reuse, R159 ;  /* 0x0000009f599f7220 */ /* 0x040fe20000410000 */
[----:B------:R-:W-:Y:S02]  /*7030*/  HADD2.F32 R88, -RZ, R88.H1_H1 ;  /* 0x30000058ff587230 */ /* 0x000fe40000004100 */
[-C--:B------:R-:W-:Y:S01]  /*7040*/  FFMA.FTZ R89, R89, R158.reuse, -R160 ;  /* 0x0000009e59597223 */ /* 0x080fe200000108a0 */
[----:B------:R-:W-:Y:S01]  /*7050*/  FFMA.FTZ R85, R85, R158, R159 ;  /* 0x0000009e55557223 */ /* 0x000fe2000001009f */
[----:B------:R-:W-:Y:S01]  /*7060*/  MOV R158, R91 ;  /* 0x0000005b009e7202 */ /* 0x000fe20000000f00 */
[----:B------:R-:W-:-:S02]  /*7070*/  HADD2.F32 R91, -RZ, R87.H0_H0 ;  /* 0x20000057ff5b7230 */ /* 0x000fc40000004100 */
[----:B------:R-:W-:Y:S01]  /*7080*/  FMUL.FTZ R41, R88, R48 ;  /* 0x0000003058297220 */ /* 0x000fe20000410000 */
[----:B------:R-:W-:Y:S01]  /*7090*/  HADD2.F32 R160, -RZ, R162.H0_H0 ;  /* 0x200000a2ffa07230 */ /* 0x000fe20000004100 */
[----:B------:R-:W-:Y:S01]  /*70a0*/  F2FP.F16.F32.PACK_AB R89, R89, R157 ;  /* 0x0000009d5959723e */ /* 0x000fe200000000ff */
[--C-:B------:R-:W-:Y:S01]  /*70b0*/  HADD2.F32 R159, -RZ, R158.reuse.H0_H0 ;  /* 0x2000009eff9f7230 */ /* 0x100fe20000004100 */
[----:B------:R-:W-:Y:S01]  /*70c0*/  F2FP.F16.F32.PACK_AB R156, R85, R156 ;  /* 0x0000009c559c723e */ /* 0x000fe200000000ff */
[----:B------:R-:W-:Y:S02]  /*70d0*/  HADD2.F32 R158, -RZ, R158.H1_H1 ;  /* 0x3000009eff9e7230 */ /* 0x000fe40000004100 */
[----:B------:R-:W-:Y:S02]  /*70e0*/  HADD2.F32 R87, -RZ, R87.H1_H1 ;  /* 0x30000057ff577230 */ /* 0x000fe40000004100 */
[-C--:B------:R-:W-:Y:S01]  /*70f0*/  FMUL.FTZ R162, R159, R161.reuse ;  /* 0x000000a19fa27220 */ /* 0x080fe20000410000 */
[----:B------:R-:W-:Y:S01]  /*7100*/  FMUL.FTZ R161, R91, R161 ;  /* 0x000000a15ba17220 */ /* 0x000fe20000410000 */
[----:B------:R-:W-:-:S02]  /*7110*/  HADD2.F32 R40, -RZ, R40.H0_H0 ;  /* 0x20000028ff287230 */ /* 0x000fc40000004100 */
[-C--:B------:R-:W-:Y:S01]  /*7120*/  FFMA.FTZ R91, R91, R160.reuse, -R162 ;  /* 0x000000a05b5b7223 */ /* 0x080fe200000108a2 */
[----:B------:R-:W-:Y:S01]  /*7130*/  FFMA.FTZ R161, R159, R160, R161 ;  /* 0x000000a09fa17223 */ /* 0x000fe200000100a1 */
[----:B------:R-:W-:Y:S01]  /*7140*/  SHF.R.U32.HI R159, RZ, 0x10, R51 ;  /* 0x00000010ff9f7819 */ /* 0x000fe20000011633 */
[----:B------:R-:W-:Y:S01]  /*7150*/  HADD2.F32 R51, -RZ, R86.H0_H0 ;  /* 0x20000056ff337230 */ /* 0x000fe20000004100 */
[----:B------:R-:W-:Y:S01]  /*7160*/  SHF.R.U32.HI R160, RZ, 0x10, R43 ;  /* 0x00000010ffa07819 */ /* 0x000fe2000001162b */
[----:B------:R-:W-:Y:S02]  /*7170*/  HADD2.F32 R50, -RZ, R50.H0_H0 ;  /* 0x20000032ff327230 */ /* 0x000fe40000004100 */
[----:B------:R-:W-:Y:S02]  /*7180*/  HADD2.F32 R159, -RZ, R159.H0_H0 ;  /* 0x2000009fff9f7230 */ /* 0x000fe40000004100 */
[----:B------:R-:W-:Y:S02]  /*7190*/  HADD2.F32 R160, -RZ, R160.H0_H0 ;  /* 0x200000a0ffa07230 */ /* 0x000fe40000004100 */
[----:B------:R-:W-:-:S02]  /*71a0*/  HADD2.F32 R86, -RZ, R86.H1_H1 ;  /* 0x30000056ff567230 */ /* 0x000fc40000004100 */
[CC--:B------:R-:W-:Y:S01]  /*71b0*/  FMUL.FTZ R162, R158.reuse, R159.reuse ;  /* 0x0000009f9ea27220 */ /* 0x0c0fe20000410000 */
[C---:B------:R-:W-:Y:S01]  /*71c0*/  FMUL.FTZ R159, R87.reuse, R159 ;  /* 0x0000009f579f7220 */ /* 0x040fe20000410000 */
[----:B------:R-:W-:Y:S02]  /*71d0*/  HADD2.F32 R42, -RZ, R42.H0_H0 ;  /* 0x2000002aff2a7230 */ /* 0x000fe40000004100 */
[-C--:B------:R-:W-:Y:S01]  /*71e0*/  FFMA.FTZ R162, R87, R160.reuse, -R162 ;  /* 0x000000a057a27223 */ /* 0x080fe200000108a2 */
[----:B------:R-:W-:Y:S01]  /*71f0*/  FFMA.FTZ R159, R158, R160, R159 ;  /* 0x000000a09e9f7223 */ /* 0x000fe2000001009f */
[--C-:B------:R-:W-:Y:S02]  /*7200*/  HADD2.F32 R158, -RZ, R84.reuse.H0_H0 ;  /* 0x20000054ff9e7230 */ /* 0x100fe40000004100 */
[----:B------:R-:W-:Y:S01]  /*7210*/  FMUL.FTZ R160, R49, R163 ;  /* 0x000000a331a07220 */ /* 0x000fe20000410000 */
[----:B------:R-:W-:Y:S01]  /*7220*/  HADD2.F32 R84, -RZ, R84.H1_H1 ;  /* 0x30000054ff547230 */ /* 0x000fe20000004100 */
[----:B------:R-:W-:Y:S01]  /*7230*/  F2FP.F16.F32.PACK_AB R91, R162, R91 ;  /* 0x0000005ba25b723e */ /* 0x000fe200000000ff */
[----:B------:R-:W-:-:S02]  /*7240*/  HADD2.F32 R87, -RZ, R182.H1_H1 ;  /* 0x300000b6ff577230 */ /* 0x000fc40000004100 */
[----:B------:R-:W-:Y:S01]  /*7250*/  FMUL.FTZ R163, R158, R163 ;  /* 0x000000a39ea37220 */ /* 0x000fe20000410000 */
[----:B------:R-:W-:Y:S01]  /*7260*/  F2FP.F16.F32.PACK_AB R159, R159, R161 ;  /* 0x000000a19f9f723e */ /* 0x000fe200000000ff */
[C---:B------:R-:W-:Y:S01]  /*7270*/  FMUL.FTZ R48, R84.reuse, R48 ;  /* 0x0000003054307220 */ /* 0x040fe20000410000 */
[-C--:B------:R-:W-:Y:S01]  /*7280*/  FFMA.FTZ R41, R84, R40.reuse, -R41 ;  /* 0x0000002854297223 */ /* 0x080fe20000010829 */
[-C--:B------:R-:W-:Y:S01]  /*7290*/  FFMA.FTZ R160, R158, R87.reuse, -R160 ;  /* 0x000000579ea07223 */ /* 0x080fe200000108a0 */
[----:B------:R-:W-:Y:S01]  /*72a0*/  FFMA.FTZ R163, R49, R87, R163 ;  /* 0x0000005731a37223 */ /* 0x000fe200000100a3 */
[----:B------:R-:W-:Y:S01]  /*72b0*/  FFMA.FTZ R48, R88, R40, R48 ;  /* 0x0000002858307223 */ /* 0x000fe20000010030 */
[----:B------:R-:W-:Y:S02]  /*72c0*/  HADD2.F32 R87, -RZ, R183.H0_H0 ;  /* 0x200000b7ff577230 */ /* 0x000fe40000004100 */
[----:B------:R-:W-:Y:S01]  /*72d0*/  HADD2.F32 R40, -RZ, R90.H0_H0 ;  /* 0x2000005aff287230 */ /* 0x000fe20000004100 */
[----:B------:R-:W-:Y:S01]  /*72e0*/  F2FP.F16.F32.PACK_AB R41, R41, R160 ;  /* 0x000000a02929723e */ /* 0x000fe200000000ff */
[----:B------:R-:W-:Y:S01]  /*72f0*/  HADD2.F32 R49, -RZ, R182.H0_H0 ;  /* 0x200000b6ff317230 */ /* 0x000fe20000004100 */
[----:B------:R-:W-:Y:S01]  /*7300*/  F2FP.F16.F32.PACK_AB R48, R48, R163 ;  /* 0x000000a33030723e */ /* 0x000fe200000000ff */
[----:B------:R-:W-:-:S02]  /*7310*/  HADD2.F32 R90, -RZ, R90.H1_H1 ;  /* 0x3000005aff5a7230 */ /* 0x000fc40000004100 */
[CC--:B------:R-:W-:Y:S01]  /*7320*/  FMUL.FTZ R84, R40.reuse, R87.reuse ;  /* 0x0000005728547220 */ /* 0x0c0fe20000410000 */
[C---:B------:R-:W-:Y:S01]  /*7330*/  FMUL.FTZ R87, R51.reuse, R87 ;  /* 0x0000005733577220 */ /* 0x040fe20000410000 */
[----:B------:R-:W-:Y:S01]  /*7340*/  IMAD.MOV.U32 R85, RZ, RZ, R89 ;  /* 0x000000ffff557224 */ /* 0x000fe200078e0059 */
[----:B------:R-:W-:Y:S01]  /*7350*/  MOV R89, R156 ;  /* 0x0000009c00597202 */ /* 0x000fe20000000f00 */
[-C--:B------:R-:W-:Y:S01]  /*7360*/  FFMA.FTZ R84, R51, R49.reuse, -R84 ;  /* 0x0000003133547223 */ /* 0x080fe20000010854 */
[----:B------:R-:W-:Y:S01]  /*7370*/  FFMA.FTZ R87, R40, R49, R87 ;  /* 0x0000003128577223 */ /* 0x000fe20000010057 */
[-C--:B------:R-:W-:Y:S01]  /*7380*/  FMUL.FTZ R40, R90, R50.reuse ;  /* 0x000000325a287220 */ /* 0x080fe20000410000 */
[C---:B------:R-:W-:Y:S01]  /*7390*/  FMUL.FTZ R50, R86.reuse, R50 ;  /* 0x0000003256327220 */ /* 0x040fe20000410000 */
[----:B------:R-:W-:Y:S02]  /*73a0*/  IMAD.MOV.U32 R88, RZ, RZ, R48 ;  /* 0x000000ffff587224 */ /* 0x000fe400078e0030 */
[-C--:B------:R-:W-:Y:S01]  /*73b0*/  FFMA.FTZ R40, R86, R42.reuse, -R40 ;  /* 0x0000002a56287223 */ /* 0x080fe20000010828 */
[----:B------:R-:W-:-:S04]  /*73c0*/  FFMA.FTZ R50, R90, R42, R50 ;  /* 0x0000002a5a327223 */ /* 0x000fc80000010032 */
[----:B------:R-:W-:Y:S01]  /*73d0*/  F2FP.F16.F32.PACK_AB R40, R40, R84 ;  /* 0x000000542828723e */ /* 0x000fe200000000ff */
[----:B------:R-:W-:Y:S01]  /*73e0*/  IMAD.MOV.U32 R84, RZ, RZ, R41 ;  /* 0x000000ffff547224 */ /* 0x000fe200078e0029 */
[----:B------:R-:W-:Y:S01]  /*73f0*/  F2FP.F16.F32.PACK_AB R50, R50, R87 ;  /* 0x000000573232723e */ /* 0x000fe200000000ff */
[----:B------:R-:W-:Y:S01]  /*7400*/  IMAD.MOV.U32 R87, RZ, RZ, R91 ;  /* 0x000000ffff577224 */ /* 0x000fe200078e005b */
[----:B------:R-:W-:Y:S01]  /*7410*/  MOV R91, R159 ;  /* 0x0000009f005b7202 */ /* 0x000fe20000000f00 */
[----:B------:R-:W-:Y:S02]  /*7420*/  IMAD.MOV.U32 R86, RZ, RZ, R40 ;  /* 0x000000ffff567224 */ /* 0x000fe400078e0028 */
[----:B------:R-:W-:-:S07]  /*7430*/  IMAD.MOV.U32 R90, RZ, RZ, R50 ;  /* 0x000000ffff5a7224 */ /* 0x000fce00078e0032 */
.L_x_727:
[----:B------:R-:W-:Y:S05]  /*7440*/  BSYNC B3 ;  /* 0x0000000000037941 */ /* 0x000fea0003800000 */
.L_x_726:
[----:B------:R-:W-:Y:S02]  /*7450*/  ULDC.64 UR4, c[0x0][0x208] ;  /* 0x0000820000047ab9 */ /* 0x000fe40000000a00 */
[----:B0-----:R0:W-:Y:S04]  /*7460*/  STG.E.128 desc[UR4][R136.64], R84 ;  /* 0x0000005488007986 */ /* 0x0011e8000c101d04 */
[----:B--2---:R0:W-:Y:S02]  /*7470*/  @!P5 STG.E.128 desc[UR4][R138.64], R88 ;  /* 0x000000588a00d986 */ /* 0x0041e4000c101d04 */
.L_x_725:
[----:B------:R-:W-:Y:S05]  /*7480*/  BSYNC B2 ;  /* 0x0000000000027941 */ /* 0x000fea0003800000 */
.L_x_724:
[----:B------:R-:W-:-:S13]  /*7490*/  ISETP.NE.AND P5, PT, R10, RZ, PT ;  /* 0x000000ff0a00720c */ /* 0x000fda0003fa5270 */
[----:B------:R-:W-:Y:S05]  /*74a0*/  @!P5 BRA `(.L_x_723) ;  /* 0x000000080004d947 */ /* 0x000fea0003800000 */
        /* <DEDUP_REMOVED lines=15> */
[----:B0-----:R-:W-:Y:S02]  /*75a0*/  LEA R84, P6, R43, R116, 0x1 ;  /* 0x000000742b547211 */ /* 0x001fe400078c08ff */
[----:B------:R-:W-:-:S02]  /*75b0*/  LOP3.LUT R40, R40, 0x1c0, R50, 0xf8, !PT ;  /* 0x000001c028287812 */ /* 0x000fc400078ef832 */
[----:B------:R-:W-:Y:S02]  /*75c0*/  LEA.HI.X R85, R43, R117, R42, 0x1, P6 ;  /* 0x000000752b557211 */ /* 0x000fe400030f0c2a */
[----:B------:R-:W-:Y:S02]  /*75d0*/  SHF.R.S32.HI R42, RZ, 0x1f, R41 ;  /* 0x0000001fff2a7819 */ /* 0x000fe40000011429 */
[----:B------:R-:W-:Y:S02]  /*75e0*/  LOP3.LUT R40, R40, R231, RZ, 0x3c, !PT ;  /* 0x000000e728287212 */ /* 0x000fe400078e3cff */
[----:B------:R-:W-:Y:S02]  /*75f0*/  LEA.HI R42, R42, R41, RZ, 0x3 ;  /* 0x000000292a2a7211 */ /* 0x000fe400078f18ff */
[----:B------:R-:W-:Y:S02]  /*7600*/  ISETP.NE.AND P0, PT, R48, RZ, PT ;  /* 0x000000ff3000720c */ /* 0x000fe40003f05270 */
[----:B------:R-:W-:-:S02]  /*7610*/  SHF.R.S32.HI R42, RZ, 0x3, R42 ;  /* 0x00000003ff2a7819 */ /* 0x000fc4000001142a */
[----:B------:R-:W-:-:S03]  /*7620*/  @!P5 LEA R86, P6, R134, R116, 0x1 ;  /* 0x000000748656d211 */ /* 0x000fc600078c08ff */
[----:B------:R-:W-:Y:S01]  /*7630*/  IMAD R42, R42, 0x1400, R230 ;  /* 0x000014002a2a7824 */ /* 0x000fe200078e02e6 */
[----:B------:R-:W-:Y:S02]  /*7640*/  @!P5 LEA.HI.X R87, R134, R117, R155, 0x1, P6 ;  /* 0x000000758657d211 */ /* 0x000fe400030f0c9b */
[----:B------:R-:W-:Y:S01]  /*7650*/  ISETP.GE.AND P6, PT, R213, R115, PT ;  /* 0x00000073d500720c */ /* 0x000fe20003fc6270 */
[----:B------:R-:W-:Y:S02]  /*7660*/  IMAD.IADD R42, R42, 0x1, R40 ;  /* 0x000000012a2a7824 */ /* 0x000fe400078e0228 */
[C---:B------:R-:W-:Y:S02]  /*7670*/  IMAD R40, R19.reuse, 0x5000, R142 ;  /* 0x0000500013287824 */ /* 0x040fe400078e028e */
[----:B------:R-:W-:-:S03]  /*7680*/  IMAD R48, R19, 0x5000, R42 ;  /* 0x0000500013307824 */ /* 0x000fc600078e022a */
[----:B------:R-:W-:Y:S01]  /*7690*/  LEA R40, R40, R18, 0x1 ;  /* 0x0000001228287211 */ /* 0x000fe200078e08ff */
[----:B------:R-:W-:-:S05]  /*76a0*/  IMAD R48, R48, 0x2, R18 ;  /* 0x0000000230307824 */ /* 0x000fca00078e0212 */
[----:B------:R-:W0:Y:S04]  /*76b0*/  LDS.128 R40, [R40+0x24400] ;  /* 0x0244000028287984 */ /* 0x000e280000000c00 */
[----:B------:R-:W2:Y:S01]  /*76c0*/  LDS.128 R48, [R48+0x24400] ;  /* 0x0244000030307984 */ /* 0x000ea20000000c00 */
[----:B------:R-:W-:Y:S05]  /*76d0*/  @P6 BRA `(.L_x_729) ;  /* 0x0000000400686947 */ /* 0x000fea0003800000 */
[--C-:B------:R-:W-:Y:S01]  /*76e0*/  SHF.R.U64 R36, R36, 0x10, R37.reuse ;  /* 0x0000001024247819 */ /* 0x100fe20000001225 */
[----:B------:R-:W-:Y:S01]  /*76f0*/  HADD2.F32 R89, -RZ, R181.H1_H1 ;  /* 0x300000b5ff597230 */ /* 0x000fe20000004100 */
[----:B------:R-:W-:Y:S02]  /*7700*/  SHF.R.U32.HI R88, RZ, 0x10, R37 ;  /* 0x00000010ff587819 */ /* 0x000fe40000011625 */
[--C-:B------:R-:W-:Y:S02]  /*7710*/  SHF.R.U64 R37, R44, 0x10, R45.reuse ;  /* 0x000000102c257819 */ /* 0x100fe4000000122d */
[----:B------:R-:W-:Y:S01]  /*7720*/  SHF.R.U32.HI R44, RZ, 0x10, R45 ;  /* 0x00000010ff2c7819 */ /* 0x000fe2000001162d */
[----:B------:R-:W-:Y:S01]  /*7730*/  HADD2.F32 R134, -RZ, R88.H0_H0 ;  /* 0x20000058ff867230 */ /* 0x000fe20000004100 */
[--C-:B------:R-:W-:Y:S01]  /*7740*/  SHF.R.U64 R45, R46, 0x10, R47.reuse ;  /* 0x000000102e2d7819 */ /* 0x100fe2000000122f */
[----:B------:R-:W-:Y:S01]  /*7750*/  HADD2.F32 R37, -RZ, R37.H0_H0 ;  /* 0x20000025ff257230 */ /* 0x000fe20000004100 */
[----:B------:R-:W-:Y:S01]  /*7760*/  SHF.R.U32.HI R46, RZ, 0x10, R47 ;  /* 0x00000010ff2e7819 */ /* 0x000fe2000001162f */
[----:B--2---:R-:W-:Y:S01]  /*7770*/  IMAD.MOV.U32 R47, RZ, RZ, R49 ;  /* 0x000000ffff2f7224 */ /* 0x004fe200078e0031 */
[----:B------:R-:W-:Y:S01]  /*7780*/  SHF.R.U64 R38, R38, 0x10, R39 ;  /* 0x0000001026267819 */ /* 0x000fe20000001227 */
[----:B------:R-:W-:Y:S01]  /*7790*/  IMAD.MOV.U32 R49, RZ, RZ, R51 ;  /* 0x000000ffff317224 */ /* 0x000fe200078e0033 */
[----:B------:R-:W-:Y:S01]  /*77a0*/  MOV R51, R50 ;  /* 0x0000003200337202 */ /* 0x000fe20000000f00 */
[----:B------:R-:W-:Y:S01]  /*77b0*/  HADD2.F32 R50, -RZ, R181.H0_H0 ;  /* 0x200000b5ff327230 */ /* 0x000fe20000004100 */
[----:B------:R-:W-:Y:S01]  /*77c0*/  SHF.R.U32.HI R39, RZ, 0x10, R39 ;  /* 0x00000010ff277819 */ /* 0x000fe20000011627 */
[----:B------:R-:W-:-:S02]  /*77d0*/  HADD2.F32 R90, -RZ, R47.H0_H0 ;  /* 0x2000002fff5a7230 */ /* 0x000fc40000004100 */
[----:B------:R-:W-:Y:S02]  /*77e0*/  HADD2.F32 R91, -RZ, R47.H1_H1 ;  /* 0x3000002fff5b7230 */ /* 0x000fe40000004100 */
[--C-:B0-----:R-:W-:Y:S02]  /*77f0*/  HADD2.F32 R47, -RZ, R41.reuse.H0_H0 ;  /* 0x20000029ff2f7230 */ /* 0x101fe40000004100 */
[-C--:B------:R-:W-:Y:S01]  /*7800*/  FMUL.FTZ R88, R90, R50.reuse ;  /* 0x000000325a587220 */ /* 0x080fe20000410000 */
[----:B------:R-:W-:Y:S02]  /*7810*/  HADD2.F32 R44, -RZ, R44.H0_H0 ;  /* 0x2000002cff2c7230 */ /* 0x000fe40000004100 */
[----:B------:R-:W-:Y:S02]  /*7820*/  HADD2.F32 R41, -RZ, R41.H1_H1 ;  /* 0x30000029ff297230 */ /* 0x000fe40000004100 */
[C---:B------:R-:W-:Y:S01]  /*7830*/  FMUL.FTZ R135, R47.reuse, R50 ;  /* 0x000000322f877220 */ /* 0x040fe20000410000 */
[----:B------:R-:W-:Y:S01]  /*7840*/  FFMA.FTZ R88, R47, R89, -R88 ;  /* 0x000000592f587223 */ /* 0x000fe20000010858 */
[----:B------:R-:W-:Y:S01]  /*7850*/  FMUL.FTZ R50, R91, R44 ;  /* 0x0000002c5b327220 */ /* 0x000fe20000410000 */
[----:B------:R-:W-:-:S02]  /*7860*/  HADD2.F32 R46, -RZ, R46.H0_H0 ;  /* 0x2000002eff2e7230 */ /* 0x000fc40000004100 */
[----:B------:R-:W-:Y:S01]  /*7870*/  FFMA.FTZ R135, R90, R89, R135 ;  /* 0x000000595a877223 */ /* 0x000fe20000010087 */
[C---:B------:R-:W-:Y:S01]  /*7880*/  FMUL.FTZ R44, R41.reuse, R44 ;  /* 0x0000002c292c7220 */ /* 0x040fe20000410000 */
[-C--:B------:R-:W-:Y:S01]  /*7890*/  FFMA.FTZ R50, R41, R134.reuse, -R50 ;  /* 0x0000008629327223 */ /* 0x080fe20000010832 */
[--C-:B------:R-:W-:Y:S02]  /*78a0*/  HADD2.F32 R89, -RZ, R49.reuse.H0_H0 ;  /* 0x20000031ff597230 */ /* 0x100fe40000004100 */
[----:B------:R-:W-:Y:S02]  /*78b0*/  HADD2.F32 R90, -RZ, R49.H1_H1 ;  /* 0x30000031ff5a7230 */ /* 0x000fe40000004100 */
[----:B------:R-:W-:Y:S01]  /*78c0*/  FFMA.FTZ R44, R91, R134, R44 ;  /* 0x000000865b2c7223 */ /* 0x000fe2000001002c */
[----:B------:R-:W-:Y:S01]  /*78d0*/  HADD2.F32 R41, -RZ, R177.H0_H0 ;  /* 0x200000b1ff297230 */ /* 0x000fe20000004100 */
[----:B------:R-:W-:Y:S01]  /*78e0*/  F2FP.F16.F32.PACK_AB R50, R50, R88 ;  /* 0x000000583232723e */ /* 0x000fe200000000ff */
[----:B------:R-:W-:-:S02]  /*78f0*/  HADD2.F32 R49, -RZ, R43.H0_H0 ;  /* 0x2000002bff317230 */ /* 0x000fc40000004100 */
[----:B------:R-:W-:Y:S02]  /*7900*/  HADD2.F32 R91, -RZ, R39.H0_H0 ;  /* 0x20000027ff5b7230 */ /* 0x000fe40000004100 */
[-C--:B------:R-:W-:Y:S01]  /*7910*/  FMUL.FTZ R39, R89, R41.reuse ;  /* 0x0000002959277220 */ /* 0x080fe20000410000 */
[----:B------:R-:W-:Y:S02]  /*7920*/  HADD2.F32 R47, -RZ, R177.H1_H1 ;  /* 0x300000b1ff2f7230 */ /* 0x000fe40000004100 */
[C---:B------:R-:W-:Y:S01]  /*7930*/  FMUL.FTZ R134, R49.reuse, R41 ;  /* 0x0000002931867220 */ /* 0x040fe20000410000 */
[----:B------:R-:W-:Y:S02]  /*7940*/  HADD2.F32 R43, -RZ, R43.H1_H1 ;  /* 0x3000002bff2b7230 */ /* 0x000fe40000004100 */
[-C--:B------:R-:W-:Y:S01]  /*7950*/  FMUL.FTZ R41, R90, R46.reuse ;  /* 0x0000002e5a297220 */ /* 0x080fe20000410000 */
[----:B------:R-:W-:Y:S02]  /*7960*/  HADD2.F32 R45, -RZ, R45.H0_H0 ;  /* 0x2000002dff2d7230 */ /* 0x000fe40000004100 */
[-C--:B------:R-:W-:Y:S01]  /*7970*/  FFMA.FTZ R39, R49, R47.reuse, -R39 ;  /* 0x0000002f31277223 */ /* 0x080fe20000010827 */
[----:B------:R-:W-:Y:S01]  /*7980*/  FFMA.FTZ R134, R89, R47, R134 ;  /* 0x0000002f59867223 */ /* 0x000fe20000010086 */
[C---:B------:R-:W-:Y:S01]  /*7990*/  FMUL.FTZ R46, R43.reuse, R46 ;  /* 0x0000002e2b2e7220 */ /* 0x040fe20000410000 */
[----:B------:R-:W-:Y:S01]  /*79a0*/  FFMA.FTZ R41, R43, R91, -R41 ;  /* 0x0000005b2b297223 */ /* 0x000fe20000010829 */
[----:B------:R-:W-:Y:S01]  /*79b0*/  HADD2.F32 R43, -RZ, R176.H0_H0 ;  /* 0x200000b0ff2b7230 */ /* 0x000fe20000004100 */
[----:B------:R-:W-:Y:S01]  /*79c0*/  F2FP.F16.F32.PACK_AB R44, R44, R135 ;  /* 0x000000872c2c723e */ /* 0x000fe200000000ff */
[----:B------:R-:W-:-:S02]  /*79d0*/  HADD2.F32 R89, -RZ, R48.H0_H0 ;  /* 0x20000030ff597230 */ /* 0x000fc40000004100 */
[----:B------:R-:W-:Y:S01]  /*79e0*/  FFMA.FTZ R46, R90, R91, R46 ;  /* 0x0000005b5a2e7223 */ /* 0x000fe2000001002e */
[----:B------:R-:W-:Y:S01]  /*79f0*/  HADD2.F32 R49, -RZ, R40.H0_H0 ;  /* 0x20000028ff317230 */ /* 0x000fe20000004100 */
[----:B------:R-:W-:Y:S01]  /*7a00*/  F2FP.F16.F32.PACK_AB R39, R41, R39 ;  /* 0x000000272927723e */ /* 0x000fe200000000ff */
[----:B------:R-:W-:Y:S02]  /*7a10*/  HADD2.F32 R48, -RZ, R48.H1_H1 ;  /* 0x30000030ff307230 */ /* 0x000fe40000004100 */
[----:B------:R-:W-:Y:S02]  /*7a20*/  HADD2.F32 R40, -RZ, R40.H1_H1 ;  /* 0x30000028ff287230 */ /* 0x000fe40000004100 */
[-C--:B------:R-:W-:Y:S01]  /*7a30*/  FMUL.FTZ R91, R49, R43.reuse ;  /* 0x0000002b315b7220 */ /* 0x080fe20000410000 */
[----:B------:R-:W-:Y:S02]  /*7a40*/  HADD2.F32 R90, -RZ, R36.H0_H0 ;  /* 0x20000024ff5a7230 */ /* 0x000fe40000004100 */
[----:B------:R-:W-:Y:S01]  /*7a50*/  FMUL.FTZ R36, R89, R43 ;  /* 0x0000002b59247220 */ /* 0x000fe20000410000 */
[----:B------:R-:W-:-:S02]  /*7a60*/  HADD2.F32 R47, -RZ, R176.H1_H1 ;  /* 0x300000b0ff2f7230 */ /* 0x000fc40000004100 */
[-C--:B------:R-:W-:Y:S01]  /*7a70*/  FMUL.FTZ R43, R48, R37.reuse ;  /* 0x00000025302b7220 */ /* 0x080fe20000410000 */
[----:B------:R-:W-:Y:S01]  /*7a80*/  FMUL.FTZ R37, R40, R37 ;  /* 0x0000002528257220 */ /* 0x000fe20000410000 */
[----:B------:R-:W-:Y:S01]  /*7a90*/  F2FP.F16.F32.PACK_AB R46, R46, R134 ;  /* 0x000000862e2e723e */ /* 0x000fe200000000ff */
[----:B------:R-:W-:Y:S02]  /*7aa0*/  IMAD.MOV.U32 R41, RZ, RZ, R50 ;  /* 0x000000ffff297224 */ /* 0x000fe400078e0032 */
[-C--:B------:R-:W-:Y:S01]  /*7ab0*/  FFMA.FTZ R36, R49, R47.reuse, -R36 ;  /* 0x0000002f31247223 */ /* 0x080fe20000010824 */
[----:B------:R-:W-:Y:S01]  /*7ac0*/  FFMA.FTZ R91, R89, R47, R91 ;  /* 0x0000002f595b7223 */ /* 0x000fe2000001005b */
[-C--:B------:R-:W-:Y:S01]  /*7ad0*/  FFMA.FTZ R48, R48, R90.reuse, R37 ;  /* 0x0000005a30307223 */ /* 0x080fe20000010025 */
[----:B------:R-:W-:Y:S02]  /*7ae0*/  HADD2.F32 R37, -RZ, R175.H0_H0 ;  /* 0x200000afff257230 */ /* 0x000fe40000004100 */
[----:B------:R-:W-:Y:S01]  /*7af0*/  FFMA.FTZ R43, R40, R90, -R43 ;  /* 0x0000005a282b7223 */ /* 0x000fe2000001082b */
[----:B------:R-:W-:-:S02]  /*7b00*/  HADD2.F32 R49, -RZ, R51.H0_H0 ;  /* 0x20000033ff317230 */ /* 0x000fc40000004100 */
[--C-:B------:R-:W-:Y:S01]  /*7b10*/  HADD2.F32 R47, -RZ, R42.reuse.H0_H0 ;  /* 0x2000002aff2f7230 */ /* 0x100fe20000004100 */
[----:B------:R-:W-:Y:S01]  /*7b20*/  F2FP.F16.F32.PACK_AB R48, R48, R91 ;  /* 0x0000005b3030723e */ /* 0x000fe200000000ff */
[----:B------:R-:W-:Y:S01]  /*7b30*/  HADD2.F32 R51, -RZ, R51.H1_H1 ;  /* 0x30000033ff337230 */ /* 0x000fe20000004100 */
[----:B------:R-:W-:Y:S01]  /*7b40*/  F2FP.F16.F32.PACK_AB R36, R43, R36 ;  /* 0x000000242b24723e */ /* 0x000fe200000000ff */
[----:B------:R-:W-:Y:S02]  /*7b50*/  HADD2.F32 R42, -RZ, R42.H1_H1 ;  /* 0x3000002aff2a7230 */ /* 0x000fe40000004100 */
[-C--:B------:R-:W-:Y:S01]  /*7b60*/  FMUL.FTZ R90, R47, R37.reuse ;  /* 0x000000252f5a7220 */ /* 0x080fe20000410000 */
[----:B------:R-:W-:Y:S02]  /*7b70*/  HADD2.F32 R89, -RZ, R38.H0_H0 ;  /* 0x20000026ff597230 */ /* 0x000fe40000004100 */
[----:B------:R-:W-:Y:S01]  /*7b80*/  FMUL.FTZ R38, R49, R37 ;  /* 0x0000002531267220 */ /* 0x000fe20000410000 */
[----:B------:R-:W-:-:S02]  /*7b90*/  HADD2.F32 R40, -RZ, R175.H1_H1 ;  /* 0x300000afff287230 */ /* 0x000fc40000004100 */
[-C--:B------:R-:W-:Y:S01]  /*7ba0*/  FMUL.FTZ R37, R51, R45.reuse ;  /* 0x0000002d33257220 */ /* 0x080fe20000410000 */
[C---:B------:R-:W-:Y:S01]  /*7bb0*/  FMUL.FTZ R45, R42.reuse, R45 ;  /* 0x0000002d2a2d7220 */ /* 0x040fe20000410000 */
[----:B------:R-:W-:Y:S02]  /*7bc0*/  IMAD.MOV.U32 R43, RZ, RZ, R39 ;  /* 0x000000ffff2b7224 */ /* 0x000fe400078e0027 */
[-C--:B------:R-:W-:Y:S01]  /*7bd0*/  FFMA.FTZ R90, R49, R40.reuse, R90 ;  /* 0x00000028315a7223 */ /* 0x080fe2000001005a */
[-C--:B------:R-:W-:Y:S01]  /*7be0*/  FFMA.FTZ R45, R51, R89.reuse, R45 ;  /* 0x00000059332d7223 */ /* 0x080fe2000001002d */
[----:B------:R-:W-:Y:S01]  /*7bf0*/  FFMA.FTZ R38, R47, R40, -R38 ;  /* 0x000000282f267223 */ /* 0x000fe20000010826 */
[----:B------:R-:W-:Y:S01]  /*7c00*/  FFMA.FTZ R37, R42, R89, -R37 ;  /* 0x000000592a257223 */ /* 0x000fe20000010825 */
[----:B------:R-:W-:Y:S02]  /*7c10*/  IMAD.MOV.U32 R40, RZ, RZ, R36 ;  /* 0x000000ffff287224 */ /* 0x000fe400078e0024 */
[----:B------:R-:W-:Y:S01]  /*7c20*/  F2FP.F16.F32.PACK_AB R45, R45, R90 ;  /* 0x0000005a2d2d723e */ /* 0x000fe200000000ff */
[----:B------:R-:W-:Y:S01]  /*7c30*/  IMAD.MOV.U32 R49, RZ, RZ, R44 ;  /* 0x000000ffff317224 */ /* 0x000fe200078e002c */
[----:B------:R-:W-:Y:S01]  /*7c40*/  F2FP.F16.F32.PACK_AB R37, R37, R38 ;  /* 0x000000262525723e */ /* 0x000fe200000000ff */
[----:B------:R-:W-:-:S02]  /*7c50*/  IMAD.MOV.U32 R51, RZ, RZ, R46 ;  /* 0x000000ffff337224 */ /* 0x000fc400078e002e */
[----:B------:R-:W-:Y:S01]  /*7c60*/  IMAD.MOV.U32 R50, RZ, RZ, R45 ;  /* 0x000000ffff327224 */ /* 0x000fe200078e002d */
[----:B------:R-:W-:-:S07]  /*7c70*/  MOV R42, R37 ;  /* 0x00000025002a7202 */ /* 0x000fce0000000f00 */
.L_x_729:
[----:B------:R-:W-:Y:S05]  /*7c80*/  BSYNC B2 ;  /* 0x0000000000027941 */ /* 0x000fea0003800000 */
.L_x_728:
[----:B------:R-:W-:Y:S02]  /*7c90*/  ULDC.64 UR4, c[0x0][0x208] ;  /* 0x0000820000047ab9 */ /* 0x000fe40000000a00 */
[----:B0-----:R3:W-:Y:S04]  /*7ca0*/  STG.E.128 desc[UR4][R84.64], R40 ;  /* 0x0000002854007986 */ /* 0x0017e8000c101d04 */
[----:B--2---:R3:W-:Y:S02]  /*7cb0*/  @!P5 STG.E.128 desc[UR4][R86.64], R48 ;  /* 0x000000305600d986 */ /* 0x0047e4000c101d04 */
.L_x_723:
[----:B------:R-:W-:Y:S05]  /*7cc0*/  BSYNC B1 ;  /* 0x0000000000017941 */ /* 0x000fea0003800000 */
.L_x_722:
[----:B------:R-:W-:Y:S04]  /*7cd0*/  BSSY B1, `(.L_x_730) ;  /* 0x00000fc000017945 */ /* 0x000fe80003800000 */
[----:B------:R-:W-:Y:S05]  /*7ce0*/  @P3 BRA `(.L_x_731) ;  /* 0x0000000c00e83947 */ /* 0x000fea0003800000 */
[----:B------:R-:W-:Y:S01]  /*7cf0*/  ISETP.NE.AND P3, PT, R26, RZ, PT ;  /* 0x000000ff1a00720c */ /* 0x000fe20003f65270 */
[-C--:B--2---:R-:W-:Y:S01]  /*7d00*/  IMAD R36, R147, R122.reuse, RZ ;  /* 0x0000007a93247224 */ /* 0x084fe200078e02ff */
[----:B------:R-:W-:Y:S01]  /*7d10*/  IADD3 R37, R212, 0x20, RZ ;  /* 0x00000020d4257810 */ /* 0x000fe20007ffe0ff */
[----:B------:R-:W-:Y:S04]  /*7d20*/  BSSY B2, `(.L_x_732) ;  /* 0x000007d000027945 */ /* 0x000fe80003800000 */
[----:B------:R-:W-:-:S04]  /*7d30*/  IMAD.WIDE.U32 R44, R37, R122, R124 ;  /* 0x0000007a252c7225 */ /* 0x000fc800078e007c */
[----:B------:R-:W-:-:S04]  /*7d40*/  IMAD R37, R37, R123, R36 ;  /* 0x0000007b25257224 */ /* 0x000fc800078e0224 */
[----:B---3--:R-:W-:Y:S01]  /*7d50*/  IMAD.IADD R50, R45, 0x1, R37 ;  /* 0x000000012d327824 */ /* 0x008fe200078e0225 */
[----:B------:R-:W-:Y:S06]  /*7d60*/  @!P3 BRA `(.L_x_733) ;  /* 0x0000000400e0b947 */ /* 0x000fec0003800000 */
[----:B------:R-:W-:Y:S01]  /*7d70*/  SEL R36, R118, R148, !P0 ;  /* 0x0000009476247207 */ /* 0x000fe20004000000 */
[----:B------:R-:W-:Y:S01]  /*7d80*/  BSSY B3, `(.L_x_734) ;  /* 0x0000073000037945 */ /* 0x000fe20003800000 */
[----:B------:R-:W-:Y:S02]  /*7d90*/  IADD3 R38, P3, P5, R96, R44, R13 ;  /* 0x0000002c60267210 */ /* 0x000fe40007d7e00d */
[----:B------:R-:W-:Y:S02]  /*7da0*/  SHF.R.S32.HI R37, RZ, 0x1f, R36 ;  /* 0x0000001fff257819 */ /* 0x000fe40000011424 */
[----:B------:R-:W-:Y:S02]  /*7db0*/  IADD3.X R40, R92, R50, R7, P3, P5 ;  /* 0x000000325c287210 */ /* 0x000fe40001fea407 */
[----:B------:R-:W-:Y:S02]  /*7dc0*/  LEA.HI R37, R37, R36, RZ, 0x4 ;  /* 0x0000002425257211 */ /* 0x000fe400078f20ff */
[----:B------:R-:W-:-:S02]  /*7dd0*/  SHF.R.U32.HI R46, RZ, 0x3, R225 ;  /* 0x00000003ff2e7819 */ /* 0x000fc400000116e1 */
[----:B------:R-:W-:-:S04]  /*7de0*/  LEA.HI.SX32 R41, R37, R14, 0x1c ;  /* 0x0000000e25297211 */ /* 0x000fc800078fe2ff */
[----:B------:R-:W-:Y:S01]  /*7df0*/  SHF.R.S32.HI R42, RZ, 0x1f, R41 ;  /* 0x0000001fff2a7819 */ /* 0x000fe20000011429 */
[----:B------:R-:W-:-:S03]  /*7e00*/  IMAD.SHL.U32 R39, R41, 0x8, RZ ;  /* 0x0000000829277824 */ /* 0x000fc600078e00ff */
[----:B------:R-:W-:Y:S02]  /*7e10*/  LEA.HI R42, R42, R41, RZ, 0x3 ;  /* 0x000000292a2a7211 */ /* 0x000fe400078f18ff */
[----:B------:R-:W-:Y:S02]  /*7e20*/  ISETP.GE.AND P3, PT, R39, R145, PT ;  /* 0x000000912700720c */ /* 0x000fe40003f66270 */
[----:B------:R-:W-:-:S05]  /*7e30*/  SHF.R.S32.HI R41, RZ, 0x3, R42 ;  /* 0x00000003ff297819 */ /* 0x000fca000001142a */
[----:B------:R-:W-:-:S06]  /*7e40*/  IMAD R41, R41, 0x1400, R228 ;  /* 0x0000140029297824 */ /* 0x000fcc00078e02e4 */
[--C-:B------:R-:W-:Y:S02]  /*7e50*/  @!P3 SHF.R.S32.HI R43, RZ, 0x1f, R39.reuse ;  /* 0x0000001fff2bb819 */ /* 0x100fe40000011427 */
[--C-:B------:R-:W-:Y:S02]  /*7e60*/  @!P3 IADD3 R37, P5, P6, R96, R44, R39.reuse ;  /* 0x0000002c6025b210 */ /* 0x100fe40007ebe027 */
[----:B------:R-:W-:Y:S02]  /*7e70*/  LOP3.LUT R39, R225, 0x38, R39, 0xf8, !PT ;  /* 0x00000038e1277812 */ /* 0x000fe400078ef827 */
[----:B------:R-:W-:Y:S02]  /*7e80*/  @!P3 IADD3.X R36, R92, R50, R43, P5, P6 ;  /* 0x000000325c24b210 */ /* 0x000fe40002fec42b */
[----:B------:R-:W-:Y:S02]  /*7e90*/  LOP3.LUT R42, R39, R46, RZ, 0x3c, !PT ;  /* 0x0000002e272a7212 */ /* 0x000fe400078e3cff */
[----:B------:R-:W-:-:S03]  /*7ea0*/  LEA R46, P5, R38, R116, 0x1 ;  /* 0x00000074262e7211 */ /* 0x000fc600078a08ff */
[----:B------:R-:W-:Y:S01]  /*7eb0*/  IMAD.IADD R42, R41, 0x1, R42 ;  /* 0x00000001292a7824 */ /* 0x000fe200078e022a */
[----:B------:R-:W-:Y:S01]  /*7ec0*/  LEA.HI.X R47, R38, R117, R40, 0x1, P5 ;  /* 0x00000075262f7211 */ /* 0x000fe200028f0c28 */
[----:B------:R-:W-:Y:S01]  /*7ed0*/  IMAD R41, R19, 0x5000, R141 ;  /* 0x0000500013297824 */ /* 0x000fe200078e028d */
[----:B------:R-:W-:Y:S01]  /*7ee0*/  @!P3 LEA R48, P5, R37, R116, 0x1 ;  /* 0x000000742530b211 */ /* 0x000fe200078a08ff */
[----:B------:R-:W-:-:S03]  /*7ef0*/  IMAD R39, R19, 0x5000, R42 ;  /* 0x0000500013277824 */ /* 0x000fc600078e022a */
[----:B------:R-:W-:Y:S01]  /*7f00*/  LEA R38, R41, R18, 0x1 ;  /* 0x0000001229267211 */ /* 0x000fe200078e08ff */
[----:B------:R-:W-:Y:S01]  /*7f10*/  IMAD R40, R39, 0x2, R18 ;  /* 0x0000000227287824 */ /* 0x000fe200078e0212 */
[----:B------:R-:W-:Y:S02]  /*7f20*/  @!P3 LEA.HI.X R49, R37, R117, R36, 0x1, P5 ;  /* 0x000000752531b211 */ /* 0x000fe400028f0c24 */
[----:B------:R-:W-:Y:S02]  /*7f30*/  ISETP.GE.AND P5, PT, R16, R115, PT ;  /* 0x000000731000720c */ /* 0x000fe40003fa6270 */
[----:B------:R-:W2:Y:S04]  /*7f40*/  LDS.128 R36, [R38+0x24400] ;  /* 0x0244000026247984 */ /* 0x000ea80000000c00 */
[----:B------:R-:W3:Y:S07]  /*7f50*/  LDS.128 R40, [R40+0x24400] ;  /* 0x0244000028287984 */ /* 0x000eee0000000c00 */
[----:B------:R-:W-:Y:S05]  /*7f60*/  @P5 BRA `(.L_x_735) ;  /* 0x0000000400505947 */ /* 0x000fea0003800000 */
[--C-:B------:R-:W-:Y:S01]  /*7f70*/  SHF.R.U64 R51, R56, 0x10, R57.reuse ;  /* 0x0000001038337819 */ /* 0x100fe20000001239 */
[--C-:B0--3--:R-:W-:Y:S01]  /*7f80*/  HADD2.F32 R85, -RZ, R41.reuse.H0_H0 ;  /* 0x20000029ff557230 */ /* 0x109fe20000004100 */
[----:B------:R-:W-:Y:S01]  /*7f90*/  SHF.R.U32.HI R57, RZ, 0x10, R57 ;  /* 0x00000010ff397819 */ /* 0x000fe20000011639 */
[----:B------:R-:W-:Y:S01]  /*7fa0*/  HADD2.F32 R86, -RZ, R41.H1_H1 ;  /* 0x30000029ff567230 */ /* 0x000fe20000004100 */
[--C-:B------:R-:W-:Y:S01]  /*7fb0*/  SHF.R.U64 R56, R64, 0x10, R65.reuse ;  /* 0x0000001040387819 */ /* 0x100fe20000001241 */
[----:B------:R-:W-:Y:S01]  /*7fc0*/  HADD2.F32 R84, -RZ, R174.H0_H0 ;  /* 0x200000aeff547230 */ /* 0x000fe20000004100 */
[----:B------:R-:W-:Y:S01]  /*7fd0*/  SHF.R.U32.HI R64, RZ, 0x10, R65 ;  /* 0x00000010ff407819 */ /* 0x000fe20000011641 */
[----:B--2---:R-:W-:Y:S01]  /*7fe0*/  HADD2.F32 R41, -RZ, R37.H0_H0 ;  /* 0x20000025ff297230 */ /* 0x004fe20000004100 */
[--C-:B------:R-:W-:Y:S01]  /*7ff0*/  SHF.R.U64 R65, R66, 0x10, R67.reuse ;  /* 0x0000001042417819 */ /* 0x100fe20000001243 */
[----:B------:R-:W-:Y:S01]  /*8000*/  HADD2.F32 R87, -RZ, R57.H0_H0 ;  /* 0x20000039ff577230 */ /* 0x000fe20000004100 */
[----:B------:R-:W-:Y:S01]  /*8010*/  SHF.R.U32.HI R66, RZ, 0x10, R67 ;  /* 0x00000010ff427819 */ /* 0x000fe20000011643 */
[----:B------:R-:W-:-:S02]  /*8020*/  HADD2.F32 R67, -RZ, R173.H0_H0 ;  /* 0x200000adff437230 */ /* 0x000fc40000004100 */
[-C--:B------:R-:W-:Y:S01]  /*8030*/  FMUL.FTZ R57, R85, R84.reuse ;  /* 0x0000005455397220 */ /* 0x080fe20000410000 */
[----:B------:R-:W-:Y:S02]  /*8040*/  HADD2.F32 R64, -RZ, R64.H0_H0 ;  /* 0x20000040ff407230 */ /* 0x000fe40000004100 */
[C---:B------:R-:W-:Y:S01]  /*8050*/  FMUL.FTZ R88, R41.reuse, R84 ;  /* 0x0000005429587220 */ /* 0x040fe20000410000 */
[----:B------:R-:W-:Y:S01]  /*8060*/  HADD2.F32 R37, -RZ, R37.H1_H1 ;  /* 0x30000025ff257230 */ /* 0x000fe20000004100 */
[----:B------:R-:W-:Y:S01]  /*8070*/  SHF.R.U64 R58, R58, 0x10, R59 ;  /* 0x000000103a3a7819 */ /* 0x000fe2000000123b */
[-C--:B------:R-:W-:Y:S01]  /*8080*/  FFMA.FTZ R57, R41, R67.reuse, -R57 ;  /* 0x0000004329397223 */ /* 0x080fe20000010839 */
[----:B------:R-:W-:Y:S01]  /*8090*/  SHF.R.U32.HI R59, RZ, 0x10, R59 ;  /* 0x00000010ff3b7819 */ /* 0x000fe2000001163b */
[----:B------:R-:W-:Y:S01]  /*80a0*/  FFMA.FTZ R88, R85, R67, R88 ;  /* 0x0000004355587223 */ /* 0x000fe20000010058 */
[----:B------:R-:W-:Y:S01]  /*80b0*/  FMUL.FTZ R84, R86, R64 ;  /* 0x0000004056547220 */ /* 0x000fe20000410000 */
[----:B------:R-:W-:-:S02]  /*80c0*/  HADD2.F32 R173, -RZ, R173.H1_H1 ;  /* 0x300000adffad7230 */ /* 0x000fc40000004100 */
[C---:B------:R-:W-:Y:S01]  /*80d0*/  FMUL.FTZ R64, R37.reuse, R64 ;  /* 0x0000004025407220 */ /* 0x040fe20000410000 */
[--C-:B------:R-:W-:Y:S02]  /*80e0*/  HADD2.F32 R41, -RZ, R43.reuse.H0_H0 ;  /* 0x2000002bff297230 */ /* 0x100fe40000004100 */
[-C--:B------:R-:W-:Y:S01]  /*80f0*/  FFMA.FTZ R84, R37, R87.reuse, -R84 ;  /* 0x0000005725547223 */ /* 0x080fe20000010854 */
[----:B------:R-:W-:Y:S02]  /*8100*/  HADD2.F32 R67, -RZ, R43.H1_H1 ;  /* 0x3000002bff437230 */ /* 0x000fe40000004100 */
[----:B------:R-:W-:Y:S01]  /*8110*/  FFMA.FTZ R64, R86, R87, R64 ;  /* 0x0000005756407223 */ /* 0x000fe20000010040 */
[----:B------:R-:W-:Y:S02]  /*8120*/  HADD2.F32 R43, -RZ, R39.H0_H0 ;  /* 0x20000027ff2b7230 */ /* 0x000fe40000004100 */
[----:B------:R-:W-:Y:S01]  /*8130*/  HADD2.F32 R66, -RZ, R66.H0_H0 ;  /* 0x20000042ff427230 */ /* 0x000fe20000004100 */
[----:B------:R-:W-:Y:S01]  /*8140*/  F2FP.F16.F32.PACK_AB R57, R84, R57 ;  /* 0x000000395439723e */ /* 0x000fe200000000ff */
[----:B------:R-:W-:-:S02]  /*8150*/  HADD2.F32 R85, -RZ, R59.H0_H0 ;  /* 0x2000003bff557230 */ /* 0x000fc40000004100 */
[-C--:B------:R-:W-:Y:S01]  /*8160*/  FMUL.FTZ R59, R41, R173.reuse ;  /* 0x000000ad293b7220 */ /* 0x080fe20000410000 */
[----:B------:R-:W-:Y:S02]  /*8170*/  HADD2.F32 R37, -RZ, R171.H1_H1 ;  /* 0x300000abff257230 */ /* 0x000fe40000004100 */
[----:B------:R-:W-:Y:S01]  /*8180*/  FMUL.FTZ R173, R43, R173 ;  /* 0x000000ad2bad7220 */ /* 0x000fe20000410000 */
        /* <DEDUP_REMOVED lines=11> */
[----:B------:R-:W-:Y:S02]  /*8240*/  HADD2.F32 R39, -RZ, R36.H0_H0 ;  /* 0x20000024ff277230 */ /* 0x000fe40000004100 */
[----:B------:R-:W-:Y:S02]  /*8250*/  HADD2.F32 R40, -RZ, R40.H1_H1 ;  /* 0x30000028ff287230 */ /* 0x000fe40000004100 */
[-C--:B------:R-:W-:Y:S01]  /*8260*/  FMUL.FTZ R43, R41, R37.reuse ;  /* 0x00000025292b7220 */ /* 0x080fe20000410000 */
[----:B------:R-:W-:Y:S02]  /*8270*/  HADD2.F32 R171, -RZ, R171.H0_H0 ;  /* 0x200000abffab7230 */ /* 0x000fe40000004100 */
[----:B------:R-:W-:Y:S01]  /*8280*/  FMUL.FTZ R67, R39, R37 ;  /* 0x0000002527437220 */ /* 0x000fe20000410000 */
[----:B------:R-:W-:Y:S02]  /*8290*/  HADD2.F32 R36, -RZ, R36.H1_H1 ;  /* 0x30000024ff247230 */ /* 0x000fe40000004100 */
[----:B------:R-:W-:Y:S01]  /*82a0*/  FMUL.FTZ R37, R40, R56 ;  /* 0x0000003828257220 */ /* 0x000fe20000410000 */
[----:B------:R-:W-:-:S02]  /*82b0*/  HADD2.F32 R51, -RZ, R51.H0_H0 ;  /* 0x20000033ff337230 */ /* 0x000fc40000004100 */
[----:B------:R-:W-:Y:S01]  /*82c0*/  FFMA.FTZ R43, R39, R171, -R43 ;  /* 0x000000ab272b7223 */ /* 0x000fe2000001082b */
[----:B------:R-:W-:Y:S02]  /*82d0*/  HADD2.F32 R39, -RZ, R42.H0_H0 ;  /* 0x2000002aff277230 */ /* 0x000fe40000004100 */
[C---:B------:R-:W-:Y:S01]  /*82e0*/  FMUL.FTZ R56, R36.reuse, R56 ;  /* 0x0000003824387220 */ /* 0x040fe20000410000 */
[----:B------:R-:W-:Y:S02]  /*82f0*/  HADD2.F32 R174, -RZ, R174.H1_H1 ;  /* 0x300000aeffae7230 */ /* 0x000fe40000004100 */
[----:B------:R-:W-:Y:S01]  /*8300*/  FFMA.FTZ R37, R36, R51, -R37 ;  /* 0x0000003324257223 */ /* 0x000fe20000010825 */
[----:B------:R-:W-:Y:S02]  /*8310*/  HADD2.F32 R65, -RZ, R65.H0_H0 ;  /* 0x20000041ff417230 */ /* 0x000fe40000004100 */
[----:B------:R-:W-:Y:S01]  /*8320*/  FFMA.FTZ R67, R41, R171, R67 ;  /* 0x000000ab29437223 */ /* 0x000fe20000010043 */
[----:B------:R-:W-:-:S02]  /*8330*/  HADD2.F32 R36, -RZ, R38.H0_H0 ;  /* 0x20000026ff247230 */ /* 0x000fc40000004100 */
[----:B------:R-:W-:Y:S01]  /*8340*/  FFMA.FTZ R56, R40, R51, R56 ;  /* 0x0000003328387223 */ /* 0x000fe20000010038 */
[----:B------:R-:W-:Y:S02]  /*8350*/  HADD2.F32 R42, -RZ, R42.H1_H1 ;  /* 0x3000002aff2a7230 */ /* 0x000fe40000004100 */
[-C--:B------:R-:W-:Y:S01]  /*8360*/  FMUL.FTZ R40, R39, R174.reuse ;  /* 0x000000ae27287220 */ /* 0x080fe20000410000 */
[----:B------:R-:W-:Y:S02]  /*8370*/  HADD2.F32 R38, -RZ, R38.H1_H1 ;  /* 0x30000026ff267230 */ /* 0x000fe40000004100 */
[----:B------:R-:W-:Y:S01]  /*8380*/  FMUL.FTZ R174, R36, R174 ;  /* 0x000000ae24ae7220 */ /* 0x000fe20000410000 */
[----:B------:R-:W-:Y:S02]  /*8390*/  HADD2.F32 R172, -RZ, R172.H1_H1 ;  /* 0x300000acffac7230 */ /* 0x000fe40000004100 */
[----:B------:R-:W-:Y:S01]  /*83a0*/  FMUL.FTZ R41, R42, R65 ;  /* 0x000000412a297220 */ /* 0x000fe20000410000 */
[----:B------:R-:W-:-:S02]  /*83b0*/  HADD2.F32 R58, -RZ, R58.H0_H0 ;  /* 0x2000003aff3a7230 */ /* 0x000fc40000004100 */
[----:B------:R-:W-:Y:S01]  /*83c0*/  FMUL.FTZ R65, R38, R65 ;  /* 0x0000004126417220 */ /* 0x000fe20000410000 */
[----:B------:R-:W-:Y:S01]  /*83d0*/  F2FP.F16.F32.PACK_AB R66, R66, R173 ;  /* 0x000000ad4242723e */ /* 0x000fe200000000ff */
[-C--:B------:R-:W-:Y:S01]  /*83e0*/  FFMA.FTZ R40, R36, R172.reuse, -R40 ;  /* 0x000000ac24287223 */ /* 0x080fe20000010828 */
[----:B------:R-:W-:Y:S01]  /*83f0*/  FFMA.FTZ R174, R39, R172, R174 ;  /* 0x000000ac27ae7223 */ /* 0x000fe200000100ae */
[-C--:B------:R-:W-:Y:S01]  /*8400*/  FFMA.FTZ R41, R38, R58.reuse, -R41 ;  /* 0x0000003a26297223 */ /* 0x080fe20000010829 */
[----:B------:R-:W-:Y:S01]  /*8410*/  FFMA.FTZ R65, R42, R58, R65 ;  /* 0x0000003a2a417223 */ /* 0x000fe20000010041 */
[----:B------:R-:W-:Y:S02]  /*8420*/  F2FP.F16.F32.PACK_AB R67, R56, R67 ;  /* 0x000000433843723e */ /* 0x000fe400000000ff */
[----:B------:R-:W-:Y:S01]  /*8430*/  F2FP.F16.F32.PACK_AB R36, R37, R43 ;  /* 0x0000002b2524723e */ /* 0x000fe200000000ff */
[----:B------:R-:W-:Y:S01]  /*8440*/  IMAD.MOV.U32 R37, RZ, RZ, R57 ;  /* 0x000000ffff257224 */ /* 0x000fe200078e0039 */
[----:B------:R-:W-:Y:S01]  /*8450*/  F2FP.F16.F32.PACK_AB R38, R41, R40 ;  /* 0x000000282926723e */ /* 0x000fe200000000ff */
[----:B------:R-:W-:Y:S01]  /*8460*/  IMAD.MOV.U32 R40, RZ, RZ, R67 ;  /* 0x000000ffff287224 */ /* 0x000fe200078e0043 */
[----:B------:R-:W-:Y:S01]  /*8470*/  F2FP.F16.F32.PACK_AB R39, R86, R59 ;  /* 0x0000003b5627723e */ /* 0x000fe200000000ff */
[----:B------:R-:W-:Y:S01]  /*8480*/  IMAD.MOV.U32 R43, RZ, RZ, R66 ;  /* 0x000000ffff2b7224 */ /* 0x000fe200078e0042 */
[----:B------:R-:W-:-:S02]  /*8490*/  F2FP.F16.F32.PACK_AB R42, R65, R174 ;  /* 0x000000ae412a723e */ /* 0x000fc400000000ff */
[----:B------:R-:W-:-:S07]  /*84a0*/  MOV R41, R64 ;  /* 0x0000004000297202 */ /* 0x000fce0000000f00 */
.L_x_735:
[----:B------:R-:W-:Y:S05]  /*84b0*/  BSYNC B3 ;  /* 0x0000000000037941 */ /* 0x000fea0003800000 */
.L_x_734:
[----:B------:R-:W-:Y:S02]  /*84c0*/  ULDC.64 UR4, c[0x0][0x208] ;  /* 0x0000820000047ab9 */ /* 0x000fe40000000a00 */
[----:B--2---:R2:W-:Y:S04]  /*84d0*/  STG.E.128 desc[UR4][R46.64], R36 ;  /* 0x000000242e007986 */ /* 0x0045e8000c101d04 */
[----:B---3--:R2:W-:Y:S02]  /*84e0*/  @!P3 STG.E.128 desc[UR4][R48.64], R40 ;  /* 0x000000283000b986 */ /* 0x0085e4000c101d04 */
.L_x_733:
[----:B------:R-:W-:Y:S05]  /*84f0*/  BSYNC B2 ;  /* 0x0000000000027941 */ /* 0x000fea0003800000 */
.L_x_732:
[----:B------:R-:W-:-:S13]  /*8500*/  ISETP.NE.AND P3, PT, R10, RZ, PT ;  /* 0x000000ff0a00720c */ /* 0x000fda0003f65270 */
[----:B------:R-:W-:Y:S05]  /*8510*/  @!P3 BRA `(.L_x_731) ;  /* 0x0000000400dcb947 */ /* 0x000fea0003800000 */
[----:B--2---:R-:W-:Y:S01]  /*8520*/  SEL R36, R118, R148, !P1 ;  /* 0x0000009476247207 */ /* 0x004fe20004800000 */
        /* <DEDUP_REMOVED lines=21> */
[C---:B------:R-:W-:Y:S01]  /*8680*/  IMAD R37, R19.reuse, 0x5000, R140 ;  /* 0x0000500013257824 */ /* 0x040fe200078e028c */
        /* <DEDUP_REMOVED lines=10> */
[----:B------:R-:W-:Y:S01]  /*8730*/  HADD2.F32 R64, -RZ, R170.H1_H1 ;  /* 0x300000aaff407230 */ /* 0x000fe20000004100 */
[----:B------:R-:W-:Y:S01]  /*8740*/  SHF.R.U32.HI R52, RZ, 0x10, R53 ;  /* 0x00000010ff347819 */ /* 0x000fe20000011635 */
[----:B---3--:R-:W-:Y:S01]  /*8750*/  IMAD.MOV.U32 R53, RZ, RZ, R41 ;  /* 0x000000ffff357224 */ /* 0x008fe200078e0029 */
[----:B------:R-:W-:Y:S01]  /*8760*/  SHF.R.U64 R49, R60, 0x10, R61 ;  /* 0x000000103c317819 */ /* 0x000fe2000000123d */
[----:B--2---:R-:W-:Y:S01]  /*8770*/  IMAD.MOV.U32 R41, RZ, RZ, R39 ;  /* 0x000000ffff297224 */ /* 0x004fe200078e0027 */
[----:B------:R-:W-:Y:S01]  /*8780*/  SHF.R.U32.HI R60, RZ, 0x10, R61 ;  /* 0x00000010ff3c7819 */ /* 0x000fe2000001163d */
[----:B------:R-:W-:Y:S01]  /*8790*/  HADD2.F32 R39, -RZ, R37.H0_H0 ;  /* 0x20000025ff277230 */ /* 0x000fe20000004100 */
[--C-:B------:R-:W-:Y:S01]  /*87a0*/  SHF.R.U64 R50, R54, 0x10, R55.reuse ;  /* 0x0000001036327819 */ /* 0x100fe20000001237 */
[--C-:B------:R-:W-:Y:S01]  /*87b0*/  HADD2.F32 R56, -RZ, R53.reuse.H1_H1 ;  /* 0x30000035ff387230 */ /* 0x100fe20000004100 */
[----:B------:R-:W-:Y:S01]  /*87c0*/  SHF.R.U32.HI R54, RZ, 0x10, R55 ;  /* 0x00000010ff367819 */ /* 0x000fe20000011637 */
[----:B------:R-:W-:Y:S01]  /*87d0*/  HADD2.F32 R55, -RZ, R53.H0_H0 ;  /* 0x20000035ff377230 */ /* 0x000fe20000004100 */
[--C-:B------:R-:W-:Y:S01]  /*87e0*/  SHF.R.U64 R51, R62, 0x10, R63.reuse ;  /* 0x000000103e337819 */ /* 0x100fe2000000123f */
[----:B------:R-:W-:Y:S01]  /*87f0*/  HADD2.F32 R60, -RZ, R60.H0_H0 ;  /* 0x2000003cff3c7230 */ /* 0x000fe20000004100 */
[----:B------:R-:W-:Y:S01]  /*8800*/  SHF.R.U32.HI R62, RZ, 0x10, R63 ;  /* 0x00000010ff3e7819 */ /* 0x000fe2000001163f */
[----:B------:R-:W-:-:S02]  /*8810*/  HADD2.F32 R58, -RZ, R167.H0_H0 ;  /* 0x200000a7ff3a7230 */ /* 0x000fc40000004100 */
[----:B------:R-:W-:Y:S02]  /*8820*/  HADD2.F32 R57, -RZ, R52.H0_H0 ;  /* 0x20000034ff397230 */ /* 0x000fe40000004100 */
[-C--:B------:R-:W-:Y:S01]  /*8830*/  FMUL.FTZ R52, R55, R64.reuse ;  /* 0x0000004037347220 */ /* 0x080fe20000410000 */
[----:B------:R-:W-:Y:S02]  /*8840*/  HADD2.F32 R53, -RZ, R37.H1_H1 ;  /* 0x30000025ff357230 */ /* 0x000fe40000004100 */
[C---:B------:R-:W-:Y:S01]  /*8850*/  FMUL.FTZ R64, R39.reuse, R64 ;  /* 0x0000004027407220 */ /* 0x040fe20000410000 */
[----:B------:R-:W-:Y:S01]  /*8860*/  FMUL.FTZ R66, R56, R60 ;  /* 0x0000003c38427220 */ /* 0x000fe20000410000 */
[----:B------:R-:W-:Y:S01]  /*8870*/  FFMA.FTZ R37, R39, R58, -R52 ;  /* 0x0000003a27257223 */ /* 0x000fe20000010834 */
[----:B------:R-:W-:Y:S02]  /*8880*/  HADD2.F32 R62, -RZ, R62.H0_H0 ;  /* 0x2000003eff3e7230 */ /* 0x000fe40000004100 */
[----:B------:R-:W-:Y:S01]  /*8890*/  FMUL.FTZ R59, R53, R60 ;  /* 0x0000003c353b7220 */ /* 0x000fe20000410000 */
[----:B------:R-:W-:Y:S01]  /*88a0*/  FFMA.FTZ R39, R55, R58, R64 ;  /* 0x0000003a37277223 */ /* 0x000fe20000010040 */
[----:B------:R-:W-:Y:S01]  /*88b0*/  FFMA.FTZ R52, R53, R57, -R66 ;  /* 0x0000003935347223 */ /* 0x000fe20000010842 */
[----:B------:R-:W-:-:S02]  /*88c0*/  HADD2.F32 R64, -RZ, R169.H1_H1 ;  /* 0x300000a9ff407230 */ /* 0x000fc40000004100 */
[----:B------:R-:W-:Y:S01]  /*88d0*/  FFMA.FTZ R56, R56, R57, R59 ;  /* 0x0000003938387223 */ /* 0x000fe2000001003b */
[--C-:B------:R-:W-:Y:S02]  /*88e0*/  HADD2.F32 R55, -RZ, R43.reuse.H0_H0 ;  /* 0x2000002bff377230 */ /* 0x100fe40000004100 */
[----:B------:R-:W-:Y:S01]  /*88f0*/  HADD2.F32 R58, -RZ, R43.H1_H1 ;  /* 0x3000002bff3a7230 */ /* 0x000fe20000004100 */
[----:B------:R-:W-:Y:S01]  /*8900*/  F2FP.F16.F32.PACK_AB R37, R52, R37 ;  /* 0x000000253425723e */ /* 0x000fe200000000ff */
[--C-:B------:R-:W-:Y:S02]  /*8910*/  HADD2.F32 R43, -RZ, R41.reuse.H0_H0 ;  /* 0x20000029ff2b7230 */ /* 0x100fe40000004100 */
[----:B------:R-:W-:Y:S02]  /*8920*/  HADD2.F32 R53, -RZ, R41.H1_H1 ;  /* 0x30000029ff357230 */ /* 0x000fe40000004100 */
[----:B------:R-:W-:Y:S01]  /*8930*/  FMUL.FTZ R66, R58, R62 ;  /* 0x0000003e3a427220 */ /* 0x000fe20000410000 */
[----:B------:R-:W-:-:S02]  /*8940*/  HADD2.F32 R60, -RZ, R168.H0_H0 ;  /* 0x200000a8ff3c7230 */ /* 0x000fc40000004100 */
[----:B------:R-:W-:Y:S02]  /*8950*/  HADD2.F32 R57, -RZ, R54.H0_H0 ;  /* 0x20000036ff397230 */ /* 0x000fe40000004100 */
[-C--:B------:R-:W-:Y:S01]  /*8960*/  FMUL.FTZ R54, R55, R64.reuse ;  /* 0x0000004037367220 */ /* 0x080fe20000410000 */
[----:B------:R-:W-:Y:S01]  /*8970*/  FMUL.FTZ R64, R43, R64 ;  /* 0x000000402b407220 */ /* 0x000fe20000410000 */
[----:B------:R-:W-:Y:S01]  /*8980*/  FMUL.FTZ R59, R53, R62 ;  /* 0x0000003e353b7220 */ /* 0x000fe20000410000 */
[----:B------:R-:W-:Y:S02]  /*8990*/  HADD2.F32 R62, -RZ, R49.H0_H0 ;  /* 0x20000031ff3e7230 */ /* 0x000fe40000004100 */
[-C--:B------:R-:W-:Y:S01]  /*89a0*/  FFMA.FTZ R41, R43, R60.reuse, -R54 ;  /* 0x0000003c2b297223 */ /* 0x080fe20000010836 */
[----:B------:R-:W-:Y:S01]  /*89b0*/  FFMA.FTZ R43, R55, R60, R64 ;  /* 0x0000003c372b7223 */ /* 0x000fe20000010040 */
[-C--:B------:R-:W-:Y:S01]  /*89c0*/  FFMA.FTZ R54, R53, R57.reuse, -R66 ;  /* 0x0000003935367223 */ /* 0x080fe20000010842 */
[----:B------:R-:W-:Y:S01]  /*89d0*/  FFMA.FTZ R58, R58, R57, R59 ;  /* 0x000000393a3a7223 */ /* 0x000fe2000001003b */
[----:B------:R-:W-:-:S02]  /*89e0*/  HADD2.F32 R170, -RZ, R170.H0_H0 ;  /* 0x200000aaffaa7230 */ /* 0x000fc40000004100 */
[----:B------:R-:W-:Y:S01]  /*89f0*/  HADD2.F32 R49, -RZ, R36.H0_H0 ;  /* 0x20000024ff317230 */ /* 0x000fe20000004100 */
[----:B------:R-:W-:Y:S01]  /*8a00*/  F2FP.F16.F32.PACK_AB R54, R54, R41 ;  /* 0x000000293636723e */ /* 0x000fe200000000ff */
[--C-:B------:R-:W-:Y:S01]  /*8a10*/  HADD2.F32 R55, -RZ, R40.reuse.H0_H0 ;  /* 0x20000028ff377230 */ /* 0x100fe20000004100 */
[----:B------:R-:W-:Y:S01]  /*8a20*/  F2FP.F16.F32.PACK_AB R41, R56, R39 ;  /* 0x000000273829723e */ /* 0x000fe200000000ff */
[----:B------:R-:W-:Y:S02]  /*8a30*/  HADD2.F32 R57, -RZ, R40.H1_H1 ;  /* 0x30000028ff397230 */ /* 0x000fe40000004100 */
[-C--:B------:R-:W-:Y:S01]  /*8a40*/  FMUL.FTZ R40, R49, R170.reuse ;  /* 0x000000aa31287220 */ /* 0x080fe20000410000 */
[----:B------:R-:W-:Y:S02]  /*8a50*/  HADD2.F32 R53, -RZ, R36.H1_H1 ;  /* 0x30000024ff357230 */ /* 0x000fe40000004100 */
[----:B------:R-:W-:Y:S01]  /*8a60*/  FMUL.FTZ R36, R55, R170 ;  /* 0x000000aa37247220 */ /* 0x000fe20000410000 */
[----:B------:R-:W-:-:S02]  /*8a70*/  HADD2.F32 R60, -RZ, R167.H1_H1 ;  /* 0x300000a7ff3c7230 */ /* 0x000fc40000004100 */
[-C--:B------:R-:W-:Y:S01]  /*8a80*/  FMUL.FTZ R64, R57, R62.reuse ;  /* 0x0000003e39407220 */ /* 0x080fe20000410000 */
[----:B------:R-:W-:Y:S02]  /*8a90*/  HADD2.F32 R48, -RZ, R48.H0_H0 ;  /* 0x20000030ff307230 */ /* 0x000fe40000004100 */
[----:B------:R-:W-:Y:S01]  /*8aa0*/  FMUL.FTZ R62, R53, R62 ;  /* 0x0000003e353e7220 */ /* 0x000fe20000410000 */
[----:B------:R-:W-:Y:S02]  /*8ab0*/  HADD2.F32 R169, -RZ, R169.H0_H0 ;  /* 0x200000a9ffa97230 */ /* 0x000fe40000004100 */
[-C--:B------:R-:W-:Y:S01]  /*8ac0*/  FFMA.FTZ R40, R55, R60.reuse, R40 ;  /* 0x0000003c37287223 */ /* 0x080fe20000010028 */
[----:B------:R-:W-:Y:S01]  /*8ad0*/  FFMA.FTZ R36, R49, R60, -R36 ;  /* 0x0000003c31247223 */ /* 0x000fe20000010824 */
[----:B------:R-:W-:Y:S02]  /*8ae0*/  HADD2.F32 R55, -RZ, R51.H0_H0 ;  /* 0x20000033ff377230 */ /* 0x000fe40000004100 */
[-C--:B------:R-:W-:Y:S01]  /*8af0*/  FFMA.FTZ R49, R53, R48.reuse, -R64 ;  /* 0x0000003035317223 */ /* 0x080fe20000010840 */
[----:B------:R-:W-:Y:S01]  /*8b00*/  FFMA.FTZ R57, R57, R48, R62 ;  /* 0x0000003039397223 */ /* 0x000fe2000001003e */
[----:B------:R-:W-:Y:S01]  /*8b10*/  HADD2.F32 R51, -RZ, R42.H0_H0 ;  /* 0x2000002aff337230 */ /* 0x000fe20000004100 */
[----:B------:R-:W-:Y:S01]  /*8b20*/  F2FP.F16.F32.PACK_AB R43, R58, R43 ;  /* 0x0000002b3a2b723e */ /* 0x000fe200000000ff */
[----:B------:R-:W-:Y:S01]  /*8b30*/  HADD2.F32 R48, -RZ, R38.H0_H0 ;  /* 0x20000026ff307230 */ /* 0x000fe20000004100 */
[----:B------:R-:W-:Y:S01]  /*8b40*/  F2FP.F16.F32.PACK_AB R36, R49, R36 ;  /* 0x000000243124723e */ /* 0x000fe200000000ff */
[----:B------:R-:W-:-:S02]  /*8b50*/  HADD2.F32 R42, -RZ, R42.H1_H1 ;  /* 0x3000002aff2a7230 */ /* 0x000fc40000004100 */
[----:B------:R-:W-:Y:S01]  /*8b60*/  FMUL.FTZ R59, R51, R169 ;  /* 0x000000a9333b7220 */ /* 0x000fe20000410000 */
[----:B------:R-:W-:Y:S01]  /*8b70*/  HADD2.F32 R38, -RZ, R38.H1_H1 ;  /* 0x30000026ff267230 */ /* 0x000fe20000004100 */
[----:B------:R-:W-:Y:S01]  /*8b80*/  F2FP.F16.F32.PACK_AB R40, R57, R40 ;  /* 0x000000283928723e */ /* 0x000fe200000000ff */
[----:B------:R-:W-:Y:S02]  /*8b90*/  HADD2.F32 R168, -RZ, R168.H1_H1 ;  /* 0x300000a8ffa87230 */ /* 0x000fe40000004100 */
[----:B------:R-:W-:Y:S01]  /*8ba0*/  FMUL.FTZ R61, R42, R55 ;  /* 0x000000372a3d7220 */ /* 0x000fe20000410000 */
[----:B------:R-:W-:Y:S02]  /*8bb0*/  HADD2.F32 R53, -RZ, R50.H0_H0 ;  /* 0x20000032ff357230 */ /* 0x000fe40000004100 */
[----:B------:R-:W-:Y:S01]  /*8bc0*/  FMUL.FTZ R50, R48, R169 ;  /* 0x000000a930327220 */ /* 0x000fe20000410000 */
[----:B------:R-:W-:Y:S01]  /*8bd0*/  FMUL.FTZ R55, R38, R55 ;  /* 0x0000003726377220 */ /* 0x000fe20000410000 */
[----:B------:R-:W-:Y:S01]  /*8be0*/  FFMA.FTZ R59, R48, R168, -R59 ;  /* 0x000000a8303b7223 */ /* 0x000fe2000001083b */
[----:B------:R-:W-:Y:S01]  /*8bf0*/  MOV R39, R54 ;  /* 0x0000003600277202 */ /* 0x000fe20000000f00 */
[----:B------:R-:W-:Y:S01]  /*8c00*/  FFMA.FTZ R50, R51, R168, R50 ;  /* 0x000000a833327223 */ /* 0x000fe20000010032 */
[-C--:B------:R-:W-:Y:S01]  /*8c10*/  FFMA.FTZ R38, R38, R53.reuse, -R61 ;  /* 0x0000003526267223 */ /* 0x080fe2000001083d */
[----:B------:R-:W-:-:S04]  /*8c20*/  FFMA.FTZ R55, R42, R53, R55 ;  /* 0x000000352a377223 */ /* 0x000fc80000010037 */
[----:B------:R-:W-:Y:S02]  /*8c30*/  F2FP.F16.F32.PACK_AB R38, R38, R59 ;  /* 0x0000003b2626723e */ /* 0x000fe400000000ff */
[----:B------:R-:W-:-:S07]  /*8c40*/  F2FP.F16.F32.PACK_AB R42, R55, R50 ;  /* 0x00000032372a723e */ /* 0x000fce00000000ff */
.L_x_737:
[----:B------:R-:W-:Y:S05]  /*8c50*/  BSYNC B2 ;  /* 0x0000000000027941 */ /* 0x000fea0003800000 */
.L_x_736:
[----:B------:R-:W-:Y:S02]  /*8c60*/  ULDC.64 UR4, c[0x0][0x208] ;  /* 0x0000820000047ab9 */ /* 0x000fe40000000a00 */
[----:B--2---:R4:W-:Y:S04]  /*8c70*/  STG.E.128 desc[UR4][R44.64], R36 ;  /* 0x000000242c007986 */ /* 0x0049e8000c101d04 */
[----:B---3--:R4:W-:Y:S02]  /*8c80*/  @!P3 STG.E.128 desc[UR4][R46.64], R40 ;  /* 0x000000282e00b986 */ /* 0x0089e4000c101d04 */
.L_x_731:
[----:B------:R-:W-:Y:S05]  /*8c90*/  BSYNC B1 ;  /* 0x0000000000017941 */ /* 0x000fea0003800000 */
.L_x_730:
[----:B--2-4-:R-:W-:Y:S02]  /*8ca0*/  VIADD R37, R212, 0x40 ;  /* 0x00000040d4257836 */ /* 0x014fe40000000000 */
[-C--:B------:R-:W-:Y:S02]  /*8cb0*/  IMAD R36, R146, R122.reuse, RZ ;  /* 0x0000007a92247224 */ /* 0x080fe400078e02ff */
[----:B------:R-:W-:-:S04]  /*8cc0*/  IMAD.WIDE.U32 R124, R37, R122, R124 ;  /* 0x0000007a257c7225 */ /* 0x000fc800078e007c */
[----:B---3--:R-:W-:Y:S01]  /*8cd0*/  IMAD R49, R37, R123, R36 ;  /* 0x0000007b25317224 */ /* 0x008fe200078e0224 */
[----:B------:R-:W-:Y:S06]  /*8ce0*/  @P4 BRA `(.L_x_698) ;  /* 0x0000001000f04947 */ /* 0x000fec0003800000 */
[----:B------:R-:W-:Y:S01]  /*8cf0*/  ISETP.NE.AND P3, PT, R26, RZ, PT ;  /* 0x000000ff1a00720c */ /* 0x000fe20003f65270 */
[----:B------:R-:W-:Y:S01]  /*8d00*/  BSSY B1, `(.L_x_738) ;  /* 0x000007e000017945 */ /* 0x000fe20003800000 */
[----:B------:R-:W-:-:S11]  /*8d10*/  IMAD.IADD R49, R125, 0x1, R49 ;  /* 0x000000017d317824 */ /* 0x000fd600078e0231 */
[----:B------:R-:W-:Y:S05]  /*8d20*/  @!P3 BRA `(.L_x_739) ;  /* 0x0000000400ecb947 */ /* 0x000fea0003800000 */
[----:B------:R-:W-:Y:S01]  /*8d30*/  SEL R36, R118, R148, !P0 ;  /* 0x0000009476247207 */ /* 0x000fe20004000000 */
[----:B------:R-:W-:Y:S01]  /*8d40*/  BSSY B2, `(.L_x_740) ;  /* 0x0000076000027945 */ /* 0x000fe20003800000 */
[----:B------:R-:W-:Y:S02]  /*8d50*/  SHF.R.U32.HI R39, RZ, 0x3, R226 ;  /* 0x00000003ff277819 */ /* 0x000fe400000116e2 */
[----:B------:R-:W-:Y:S02]  /*8d60*/  SHF.R.S32.HI R37, RZ, 0x1f, R36 ;  /* 0x0000001fff257819 */ /* 0x000fe40000011424 */
[----:B------:R-:W-:Y:S02]  /*8d70*/  IADD3 R38, P4, P5, R96, R124, R13 ;  /* 0x0000007c60267210 */ /* 0x000fe40007d9e00d */
[----:B------:R-:W-:-:S04]  /*8d80*/  LEA.HI R37, R37, R36, RZ, 0x4 ;  /* 0x0000002425257211 */ /* 0x000fc800078f20ff */
[----:B------:R-:W-:-:S04]  /*8d90*/  LEA.HI.SX32 R37, R37, R14, 0x1c ;  /* 0x0000000e25257211 */ /* 0x000fc800078fe2ff */
[----:B------:R-:W-:Y:S01]  /*8da0*/  SHF.R.S32.HI R36, RZ, 0x1f, R37 ;  /* 0x0000001fff247819 */ /* 0x000fe20000011425 */
[----:B------:R-:W-:-:S03]  /*8db0*/  IMAD.SHL.U32 R47, R37, 0x8, RZ ;  /* 0x00000008252f7824 */ /* 0x000fc600078e00ff */
[----:B------:R-:W-:Y:S02]  /*8dc0*/  LEA.HI R36, R36, R37, RZ, 0x3 ;  /* 0x0000002524247211 */ /* 0x000fe400078f18ff */
[----:B------:R-:W-:Y:S02]  /*8dd0*/  ISETP.GE.AND P3, PT, R47, R145, PT ;  /* 0x000000912f00720c */ /* 0x000fe40003f66270 */
[----:B------:R-:W-:Y:S02]  /*8de0*/  SHF.R.S32.HI R40, RZ, 0x3, R36 ;  /* 0x00000003ff287819 */ /* 0x000fe40000011424 */
[----:B------:R-:W-:-:S03]  /*8df0*/  LOP3.LUT R36, R226, 0x38, R47, 0xf8, !PT ;  /* 0x00000038e2247812 */ /* 0x000fc600078ef82f */
[----:B------:R-:W-:Y:S01]  /*8e00*/  IMAD R37, R40, 0x1400, R229 ;  /* 0x0000140028257824 */ /* 0x000fe200078e02e5 */
[----:B------:R-:W-:Y:S02]  /*8e10*/  LOP3.LUT R36, R36, R39, RZ, 0x3c, !PT ;  /* 0x0000002724247212 */ /* 0x000fe400078e3cff */
[----:B------:R-:W-:Y:S02]  /*8e20*/  IADD3.X R39, R92, R49, R7, P4, P5 ;  /* 0x000000315c277210 */ /* 0x000fe400027ea407 */
[----:B------:R-:W-:Y:S01]  /*8e30*/  IADD3 R36, R37, R36, RZ ;  /* 0x0000002425247210 */ /* 0x000fe20007ffe0ff */
[----:B------:R-:W-:Y:S01]  /*8e40*/  IMAD R37, R19, 0x5000, R133 ;  /* 0x0000500013257824 */ /* 0x000fe200078e0285 */
[C---:B------:R-:W-:Y:S02]  /*8e50*/  LEA R44, P4, R38.reuse, R116, 0x1 ;  /* 0x00000074262c7211 */ /* 0x040fe400078808ff */
[----:B------:R-:W-:Y:S01]  /*8e60*/  @!P3 SHF.R.S32.HI R48, RZ, 0x1f, R47 ;  /* 0x0000001fff30b819 */ /* 0x000fe2000001142f */
[----:B------:R-:W-:Y:S01]  /*8e70*/  IMAD R37, R37, 0x2, R18 ;  /* 0x0000000225257824 */ /* 0x000fe200078e0212 */
[----:B------:R-:W-:Y:S01]  /*8e80*/  LEA.HI.X R45, R38, R117, R39, 0x1, P4 ;  /* 0x00000075262d7211 */ /* 0x000fe200020f0c27 */
[----:B------:R-:W-:Y:S01]  /*8e90*/  IMAD R39, R19, 0x5000, R36 ;  /* 0x0000500013277824 */ /* 0x000fe200078e0224 */
[----:B------:R-:W-:-:S03]  /*8ea0*/  @!P3 IADD3 R47, P4, P5, R96, R124, R47 ;  /* 0x0000007c602fb210 */ /* 0x000fc60007d9e02f */
[----:B------:R-:W-:Y:S01]  /*8eb0*/  IMAD R40, R39, 0x2, R18 ;  /* 0x0000000227287824 */ /* 0x000fe200078e0212 */
[----:B------:R-:W-:Y:S01]  /*8ec0*/  @!P3 IADD3.X R48, R92, R49, R48, P4, P5 ;  /* 0x000000315c30b210 */ /* 0x000fe200027ea430 */
[----:B------:R-:W2:Y:S01]  /*8ed0*/  LDS.128 R36, [R37+0x24400] ;  /* 0x0244000025247984 */ /* 0x000ea20000000c00 */
[----:B------:R-:W-:Y:S02]  /*8ee0*/  ISETP.GE.AND P5, PT, R16, R115, PT ;  /* 0x000000731000720c */ /* 0x000fe40003fa6270 */
[C---:B------:R-:W-:Y:S01]  /*8ef0*/  @!P3 LEA R46, P4, R47.reuse, R116, 0x1 ;  /* 0x000000742f2eb211 */ /* 0x040fe200078808ff */
[----:B------:R-:W3:Y:S03]  /*8f00*/  LDS.128 R40, [R40+0x24400] ;  /* 0x0244000028287984 */ /* 0x000ee60000000c00 */
[----:B------:R-:W-:-:S07]  /*8f10*/  @!P3 LEA.HI.X R47, R47, R117, R48, 0x1, P4 ;  /* 0x000000752f2fb211 */ /* 0x000fce00020f0c30 */
[----:B------:R-:W-:Y:S05]  /*8f20*/  @P5 BRA `(.L_x_741) ;  /* 0x00000004005c5947 */ /* 0x000fea0003800000 */
[----:B--2---:R-:W-:Y:S01]  /*8f30*/  IMAD.MOV.U32 R53, RZ, RZ, R36 ;  /* 0x000000ffff357224 */ /* 0x004fe200078e0024 */
[----:B---3--:R-:W-:Y:S01]  /*8f40*/  MOV R36, R41 ;  /* 0x0000002900247202 */ /* 0x008fe20000000f00 */
[----:B------:R-:W-:Y:S01]  /*8f50*/  IMAD.MOV.U32 R54, RZ, RZ, R40 ;  /* 0x000000ffff367224 */ /* 0x000fe200078e0028 */
[----:B------:R-:W-:Y:S01]  /*8f60*/  SHF.R.U32.HI R58, RZ, 0x10, R81 ;  /* 0x00000010ff3a7819 */ /* 0x000fe20000011651 */
[----:B------:R-:W-:Y:S01]  /*8f70*/  IMAD.MOV.U32 R55, RZ, RZ, R43 ;  /* 0x000000ffff377224 */ /* 0x000fe200078e002b */
[----:B------:R-:W-:Y:S01]  /*8f80*/  SHF.R.U32.HI R56, RZ, 0x10, R73 ;  /* 0x00000010ff387819 */ /* 0x000fe20000011649 */
[----:B------:R-:W-:Y:S01]  /*8f90*/  HADD2.F32 R59, -RZ, R166.H1_H1 ;  /* 0x300000a6ff3b7230 */ /* 0x000fe20000004100 */
[--C-:B------:R-:W-:Y:S01]  /*8fa0*/  SHF.R.U64 R51, R82, 0x10, R83.reuse ;  /* 0x0000001052337819 */ /* 0x100fe20000001253 */
[--C-:B------:R-:W-:Y:S01]  /*8fb0*/  HADD2.F32 R40, -RZ, R36.reuse.H0_H0 ;  /* 0x20000024ff287230 */ /* 0x100fe20000004100 */
[----:B------:R-:W-:Y:S01]  /*8fc0*/  SHF.R.U32.HI R82, RZ, 0x10, R83 ;  /* 0x00000010ff527819 */ /* 0x000fe20000011653 */
[----:B------:R-:W-:Y:S01]  /*8fd0*/  HADD2.F32 R43, -RZ, R36.H1_H1 ;  /* 0x30000024ff2b7230 */ /* 0x000fe20000004100 */
[----:B------:R-:W-:Y:S01]  /*8fe0*/  SHF.R.U64 R48, R74, 0x10, R75 ;  /* 0x000000104a307819 */ /* 0x000fe2000000124b */
[----:B------:R-:W-:Y:S01]  /*8ff0*/  IMAD.MOV.U32 R41, RZ, RZ, R39 ;  /* 0x000000ffff297224 */ /* 0x000fe200078e0027 */
[----:B------:R-:W-:Y:S01]  /*9000*/  SHF.R.U32.HI R74, RZ, 0x10, R75 ;  /* 0x00000010ff4a7819 */ /* 0x000fe2000001164b */
[--C-:B------:R-:W-:Y:S01]  /*9010*/  HADD2.F32 R36, -RZ, R37.reuse.H0_H0 ;  /* 0x20000025ff247230 */ /* 0x100fe20000004100 */
[----:B------:R-:W-:Y:S01]  /*9020*/  SHF.R.U64 R52, R80, 0x10, R81 ;  /* 0x0000001050347819 */ /* 0x000fe20000001251 */
[----:B------:R-:W-:Y:S01]  /*9030*/  HADD2.F32 R58, -RZ, R58.H0_H0 ;  /* 0x2000003aff3a7230 */ /* 0x000fe20000004100 */
[----:B------:R-:W-:Y:S01]  /*9040*/  SHF.R.U64 R50, R72, 0x10, R73 ;  /* 0x0000001048327819 */ /* 0x000fe20000001249 */
[----:B------:R-:W-:-:S02]  /*9050*/  HADD2.F32 R39, -RZ, R37.H1_H1 ;  /* 0x30000025ff277230 */ /* 0x000fc40000004100 */
[-C--:B------:R-:W-:Y:S01]  /*9060*/  FMUL.FTZ R37, R40, R59.reuse ;  /* 0x0000003b28257220 */ /* 0x080fe20000410000 */
[----:B------:R-:W-:Y:S02]  /*9070*/  HADD2.F32 R57, -RZ, R164.H1_H1 ;  /* 0x300000a4ff397230 */ /* 0x000fe40000004100 */
[C---:B------:R-:W-:Y:S01]  /*9080*/  FMUL.FTZ R59, R36.reuse, R59 ;  /* 0x0000003b243b7220 */ /* 0x040fe20000410000 */
[----:B------:R-:W-:Y:S02]  /*9090*/  HADD2.F32 R56, -RZ, R56.H0_H0 ;  /* 0x20000038ff387230 */ /* 0x000fe40000004100 */
[-C--:B------:R-:W-:Y:S01]  /*90a0*/  FMUL.FTZ R60, R43, R58.reuse ;  /* 0x0000003a2b3c7220 */ /* 0x080fe20000410000 */
[C---:B------:R-:W-:Y:S01]  /*90b0*/  FMUL.FTZ R58, R39.reuse, R58 ;  /* 0x0000003a273a7220 */ /* 0x040fe20000410000 */
[-C--:B------:R-:W-:Y:S01]  /*90c0*/  FFMA.FTZ R36, R36, R57.reuse, -R37 ;  /* 0x0000003924247223 */ /* 0x080fe20000010825 */
[----:B------:R-:W-:Y:S01]  /*90d0*/  FFMA.FTZ R37, R40, R57, R59 ;  /* 0x0000003928257223 */ /* 0x000fe2000001003b */
[-C--:B------:R-:W-:Y:S01]  /*90e0*/  FFMA.FTZ R39, R39, R56.reuse, -R60 ;  /* 0x0000003827277223 */ /* 0x080fe2000001083c */
[----:B------:R-:W-:Y:S01]  /*90f0*/  FFMA.FTZ R40, R43, R56, R58 ;  /* 0x000000382b287223 */ /* 0x000fe2000001003a */
[----:B------:R-:W-:-:S02]  /*9100*/  HADD2.F32 R59, -RZ, R165.H1_H1 ;  /* 0x300000a5ff3b7230 */ /* 0x000fc40000004100 */
[--C-:B------:R-:W-:Y:S01]  /*9110*/  HADD2.F32 R56, -RZ, R55.reuse.H0_H0 ;  /* 0x20000037ff387230 */ /* 0x100fe20000004100 */
[----:B------:R-:W-:Y:S01]  /*9120*/  F2FP.F16.F32.PACK_AB R39, R39, R36 ;  /* 0x000000242727723e */ /* 0x000fe200000000ff */
[----:B------:R-:W-:Y:S02]  /*9130*/  HADD2.F32 R57, -RZ, R55.H1_H1 ;  /* 0x30000037ff397230 */ /* 0x000fe40000004100 */
[--C-:B------:R-:W-:Y:S02]  /*9140*/  HADD2.F32 R43, -RZ, R41.reuse.H0_H0 ;  /* 0x20000029ff2b7230 */ /* 0x100fe40000004100 */
[-C--:B------:R-:W-:Y:S01]  /*9150*/  FMUL.FTZ R62, R56, R59.reuse ;  /* 0x0000003b383e7220 */ /* 0x080fe20000410000 */
[----:B------:R-:W-:Y:S02]  /*9160*/  HADD2.F32 R60, -RZ, R82.H0_H0 ;  /* 0x20000052ff3c7230 */ /* 0x000fe40000004100 */
[----:B------:R-:W-:Y:S02]  /*9170*/  HADD2.F32 R58, -RZ, R154.H1_H1 ;  /* 0x3000009aff3a7230 */ /* 0x000fe40000004100 */
[----:B------:R-:W-:Y:S01]  /*9180*/  FMUL.FTZ R59, R43, R59 ;  /* 0x0000003b2b3b7220 */ /* 0x000fe20000410000 */
[----:B------:R-:W-:-:S02]  /*9190*/  HADD2.F32 R55, -RZ, R41.H1_H1 ;  /* 0x30000029ff377230 */ /* 0x000fc40000004100 */
[----:B------:R-:W-:Y:S01]  /*91a0*/  FMUL.FTZ R64, R57, R60 ;  /* 0x0000003c39407220 */ /* 0x000fe20000410000 */
[----:B------:R-:W-:Y:S02]  /*91b0*/  HADD2.F32 R74, -RZ, R74.H0_H0 ;  /* 0x2000004aff4a7230 */ /* 0x000fe40000004100 */
[-C--:B------:R-:W-:Y:S01]  /*91c0*/  FFMA.FTZ R41, R43, R58.reuse, -R62 ;  /* 0x0000003a2b297223 */ /* 0x080fe2000001083e */
[----:B------:R-:W-:Y:S01]  /*91d0*/  FFMA.FTZ R43, R56, R58, R59 ;  /* 0x0000003a382b7223 */ /* 0x000fe2000001003b */
[C---:B------:R-:W-:Y:S01]  /*91e0*/  FMUL.FTZ R60, R55.reuse, R60 ;  /* 0x0000003c373c7220 */ /* 0x040fe20000410000 */
[----:B------:R-:W-:Y:S02]  /*91f0*/  HADD2.F32 R166, -RZ, R166.H0_H0 ;  /* 0x200000a6ffa67230 */ /* 0x000fe40000004100 */
[-C--:B------:R-:W-:Y:S01]  /*9200*/  FFMA.FTZ R64, R55, R74.reuse, -R64 ;  /* 0x0000004a37407223 */ /* 0x080fe20000010840 */
[----:B------:R-:W-:Y:S02]  /*9210*/  HADD2.F32 R56, -RZ, R52.H0_H0 ;  /* 0x20000034ff387230 */ /* 0x000fe40000004100 */
[----:B------:R-:W-:Y:S01]  /*9220*/  FFMA.FTZ R60, R57, R74, R60 ;  /* 0x0000004a393c7223 */ /* 0x000fe2000001003c */
[----:B------:R-:W-:-:S02]  /*9230*/  HADD2.F32 R55, -RZ, R54.H0_H0 ;  /* 0x20000036ff377230 */ /* 0x000fc40000004100 */
[--C-:B------:R-:W-:Y:S01]  /*9240*/  HADD2.F32 R52, -RZ, R53.reuse.H0_H0 ;  /* 0x20000035ff347230 */ /* 0x100fe20000004100 */
[----:B------:R-:W-:Y:S01]  /*9250*/  F2FP.F16.F32.PACK_AB R64, R64, R41 ;  /* 0x000000294040723e */ /* 0x000fe200000000ff */
[----:B------:R-:W-:Y:S02]  /*9260*/  HADD2.F32 R54, -RZ, R54.H1_H1 ;  /* 0x30000036ff367230 */ /* 0x000fe40000004100 */
[-C--:B------:R-:W-:Y:S01]  /*9270*/  FMUL.FTZ R57, R55, R166.reuse ;  /* 0x000000a637397220 */ /* 0x080fe20000410000 */
[----:B------:R-:W-:Y:S02]  /*9280*/  HADD2.F32 R53, -RZ, R53.H1_H1 ;  /* 0x30000035ff357230 */ /* 0x000fe40000004100 */
[----:B------:R-:W-:Y:S01]  /*9290*/  FMUL.FTZ R166, R52, R166 ;  /* 0x000000a634a67220 */ /* 0x000fe20000410000 */
[----:B------:R-:W-:Y:S02]  /*92a0*/  HADD2.F32 R164, -RZ, R164.H0_H0 ;  /* 0x200000a4ffa47230 */ /* 0x000fe40000004100 */
[----:B------:R-:W-:Y:S01]  /*92b0*/  FMUL.FTZ R58, R54, R56 ;  /* 0x00000038363a7220 */ /* 0x000fe20000410000 */
[----:B------:R-:W-:-:S02]  /*92c0*/  HADD2.F32 R50, -RZ, R50.H0_H0 ;  /* 0x20000032ff327230 */ /* 0x000fc40000004100 */
[----:B------:R-:W-:Y:S01]  /*92d0*/  FMUL.FTZ R59, R53, R56 ;  /* 0x00000038353b7220 */ /* 0x000fe20000410000 */
[----:B------:R-:W-:Y:S02]  /*92e0*/  HADD2.F32 R165, -RZ, R165.H0_H0 ;  /* 0x200000a5ffa57230 */ /* 0x000fe40000004100 */
[----:B------:R-:W-:Y:S01]  /*92f0*/  FFMA.FTZ R166, R55, R164, R166 ;  /* 0x000000a437a67223 */ /* 0x000fe200000100a6 */
[----:B------:R-:W-:Y:S02]  /*9300*/  HADD2.F32 R55, -RZ, R51.H0_H0 ;  /* 0x20000033ff377230 */ /* 0x000fe40000004100 */
[-C--:B------:R-:W-:Y:S01]  /*9310*/  FFMA.FTZ R58, R53, R50.reuse, -R58 ;  /* 0x00000032353a7223 */ /* 0x080fe2000001083a */
[----:B------:R-:W-:Y:S01]  /*9320*/  FFMA.FTZ R59, R54, R50, R59 ;  /* 0x00000032363b7223 */ /* 0x000fe2000001003b */
[----:B------:R-:W-:Y:S02]  /*9330*/  HADD2.F32 R51, -RZ, R42.H0_H0 ;  /* 0x2000002aff337230 */ /* 0x000fe40000004100 */
[----:B------:R-:W-:Y:S01]  /*9340*/  FFMA.FTZ R57, R52, R164, -R57 ;  /* 0x000000a434397223 */ /* 0x000fe20000010839 */
[----:B------:R-:W-:Y:S01]  /*9350*/  HADD2.F32 R50, -RZ, R38.H0_H0 ;  /* 0x20000026ff327230 */ /* 0x000fe20000004100 */
[----:B------:R-:W-:Y:S01]  /*9360*/  F2FP.F16.F32.PACK_AB R41, R40, R37 ;  /* 0x000000252829723e */ /* 0x000fe200000000ff */
[----:B------:R-:W-:-:S02]  /*9370*/  HADD2.F32 R42, -RZ, R42.H1_H1 ;  /* 0x3000002aff2a7230 */ /* 0x000fc40000004100 */
[C---:B------:R-:W-:Y:S01]  /*9380*/  FMUL.FTZ R61, R51.reuse, R165 ;  /* 0x000000a5333d7220 */ /* 0x040fe20000410000 */
[----:B------:R-:W-:Y:S01]  /*9390*/  HADD2.F32 R38, -RZ, R38.H1_H1 ;  /* 0x30000026ff267230 */ /* 0x000fe20000004100 */
[----:B------:R-:W-:Y:S01]  /*93a0*/  MOV R37, R39 ;  /* 0x0000002700257202 */ /* 0x000fe20000000f00 */
[----:B------:R-:W-:Y:S02]  /*93b0*/  HADD2.F32 R154, -RZ, R154.H0_H0 ;  /* 0x2000009aff9a7230 */ /* 0x000fe40000004100 */
[----:B------:R-:W-:Y:S01]  /*93c0*/  FMUL.FTZ R63, R42, R55 ;  /* 0x000000372a3f7220 */ /* 0x000fe20000410000 */
[----:B------:R-:W-:Y:S02]  /*93d0*/  HADD2.F32 R53, -RZ, R48.H0_H0 ;  /* 0x20000030ff357230 */ /* 0x000fe40000004100 */
[----:B------:R-:W-:Y:S01]  /*93e0*/  FMUL.FTZ R48, R50, R165 ;  /* 0x000000a532307220 */ /* 0x000fe20000410000 */
[----:B------:R-:W-:Y:S01]  /*93f0*/  FMUL.FTZ R55, R38, R55 ;  /* 0x0000003726377220 */ /* 0x000fe20000410000 */
[-C--:B------:R-:W-:Y:S01]  /*9400*/  FFMA.FTZ R61, R50, R154.reuse, -R61 ;  /* 0x0000009a323d7223 */ /* 0x080fe2000001083d */
[----:B------:R-:W-:Y:S01]  /*9410*/  F2FP.F16.F32.PACK_AB R43, R60, R43 ;  /* 0x0000002b3c2b723e */ /* 0x000fe200000000ff */
[----:B------:R-:W-:Y:S01]  /*9420*/  FFMA.FTZ R48, R51, R154, R48 ;  /* 0x0000009a33307223 */ /* 0x000fe20000010030 */
[-C--:B------:R-:W-:Y:S01]  /*9430*/  FFMA.FTZ R38, R38, R53.reuse, -R63 ;  /* 0x0000003526267223 */ /* 0x080fe2000001083f */
[----:B------:R-:W-:Y:S01]  /*9440*/  FFMA.FTZ R55, R42, R53, R55 ;  /* 0x000000352a377223 */ /* 0x000fe20000010037 */
[----:B------:R-:W-:Y:S01]  /*9450*/  F2FP.F16.F32.PACK_AB R36, R58, R57 ;  /* 0x000000393a24723e */ /* 0x000fe200000000ff */
[----:B------:R-:W-:Y:S01]  /*9460*/  IMAD.MOV.U32 R39, RZ, RZ, R64 ;  /* 0x000000ffff277224 */ /* 0x000fe200078e0040 */
[----:B------:R-:W-:-:S02]  /*9470*/  F2FP.F16.F32.PACK_AB R40, R59, R166 ;  /* 0x000000a63b28723e */ /* 0x000fc400000000ff */
[----:B------:R-:W-:Y:S02]  /*9480*/  F2FP.F16.F32.PACK_AB R38, R38, R61 ;  /* 0x0000003d2626723e */ /* 0x000fe400000000ff */
[----:B------:R-:W-:-:S07]  /*9490*/  F2FP.F16.F32.PACK_AB R42, R55, R48 ;  /* 0x00000030372a723e */ /* 0x000fce00000000ff */
.L_x_741:
[----:B------:R-:W-:Y:S05]  /*94a0*/  BSYNC B2 ;  /* 0x0000000000027941 */ /* 0x000fea0003800000 */
.L_x_740:
[----:B------:R-:W-:Y:S02]  /*94b0*/  ULDC.64 UR4, c[0x0][0x208] ;  /* 0x0000820000047ab9 */ /* 0x000fe40000000a00 */
[----:B--2---:R2:W-:Y:S04]  /*94c0*/  STG.E.128 desc[UR4][R44.64], R36 ;  /* 0x000000242c007986 */ /* 0x0045e8000c101d04 */
[----:B---3--:R2:W-:Y:S02]  /*94d0*/  @!P3 STG.E.128 desc[UR4][R46.64], R40 ;  /* 0x000000282e00b986 */ /* 0x0085e4000c101d04 */
.L_x_739:
[----:B------:R-:W-:Y:S05]  /*94e0*/  BSYNC B1 ;  /* 0x0000000000017941 */ /* 0x000fea0003800000 */
.L_x_738:
[----:B------:R-:W-:-:S13]  /*94f0*/  ISETP.NE.AND P3, PT, R10, RZ, PT ;  /* 0x000000ff0a00720c */ /* 0x000fda0003f65270 */
[----:B------:R-:W-:Y:S05]  /*9500*/  @!P3 BRA `(.L_x_698) ;  /* 0x0000000800e8b947 */ /* 0x000fea0003800000 */
[----:B------:R-:W-:Y:S01]  /*9510*/  SEL R148, R118, R148, !P1 ;  /* 0x0000009476947207 */ /* 0x000fe20004800000 */
[----:B------:R-:W-:Y:S01]  /*9520*/  BSSY B1, `(.L_x_742) ;  /* 0x000006e000017945 */ /* 0x000fe20003800000 */
[----:B--2---:R-:W-:Y:S02]  /*9530*/  SHF.R.U32.HI R39, RZ, 0x3, R226 ;  /* 0x00000003ff277819 */ /* 0x004fe400000116e2 */
[----:B------:R-:W-:Y:S02]  /*9540*/  SHF.R.S32.HI R37, RZ, 0x1f, R148 ;  /* 0x0000001fff257819 */ /* 0x000fe40000011494 */
[----:B------:R-:W-:Y:S02]  /*9550*/  IADD3 R45, P3, P4, R96, R124, R11 ;  /* 0x0000007c602d7210 */ /* 0x000fe40007c7e00b */
[----:B------:R-:W-:Y:S02]  /*9560*/  LEA.HI R37, R37, R148, RZ, 0x4 ;  /* 0x0000009425257211 */ /* 0x000fe400078f20ff */
[----:B------:R-:W-:-:S02]  /*9570*/  IADD3.X R46, R92, R49, R6, P3, P4 ;  /* 0x000000315c2e7210 */ /* 0x000fc40001fe8406 */
[----:B------:R-:W-:Y:S02]  /*9580*/  LEA.HI.SX32 R37, R37, R12, 0x1c ;  /* 0x0000000c25257211 */ /* 0x000fe400078fe2ff */
[----:B------:R-:W-:Y:S02]  /*9590*/  ISETP.GE.AND P4, PT, R213, R115, PT ;  /* 0x00000073d500720c */ /* 0x000fe40003f86270 */
[----:B------:R-:W-:Y:S01]  /*95a0*/  SHF.R.S32.HI R36, RZ, 0x1f, R37 ;  /* 0x0000001fff247819 */ /* 0x000fe20000011425 */
[----:B------:R-:W-:Y:S01]  /*95b0*/  IMAD.SHL.U32 R47, R37, 0x8, RZ ;  /* 0x00000008252f7824 */ /* 0x000fe200078e00ff */
[C---:B------:R-:W-:Y:S02]  /*95c0*/  LEA R44, P3, R45.reuse, R116, 0x1 ;  /* 0x000000742d2c7211 */ /* 0x040fe400078608ff */
[----:B------:R-:W-:Y:S02]  /*95d0*/  LEA.HI R36, R36, R37, RZ, 0x3 ;  /* 0x0000002524247211 */ /* 0x000fe400078f18ff */
[----:B------:R-:W-:-:S02]  /*95e0*/  LEA.HI.X R45, R45, R117, R46, 0x1, P3 ;  /* 0x000000752d2d7211 */ /* 0x000fc400018f0c2e */
[----:B------:R-:W-:Y:S02]  /*95f0*/  SHF.R.S32.HI R38, RZ, 0x3, R36 ;  /* 0x00000003ff267819 */ /* 0x000fe40000011424 */
[----:B------:R-:W-:-:S03]  /*9600*/  LOP3.LUT R36, R226, 0x38, R47, 0xf8, !PT ;  /* 0x00000038e2247812 */ /* 0x000fc600078ef82f */
[----:B------:R-:W-:Y:S01]  /*9610*/  IMAD R37, R38, 0x1400, R229 ;  /* 0x0000140026257824 */ /* 0x000fe200078e02e5 */
[----:B------:R-:W-:-:S05]  /*9620*/  LOP3.LUT R36, R36, R39, RZ, 0x3c, !PT ;  /* 0x0000002724247212 */ /* 0x000fca00078e3cff */
[----:B------:R-:W-:Y:S02]  /*9630*/  IMAD.IADD R36, R37, 0x1, R36 ;  /* 0x0000000125247824 */ /* 0x000fe400078e0224 */
[C---:B------:R-:W-:Y:S02]  /*9640*/  IMAD R37, R19.reuse, 0x5000, R132 ;  /* 0x0000500013257824 */ /* 0x040fe400078e0284 */
[----:B------:R-:W-:-:S03]  /*9650*/  IMAD R39, R19, 0x5000, R36 ;  /* 0x0000500013277824 */ /* 0x000fc600078e0224 */
[----:B------:R-:W-:Y:S01]  /*9660*/  LEA R37, R37, R18, 0x1 ;  /* 0x0000001225257211 */ /* 0x000fe200078e08ff */
[----:B------:R-:W-:-:S05]  /*9670*/  IMAD R40, R39, 0x2, R18 ;  /* 0x0000000227287824 */ /* 0x000fca00078e0212 */
[----:B------:R-:W2:Y:S04]  /*9680*/  LDS.128 R36, [R37+0x24400] ;  /* 0x0244000025247984 */ /* 0x000ea80000000c00 */
[----:B------:R-:W3:Y:S01]  /*9690*/  LDS.128 R40, [R40+0x24400] ;  /* 0x0244000028287984 */ /* 0x000ee20000000c00 */
[----:B------:R-:W-:Y:S05]  /*96a0*/  @P4 BRA `(.L_x_743) ;  /* 0x0000000400544947 */ /* 0x000fea0003800000 */
[----:B------:R-:W-:Y:S01]  /*96b0*/  SHF.R.U32.HI R58, RZ, 0x10, R77 ;  /* 0x00000010ff3a7819 */ /* 0x000fe2000001164d */
[----:B---3--:R-:W-:Y:S01]  /*96c0*/  IMAD.MOV.U32 R53, RZ, RZ, R43 ;  /* 0x000000ffff357224 */ /* 0x008fe200078e002b */
[----:B------:R-:W-:Y:S01]  /*96d0*/  SHF.R.U32.HI R56, RZ, 0x10, R69 ;  /* 0x00000010ff387819 */ /* 0x000fe20000011645 */
[----:B------:R-:W-:Y:S01]  /*96e0*/  IMAD.MOV.U32 R52, RZ, RZ, R40 ;  /* 0x000000ffff347224 */ /* 0x000fe200078e0028 */
[----:B--2---:R-:W-:Y:S01]  /*96f0*/  MOV R40, R39 ;  /* 0x0000002700287202 */ /* 0x004fe20000000f00 */
[--C-:B------:R-:W-:Y:S01]  /*9700*/  HADD2.F32 R43, -RZ, R41.reuse.H0_H0 ;  /* 0x20000029ff2b7230 */ /* 0x100fe20000004100 */
[--C-:B------:R-:W-:Y:S01]  /*9710*/  SHF.R.U64 R48, R78, 0x10, R79.reuse ;  /* 0x000000104e307819 */ /* 0x100fe2000000124f */
[----:B------:R-:W-:Y:S01]  /*9720*/  HADD2.F32 R41, -RZ, R41.H1_H1 ;  /* 0x30000029ff297230 */ /* 0x000fe20000004100 */
[----:B------:R-:W-:Y:S01]  /*9730*/  SHF.R.U32.HI R78, RZ, 0x10, R79 ;  /* 0x00000010ff4e7819 */ /* 0x000fe2000001164f */
[----:B------:R-:W-:Y:S01]  /*9740*/  HADD2.F32 R58, -RZ, R58.H0_H0 ;  /* 0x2000003aff3a7230 */ /* 0x000fe20000004100 */
[--C-:B------:R-:W-:Y:S01]  /*9750*/  SHF.R.U64 R46, R70, 0x10, R71.reuse ;  /* 0x00000010462e7819 */ /* 0x100fe20000001247 */
[----:B------:R-:W-:Y:S01]  /*9760*/  HADD2.F32 R39, -RZ, R37.H1_H1 ;  /* 0x30000025ff277230 */ /* 0x000fe20000004100 */
[----:B------:R-:W-:Y:S01]  /*9770*/  SHF.R.U32.HI R70, RZ, 0x10, R71 ;  /* 0x00000010ff467819 */ /* 0x000fe20000011647 */
[----:B------:R-:W-:-:S02]  /*9780*/  IMAD.MOV.U32 R51, RZ, RZ, R36 ;  /* 0x000000ffff337224 */ /* 0x000fc400078e0024 */
[-C--:B------:R-:W-:Y:S01]  /*9790*/  FMUL.FTZ R62, R41, R58.reuse ;  /* 0x0000003a293e7220 */ /* 0x080fe20000410000 */
[----:B------:R-:W-:Y:S02]  /*97a0*/  HADD2.F32 R55, -RZ, R153.H1_H1 ;  /* 0x30000099ff377230 */ /* 0x000fe40000004100 */
[----:B------:R-:W-:Y:S01]  /*97b0*/  FMUL.FTZ R58, R39, R58 ;  /* 0x0000003a273a7220 */ /* 0x000fe20000410000 */
[----:B------:R-:W-:Y:S01]  /*97c0*/  HADD2.F32 R56, -RZ, R56.H0_H0 ;  /* 0x20000038ff387230 */ /* 0x000fe20000004100 */
[----:B------:R-:W-:Y:S01]  /*97d0*/  SHF.R.U64 R63, R76, 0x10, R77 ;  /* 0x000000104c3f7819 */ /* 0x000fe2000000124d */
[----:B------:R-:W-:Y:S02]  /*97e0*/  HADD2.F32 R36, -RZ, R37.H0_H0 ;  /* 0x20000025ff247230 */ /* 0x000fe40000004100 */
[----:B------:R-:W-:Y:S01]  /*97f0*/  FMUL.FTZ R37, R43, R55 ;  /* 0x000000372b257220 */ /* 0x000fe20000410000 */
[----:B------:R-:W-:Y:S02]  /*9800*/  HADD2.F32 R54, -RZ, R151.H1_H1 ;  /* 0x30000097ff367230 */ /* 0x000fe40000004100 */
[----:B------:R-:W-:Y:S01]  /*9810*/  FFMA.FTZ R58, R41, R56, R58 ;  /* 0x00000038293a7223 */ /* 0x000fe2000001003a */
[----:B------:R-:W-:-:S02]  /*9820*/  HADD2.F32 R41, -RZ, R53.H0_H0 ;  /* 0x20000035ff297230 */ /* 0x000fc40000004100 */
[C---:B------:R-:W-:Y:S01]  /*9830*/  FMUL.FTZ R60, R36.reuse, R55 ;  /* 0x00000037243c7220 */ /* 0x040fe20000410000 */
[----:B------:R-:W-:Y:S01]  /*9840*/  FFMA.FTZ R57, R39, R56, -R62 ;  /* 0x0000003827397223 */ /* 0x000fe2000001083e */
[----:B------:R-:W-:Y:S02]  /*9850*/  HADD2.F32 R53, -RZ, R53.H1_H1 ;  /* 0x30000035ff357230 */ /* 0x000fe40000004100 */
[-C--:B------:R-:W-:Y:S01]  /*9860*/  FFMA.FTZ R36, R36, R54.reuse, -R37 ;  /* 0x0000003624247223 */ /* 0x080fe20000010825 */
[----:B------:R-:W-:Y:S02]  /*9870*/  HADD2.F32 R55, -RZ, R78.H0_H0 ;  /* 0x2000004eff377230 */ /* 0x000fe40000004100 */
[----:B------:R-:W-:Y:S01]  /*9880*/  FFMA.FTZ R37, R43, R54, R60 ;  /* 0x000000362b257223 */ /* 0x000fe2000001003c */
[----:B------:R-:W-:Y:S01]  /*9890*/  HADD2.F32 R56, -RZ, R152.H1_H1 ;  /* 0x30000098ff387230 */ /* 0x000fe20000004100 */
[----:B------:R-:W-:Y:S01]  /*98a0*/  SHF.R.U64 R50, R68, 0x10, R69 ;  /* 0x0000001044327819 */ /* 0x000fe20000001245 */
[----:B------:R-:W-:-:S02]  /*98b0*/  HADD2.F32 R39, -RZ, R40.H0_H0 ;  /* 0x20000028ff277230 */ /* 0x000fc40000004100 */
[-C--:B------:R-:W-:Y:S01]  /*98c0*/  FMUL.FTZ R61, R53, R55.reuse ;  /* 0x00000037353d7220 */ /* 0x080fe20000410000 */
        /* <DEDUP_REMOVED lines=9> */
[-C--:B------:R-:W-:Y:S01]  /*9960*/  FFMA.FTZ R60, R39, R54.reuse, -R60 ;  /* 0x00000036273c7223 */ /* 0x080fe2000001083c */
[----:B------:R-:W-:Y:S02]  /*9970*/  HADD2.F32 R39, -RZ, R51.H0_H0 ;  /* 0x20000033ff277230 */ /* 0x000fe40000004100 */
[----:B------:R-:W-:Y:S01]  /*9980*/  FFMA.FTZ R59, R41, R54, R56 ;  /* 0x00000036293b7223 */ /* 0x000fe20000010038 */
[----:B------:R-:W-:Y:S02]  /*9990*/  HADD2.F32 R151, -RZ, R151.H0_H0 ;  /* 0x20000097ff977230 */ /* 0x000fe40000004100 */
[----:B------:R-:W-:Y:S01]  /*99a0*/  FMUL.FTZ R54, R40, R153 ;  /* 0x0000009928367220 */ /* 0x000fe20000410000 */
[----:B------:R-:W-:-:S02]  /*99b0*/  HADD2.F32 R41, -RZ, R63.H0_H0 ;  /* 0x2000003fff297230 */ /* 0x000fc40000004100 */
[----:B------:R-:W-:Y:S01]  /*99c0*/  FMUL.FTZ R153, R39, R153 ;  /* 0x0000009927997220 */ /* 0x000fe20000410000 */
[----:B------:R-:W-:Y:S02]  /*99d0*/  HADD2.F32 R52, -RZ, R52.H1_H1 ;  /* 0x30000034ff347230 */ /* 0x000fe40000004100 */
[----:B------:R-:W-:Y:S01]  /*99e0*/  FFMA.FTZ R62, R53, R43, R62 ;  /* 0x0000002b353e7223 */ /* 0x000fe2000001003e */
[----:B------:R-:W-:Y:S02]  /*99f0*/  HADD2.F32 R51, -RZ, R51.H1_H1 ;  /* 0x30000033ff337230 */ /* 0x000fe40000004100 */
[----:B------:R-:W-:Y:S01]  /*9a00*/  FFMA.FTZ R153, R40, R151, R153 ;  /* 0x0000009728997223 */ /* 0x000fe20000010099 */
[----:B------:R-:W-:Y:S02]  /*9a10*/  HADD2.F32 R50, -RZ, R50.H0_H0 ;  /* 0x20000032ff327230 */ /* 0x000fe40000004100 */
[----:B------:R-:W-:Y:S01]  /*9a20*/  FMUL.FTZ R56, R52, R41 ;  /* 0x0000002934387220 */ /* 0x000fe20000410000 */
[----:B------:R-:W-:Y:S01]  /*9a30*/  FFMA.FTZ R54, R39, R151, -R54 ;  /* 0x0000009727367223 */ /* 0x000fe20000010836 */
[----:B------:R-:W-:-:S02]  /*9a40*/  HADD2.F32 R40, -RZ, R42.H0_H0 ;  /* 0x2000002aff287230 */ /* 0x000fc40000004100 */
[C---:B------:R-:W-:Y:S01]  /*9a50*/  FMUL.FTZ R41, R51.reuse, R41 ;  /* 0x0000002933297220 */ /* 0x040fe20000410000 */
[----:B------:R-:W-:Y:S02]  /*9a60*/  HADD2.F32 R43, -RZ, R48.H0_H0 ;  /* 0x20000030ff2b7230 */ /* 0x000fe40000004100 */
[-C--:B------:R-:W-:Y:S01]  /*9a70*/  FFMA.FTZ R51, R51, R50.reuse, -R56 ;  /* 0x0000003233337223 */ /* 0x080fe20000010838 */
[----:B------:R-:W-:Y:S02]  /*9a80*/  HADD2.F32 R39, -RZ, R38.H0_H0 ;  /* 0x20000026ff277230 */ /* 0x000fe40000004100 */
[----:B------:R-:W-:Y:S01]  /*9a90*/  FFMA.FTZ R50, R52, R50, R41 ;  /* 0x0000003234327223 */ /* 0x000fe20000010029 */
[----:B------:R-:W-:Y:S01]  /*9aa0*/  HADD2.F32 R42, -RZ, R42.H1_H1 ;  /* 0x3000002aff2a7230 */ /* 0x000fe20000004100 */
[----:B------:R-:W-:Y:S01]  /*9ab0*/  F2FP.F16.F32.PACK_AB R57, R57, R36 ;  /* 0x000000243939723e */ /* 0x000fe200000000ff */
[----:B------:R-:W-:Y:S01]  /*9ac0*/  HADD2.F32 R152, -RZ, R152.H0_H0 ;  /* 0x20000098ff987230 */ /* 0x000fe20000004100 */
[----:B------:R-:W-:Y:S01]  /*9ad0*/  F2FP.F16.F32.PACK_AB R36, R51, R54 ;  /* 0x000000363324723e */ /* 0x000fe200000000ff */
[----:B------:R-:W-:-:S02]  /*9ae0*/  HADD2.F32 R38, -RZ, R38.H1_H1 ;  /* 0x30000026ff267230 */ /* 0x000fc40000004100 */
[-C--:B------:R-:W-:Y:S01]  /*9af0*/  FMUL.FTZ R55, R42, R43.reuse ;  /* 0x0000002b2a377220 */ /* 0x080fe20000410000 */
[----:B------:R-:W-:Y:S02]  /*9b00*/  HADD2.F32 R150, -RZ, R150.H0_H0 ;  /* 0x20000096ff967230 */ /* 0x000fe40000004100 */
[CC--:B------:R-:W-:Y:S01]  /*9b10*/  FMUL.FTZ R53, R39.reuse, R152.reuse ;  /* 0x0000009827357220 */ /* 0x0c0fe20000410000 */
[----:B------:R-:W-:Y:S02]  /*9b20*/  HADD2.F32 R41, -RZ, R46.H0_H0 ;  /* 0x2000002eff297230 */ /* 0x000fe40000004100 */
[----:B------:R-:W-:Y:S01]  /*9b30*/  FMUL.FTZ R46, R40, R152 ;  /* 0x00000098282e7220 */ /* 0x000fe20000410000 */
[----:B------:R-:W-:Y:S01]  /*9b40*/  FMUL.FTZ R43, R38, R43 ;  /* 0x0000002b262b7220 */ /* 0x000fe20000410000 */
[-C--:B------:R-:W-:Y:S01]  /*9b50*/  FFMA.FTZ R53, R40, R150.reuse, R53 ;  /* 0x0000009628357223 */ /* 0x080fe20000010035 */
[----:B------:R-:W-:Y:S01]  /*9b60*/  F2FP.F16.F32.PACK_AB R40, R50, R153 ;  /* 0x000000993228723e */ /* 0x000fe200000000ff */
[----:B------:R-:W-:Y:S01]  /*9b70*/  FFMA.FTZ R46, R39, R150, -R46 ;  /* 0x00000096272e7223 */ /* 0x000fe2000001082e */
[-C--:B------:R-:W-:Y:S01]  /*9b80*/  FFMA.FTZ R55, R38, R41.reuse, -R55 ;  /* 0x0000002926377223 */ /* 0x080fe20000010837 */
[----:B------:R-:W-:Y:S01]  /*9b90*/  FFMA.FTZ R42, R42, R41, R43 ;  /* 0x000000292a2a7223 */ /* 0x000fe2000001002b */
[----:B------:R-:W-:Y:S01]  /*9ba0*/  F2FP.F16.F32.PACK_AB R41, R58, R37 ;  /* 0x000000253a29723e */ /* 0x000fe200000000ff */
[----:B------:R-:W-:Y:S01]  /*9bb0*/  IMAD.MOV.U32 R37, RZ, RZ, R57 ;  /* 0x000000ffff257224 */ /* 0x000fe200078e0039 */
[----:B------:R-:W-:-:S02]  /*9bc0*/  F2FP.F16.F32.PACK_AB R39, R61, R60 ;  /* 0x0000003c3d27723e */ /* 0x000fc400000000ff */
[----:B------:R-:W-:Y:S02]  /*9bd0*/  F2FP.F16.F32.PACK_AB R43, R62, R59 ;  /* 0x0000003b3e2b723e */ /* 0x000fe400000000ff */
[----:B------:R-:W-:Y:S02]  /*9be0*/  F2FP.F16.F32.PACK_AB R38, R55, R46 ;  /* 0x0000002e3726723e */ /* 0x000fe400000000ff */
[----:B------:R-:W-:-:S07]  /*9bf0*/  F2FP.F16.F32.PACK_AB R42, R42, R53 ;  /* 0x000000352a2a723e */ /* 0x000fce00000000ff */
.L_x_743:
[----:B------:R-:W-:Y:S05]  /*9c00*/  BSYNC B1 ;  /* 0x0000000000017941 */ /* 0x000fea0003800000 */
.L_x_742:
[----:B------:R-:W-:Y:S01]  /*9c10*/  ISETP.GE.AND P3, PT, R47, R145, PT ;  /* 0x000000912f00720c */ /* 0x000fe20003f66270 */
[----:B------:R-:W-:Y:S02]  /*9c20*/  ULDC.64 UR4, c[0x0][0x208] ;  /* 0x0000820000047ab9 */ /* 0x000fe40000000a00 */
[----:B--2---:R2:W-:Y:S10]  /*9c30*/  STG.E.128 desc[UR4][R44.64], R36 ;  /* 0x000000242c007986 */ /* 0x0045f4000c101d04 */
[----:B------:R-:W-:Y:S05]  /*9c40*/  @P3 BRA `(.L_x_698) ;  /* 0x0000000400183947 */ /* 0x000fea0003800000 */
[--C-:B------:R-:W-:Y:S01]  /*9c50*/  IADD3 R124, P3, P4, R96, R124, R47.reuse ;  /* 0x0000007c607c7210 */ /* 0x100fe20007c7e02f */
[----:B------:R-:W-:Y:S01]  /*9c60*/  ULDC.64 UR4, c[0x0][0x208] ;  /* 0x0000820000047ab9 */ /* 0x000fe20000000a00 */
[----:B------:R-:W-:-:S04]  /*9c70*/  SHF.R.S32.HI R47, RZ, 0x1f, R47 ;  /* 0x0000001fff2f7819 */ /* 0x000fc8000001142f */
[----:B------:R-:W-:Y:S02]  /*9c80*/  IADD3.X R49, R92, R49, R47, P3, P4 ;  /* 0x000000315c317210 */ /* 0x000fe40001fe842f */
[----:B------:R-:W-:-:S04]  /*9c90*/  LEA R116, P3, R124, R116, 0x1 ;  /* 0x000000747c747211 */ /* 0x000fc800078608ff */
[----:B------:R-:W-:-:S05]  /*9ca0*/  LEA.HI.X R117, R124, R117, R49, 0x1, P3 ;  /* 0x000000757c757211 */ /* 0x000fca00018f0c31 */
[----:B---3--:R3:W-:Y:S01]  /*9cb0*/  STG.E.128 desc[UR4][R116.64], R40 ;  /* 0x0000002874007986 */ /* 0x0087e2000c101d04 */
[----:B------:R-:W-:Y:S05]  /*9cc0*/  BRA `(.L_x_698) ;  /* 0x0000000000f87947 */ /* 0x000fea0003800000 */
.L_x_655:
[----:B------:R-:W-:-:S13]  /*9cd0*/  ISETP.NE.AND P2, PT, R220, 0x3, PT ;  /* 0x00000003dc00780c */ /* 0x000fda0003f45270 */
[----:B------:R-:W-:Y:S05]  /*9ce0*/  @!P2 BRA `(.L_x_744) ;  /* 0x000000000004a947 */ /* 0x000fea0003800000 */
[----:B------:R-:W-:Y:S01]  /*9cf0*/  BPT.TRAP 0x1 ;  /* 0x000000040000795c */ /* 0x000fe20000300000 */
.L_x_744:
[----:B------:R-:W-:Y:S01]  /*9d00*/  IMAD R0, R19, 0x8, R18 ;  /* 0x0000000813007824 */ /* 0x000fe200078e0212 */
[----:B------:R-:W-:Y:S01]  /*9d10*/  SHF.L.U32 R114, R217, 0x1f, RZ ;  /* 0x0000001fd9727819 */ /* 0x000fe200000006ff */
[----:B------:R-:W-:Y:S01]  /*9d20*/  IMAD R3, R24, -0x50, R2 ;  /* 0xffffffb018037824 */ /* 0x000fe200078e0202 */
[----:B------:R-:W-:Y:S02]  /*9d30*/  BSSY B1, `(.L_x_745) ;  /* 0x0000005000017945 */ /* 0x000fe40003800000 */
[----:B------:R-:W1:Y:S02]  /*9d40*/  SYNCS.PHASECHK.TRANS64.TRYWAIT P3, [R0+URZ+0x38890], R114 ;  /* 0x03889072000075a7 */ /* 0x000e64000806017f */
[----:B------:R-:W-:-:S04]  /*9d50*/  VIMNMX R3, R3, 0x50, PT ;  /* 0x0000005003037848 */ /* 0x000fc80003fe0100 */
[----:B------:R-:W-:Y:S01]  /*9d60*/  ISETP.GE.AND P4, PT, R212, R3, PT ;  /* 0x00000003d400720c */ /* 0x000fe20003f86270 */
[----:B-1----:R-:W-:-:S12]  /*9d70*/  @!P3 BRA `(.L_x_746) ;  /* 0x000001e00070b947 */ /* 0x002fd80003800000 */
.L_x_1050:
[----:B------:R-:W-:Y:S05]  /*9d80*/  BSYNC B1 ;  /* 0x0000000000017941 */ /* 0x000fea0003800000 */
.L_x_745:
[----:B------:R-:W-:Y:S04]  /*9d90*/  BSSY B1, `(.L_x_747) ;  /* 0x000000f000017945 */ /* 0x000fe80003800000 */
[----:B------:R-:W-:Y:S05]  /*9da0*/  @P4 BRA `(.L_x_748) ;  /* 0x0000000000344947 */ /* 0x000fea0003800000 */
[----:B------:R-:W-:Y:S01]  /*9db0*/  ISETP.NE.AND P5, PT, R26, RZ, PT ;  /* 0x000000ff1a00720c */ /* 0x000fe20003fa5270 */
[----:B------:R-:W-:Y:S01]  /*9dc0*/  ULDC.64 UR4, c[0x0][0x208] ;  /* 0x0000820000047ab9 */ /* 0x000fe20000000a00 */
[----:B------:R-:W-:Y:S02]  /*9dd0*/  ISETP.NE.AND P4, PT, R10, RZ, PT ;  /* 0x000000ff0a00720c */ /* 0x000fe40003f85270 */
[----:B------:R-:W-:-:S09]  /*9de0*/  ISETP.NE.AND P3, PT, R9, RZ, PT ;  /* 0x000000ff0900720c */ /* 0x000fd20003f65270 */
[----:B0-----:R-:W0:Y:S04]  /*9df0*/  @P5 LDS.128 R36, [R4+0x24400] ;  /* 0x0244000004245984 */ /* 0x001e280000000c00 */
[----:B------:R-:W2:Y:S04]  /*9e00*/  @P3 LDS.128 R40, [R4+0x29400] ;  /* 0x0294000004283984 */ /* 0x000ea80000000c00 */
[----:B0-----:R-:W-:Y:S01]  /*9e10*/  @P5 STG.E.128 desc[UR4][R56.64], R36 ;  /* 0x0000002438005986 */ /* 0x001fe2000c101d04 */
[----:B------:R-:W-:-:S03]  /*9e20*/  ISETP.NE.AND P5, PT, R8, RZ, PT ;  /* 0x000000ff0800720c */ /* 0x000fc60003fa5270 */
[----:B------:R-:W0:Y:S04]  /*9e30*/  @P4 LDS.128 R36, [R4+0x26c00] ;  /* 0x026c000004244984 */ /* 0x000e280000000c00 */
[----:B--2---:R-:W-:Y:S06]  /*9e40*/  @P3 STG.E.128 desc[UR4][R56.64+0x100], R40 ;  /* 0x0001002838003986 */ /* 0x004fec000c101d04 */
[----:B------:R-:W2:Y:S04]  /*9e50*/  @P5 LDS.128 R44, [R4+0x2bc00] ;  /* 0x02bc0000042c5984 */ /* 0x000ea80000000c00 */
[----:B0-----:R3:W-:Y:S04]  /*9e60*/  @P4 STG.E.128 desc[UR4][R56.64+0x80], R36 ;  /* 0x0000802438004986 */ /* 0x0017e8000c101d04 */
[----:B--2---:R3:W-:Y:S02]  /*9e70*/  @P5 STG.E.128 desc[UR4][R56.64+0x180], R44 ;  /* 0x0001802c38005986 */ /* 0x0047e4000c101d04 */
.L_x_748:
[----:B------:R-:W-:Y:S05]  /*9e80*/  BSYNC B1 ;  /* 0x0000000000017941 */ /* 0x000fea0003800000 */
.L_x_747:
[----:B---3--:R-:W-:Y:S01]  /*9e90*/  IADD3 R36, R212, 0x20, RZ ;  /* 0x00000020d4247810 */ /* 0x008fe20007ffe0ff */
[----:B------:R-:W-:Y:S03]  /*9ea0*/  BSSY B1, `(.L_x_749) ;  /* 0x0000010000017945 */ /* 0x000fe60003800000 */
[----:B------:R-:W-:-:S13]  /*9eb0*/  ISETP.GE.AND P3, PT, R36, R3, PT ;  /* 0x000000032400720c */ /* 0x000fda0003f66270 */
        /* <DEDUP_REMOVED lines=14> */
.L_x_750:
[----:B------:R-:W-:Y:S05]  /*9fa0*/  BSYNC B1 ;  /* 0x0000000000017941 */ /* 0x000fea0003800000 */
.L_x_749:
[----:B---3--:R-:W-:-:S05]  /*9fb0*/  VIADD R36, R212, 0x40 ;  /* 0x00000040d4247836 */ /* 0x008fca0000000000 */
        /* <DEDUP_REMOVED lines=15> */
.L_x_698:
[----:B------:R-:W-:Y:S05]  /*a0b0*/  BSYNC B0 ;  /* 0x0000000000007941 */ /* 0x000fea0003800000 */
.L_x_654:
[----:B-1234-:R-:W1:Y:S01]  /*a0c0*/  S2R R36, SR_TID.X ;  /* 0x0000000000247919 */ /* 0x01ee620000002100 */
[----:B------:R-:W-:Y:S01]  /*a0d0*/  @!PT LDS RZ, [RZ] ;  /* 0x00000000fffff984 */ /* 0x000fe20000000800 */
[----:B------:R-:W-:Y:S01]  /*a0e0*/  @!PT LDS RZ, [RZ] ;  /* 0x00000000fffff984 */ /* 0x000fe20000000800 */
[----:B------:R-:W-:Y:S01]  /*a0f0*/  @!PT LDS RZ, [RZ] ;  /* 0x00000000fffff984 */ /* 0x000fe20000000800 */
[----:B------:R-:W-:Y:S01]  /*a100*/  @!PT LDS RZ, [RZ] ;  /* 0x00000000fffff984 */ /* 0x000fe20000000800 */
[----:B------:R2:W-:Y:S06]  /*a110*/  MEMBAR.ALL.CTA ;  /* 0x0000000000007992 */ /* 0x0005ec0000008000 */
[----:B--2---:R-:W2:Y:S01]  /*a120*/  FENCE.VIEW.ASYNC.S ;  /* 0x00000000000073c6 */ /* 0x004ea20000000000 */
[----:B------:R-:W-:Y:S05]  /*a130*/  WARPSYNC.ALL ;  /* 0x0000000000007948 */ /* 0x000fea0003800000 */
[----:B------:R-:W-:Y:S01]  /*a140*/  BSSY B0, `(.L_x_751) ;  /* 0x0000009000007945 */ /* 0x000fe20003800000 */
[----:B-1----:R-:W-:Y:S01]  /*a150*/  LOP3.LUT R36, R36, 0x7f, RZ, 0xc0, !PT ;  /* 0x0000007f24247812 */ /* 0x002fe200078ec0ff */
[----:B--2---:R1:W-:Y:S03]  /*a160*/  BAR.SYNC.DEFER_BLOCKING R149, 0x80 ;  /* 0x000200950000751d */ /* 0x0043e60000010000 */
[----:B------:R-:W-:-:S13]  /*a170*/  ISETP.NE.AND P3, PT, R36, RZ, PT ;  /* 0x000000ff2400720c */ /* 0x000fda0003f65270 */
[----:B------:R-:W-:-:S05]  /*a180*/  @!P3 VIADD R36, R0, 0x388a0 ;  /* 0x000388a00024b836 */ /* 0x000fca0000000000 */
[----:B------:R-:W-:-:S04]  /*a190*/  @!P3 PRMT R36, RZ, 0x654, R36 ;  /* 0x00000654ff24b816 */ /* 0x000fc80000000024 */
[----:B------:R1:W-:Y:S01]  /*a1a0*/  @!P3 SYNCS.ARRIVE.TRANS64.RED.A1T0 RZ, [R36+URZ], RZ ;  /* 0x000000ff24ffb9a7 */ /* 0x0003e2000810043f */
[----:B------:R-:W-:Y:S05]  /*a1b0*/  @!P2 BRA `(.L_x_752) ;  /* 0x000000000004a947 */ /* 0x000fea0003800000 */
[----:B------:R-:W-:Y:S01]  /*a1c0*/  BPT.TRAP 0x1 ;  /* 0x000000040000795c */ /* 0x000fe20000300000 */
.L_x_752:
[----:B------:R-:W-:Y:S05]  /*a1d0*/  BSYNC B0 ;  /* 0x0000000000007941 */ /* 0x000fea0003800000 */
.L_x_751:
[----:B------:R-:W2:Y:S01]  /*a1e0*/  SYNCS.PHASECHK.TRANS64.TRYWAIT P2, [R0+URZ+0x388b0], R114 ;  /* 0x0388b072000075a7 */ /* 0x000ea2000804017f */
[----:B------:R-:W-:Y:S01]  /*a1f0*/  ULDC UR60, c[0x0][0x2f4] ;  /* 0x0000bd00003c7ab9 */ /* 0x000fe20000000800 */
[----:B------:R-:W-:Y:S01]  /*a200*/  ULDC.64 UR56, c[0x0][0x328] ;  /* 0x0000ca0000387ab9 */ /* 0x000fe20000000a00 */
[----:B------:R-:W-:Y:S01]  /*a210*/  ULDC.64 UR58, c[0x0][0x318] ;  /* 0x0000c600003a7ab9 */ /* 0x000fe20000000a00 */
[----:B------:R-:W-:Y:S01]  /*a220*/  BSSY B0, `(.L_x_753) ;  /* 0x0000004000007945 */ /* 0x000fe20003800000 */
[----:B------:R-:W-:Y:S01]  /*a230*/  ISETP.GE.AND P4, PT, R212, R3, PT ;  /* 0x00000003d400720c */ /* 0x000fe20003f86270 */
[----:B------:R-:W-:Y:S02]  /*a240*/  IMAD.WIDE R48, R24, 0x50, R112 ;  /* 0x0000005018307825 */ /* 0x000fe400078e0270 */
[----:B--2---:R-:W-:Y:S10]  /*a250*/  @!P2 BRA `(.L_x_754) ;  /* 0x000001dc004ca947 */ /* 0x004ff40003800000 */
.L_x_1051:
[----:B------:R-:W-:Y:S05]  /*a260*/  BSYNC B0 ;  /* 0x0000000000007941 */ /* 0x000fea0003800000 */
.L_x_753:
[----:B------:R-:W-:Y:S04]  /*a270*/  BSSY B0, `(.L_x_755) ;  /* 0x0000017000007945 */ /* 0x000fe80003800000 */
[----:B------:R-:W-:Y:S05]  /*a280*/  @P4 BRA `(.L_x_756) ;  /* 0x0000000000544947 */ /* 0x000fea0003800000 */
[----:B------:R-:W-:Y:S01]  /*a290*/  ISETP.GE.AND P5, PT, R16, UR60, PT ;  /* 0x0000003c10007c0c */ /* 0x000fe2000bfa6270 */
[----:B------:R-:W-:Y:S01]  /*a2a0*/  IMAD R43, R49, UR56, RZ ;  /* 0x00000038312b7c24 */ /* 0x000fe2000f8e02ff */
[----:B------:R-:W-:Y:S01]  /*a2b0*/  MOV R41, R5 ;  /* 0x0000000500297202 */ /* 0x000fe20000000f00 */
[----:B------:R-:W-:Y:S01]  /*a2c0*/  IMAD.MOV.U32 R40, RZ, RZ, R94 ;  /* 0x000000ffff287224 */ /* 0x000fe200078e005e */
[----:B------:R-:W-:Y:S01]  /*a2d0*/  ULDC.64 UR4, c[0x0][0x208] ;  /* 0x0000820000047ab9 */ /* 0x000fe20000000a00 */
[C---:B------:R-:W-:Y:S01]  /*a2e0*/  IMAD R43, R48.reuse, UR57, R43 ;  /* 0x00000039302b7c24 */ /* 0x040fe2000f8e022b */
[----:B------:R-:W-:Y:S01]  /*a2f0*/  ISETP.GE.AND P4, PT, R213, UR60, PT ;  /* 0x0000003cd5007c0c */ /* 0x000fe2000bf86270 */
[----:B------:R-:W-:-:S04]  /*a300*/  IMAD.WIDE.U32 R40, R48, UR56, R40 ;  /* 0x0000003830287c25 */ /* 0x000fc8000f8e0028 */
[----:B------:R-:W-:Y:S01]  /*a310*/  IMAD.IADD R41, R41, 0x1, R43 ;  /* 0x0000000129297824 */ /* 0x000fe200078e022b */
[C---:B------:R-:W-:Y:S01]  /*a320*/  LEA R50, P2, R40.reuse, UR58, 0x1 ;  /* 0x0000003a28327c11 */ /* 0x040fe2000f8408ff */
[----:B01----:R-:W0:Y:S03]  /*a330*/  @!P5 LDS.128 R36, [R4+0x400] ;  /* 0x000400000424d984 */ /* 0x003e260000000c00 */
[----:B------:R-:W-:Y:S02]  /*a340*/  LEA.HI.X R51, R40, UR59, R41, 0x1, P2 ;  /* 0x0000003b28337c11 */ /* 0x000fe400090f0c29 */
[----:B------:R-:W-:-:S13]  /*a350*/  ISETP.GE.AND P2, PT, R218, UR60, PT ;  /* 0x0000003cda007c0c */ /* 0x000fda000bf46270 */
[----:B------:R-:W1:Y:S04]  /*a360*/  @!P2 LDS.128 R40, [R4+0x5400] ;  /* 0x005400000428a984 */ /* 0x000e680000000c00 */
[----:B0-----:R-:W-:Y:S01]  /*a370*/  @!P5 STG.E.128 desc[UR4][R50.64], R36 ;  /* 0x000000243200d986 */ /* 0x001fe2000c101d04 */
[----:B------:R-:W-:-:S03]  /*a380*/  ISETP.GE.AND P5, PT, R219, UR60, PT ;  /* 0x0000003cdb007c0c */ /* 0x000fc6000bfa6270 */
[----:B------:R-:W0:Y:S10]  /*a390*/  @!P4 LDS.128 R36, [R4+0x2c00] ;  /* 0x002c00000424c984 */ /* 0x000e340000000c00 */
[----:B------:R-:W3:Y:S04]  /*a3a0*/  @!P5 LDS.128 R44, [R4+0x7c00] ;  /* 0x007c0000042cd984 */ /* 0x000ee80000000c00 */
[----:B-1----:R4:W-:Y:S04]  /*a3b0*/  @!P2 STG.E.128 desc[UR4][R50.64+0x100], R40 ;  /* 0x000100283200a986 */ /* 0x0029e8000c101d04 */
[----:B0-----:R4:W-:Y:S04]  /*a3c0*/  @!P4 STG.E.128 desc[UR4][R50.64+0x80], R36 ;  /* 0x000080243200c986 */ /* 0x0019e8000c101d04 */
[----:B---3--:R4:W-:Y:S02]  /*a3d0*/  @!P5 STG.E.128 desc[UR4][R50.64+0x180], R44 ;  /* 0x0001802c3200d986 */ /* 0x0089e4000c101d04 */
.L_x_756:
[----:B------:R-:W-:Y:S05]  /*a3e0*/  BSYNC B0 ;  /* 0x0000000000007941 */ /* 0x000fea0003800000 */
.L_x_755:
[----:B-1--4-:R-:W-:Y:S01]  /*a3f0*/  VIADD R36, R212, 0x20 ;  /* 0x00000020d4247836 */ /* 0x012fe20000000000 */
[----:B------:R-:W-:Y:S04]  /*a400*/  BSSY B0, `(.L_x_757) ;  /* 0x000001a000007945 */ /* 0x000fe80003800000 */
[----:B------:R-:W-:-:S13]  /*a410*/  ISETP.GE.AND P2, PT, R36, R3, PT ;  /* 0x000000032400720c */ /* 0x000fda0003f46270 */
[----:B------:R-:W-:Y:S05]  /*a420*/  @P2 BRA `(.L_x_758) ;  /* 0x00000000005c2947 */ /* 0x000fea0003800000 */
[----:B------:R-:W-:Y:S01]  /*a430*/  ISETP.GE.AND P2, PT, R16, UR60, PT ;  /* 0x0000003c10007c0c */ /* 0x000fe2000bf46270 */
[----:B------:R-:W-:Y:S01]  /*a440*/  IMAD.MOV.U32 R41, RZ, RZ, R5 ;  /* 0x000000ffff297224 */ /* 0x000fe200078e0005 */
[----:B------:R-:W-:Y:S01]  /*a450*/  IADD3 R43, P4, R48, 0x20, RZ ;  /* 0x00000020302b7810 */ /* 0x000fe20007f9e0ff */
[----:B------:R-:W-:Y:S01]  /*a460*/  ULDC.64 UR4, c[0x0][0x208] ;  /* 0x0000820000047ab9 */ /* 0x000fe20000000a00 */
[----:B------:R-:W-:-:S03]  /*a470*/  ISETP.GE.AND P5, PT, R213, UR60, PT ;  /* 0x0000003cd5007c0c */ /* 0x000fc6000bfa6270 */
[----:B------:R-:W-:-:S04]  /*a480*/  IMAD.X R40, RZ, RZ, R49, P4 ;  /* 0x000000ffff287224 */ /* 0x000fc800020e0631 */
[----:B------:R-:W-:Y:S01]  /*a490*/  IMAD R42, R40, UR56, RZ ;  /* 0x00000038282a7c24 */ /* 0x000fe2000f8e02ff */
[----:B------:R-:W-:Y:S01]  /*a4a0*/  MOV R40, R94 ;  /* 0x0000005e00287202 */ /* 0x000fe20000000f00 */
[----:B0-----:R-:W0:Y:S04]  /*a4b0*/  @!P2 LDS.128 R36, [R4+0x1400] ;  /* 0x001400000424a984 */ /* 0x001e280000000c00 */
[----:B------:R-:W-:-:S04]  /*a4c0*/  IMAD.WIDE.U32 R40, R43, UR56, R40 ;  /* 0x000000382b287c25 */ /* 0x000fc8000f8e0028 */
[----:B------:R-:W-:Y:S01]  /*a4d0*/  IMAD R43, R43, UR57, R42 ;  /* 0x000000392b2b7c24 */ /* 0x000fe2000f8e022a */
[----:B------:R-:W-:-:S03]  /*a4e0*/  LEA R50, P4, R40, UR58, 0x1 ;  /* 0x0000003a28327c11 */ /* 0x000fc6000f8808ff */
[----:B------:R-:W-:-:S05]  /*a4f0*/  IMAD.IADD R41, R41, 0x1, R43 ;  /* 0x0000000129297824 */ /* 0x000fca00078e022b */
        /* <DEDUP_REMOVED lines=10> */
.L_x_758:
[----:B------:R-:W-:Y:S05]  /*a5a0*/  BSYNC B0 ;  /* 0x0000000000007941 */ /* 0x000fea0003800000 */
.L_x_757:
[----:B-1----:R-:W-:Y:S01]  /*a5b0*/  VIADD R36, R212, 0x40 ;  /* 0x00000040d4247836 */ /* 0x002fe20000000000 */
[----:B------:R-:W-:Y:S04]  /*a5c0*/  BSSY B0, `(.L_x_759) ;  /* 0x000001a000007945 */ /* 0x000fe80003800000 */
[----:B------:R-:W-:-:S13]  /*a5d0*/  ISETP.GE.AND P2, PT, R36, R3, PT ;  /* 0x000000032400720c */ /* 0x000fda0003f46270 */
[----:B------:R-:W-:Y:S05]  /*a5e0*/  @P2 BRA `(.L_x_760) ;  /* 0x00000000005c2947 */ /* 0x000fea0003800000 */
[----:B------:R-:W-:Y:S01]  /*a5f0*/  ISETP.GE.AND P2, PT, R16, UR60, PT ;  /* 0x0000003c10007c0c */ /* 0x000fe2000bf46270 */
[----:B------:R-:W-:Y:S01]  /*a600*/  IMAD.MOV.U32 R40, RZ, RZ, R94 ;  /* 0x000000ffff287224 */ /* 0x000fe200078e005e */
[----:B------:R-:W-:Y:S01]  /*a610*/  IADD3 R3, P4, R48, 0x40, RZ ;  /* 0x0000004030037810 */ /* 0x000fe20007f9e0ff */
[----:B------:R-:W-:Y:S01]  /*a620*/  IMAD.MOV.U32 R41, RZ, RZ, R5 ;  /* 0x000000ffff297224 */ /* 0x000fe200078e0005 */
[----:B------:R-:W-:Y:S01]  /*a630*/  ULDC.64 UR4, c[0x0][0x208] ;  /* 0x0000820000047ab9 */ /* 0x000fe20000000a00 */
[----:B------:R-:W-:Y:S02]  /*a640*/  ISETP.GE.AND P5, PT, R213, UR60, PT ;  /* 0x0000003cd5007c0c */ /* 0x000fe4000bfa6270 */
[----:B------:R-:W-:Y:S01]  /*a650*/  IADD3.X R48, RZ, R49, RZ, P4, !PT ;  /* 0x00000031ff307210 */ /* 0x000fe200027fe4ff */
[----:B------:R-:W-:-:S04]  /*a660*/  IMAD.WIDE.U32 R40, R3, UR56, R40 ;  /* 0x0000003803287c25 */ /* 0x000fc8000f8e0028 */
[----:B------:R-:W-:Y:S01]  /*a670*/  IMAD R48, R48, UR56, RZ ;  /* 0x0000003830307c24 */ /* 0x000fe2000f8e02ff */
[----:B0-----:R-:W0:Y:S03]  /*a680*/  @!P2 LDS.128 R36, [R4+0x2400] ;  /* 0x002400000424a984 */ /* 0x001e260000000c00 */
[----:B------:R-:W-:Y:S01]  /*a690*/  IMAD R3, R3, UR57, R48 ;  /* 0x0000003903037c24 */ /* 0x000fe2000f8e0230 */
[----:B------:R-:W-:-:S03]  /*a6a0*/  LEA R48, P4, R40, UR58, 0x1 ;  /* 0x0000003a28307c11 */ /* 0x000fc6000f8808ff */
[----:B------:R-:W-:-:S05]  /*a6b0*/  IMAD.IADD R3, R41, 0x1, R3 ;  /* 0x0000000129037824 */ /* 0x000fca00078e0203 */
[----:B------:R-:W-:Y:S02]  /*a6c0*/  LEA.HI.X R49, R40, UR59, R3, 0x1, P4 ;  /* 0x0000003b28317c11 */ /* 0x000fe4000a0f0c03 */
[----:B------:R-:W-:Y:S01]  /*a6d0*/  ISETP.GE.AND P4, PT, R218, UR60, PT ;  /* 0x0000003cda007c0c */ /* 0x000fe2000bf86270 */
[----:B------:R-:W1:Y:S04]  /*a6e0*/  @!P5 LDS.128 R40, [R4+0x4c00] ;  /* 0x004c00000428d984 */ /* 0x000e680000000c00 */
[----:B0-----:R-:W-:Y:S01]  /*a6f0*/  @!P2 STG.E.128 desc[UR4][R48.64], R36 ;  /* 0x000000243000a986 */ /* 0x001fe2000c101d04 */
[----:B------:R-:W-:-:S07]  /*a700*/  ISETP.GE.AND P2, PT, R219, UR60, PT ;  /* 0x0000003cdb007c0c */ /* 0x000fce000bf46270 */
[----:B------:R-:W0:Y:S06]  /*a710*/  @!P4 LDS.128 R36, [R4+0x7400] ;  /* 0x007400000424c984 */ /* 0x000e2c0000000c00 */
[----:B------:R-:W3:Y:S04]  /*a720*/  @!P2 LDS.128 R44, [R4+0x9c00] ;  /* 0x009c0000042ca984 */ /* 0x000ee80000000c00 */
[----:B-1----:R1:W-:Y:S04]  /*a730*/  @!P5 STG.E.128 desc[UR4][R48.64+0x80], R40 ;  /* 0x000080283000d986 */ /* 0x0023e8000c101d04 */
[----:B0-----:R1:W-:Y:S04]  /*a740*/  @!P4 STG.E.128 desc[UR4][R48.64+0x100], R36 ;  /* 0x000100243000c986 */ /* 0x0013e8000c101d04 */
[----:B---3--:R1:W-:Y:S02]  /*a750*/  @!P2 STG.E.128 desc[UR4][R48.64+0x180], R44 ;  /* 0x0001802c3000a986 */ /* 0x0083e4000c101d04 */
.L_x_760:
[----:B------:R-:W-:Y:S05]  /*a760*/  BSYNC B0 ;  /* 0x0000000000007941 */ /* 0x000fea0003800000 */
.L_x_759:
[----:B------:R-:W3:Y:S01]  /*a770*/  LDL R3, [R1+0x20] ;  /* 0x0000200001037983 */ /* 0x000ee20000100800 */
[----:B0-2---:R-:W-:Y:S01]  /*a780*/  @!P3 IADD3 R0, R0, 0x388c0, RZ ;  /* 0x000388c00000b810 */ /* 0x005fe20007ffe0ff */
[----:B------:R-:W-:Y:S01]  /*a790*/  VIADD R19, R19, 0x1 ;  /* 0x0000000113137836 */ /* 0x000fe20000000000 */
[----:B------:R-:W-:Y:S01]  /*a7a0*/  PLOP3.LUT P2, PT, PT, PT, PT, 0x8, 0x0 ;  /* 0x000000000000781c */ /* 0x000fe20003f4e170 */
[----:B------:R-:W-:Y:S01]  /*a7b0*/  @!PT LDS RZ, [RZ] ;  /* 0x00000000fffff984 */ /* 0x000fe20000000800 */
[----:B------:R-:W-:Y:S01]  /*a7c0*/  @!PT LDS RZ, [RZ] ;  /* 0x00000000fffff984 */ /* 0x000fe20000000800 */
[----:B------:R-:W-:Y:S01]  /*a7d0*/  @!PT LDS RZ, [RZ] ;  /* 0x00000000fffff984 */ /* 0x000fe20000000800 */
[----:B------:R-:W-:Y:S01]  /*a7e0*/  @!PT LDS RZ, [RZ] ;  /* 0x00000000fffff984 */ /* 0x000fe20000000800 */
[----:B------:R0:W-:Y:S06]  /*a7f0*/  MEMBAR.ALL.CTA ;  /* 0x0000000000007992 */ /* 0x0001ec0000008000 */
[----:B0-----:R-:W0:Y:S01]  /*a800*/  FENCE.VIEW.ASYNC.S ;  /* 0x00000000000073c6 */ /* 0x001e220000000000 */
[----:B------:R-:W-:Y:S01]  /*a810*/  @!P3 PRMT R0, RZ, 0x654, R0 ;  /* 0x00000654ff00b816 */ /* 0x000fe20000000000 */
[----:B0-----:R0:W-:Y:S06]  /*a820*/  BAR.SYNC.DEFER_BLOCKING R149, 0x80 ;  /* 0x000200950000751d */ /* 0x0011ec0000010000 */
[----:B------:R2:W-:Y:S01]  /*a830*/  @!P3 SYNCS.ARRIVE.TRANS64.RED.A1T0 RZ, [R0+URZ], RZ ;  /* 0x000000ff00ffb9a7 */ /* 0x0005e2000810043f */
[----:B------:R-:W-:-:S04]  /*a840*/  ISETP.NE.AND P3, PT, R19, 0x2, PT ;  /* 0x000000021300780c */ /* 0x000fc80003f65270 */
[----:B------:R-:W-:Y:S02]  /*a850*/  SEL R19, R19, RZ, P3 ;  /* 0x000000ff13137207 */ /* 0x000fe40001800000 */
[----:B--2---:R-:W-:-:S04]  /*a860*/  SEL R0, RZ, 0x1, P3 ;  /* 0x00000001ff007807 */ /* 0x004fc80001800000 */
[----:B------:R-:W-:Y:S02]  /*a870*/  LOP3.LUT R217, R217, R0, RZ, 0x3c, !PT ;  /* 0x00000000d9d97212 */ /* 0x000fe400078e3cff */
[----:B---3--:R-:W-:-:S13]  /*a880*/  LOP3.LUT P4, RZ, R3, 0x2, RZ, 0xc0, !PT ;  /* 0x0000000203ff7812 */ /* 0x008fda000788c0ff */
[----:B0-----:R-:W-:Y:S05]  /*a890*/  @P4 BRA `(.L_x_761) ;  /* 0xffffff7c00a44947 */ /* 0x001fea000383ffff */
.L_x_649:
[----:B------:R-:W-:Y:S01]  /*a8a0*/  BSSY B0, `(.L_x_762) ;  /* 0x0000049000007945 */ /* 0x000fe20003800000 */
[----:B------:R-:W-:Y:S02]  /*a8b0*/  ISETP.GE.AND P1, PT, R179, 0x1, PT ;  /* 0x00000001b300780c */ /* 0x000fe40003f26270 */
[----:B------:R-:W-:Y:S02]  /*a8c0*/  CS2R R2, SRZ ;  /* 0x0000000000027805 */ /* 0x000fe4000001ff00 */
[----:B------:R-:W-:Y:S01]  /*a8d0*/  PLOP3.LUT P0, PT, PT, PT, PT, 0x80, 0x0 ;  /* 0x000000000000781c */ /* 0x000fe20003f0f070 */
[----:B------:R-:W-:Y:S01]  /*a8e0*/  IMAD.MOV.U32 R0, RZ, RZ, RZ ;  /* 0x000000ffff007224 */ /* 0x000fe200078e00ff */
        /* <DEDUP_REMOVED lines=24> */
[----:B-1----:R-:W-:Y:S02]  /*aa70*/  CS2R R48, SRZ ;  /* 0x0000000000307805 */ /* 0x002fe4000001ff00 */
        /* <DEDUP_REMOVED lines=16> */
[----:B------:R-:W-:Y:S02]  /*ab80*/  MOV R86, RZ ;  /* 0x000000ff00567202 */ /* 0x000fe40000000f00 */
        /* <DEDUP_REMOVED lines=16> */
[----:B------:R-:W-:Y:S01]  /*ac90*/  CS2R R10, SRZ ;  /* 0x00000000000a7805 */ /* 0x000fe2000001ff00 */
[----:B------:R-:W-:Y:S01]  /*aca0*/  IMAD.MOV.U32 R43, RZ, RZ, RZ ;  /* 0x000000ffff2b7224 */ /* 0x000fe200078e00ff */
[----:B------:R-:W-:Y:S02]  /*acb0*/  CS2R R8, SRZ ;  /* 0x0000000000087805 */ /* 0x000fe4000001ff00 */
[----:B------:R-:W-:Y:S01]  /*acc0*/  CS2R R40, SRZ ;  /* 0x0000000000287805 */ /* 0x000fe2000001ff00 */
[----:B------:R-:W-:Y:S01]  /*acd0*/  IMAD.MOV.U32 R7, RZ, RZ, RZ ;  /* 0x000000ffff077224 */ /* 0x000fe200078e00ff */
[----:B------:R-:W-:-:S02]  /*ace0*/  CS2R R4, SRZ ;  /* 0x0000000000047805 */ /* 0x000fc4000001ff00 */
[----:B------:R-:W-:Y:S01]  /*acf0*/  CS2R R28, SRZ ;  /* 0x00000000001c7805 */ /* 0x000fe2000001ff00 */
[----:B------:R-:W-:Y:S06]  /*ad00*/  @P2 BRA `(.L_x_763) ;  /* 0x0000000000082947 */ /* 0x000fec0003800000 */
[----:B------:R-:W0:Y:S02]  /*ad10*/  FENCE.VIEW.ASYNC.G ;  /* 0x00000000000073c6 */ /* 0x000e240000000100 */
[----:B0-----:R-:W-:Y:S06]  /*ad20*/  BAR.ARV 0xc, 0x180 ;  /* 0x0306000000007b1d */ /* 0x001fec0000002000 */
.L_x_763:
[----:B------:R-:W-:Y:S05]  /*ad30*/  BSYNC B0 ;  /* 0x0000000000007941 */ /* 0x000fea0003800000 */
.L_x_762:
[----:B------:R-:W-:Y:S01]  /*ad40*/  CS2R R24, SRZ ;  /* 0x0000000000187805 */ /* 0x000fe2000001ff00 */
[----:B------:R-:W-:Y:S06]  /*ad50*/  @!P1 BRA `(.L_x_764) ;  /* 0x0000011800409947 */ /* 0x000fec0003800000 */
[----:B------:R-:W0:Y:S02]  /*ad60*/  S2R R6, SR_TID.X ;  /* 0x0000000000067919 */ /* 0x000e240000002100 */
[----:B0-----:R-:W-:-:S04]  /*ad70*/  IADD3 R6, R6, -0x80, RZ ;  /* 0xffffff8006067810 */ /* 0x001fc80007ffe0ff */
[----:B------:R-:W-:-:S04]  /*ad80*/  SHF.R.S32.HI R20, RZ, 0x1f, R6 ;  /* 0x0000001fff147819 */ /* 0x000fc80000011406 */
[----:B------:R-:W-:Y:S02]  /*ad90*/  LEA.HI R20, R20, R6, RZ, 0x7 ;  /* 0x0000000614147211 */ /* 0x000fe400078f38ff */
[----:B------:R-:W2:Y:S02]  /*ada0*/  LDL R6, [R1+0x60] ;  /* 0x0000600001067983 */ /* 0x000ea40000100800 */
[----:B------:R-:W-:-:S05]  /*adb0*/  SHF.R.S32.HI R20, RZ, 0x7, R20 ;  /* 0x00000007ff147819 */ /* 0x000fca0000011414 */
[----:B------:R-:W0:Y:S02]  /*adc0*/  SHFL.IDX PT, R0, R20, RZ, 0x1f ;  /* 0x00001fff14007589 */ /* 0x000e2400000e0000 */
[----:B0-----:R-:W-:-:S04]  /*add0*/  LEA.HI R2, R0, R0, RZ, 0x1 ;  /* 0x0000000000027211 */ /* 0x001fc800078f08ff */
[----:B------:R-:W-:-:S05]  /*ade0*/  LOP3.LUT R3, R2, 0x1e, RZ, 0xc0, !PT ;  /* 0x0000001e02037812 */ /* 0x000fca00078ec0ff */
[----:B------:R-:W-:Y:S01]  /*adf0*/  IMAD.IADD R3, R0, 0x1, -R3 ;  /* 0x0000000100037824 */ /* 0x000fe200078e0a03 */
[----:B--2---:R-:W-:-:S03]  /*ae00*/  LOP3.LUT P0, RZ, R6, 0x9f, RZ, 0xc0, !PT ;  /* 0x0000009f06ff7812 */ /* 0x004fc6000780c0ff */
[----:B------:R-:W-:-:S05]  /*ae10*/  IMAD R3, R3, 0x2000, R6 ;  /* 0x0000200003037824 */ /* 0x000fca00078e0206 */
[----:B------:R-:W-:-:S04]  /*ae20*/  SHF.R.U32.HI R2, RZ, 0x4, R3 ;  /* 0x00000004ff027819 */ /* 0x000fc80000011603 */
[----:B------:R-:W-:Y:S01]  /*ae30*/  LOP3.LUT R2, R2, 0x3fff, RZ, 0xc0, !PT ;  /* 0x00003fff02027812 */ /* 0x000fe200078ec0ff */
[----:B------:R-:W-:Y:S06]  /*ae40*/  @!P0 BRA `(.L_x_765) ;  /* 0x0000000000408947 */ /* 0x000fec0003800000 */
[----:B------:R-:W-:Y:S01]  /*ae50*/  MOV R0, 0x0 ;  /* 0x0000000000007802 */ /* 0x000fe20000000f00 */
[----:B------:R-:W-:Y:S01]  /*ae60*/  ULDC.64 UR4, c[0x4][0xa8] ;  /* 0x01002a0000047ab9 */ /* 0x000fe20000000a00 */
[----:B------:R-:W-:Y:S01]  /*ae70*/  ULDC.64 UR6, c[0x4][0xb0] ;  /* 0x01002c0000067ab9 */ /* 0x000fe20000000a00 */
[----:B------:R-:W-:Y:S01]  /*ae80*/  IMAD.U32 R4, RZ, RZ, UR4 ;  /* 0x00000004ff047e24 */ /* 0x000fe2000f8e00ff */
[----:B------:R0:W1:Y:S01]  /*ae90*/  LDC.64 R14, c[0x4][R0] ;  /* 0x01000000000e7b82 */ /* 0x0000620000000a00 */
[----:B------:R-:W-:Y:S01]  /*aea0*/  MOV R5, UR5 ;  /* 0x0000000500057c02 */ /* 0x000fe20008000f00 */
[----:B------:R-:W-:Y:S01]  /*aeb0*/  ULDC.64 UR4, c[0x4][0x28] ;  /* 0x01000a0000047ab9 */ /* 0x000fe20000000a00 */
[----:B------:R-:W-:Y:S01]  /*aec0*/  IMAD.U32 R6, RZ, RZ, UR6 ;  /* 0x00000006ff067e24 */ /* 0x000fe2000f8e00ff */
[----:B------:R-:W-:Y:S01]  /*aed0*/  MOV R11, UR5 ;  /* 0x00000005000b7c02 */ /* 0x000fe20008000f00 */
[----:B------:R-:W-:Y:S01]  /*aee0*/  IMAD.U32 R7, RZ, RZ, UR7 ;  /* 0x00000007ff077e24 */ /* 0x000fe2000f8e00ff */
[----:B------:R-:W-:Y:S01]  /*aef0*/  MOV R13, RZ ;  /* 0x000000ff000d7202 */ /* 0x000fe20000000f00 */
[----:B------:R-:W-:-:S02]  /*af00*/  IMAD.U32 R10, RZ, RZ, UR4 ;  /* 0x00000004ff0a7e24 */ /* 0x000fc4000f8e00ff */
[----:B------:R-:W-:Y:S02]  /*af10*/  IMAD.MOV.U32 R8, RZ, RZ, 0x70 ;  /* 0x00000070ff087424 */ /* 0x000fe400078e00ff */
[----:B0-----:R-:W-:-:S07]  /*af20*/  IMAD.MOV.U32 R12, RZ, RZ, 0x1 ;  /* 0x00000001ff0c7424 */ /* 0x001fce00078e00ff */
[----:B------:R-:W-:-:S07]  /*af30*/  LEPC R20, `(.L_x_765) ;  /* 0x000000001014794e */ /* 0x000fce0000000000 */
[----:B-1---5:R-:W-:Y:S05]  /*af40*/  CALL.ABS.NOINC R14 ;  /* 0x000000000e007343 */ /* 0x022fea0003c00000 */
.L_x_765:
[----:B------:R-:W-:Y:S02]  /*af50*/  ULDC UR4, c[0x0][0x3f4] ;  /* 0x0000fd0000047ab9 */ /* 0x000fe40000000800 */
[----:B------:R-:W-:-:S13]  /*af60*/  ISETP.LT.AND P0, PT, RZ, UR4, PT ;  /* 0x00000004ff007c0c */ /* 0x000fda000bf01270 */
[----:B------:R-:W-:Y:S05]  /*af70*/  @P0 BRA `(.L_x_766) ;  /* 0x00000000003c0947 */ /* 0x000fea0003800000 */
[----:B------:R-:W-:-:S04]  /*af80*/  LEA.HI R0, R237, R237, RZ, 0x1 ;  /* 0x000000eded007211 */ /* 0x000fc800078f08ff */
[----:B------:R-:W-:-:S05]  /*af90*/  LOP3.LUT R0, R0, 0xfffffffe, RZ, 0xc0, !PT ;  /* 0xfffffffe00007812 */ /* 0x000fca00078ec0ff */
[----:B------:R-:W-:-:S05]  /*afa0*/  IMAD.IADD R0, R237, 0x1, -R0 ;  /* 0x00000001ed007824 */ /* 0x000fca00078e0a00 */
[----:B------:R-:W-:-:S04]  /*afb0*/  SHF.L.U32 R3, R0, 0x1f, RZ ;  /* 0x0000001f00037819 */ /* 0x000fc800000006ff */
[----:B------:R0:W1:Y:S03]  /*afc0*/  SYNCS.PHASECHK.TRANS64.TRYWAIT P0, [R18+URZ+0x38800], R3 ;  /* 0x03880003120075a7 */ /* 0x000066000800017f */
[----:B-1----:R-:W-:Y:S05]  /*afd0*/  @!P0 NANOSLEEP.SYNCS 0x989680 ;  /* 0x009896800000895d */ /* 0x002fea0003900000 */
[----:B------:R-:W1:Y:S01]  /*afe0*/  @!P0 SYNCS.PHASECHK.TRANS64 P0, [R18+URZ+0x38800], R3 ;  /* 0x03880003120085a7 */ /* 0x000e62000800007f */
[----:B------:R-:W-:Y:S04]  /*aff0*/  BSSY B0, `(.L_x_767) ;  /* 0x0000006000007945 */ /* 0x000fe80003800000 */
[----:B-1----:R-:W-:Y:S05]  /*b000*/  @P0 BRA `(.L_x_768) ;  /* 0x0000000000100947 */ /* 0x002fea0003800000 */
.L_x_769:
[----:B-1----:R1:W2:Y:S02]  /*b010*/  SYNCS.PHASECHK.TRANS64.TRYWAIT P0, [R18+URZ+0x38800], R3 ;  /* 0x03880003120075a7 */ /* 0x0022a4000800017f */
[----:B--2---:R-:W-:Y:S05]  /*b020*/  @!P0 NANOSLEEP.SYNCS 0x989680 ;  /* 0x009896800000895d */ /* 0x004fea0003900000 */
[----:B------:R-:W2:Y:S02]  /*b030*/  @!P0 SYNCS.PHASECHK.TRANS64 P0, [R18+URZ+0x38800], R3 ;  /* 0x03880003120085a7 */ /* 0x000ea4000800007f */
[----:B--2---:R-:W-:Y:S05]  /*b040*/  @!P0 BRA `(.L_x_769) ;  /* 0xfffffffc00f08947 */ /* 0x004fea000383ffff */
.L_x_768:
[----:B------:R-:W-:Y:S05]  /*b050*/  BSYNC B0 ;  /* 0x0000000000007941 */ /* 0x000fea0003800000 */
.L_x_767:
[----:B------:R-:W-:Y:S05]  /*b060*/  BRA `(.L_x_770) ;  /* 0x0000006800f47947 */ /* 0x000fea0003800000 */
.L_x_766:
[----:B------:R-:W2:Y:S01]  /*b070*/  LDL R29, [R1+0x60] ;  /* 0x00006000011d7983 */ /* 0x000ea20000100800 */
[----:B-----5:R-:W-:Y:S01]  /*b080*/  SHF.R.S32.HI R0, RZ, 0x1f, R144 ;  /* 0x0000001fff007819 */ /* 0x020fe20000011490 */
[----:B------:R-:W-:Y:S01]  /*b090*/  ULDC.64 UR4, c[0x0][0x3f8] ;  /* 0x0000fe0000047ab9 */ /* 0x000fe20000000a00 */
[----:B------:R-:W-:Y:S01]  /*b0a0*/  ULDC.64 UR6, c[0x0][0x408] ;  /* 0x0001020000067ab9 */ /* 0x000fe20000000a00 */
[----:B------:R-:W-:-:S04]  /*b0b0*/  IMAD.WIDE.U32 R4, R144, UR4, RZ ;  /* 0x0000000490047c25 */ /* 0x000fc8000f8e00ff */
[C---:B------:R-:W-:Y:S02]  /*b0c0*/  IMAD R3, R0.reuse, UR4, RZ ;  /* 0x0000000400037c24 */ /* 0x040fe4000f8e02ff */
[----:B------:R-:W-:Y:S02]  /*b0d0*/  IMAD R7, R0, UR6, RZ ;  /* 0x0000000600077c24 */ /* 0x000fe4000f8e02ff */
[C---:B------:R-:W-:Y:S01]  /*b0e0*/  IMAD R3, R144.reuse, UR5, R3 ;  /* 0x0000000590037c24 */ /* 0x040fe2000f8e0203 */
[----:B------:R-:W-:Y:S01]  /*b0f0*/  ULDC.64 UR4, c[0x0][0x3e8] ;  /* 0x0000fa0000047ab9 */ /* 0x000fe20000000a00 */
[----:B------:R-:W-:Y:S01]  /*b100*/  IMAD R7, R144, UR7, R7 ;  /* 0x0000000790077c24 */ /* 0x000fe2000f8e0207 */
[----:B------:R-:W-:Y:S01]  /*b110*/  LEA R24, P1, R4, UR4, 0x1 ;  /* 0x0000000404187c11 */ /* 0x000fe2000f8208ff */
[----:B------:R-:W-:Y:S01]  /*b120*/  IMAD.WIDE.U32 R26, R144, UR6, RZ ;  /* 0x00000006901a7c25 */ /* 0x000fe2000f8e00ff */
[----:B------:R-:W-:-:S03]  /*b130*/  ULDC.64 UR6, c[0x0][0x400] ;  /* 0x0001000000067ab9 */ /* 0x000fc60000000a00 */
[----:B------:R-:W-:Y:S01]  /*b140*/  IMAD.IADD R25, R3, 0x1, R5 ;  /* 0x0000000103197824 */ /* 0x000fe200078e0205 */
[----:B------:R-:W-:Y:S02]  /*b150*/  LEA R28, P2, R26, UR6, 0x1 ;  /* 0x000000061a1c7c11 */ /* 0x000fe4000f8408ff */
[----:B------:R-:W-:Y:S02]  /*b160*/  IADD3 R3, R7, R27, RZ ;  /* 0x0000001b07037210 */ /* 0x000fe40007ffe0ff */
[----:B------:R-:W-:Y:S02]  /*b170*/  LEA.HI.X R25, R4, UR5, R25, 0x1, P1 ;  /* 0x0000000504197c11 */ /* 0x000fe400088f0c19 */
[----:B------:R-:W-:Y:S02]  /*b180*/  LEA.HI.X R26, R26, UR7, R3, 0x1, P2 ;  /* 0x000000071a1a7c11 */ /* 0x000fe400090f0c03 */
[----:B--2---:R-:W-:-:S13]  /*b190*/  LOP3.LUT P0, RZ, R29, 0x3ff, RZ, 0xc0, !PT ;  /* 0x000003ff1dff7812 */ /* 0x004fda000780c0ff */
        /* <DEDUP_REMOVED lines=8> */
[----:B------:R-:W-:Y:S01]  /*b220*/  MOV R6, UR6 ;  /* 0x0000000600067c02 */ /* 0x000fe20008000f00 */
[----:B------:R-:W-:Y:S01]  /*b230*/  IMAD.U32 R7, RZ, RZ, UR7 ;  /* 0x00000007ff077e24 */ /* 0x000fe2000f8e00ff */
[----:B------:R-:W-:Y:S01]  /*b240*/  MOV R11, UR5 ;  /* 0x00000005000b7c02 */ /* 0x000fe20008000f00 */
[----:B------:R-:W-:Y:S01]  /*b250*/  IMAD.U32 R10, RZ, RZ, UR4 ;  /* 0x00000004ff0a7e24 */ /* 0x000fe2000f8e00ff */
[----:B------:R-:W-:Y:S01]  /*b260*/  MOV R13, RZ ;  /* 0x000000ff000d7202 */ /* 0x000fe20000000f00 */
[----:B------:R-:W-:-:S02]  /*b270*/  IMAD.MOV.U32 R8, RZ, RZ, 0x70 ;  /* 0x00000070ff087424 */ /* 0x000fc400078e00ff */
[----:B0-----:R-:W-:-:S07]  /*b280*/  IMAD.MOV.U32 R12, RZ, RZ, 0x1 ;  /* 0x00000001ff0c7424 */ /* 0x001fce00078e00ff */
[----:B------:R-:W-:-:S07]  /*b290*/  LEPC R20, `(.L_x_771) ;  /* 0x000000001014794e */ /* 0x000fce0000000000 */
[----:B-1----:R-:W-:Y:S05]  /*b2a0*/  CALL.ABS.NOINC R14 ;  /* 0x000000000e007343 */ /* 0x002fea0003c00000 */
.L_x_771:
[----:B------:R-:W-:Y:S01]  /*b2b0*/  ULDC.U8 UR4, c[0x0][0x410] ;  /* 0x0001040000047ab9 */ /* 0x000fe20000000000 */
[----:B------:R-:W-:Y:S01]  /*b2c0*/  BSSY B0, `(.L_x_772) ;  /* 0x000068f000007945 */ /* 0x000fe20003800000 */
[----:B------:R-:W-:Y:S01]  /*b2d0*/  ISETP.NE.AND P0, PT, RZ, UR4, PT ;  /* 0x00000004ff007c0c */ /* 0x000fe2000bf05270 */
[----:B------:R-:W-:Y:S02]  /*b2e0*/  IMAD R0, R232, 0x2, R29 ;  /* 0x00000002e8007824 */ /* 0x000fe400078e021d */
[----:B------:R-:W-:-:S10]  /*b2f0*/  IMAD R8, R121, 0x80, R212 ;  /* 0x0000008079087824 */ /* 0x000fd400078e02d4 */
[----:B------:R-:W-:Y:S05]  /*b300*/  @!P0 BRA `(.L_x_773) ;  /* 0x0000003000b08947 */ /* 0x000fea0003800000 */
[----:B------:R-:W-:-:S03]  /*b310*/  UMOV UR4, 0xffffffff ;  /* 0xffffffff00047882 */ /* 0x000fc60000000000 */
[----:B------:R-:W-:Y:S05]  /*b320*/  BRA.DIV UR4, `(.L_x_774) ;  /* 0x000001ce042c7947 */ /* 0x000fea000b800000 */
[----:B------:R0:W1:Y:S04]  /*b330*/  SHFL.IDX PT, R3, R25, RZ, 0x181f ;  /* 0x00181fff19037589 */ /* 0x00006800000e0000 */
[----:B------:R0:W2:Y:S04]  /*b340*/  SHFL.IDX PT, R4, R24, RZ, 0x181f ;  /* 0x00181fff18047589 */ /* 0x0000a800000e0000 */
[----:B------:R0:W3:Y:S04]  /*b350*/  SHFL.IDX PT, R5, R26, RZ, 0x181f ;  /* 0x00181fff1a057589 */ /* 0x0000e800000e0000 */
[----:B------:R0:W4:Y:S02]  /*b360*/  SHFL.IDX PT, R14, R28, RZ, 0x181f ;  /* 0x00181fff1c0e7589 */ /* 0x00012400000e0000 */
.L_x_1057:
[----:B------:R-:W-:Y:S01]  /*b370*/  ULDC UR4, c[0x0][0x448] ;  /* 0x0001120000047ab9 */ /* 0x000fe20000000800 */
[----:B------:R-:W-:Y:S01]  /*b380*/  BSSY B1, `(.L_x_775) ;  /* 0x000003d000017945 */ /* 0x000fe20003800000 */
[----:B------:R-:W-:Y:S01]  /*b390*/  IMAD R44, R178, UR4, RZ ;  /* 0x00000004b22c7c24 */ /* 0x000fe2000f8e02ff */
[----:B------:R-:W-:Y:S02]  /*b3a0*/  CS2R R6, SRZ ;  /* 0x0000000000067805 */ /* 0x000fe4000001ff00 */
[----:B------:R-:W-:Y:S02]  /*b3b0*/  CS2R R10, SRZ ;  /* 0x00000000000a7805 */ /* 0x000fe4000001ff00 */
[----:B------:R-:W-:Y:S02]  /*b3c0*/  CS2R R12, SRZ ;  /* 0x00000000000c7805 */ /* 0x000fe4000001ff00 */
[----:B------:R-:W-:Y:S02]  /*b3d0*/  CS2R R20, SRZ ;  /* 0x0000000000147805 */ /* 0x000fe4000001ff00 */
[----:B------:R-:W-:Y:S01]  /*b3e0*/  ISETP.GE.AND P0, PT, R8, R44, PT ;  /* 0x0000002c0800720c */ /* 0x000fe20003f06270 */
[----:B------:R-:W-:Y:S01]  /*b3f0*/  IMAD R44, R121, -0x80, R44 ;  /* 0xffffff80792c7824 */ /* 0x000fe200078e022c */
[----:B------:R-:W-:-:S02]  /*b400*/  CS2R R8, SRZ ;  /* 0x0000000000087805 */ /* 0x000fc4000001ff00 */
[----:B0-----:R-:W-:Y:S02]  /*b410*/  CS2R R24, SRZ ;  /* 0x0000000000187805 */ /* 0x001fe4000001ff00 */
[----:B------:R-:W-:Y:S02]  /*b420*/  CS2R R26, SRZ ;  /* 0x00000000001a7805 */ /* 0x000fe4000001ff00 */
[----:B------:R-:W-:-:S05]  /*b430*/  CS2R R28, SRZ ;  /* 0x00000000001c7805 */ /* 0x000fca000001ff00 */
[----:B------:R-:W-:Y:S05]  /*b440*/  @P0 BRA `(.L_x_776) ;  /* 0x0000000000c00947 */ /* 0x000fea0003800000 */
[----:B------:R-:W-:Y:S01]  /*b450*/  ULDC UR4, c[0x0][0x3f4] ;  /* 0x0000fd0000047ab9 */ /* 0x000fe20000000800 */
[----:B------:R-:W-:Y:S01]  /*b460*/  IMAD.SHL.U32 R39, R214, 0x2, RZ ;  /* 0x00000002d6277824 */ /* 0x000fe200078e00ff */
[----:B------:R-:W-:Y:S01]  /*b470*/  ISETP.GE.AND P2, PT, R215, UR4, PT ;  /* 0x00000004d7007c0c */ /* 0x000fe2000bf46270 */
[----:B------:R-:W-:Y:S01]  /*b480*/  IMAD.SHL.U32 R43, R216, 0x2, RZ ;  /* 0x00000002d82b7824 */ /* 0x000fe200078e00ff */
[----:B------:R-:W-:Y:S02]  /*b490*/  ISETP.GE.AND P1, PT, R214, UR4, PT ;  /* 0x00000004d6007c0c */ /* 0x000fe4000bf26270 */
[----:B------:R-:W-:Y:S02]  /*b4a0*/  CS2R R20, SRZ ;  /* 0x0000000000147805 */ /* 0x000fe4000001ff00 */
[----:B------:R-:W-:Y:S02]  /*b4b0*/  ISETP.GE.AND P0, PT, R216, UR4, PT ;  /* 0x00000004d8007c0c */ /* 0x000fe4000bf06270 */
[----:B------:R-:W-:-:S02]  /*b4c0*/  CS2R R6, SRZ ;  /* 0x0000000000067805 */ /* 0x000fc4000001ff00 */
[----:B------:R-:W-:Y:S02]  /*b4d0*/  ISETP.GE.AND P3, PT, R22, UR4, PT ;  /* 0x0000000416007c0c */ /* 0x000fe4000bf66270 */
[----:B------:R-:W-:Y:S02]  /*b4e0*/  CS2R R24, SRZ ;  /* 0x0000000000187805 */ /* 0x000fe4000001ff00 */
[----:B------:R-:W-:Y:S01]  /*b4f0*/  SHF.R.S32.HI R8, RZ, 0x1f, R215 ;  /* 0x0000001fff087819 */ /* 0x000fe200000114d7 */
[----:B------:R-:W-:Y:S01]  /*b500*/  ULDC.64 UR6, c[0x0][0x208] ;  /* 0x0000820000067ab9 */ /* 0x000fe20000000a00 */
[C---:B------:R-:W-:Y:S02]  /*b510*/  SHF.L.U32 R35, R215.reuse, 0x1, RZ ;  /* 0x00000001d7237819 */ /* 0x040fe400000006ff */
[----:B------:R-:W-:Y:S02]  /*b520*/  SHF.R.S32.HI R11, RZ, 0x1f, R214 ;  /* 0x0000001fff0b7819 */ /* 0x000fe400000114d6 */
[----:B------:R-:W-:-:S02]  /*b530*/  SHF.L.U64.HI R8, R215, 0x1, R8 ;  /* 0x00000001d7087819 */ /* 0x000fc40000010208 */
[----:B------:R-:W-:Y:S02]  /*b540*/  SHF.L.U64.HI R12, R214, 0x1, R11 ;  /* 0x00000001d60c7819 */ /* 0x000fe4000001020b */
[----:B----4-:R-:W-:Y:S02]  /*b550*/  @!P2 IADD3 R34, P6, R14, R35, RZ ;  /* 0x000000230e22a210 */ /* 0x010fe40007fde0ff */
[C---:B--2---:R-:W-:Y:S02]  /*b560*/  @!P1 IADD3 R36, P5, R4.reuse, R39, RZ ;  /* 0x0000002704249210 */ /* 0x044fe40007fbe0ff */
[----:B------:R-:W-:Y:S01]  /*b570*/  @!P2 IADD3 R32, P4, R4, R35, RZ ;  /* 0x000000230420a210 */ /* 0x000fe20007f9e0ff */
[----:B---3--:R-:W-:Y:S01]  /*b580*/  @!P2 IMAD.X R35, R5, 0x1, R8, P6 ;  /* 0x000000010523a824 */ /* 0x008fe200030e0608 */
[----:B------:R-:W-:Y:S01]  /*b590*/  SHF.R.S32.HI R9, RZ, 0x1f, R216 ;  /* 0x0000001fff097819 */ /* 0x000fe200000114d8 */
[C---:B-1----:R-:W-:Y:S01]  /*b5a0*/  @!P1 IMAD.X R37, R3.reuse, 0x1, R12, P5 ;  /* 0x0000000103259824 */ /* 0x042fe200028e060c */
[----:B------:R-:W-:-:S02]  /*b5b0*/  @!P2 IADD3.X R33, R3, R8, RZ, P4, !PT ;  /* 0x000000080321a210 */ /* 0x000fc400027fe4ff */
[----:B------:R-:W-:Y:S01]  /*b5c0*/  SHF.L.U64.HI R10, R216, 0x1, R9 ;  /* 0x00000001d80a7819 */ /* 0x000fe20000010209 */
[----:B------:R-:W-:Y:S01]  /*b5d0*/  @!P3 IMAD.MOV.U32 R9, RZ, RZ, R3 ;  /* 0x000000ffff09b224 */ /* 0x000fe200078e0003 */
[-C--:B------:R-:W-:Y:S02]  /*b5e0*/  @!P0 IADD3 R40, P6, R4, R43.reuse, RZ ;  /* 0x0000002b04288210 */ /* 0x080fe40007fde0ff */
[----:B------:R-:W-:Y:S02]  /*b5f0*/  CS2R R26, SRZ ;  /* 0x00000000001a7805 */ /* 0x000fe4000001ff00 */
[C---:B------:R-:W-:Y:S02]  /*b600*/  @!P0 IADD3 R42, P5, R14.reuse, R43, RZ ;  /* 0x0000002b0e2a8210 */ /* 0x040fe40007fbe0ff */
[----:B------:R-:W-:Y:S02]  /*b610*/  CS2R R28, SRZ ;  /* 0x00000000001c7805 */ /* 0x000fe4000001ff00 */
[----:B------:R-:W-:Y:S01]  /*b620*/  @!P3 MOV R8, R4 ;  /* 0x000000040008b202 */ /* 0x000fe20000000f00 */
[----:B------:R-:W-:Y:S01]  /*b630*/  @!P3 IMAD.MOV.U32 R4, RZ, RZ, R14 ;  /* 0x000000ffff04b224 */ /* 0x000fe200078e000e */
[----:B------:R-:W-:Y:S01]  /*b640*/  @!P1 IADD3 R38, P4, R14, R39, RZ ;  /* 0x000000270e269210 */ /* 0x000fe20007f9e0ff */
[----:B------:R-:W-:Y:S01]  /*b650*/  @!P0 IMAD.X R41, R3, 0x1, R10, P6 ;  /* 0x0000000103298824 */ /* 0x000fe200030e060a */
[----:B------:R0:W5:Y:S01]  /*b660*/  @!P2 LD.E.64 R24, desc[UR6][R32.64] ;  /* 0x000000062018a980 */ /* 0x000162000c101b00 */
[----:B------:R-:W-:Y:S01]  /*b670*/  @!P3 IMAD.WIDE R14, R22, 0x2, R8 ;  /* 0x00000002160eb825 */ /* 0x000fe200078e0208 */
[----:B------:R-:W-:-:S02]  /*b680*/  @!P1 IADD3.X R39, R5, R12, RZ, P4, !PT ;  /* 0x0000000c05279210 */ /* 0x000fc400027fe4ff */
[----:B------:R-:W-:Y:S02]  /*b690*/  CS2R R12, SRZ ;  /* 0x00000000000c7805 */ /* 0x000fe4000001ff00 */
[----:B------:R-:W-:Y:S01]  /*b6a0*/  CS2R R8, SRZ ;  /* 0x0000000000087805 */ /* 0x000fe2000001ff00 */
[----:B------:R-:W-:Y:S01]  /*b6b0*/  @!P0 IMAD.X R43, R5, 0x1, R10, P5 ;  /* 0x00000001052b8824 */ /* 0x000fe200028e060a */
[----:B------:R-:W-:Y:S01]  /*b6c0*/  CS2R R10, SRZ ;  /* 0x00000000000a7805 */ /* 0x000fe2000001ff00 */
[----:B------:R-:W-:Y:S01]  /*b6d0*/  @!P3 IMAD.WIDE R30, R22, 0x2, R4 ;  /* 0x00000002161eb825 */ /* 0x000fe200078e0204 */
[----:B------:R0:W5:Y:S04]  /*b6e0*/  @!P3 LD.E.64 R20, desc[UR6][R14.64] ;  /* 0x000000060e14b980 */ /* 0x000168000c101b00 */
[----:B------:R0:W5:Y:S04]  /*b6f0*/  @!P3 LD.E.64 R6, desc[UR6][R30.64] ;  /* 0x000000061e06b980 */ /* 0x000168000c101b00 */
[----:B------:R0:W5:Y:S04]  /*b700*/  @!P2 LD.E.64 R10, desc[UR6][R34.64] ;  /* 0x00000006220aa980 */ /* 0x000168000c101b00 */
[----:B------:R0:W5:Y:S04]  /*b710*/  @!P1 LD.E.64 R26, desc[UR6][R36.64] ;  /* 0x00000006241a9980 */ /* 0x000168000c101b00 */
[----:B------:R0:W5:Y:S04]  /*b720*/  @!P1 LD.E.64 R12, desc[UR6][R38.64] ;  /* 0x00000006260c9980 */ /* 0x000168000c101b00 */
[----:B------:R0:W5:Y:S04]  /*b730*/  @!P0 LD.E.64 R28, desc[UR6][R40.64] ;  /* 0x00000006281c8980 */ /* 0x000168000c101b00 */
[----:B------:R0:W5:Y:S02]  /*b740*/  @!P0 LD.E.64 R8, desc[UR6][R42.64] ;  /* 0x000000062a088980 */ /* 0x000164000c101b00 */
.L_x_776:
[----:B------:R-:W-:Y:S05]  /*b750*/  BSYNC B1 ;  /* 0x0000000000017941 */ /* 0x000fea0003800000 */
.L_x_775:
[----:B-1----:R-:W-:Y:S01]  /*b760*/  LEA.HI R3, R237, R237, RZ, 0x1 ;  /* 0x000000eded037211 */ /* 0x002fe200078f08ff */
[----:B0----5:R-:W-:Y:S01]  /*b770*/  IMAD.MOV.U32 R30, RZ, RZ, R21 ;  /* 0x000000ffff1e7224 */ /* 0x021fe200078e0015 */
[----:B------:R-:W-:Y:S01]  /*b780*/  MOV R32, R28 ;  /* 0x0000001c00207202 */ /* 0x000fe20000000f00 */
[----:B------:R-:W-:Y:S01]  /*b790*/  IMAD.MOV.U32 R31, RZ, RZ, R27 ;  /* 0x000000ffff1f7224 */ /* 0x000fe200078e001b */
[----:B--2---:R-:W-:Y:S01]  /*b7a0*/  LOP3.LUT R4, R3, 0xfffffffe, RZ, 0xc0, !PT ;  /* 0xfffffffe03047812 */ /* 0x004fe200078ec0ff */
[--C-:B------:R-:W-:Y:S01]  /*b7b0*/  IMAD.MOV.U32 R33, RZ, RZ, R29.reuse ;  /* 0x000000ffff217224 */ /* 0x100fe200078e001d */
[----:B------:R-:W-:Y:S01]  /*b7c0*/  SHF.R.U64 R40, R28, 0x10, R29 ;  /* 0x000000101c287819 */ /* 0x000fe2000000121d */
[----:B------:R-:W-:Y:S01]  /*b7d0*/  IMAD.MOV.U32 R28, RZ, RZ, R6 ;  /* 0x000000ffff1c7224 */ /* 0x000fe200078e0006 */
[----:B------:R-:W-:Y:S01]  /*b7e0*/  MOV R3, R7 ;  /* 0x0000000700037202 */ /* 0x000fe20000000f00 */
[----:B------:R-:W-:Y:S01]  /*b7f0*/  IMAD.IADD R4, R237, 0x1, -R4 ;  /* 0x00000001ed047824 */ /* 0x000fe200078e0a04 */
[--C-:B------:R-:W-:Y:S01]  /*b800*/  SHF.R.U64 R34, R20, 0x10, R21.reuse ;  /* 0x0000001014227819 */ /* 0x100fe20000001215 */
[----:B----4-:R-:W-:Y:S01]  /*b810*/  IMAD.MOV.U32 R14, RZ, RZ, R12 ;  /* 0x000000ffff0e7224 */ /* 0x010fe200078e000c */
[----:B------:R-:W-:Y:S01]  /*b820*/  SHF.R.U32.HI R35, RZ, 0x10, R21 ;  /* 0x00000010ff237819 */ /* 0x000fe20000011615 */
[----:B------:R-:W-:Y:S01]  /*b830*/  BSSY B1, `(.L_x_777) ;  /* 0x000002b000017945 */ /* 0x000fe20003800000 */
[----:B---3--:R-:W-:Y:S01]  /*b840*/  SHF.L.U32 R5, R4, 0x1f, RZ ;  /* 0x0000001f04057819 */ /* 0x008fe200000006ff */
[----:B------:R-:W-:Y:S01]  /*b850*/  IMAD.MOV.U32 R4, RZ, RZ, R13 ;  /* 0x000000ffff047224 */ /* 0x000fe200078e000d */
[----:B------:R-:W-:Y:S01]  /*b860*/  MOV R15, R20 ;  /* 0x00000014000f7202 */ /* 0x000fe20000000f00 */
[----:B------:R-:W-:Y:S01]  /*b870*/  IMAD.MOV.U32 R20, RZ, RZ, R24 ;  /* 0x000000ffff147224 */ /* 0x000fe200078e0018 */
[----:B------:R-:W0:Y:S01]  /*b880*/  SYNCS.PHASECHK.TRANS64.TRYWAIT P0, [R18+URZ+0x38800], R5 ;  /* 0x03880005120075a7 */ /* 0x000e22000800017f */
[----:B------:R-:W-:-:S02]  /*b890*/  MOV R21, R25 ;  /* 0x0000001900157202 */ /* 0x000fc40000000f00 */
[--C-:B------:R-:W-:Y:S01]  /*b8a0*/  SHF.R.U64 R36, R24, 0x10, R25.reuse ;  /* 0x0000001018247819 */ /* 0x100fe20000001219 */
[----:B------:R-:W-:Y:S01]  /*b8b0*/  IMAD.MOV.U32 R24, RZ, RZ, R10 ;  /* 0x000000ffff187224 */ /* 0x000fe200078e000a */
[----:B------:R-:W-:Y:S01]  /*b8c0*/  SHF.R.U32.HI R37, RZ, 0x10, R25 ;  /* 0x00000010ff257819 */ /* 0x000fe20000011619 */
[----:B------:R-:W-:Y:S01]  /*b8d0*/  IMAD.MOV.U32 R25, RZ, RZ, R26 ;  /* 0x000000ffff197224 */ /* 0x000fe200078e001a */
[--C-:B------:R-:W-:Y:S02]  /*b8e0*/  SHF.R.U64 R41, R6, 0x10, R7.reuse ;  /* 0x0000001006297819 */ /* 0x100fe40000001207 */
[----:B------:R-:W-:Y:S01]  /*b8f0*/  SHF.R.U32.HI R42, RZ, 0x10, R7 ;  /* 0x00000010ff2a7819 */ /* 0x000fe20000011607 */
[----:B------:R-:W-:Y:S01]  /*b900*/  IMAD.MOV.U32 R7, RZ, RZ, R9 ;  /* 0x000000ffff077224 */ /* 0x000fe200078e0009 */
[----:B------:R-:W-:Y:S02]  /*b910*/  SHF.R.U32.HI R29, RZ, 0x10, R29 ;  /* 0x00000010ff1d7819 */ /* 0x000fe4000001161d */
[----:B------:R-:W-:-:S02]  /*b920*/  MOV R6, R11 ;  /* 0x0000000b00067202 */ /* 0x000fc40000000f00 */
[----:B------:R-:W-:Y:S02]  /*b930*/  SHF.R.U64 R43, R10, 0x10, R11 ;  /* 0x000000100a2b7819 */ /* 0x000fe4000000120b */
[----:B------:R-:W-:Y:S02]  /*b940*/  PRMT R28, R28, 0x5410, R3 ;  /* 0x000054101c1c7816 */ /* 0x000fe40000000003 */
[--C-:B------:R-:W-:Y:S02]  /*b950*/  SHF.R.U64 R38, R26, 0x10, R27.reuse ;  /* 0x000000101a267819 */ /* 0x100fe4000000121b */
[----:B------:R-:W-:Y:S02]  /*b960*/  SHF.R.U32.HI R39, RZ, 0x10, R27 ;  /* 0x00000010ff277819 */ /* 0x000fe4000001161b */
[----:B------:R-:W-:Y:S02]  /*b970*/  SHF.R.U32.HI R11, RZ, 0x10, R11 ;  /* 0x00000010ff0b7819 */ /* 0x000fe4000001160b */
[----:B------:R-:W-:-:S02]  /*b980*/  SHF.R.U64 R45, R12, 0x10, R13 ;  /* 0x000000100c2d7819 */ /* 0x000fc4000000120d */
[----:B------:R-:W-:Y:S02]  /*b990*/  SHF.R.U32.HI R46, RZ, 0x10, R13 ;  /* 0x00000010ff2e7819 */ /* 0x000fe4000001160d */
[----:B------:R-:W-:Y:S02]  /*b9a0*/  MOV R10, R8 ;  /* 0x00000008000a7202 */ /* 0x000fe40000000f00 */
[----:B------:R-:W-:Y:S02]  /*b9b0*/  VIMNMX R3, R44, 0x80, PT ;  /* 0x000000802c037848 */ /* 0x000fe40003fe0100 */
[--C-:B------:R-:W-:Y:S02]  /*b9c0*/  SHF.R.U64 R47, R8, 0x10, R9.reuse ;  /* 0x00000010082f7819 */ /* 0x100fe40000001209 */
[----:B------:R-:W-:Y:S02]  /*b9d0*/  SHF.R.U32.HI R48, RZ, 0x10, R9 ;  /* 0x00000010ff307819 */ /* 0x000fe40000011609 */
[----:B------:R-:W-:-:S02]  /*b9e0*/  PRMT R26, R15, 0x5410, R30 ;  /* 0x000054100f1a7816 */ /* 0x000fc4000000001e */
[----:B------:R-:W-:Y:S02]  /*b9f0*/  PRMT R20, R20, 0x5410, R21 ;  /* 0x0000541014147816 */ /* 0x000fe40000000015 */
[----:B------:R-:W-:Y:S02]  /*ba00*/  PRMT R12, R25, 0x5410, R31 ;  /* 0x00005410190c7816 */ /* 0x000fe4000000001f */
[----:B------:R-:W-:Y:S02]  /*ba10*/  PRMT R9, R40, 0x5410, R29 ;  /* 0x0000541028097816 */ /* 0x000fe4000000001d */
[----:B------:R-:W-:Y:S02]  /*ba20*/  PRMT R27, R34, 0x5410, R35 ;  /* 0x00005410221b7816 */ /* 0x000fe40000000023 */
[----:B------:R-:W-:Y:S02]  /*ba30*/  PRMT R21, R36, 0x5410, R37 ;  /* 0x0000541024157816 */ /* 0x000fe40000000025 */
[----:B------:R-:W-:-:S02]  /*ba40*/  PRMT R13, R38, 0x5410, R39 ;  /* 0x00005410260d7816 */ /* 0x000fc40000000027 */
[----:B------:R-:W-:Y:S02]  /*ba50*/  PRMT R8, R32, 0x5410, R33 ;  /* 0x0000541020087816 */ /* 0x000fe40000000021 */
[----:B------:R-:W-:Y:S02]  /*ba60*/  PRMT R29, R41, 0x5410, R42 ;  /* 0x00005410291d7816 */ /* 0x000fe4000000002a */
[----:B------:R-:W-:Y:S02]  /*ba70*/  PRMT R24, R24, 0x5410, R6 ;  /* 0x0000541018187816 */ /* 0x000fe40000000006 */
[----:B------:R-:W-:Y:S02]  /*ba80*/  PRMT R25, R43, 0x5410, R11 ;  /* 0x000054102b197816 */ /* 0x000fe4000000000b */
[----:B------:R-:W-:Y:S02]  /*ba90*/  ISETP.GE.AND P1, PT, R212, R3, PT ;  /* 0x00000003d400720c */ /* 0x000fe40003f26270 */
[----:B------:R-:W-:-:S02]  /*baa0*/  PRMT R14, R14, 0x5410, R4 ;  /* 0x000054100e0e7816 */ /* 0x000fc40000000004 */
[----:B------:R-:W-:Y:S02]  /*bab0*/  PRMT R15, R45, 0x5410, R46 ;  /* 0x000054102d0f7816 */ /* 0x000fe4000000002e */
[----:B------:R-:W-:Y:S01]  /*bac0*/  PRMT R10, R10, 0x5410, R7 ;  /* 0x000054100a0a7816 */ /* 0x000fe20000000007 */
[----:B0-----:R-:W-:Y:S06]  /*bad0*/  @!P0 BRA `(.L_x_778) ;  /* 0x000001c400b08947 */ /* 0x001fec0003800000 */
.L_x_1058:
[----:B------:R-:W-:Y:S05]  /*bae0*/  BSYNC B1 ;  /* 0x0000000000017941 */ /* 0x000fea0003800000 */
.L_x_777:
[----:B------:R-:W-:Y:S01]  /*baf0*/  BSSY B1, `(.L_x_779) ;  /* 0x00000aa000017945 */ /* 0x000fe20003800000 */
[----:B------:R-:W-:-:S03]  /*bb00*/  PRMT R11, R47, 0x5410, R48 ;  /* 0x000054102f0b7816 */ /* 0x000fc60000000030 */
[----:B------:R-:W-:Y:S05]  /*bb10*/  @P1 BRA `(.L_x_780) ;  /* 0x00000008009c1947 */ /* 0x000fea0003800000 */
[----:B0-----:R-:W0:Y:S01]  /*bb20*/  LDC R5, c[0x0][0x3f4] ;  /* 0x0000fd00ff057b82 */ /* 0x001e220000000800 */
[----:B------:R-:W-:Y:S01]  /*bb30*/  BSSY B2, `(.L_x_781) ;  /* 0x000002c000027945 */ /* 0x000fe20003800000 */
[-C--:B0-----:R-:W-:Y:S02]  /*bb40*/  ISETP.GE.AND P0, PT, R22, R5.reuse, PT ;  /* 0x000000051600720c */ /* 0x081fe40003f06270 */
[-C--:B------:R-:W-:Y:S02]  /*bb50*/  ISETP.GE.AND P1, PT, R215, R5.reuse, PT ;  /* 0x00000005d700720c */ /* 0x080fe40003f26270 */
[-C--:B------:R-:W-:Y:S02]  /*bb60*/  ISETP.GE.AND P2, PT, R214, R5.reuse, PT ;  /* 0x00000005d600720c */ /* 0x080fe40003f46270 */
[----:B------:R-:W-:-:S07]  /*bb70*/  ISETP.GE.AND P3, PT, R216, R5, PT ;  /* 0x00000005d800720c */ /* 0x000fce0003f66270 */
[----:B------:R-:W-:Y:S06]  /*bb80*/  @P0 BRA `(.L_x_782) ;  /* 0x0000000000980947 */ /* 0x000fec0003800000 */
[----:B------:R-:W0:Y:S01]  /*bb90*/  LDS.128 R4, [R0] ;  /* 0x0000000000047984 */ /* 0x000e220000000c00 */
[----:B------:R-:W-:Y:S02]  /*bba0*/  HADD2.F32 R37, -RZ, R28.H0_H0 ;  /* 0x2000001cff257230 */ /* 0x000fe40000004100 */
[----:B------:R-:W-:Y:S02]  /*bbb0*/  HADD2.F32 R35, -RZ, R26.H0_H0 ;  /* 0x2000001aff237230 */ /* 0x000fe40000004100 */
[----:B------:R-:W-:Y:S02]  /*bbc0*/  HADD2.F32 R34, -RZ, R27.H0_H0 ;  /* 0x2000001bff227230 */ /* 0x000fe40000004100 */
[----:B------:R-:W-:Y:S02]  /*bbd0*/  HADD2.F32 R36, -RZ, R29.H0_H0 ;  /* 0x2000001dff247230 */ /* 0x000fe40000004100 */
[--C-:B0-----:R-:W-:Y:S02]  /*bbe0*/  HADD2.F32 R30, -RZ, R4.reuse.H0_H0 ;  /* 0x20000004ff1e7230 */ /* 0x101fe40000004100 */
[----:B------:R-:W-:-:S02]  /*bbf0*/  HADD2.F32 R4, -RZ, R4.H1_H1 ;  /* 0x30000004ff047230 */ /* 0x000fc40000004100 */
[--C-:B------:R-:W-:Y:S02]  /*bc00*/  HADD2.F32 R31, -RZ, R5.reuse.H0_H0 ;  /* 0x20000005ff1f7230 */ /* 0x100fe40000004100 */
[----:B------:R-:W-:Y:S02]  /*bc10*/  HADD2.F32 R5, -RZ, R5.H1_H1 ;  /* 0x30000005ff057230 */ /* 0x000fe40000004100 */
[C---:B------:R-:W-:Y:S01]  /*bc20*/  FMUL.FTZ R39, R4.reuse, R37 ;  /* 0x0000002504277220 */ /* 0x040fe20000410000 */
[-C--:B------:R-:W-:Y:S01]  /*bc30*/  FMUL.FTZ R4, R4, R35.reuse ;  /* 0x0000002304047220 */ /* 0x080fe20000410000 */
[--C-:B------:R-:W-:Y:S02]  /*bc40*/  HADD2.F32 R32, -RZ, R6.reuse.H0_H0 ;  /* 0x20000006ff207230 */ /* 0x100fe40000004100 */
[----:B------:R-:W-:Y:S02]  /*bc50*/  HADD2.F32 R33, -RZ, R7.H0_H0 ;  /* 0x20000007ff217230 */ /* 0x000fe40000004100 */
[C---:B------:R-:W-:Y:S01]  /*bc60*/  FMUL.FTZ R40, R5.reuse, R36 ;  /* 0x0000002405287220 */ /* 0x040fe20000410000 */
[C---:B------:R-:W-:Y:S01]  /*bc70*/  FFMA.FTZ R39, R30.reuse, R35, -R39 ;  /* 0x000000231e277223 */ /* 0x040fe20000010827 */
[----:B------:R-:W-:Y:S01]  /*bc80*/  FFMA.FTZ R38, R30, R37, R4 ;  /* 0x000000251e267223 */ /* 0x000fe20000010004 */
[----:B------:R-:W-:Y:S01]  /*bc90*/  FMUL.FTZ R42, R5, R34 ;  /* 0x00000022052a7220 */ /* 0x000fe20000410000 */
[----:B------:R-:W-:-:S02]  /*bca0*/  HADD2.F32 R6, -RZ, R6.H1_H1 ;  /* 0x30000006ff067230 */ /* 0x000fc40000004100 */
[C---:B------:R-:W-:Y:S01]  /*bcb0*/  FFMA.FTZ R40, R31.reuse, R34, -R40 ;  /* 0x000000221f287223 */ /* 0x040fe20000010828 */
[----:B------:R-:W-:Y:S02]  /*bcc0*/  HADD2.F32 R7, -RZ, R7.H1_H1 ;  /* 0x30000007ff077230 */ /* 0x000fe40000004100 */
[----:B------:R-:W-:Y:S01]  /*bcd0*/  FFMA.FTZ R31, R31, R36, R42 ;  /* 0x000000241f1f7223 */ /* 0x000fe2000001002a */
[----:B------:R-:W-:Y:S02]  /*bce0*/  HADD2.F32 R35, -RZ, R28.H1_H1 ;  /* 0x3000001cff237230 */ /* 0x000fe40000004100 */
[----:B------:R-:W-:Y:S02]  /*bcf0*/  HADD2.F32 R5, -RZ, R26.H1_H1 ;  /* 0x3000001aff057230 */ /* 0x000fe40000004100 */
[----:B------:R-:W-:Y:S02]  /*bd00*/  HADD2.F32 R30, -RZ, R29.H1_H1 ;  /* 0x3000001dff1e7230 */ /* 0x000fe40000004100 */
[----:B------:R-:W-:Y:S01]  /*bd10*/  FMUL.FTZ R37, R6, R35 ;  /* 0x0000002306257220 */ /* 0x000fe20000410000 */
[----:B------:R-:W-:-:S02]  /*bd20*/  HADD2.F32 R4, -RZ, R27.H1_H1 ;  /* 0x3000001bff047230 */ /* 0x000fc40000004100 */
[-C--:B------:R-:W-:Y:S01]  /*bd30*/  FMUL.FTZ R34, R6, R5.reuse ;  /* 0x0000000506227220 */ /* 0x080fe20000410000 */
[C---:B------:R-:W-:Y:S01]  /*bd40*/  FMUL.FTZ R36, R7.reuse, R30 ;  /* 0x0000001e07247220 */ /* 0x040fe20000410000 */
[C---:B------:R-:W-:Y:S01]  /*bd50*/  FFMA.FTZ R6, R32.reuse, R5, -R37 ;  /* 0x0000000520067223 */ /* 0x040fe20000010825 */
[-C--:B------:R-:W-:Y:S01]  /*bd60*/  FMUL.FTZ R41, R7, R4.reuse ;  /* 0x0000000407297220 */ /* 0x080fe20000410000 */
[----:B------:R-:W-:Y:S01]  /*bd70*/  FFMA.FTZ R35, R32, R35, R34 ;  /* 0x0000002320237223 */ /* 0x000fe20000010022 */
[C---:B------:R-:W-:Y:S01]  /*bd80*/  FFMA.FTZ R7, R33.reuse, R4, -R36 ;  /* 0x0000000421077223 */ /* 0x040fe20000010824 */
[----:B------:R-:W-:Y:S01]  /*bd90*/  F2FP.F16.F32.PACK_AB R4, R38, R39 ;  /* 0x000000272604723e */ /* 0x000fe200000000ff */
[----:B------:R-:W-:Y:S01]  /*bda0*/  FFMA.FTZ R30, R33, R30, R41 ;  /* 0x0000001e211e7223 */ /* 0x000fe20000010029 */
[----:B------:R-:W-:Y:S02]  /*bdb0*/  F2FP.F16.F32.PACK_AB R5, R31, R40 ;  /* 0x000000281f05723e */ /* 0x000fe400000000ff */
[----:B------:R-:W-:-:S02]  /*bdc0*/  F2FP.F16.F32.PACK_AB R6, R35, R6 ;  /* 0x000000062306723e */ /* 0x000fc400000000ff */
[----:B------:R-:W-:-:S05]  /*bdd0*/  F2FP.F16.F32.PACK_AB R7, R30, R7 ;  /* 0x000000071e07723e */ /* 0x000fca00000000ff */
[----:B------:R0:W-:Y:S02]  /*bde0*/  STS.128 [R0], R4 ;  /* 0x0000000400007388 */ /* 0x0001e40000000c00 */
.L_x_782:
[----:B------:R-:W-:Y:S05]  /*bdf0*/  BSYNC B2 ;  /* 0x0000000000027941 */ /* 0x000fea0003800000 */
.L_x_781:
[----:B------:R-:W-:Y:S04]  /*be00*/  BSSY B2, `(.L_x_783) ;  /* 0x0000028000027945 */ /* 0x000fe80003800000 */
[----:B------:R-:W-:Y:S05]  /*be10*/  @P1 BRA `(.L_x_784) ;  /* 0x0000000000981947 */ /* 0x000fea0003800000 */
[----:B0-----:R-:W0:Y:S01]  /*be20*/  LDS.128 R4, [R0+0x4000] ;  /* 0x0040000000047984 */ /* 0x001e220000000c00 */
        /* <DEDUP_REMOVED lines=36> */
[----:B------:R1:W-:Y:S02]  /*c070*/  STS.128 [R0+0x4000], R4 ;  /* 0x0040000400007388 */ /* 0x0003e40000000c00 */
.L_x_784:
[----:B------:R-:W-:Y:S05]  /*c080*/  BSYNC B2 ;  /* 0x0000000000027941 */ /* 0x000fea0003800000 */
.L_x_783:
[----:B------:R-:W-:Y:S04]  /*c090*/  BSSY B2, `(.L_x_785) ;  /* 0x0000028000027945 */ /* 0x000fe80003800000 */
[----:B------:R-:W-:Y:S05]  /*c0a0*/  @P2 BRA `(.L_x_786) ;  /* 0x0000000000982947 */ /* 0x000fea0003800000 */
[----:B01----:R-:W0:Y:S01]  /*c0b0*/  LDS.128 R4, [R0+0x8000] ;  /* 0x0080000000047984 */ /* 0x003e220000000c00 */
        /* <DEDUP_REMOVED lines=37> */
.L_x_786:
[----:B------:R-:W-:Y:S05]  /*c310*/  BSYNC B2 ;  /* 0x0000000000027941 */ /* 0x000fea0003800000 */
.L_x_785:
[----:B------:R-:W-:Y:S05]  /*c320*/  @P3 BRA `(.L_x_780) ;  /* 0x0000000000983947 */ /* 0x000fea0003800000 */
[----:B012---:R-:W0:Y:S01]  /*c330*/  LDS.128 R4, [R0+0xc000] ;  /* 0x00c0000000047984 */ /* 0x007e220000000c00 */
        /* <DEDUP_REMOVED lines=37> */
.L_x_780:
[----:B------:R-:W-:Y:S05]  /*c590*/  BSYNC B1 ;  /* 0x0000000000017941 */ /* 0x000fea0003800000 */
.L_x_779:
[----:B0123--:R-:W-:Y:S01]  /*c5a0*/  VIADD R4, R212, 0x20 ;  /* 0x00000020d4047836 */ /* 0x00ffe20000000000 */
[----:B------:R-:W-:Y:S04]  /*c5b0*/  BSSY B1, `(.L_x_787) ;  /* 0x00000aa000017945 */ /* 0x000fe80003800000 */
[----:B------:R-:W-:-:S13]  /*c5c0*/  ISETP.GE.AND P0, PT, R4, R3, PT ;  /* 0x000000030400720c */ /* 0x000fda0003f06270 */
[----:B------:R-:W-:Y:S05]  /*c5d0*/  @P0 BRA `(.L_x_788) ;  /* 0x00000008009c0947 */ /* 0x000fea0003800000 */
[----:B------:R-:W0:Y:S01]  /*c5e0*/  LDC R5, c[0x0][0x3f4] ;  /* 0x0000fd00ff057b82 */ /* 0x000e220000000800 */
[----:B------:R-:W-:Y:S01]  /*c5f0*/  BSSY B2, `(.L_x_789) ;  /* 0x000002c000027945 */ /* 0x000fe20003800000 */
[-C--:B0-----:R-:W-:Y:S02]  /*c600*/  ISETP.GE.AND P0, PT, R22, R5.reuse, PT ;  /* 0x000000051600720c */ /* 0x081fe40003f06270 */
[-C--:B------:R-:W-:Y:S02]  /*c610*/  ISETP.GE.AND P1, PT, R215, R5.reuse, PT ;  /* 0x00000005d700720c */ /* 0x080fe40003f26270 */
[-C--:B------:R-:W-:Y:S02]  /*c620*/  ISETP.GE.AND P2, PT, R214, R5.reuse, PT ;  /* 0x00000005d600720c */ /* 0x080fe40003f46270 */
[----:B------:R-:W-:-:S07]  /*c630*/  ISETP.GE.AND P3, PT, R216, R5, PT ;  /* 0x00000005d800720c */ /* 0x000fce0003f66270 */
[----:B------:R-:W-:Y:S06]  /*c640*/  @P0 BRA `(.L_x_790) ;  /* 0x0000000000980947 */ /* 0x000fec0003800000 */
[----:B------:R-:W0:Y:S01]  /*c650*/  LDS.128 R4, [R0+0x1000] ;  /* 0x0010000000047984 */ /* 0x000e220000000c00 */
[----:B------:R-:W-:Y:S02]  /*c660*/  HADD2.F32 R36, -RZ, R26.H0_H0 ;  /* 0x2000001aff247230 */ /* 0x000fe40000004100 */
[--C-:B------:R-:W-:Y:S02]  /*c670*/  HADD2.F32 R38, -RZ, R28.reuse.H0_H0 ;  /* 0x2000001cff267230 */ /* 0x100fe40000004100 */
[----:B------:R-:W-:Y:S02]  /*c680*/  HADD2.F32 R41, -RZ, R29.H0_H0 ;  /* 0x2000001dff297230 */ /* 0x000fe40000004100 */
[----:B------:R-:W-:Y:S02]  /*c690*/  HADD2.F32 R39, -RZ, R27.H0_H0 ;  /* 0x2000001bff277230 */ /* 0x000fe40000004100 */
[----:B------:R-:W-:Y:S02]  /*c6a0*/  HADD2.F32 R40, -RZ, R28.H1_H1 ;  /* 0x3000001cff287230 */ /* 0x000fe40000004100 */
[----:B------:R-:W-:-:S02]  /*c6b0*/  HADD2.F32 R43, -RZ, R29.H1_H1 ;  /* 0x3000001dff2b7230 */ /* 0x000fc40000004100 */
[--C-:B0-----:R-:W-:Y:S02]  /*c6c0*/  HADD2.F32 R30, -RZ, R4.reuse.H0_H0 ;  /* 0x20000004ff1e7230 */ /* 0x101fe40000004100 */
[----:B------:R-:W-:Y:S02]  /*c6d0*/  HADD2.F32 R4, -RZ, R4.H1_H1 ;  /* 0x30000004ff047230 */ /* 0x000fe40000004100 */
[--C-:B------:R-:W-:Y:S02]  /*c6e0*/  HADD2.F32 R31, -RZ, R5.reuse.H0_H0 ;  /* 0x20000005ff1f7230 */ /* 0x100fe40000004100 */
[----:B------:R-:W-:Y:S02]  /*c6f0*/  HADD2.F32 R5, -RZ, R5.H1_H1 ;  /* 0x30000005ff057230 */ /* 0x000fe40000004100 */
[-C--:B------:R-:W-:Y:S01]  /*c700*/  FMUL.FTZ R35, R38, R4.reuse ;  /* 0x0000000426237220 */ /* 0x080fe20000410000 */
[----:B------:R-:W-:Y:S01]  /*c710*/  FMUL.FTZ R37, R36, R4 ;  /* 0x0000000424257220 */ /* 0x000fe20000410000 */
[----:B------:R-:W-:-:S02]  /*c720*/  HADD2.F32 R32, -RZ, R6.H0_H0 ;  /* 0x20000006ff207230 */ /* 0x000fc40000004100 */
[-C--:B------:R-:W-:Y:S01]  /*c730*/  FMUL.FTZ R34, R41, R5.reuse ;  /* 0x0000000529227220 */ /* 0x080fe20000410000 */
[-C--:B------:R-:W-:Y:S01]  /*c740*/  FFMA.FTZ R4, R36, R30.reuse, -R35 ;  /* 0x0000001e24047223 */ /* 0x080fe20000010823 */
[----:B------:R-:W-:Y:S01]  /*c750*/  FFMA.FTZ R37, R38, R30, R37 ;  /* 0x0000001e26257223 */ /* 0x000fe20000010025 */
[C---:B------:R-:W-:Y:S01]  /*c760*/  FMUL.FTZ R30, R39.reuse, R5 ;  /* 0x00000005271e7220 */ /* 0x040fe20000410000 */
[--C-:B------:R-:W-:Y:S02]  /*c770*/  HADD2.F32 R33, -RZ, R7.reuse.H0_H0 ;  /* 0x20000007ff217230 */ /* 0x100fe40000004100 */
[-C--:B------:R-:W-:Y:S01]  /*c780*/  FFMA.FTZ R5, R39, R31.reuse, -R34 ;  /* 0x0000001f27057223 */ /* 0x080fe20000010822 */
[----:B------:R-:W-:Y:S02]  /*c790*/  HADD2.F32 R6, -RZ, R6.H1_H1 ;  /* 0x30000006ff067230 */ /* 0x000fe40000004100 */
[----:B------:R-:W-:Y:S01]  /*c7a0*/  FFMA.FTZ R30, R41, R31, R30 ;  /* 0x0000001f291e7223 */ /* 0x000fe2000001001e */
[----:B------:R-:W-:Y:S01]  /*c7b0*/  HADD2.F32 R7, -RZ, R7.H1_H1 ;  /* 0x30000007ff077230 */ /* 0x000fe20000004100 */
[----:B------:R-:W-:Y:S01]  /*c7c0*/  F2FP.F16.F32.PACK_AB R4, R37, R4 ;  /* 0x000000042504723e */ /* 0x000fe200000000ff */
[----:B------:R-:W-:-:S02]  /*c7d0*/  HADD2.F32 R38, -RZ, R26.H1_H1 ;  /* 0x3000001aff267230 */ /* 0x000fc40000004100 */
[-C--:B------:R-:W-:Y:S01]  /*c7e0*/  FMUL.FTZ R31, R40, R6.reuse ;  /* 0x00000006281f7220 */ /* 0x080fe20000410000 */
[----:B------:R-:W-:Y:S02]  /*c7f0*/  HADD2.F32 R39, -RZ, R27.H1_H1 ;  /* 0x3000001bff277230 */ /* 0x000fe40000004100 */
[----:B------:R-:W-:Y:S01]  /*c800*/  FMUL.FTZ R34, R43, R7 ;  /* 0x000000072b227220 */ /* 0x000fe20000410000 */
[----:B------:R-:W-:Y:S01]  /*c810*/  F2FP.F16.F32.PACK_AB R5, R30, R5 ;  /* 0x000000051e05723e */ /* 0x000fe200000000ff */
[C---:B------:R-:W-:Y:S01]  /*c820*/  FMUL.FTZ R35, R38.reuse, R6 ;  /* 0x0000000626237220 */ /* 0x040fe20000410000 */
[-C--:B------:R-:W-:Y:S01]  /*c830*/  FFMA.FTZ R6, R38, R32.reuse, -R31 ;  /* 0x0000002026067223 */ /* 0x080fe2000001081f */
[C---:B------:R-:W-:Y:S01]  /*c840*/  FMUL.FTZ R36, R39.reuse, R7 ;  /* 0x0000000727247220 */ /* 0x040fe20000410000 */
[-C--:B------:R-:W-:Y:S01]  /*c850*/  FFMA.FTZ R7, R39, R33.reuse, -R34 ;  /* 0x0000002127077223 */ /* 0x080fe20000010822 */
[----:B------:R-:W-:Y:S02]  /*c860*/  FFMA.FTZ R35, R40, R32, R35 ;  /* 0x0000002028237223 */ /* 0x000fe40000010023 */
[----:B------:R-:W-:-:S03]  /*c870*/  FFMA.FTZ R36, R43, R33, R36 ;  /* 0x000000212b247223 */ /* 0x000fc60000010024 */
[----:B------:R-:W-:Y:S02]  /*c880*/  F2FP.F16.F32.PACK_AB R6, R35, R6 ;  /* 0x000000062306723e */ /* 0x000fe400000000ff */
[----:B------:R-:W-:-:S05]  /*c890*/  F2FP.F16.F32.PACK_AB R7, R36, R7 ;  /* 0x000000072407723e */ /* 0x000fca00000000ff */
[----:B------:R0:W-:Y:S02]  /*c8a0*/  STS.128 [R0+0x1000], R4 ;  /* 0x0010000400007388 */ /* 0x0001e40000000c00 */
.L_x_790:
[----:B------:R-:W-:Y:S05]  /*c8b0*/  BSYNC B2 ;  /* 0x0000000000027941 */ /* 0x000fea0003800000 */
.L_x_789:
[----:B------:R-:W-:Y:S04]  /*c8c0*/  BSSY B2, `(.L_x_791) ;  /* 0x0000028000027945 */ /* 0x000fe80003800000 */
[----:B------:R-:W-:Y:S05]  /*c8d0*/  @P1 BRA `(.L_x_792) ;  /* 0x0000000000981947 */ /* 0x000fea0003800000 */
[----:B0-----:R-:W0:Y:S01]  /*c8e0*/  LDS.128 R4, [R0+0x5000] ;  /* 0x0050000000047984 */ /* 0x001e220000000c00 */
        /* <DEDUP_REMOVED lines=37> */
.L_x_792:
[----:B------:R-:W-:Y:S05]  /*cb40*/  BSYNC B2 ;  /* 0x0000000000027941 */ /* 0x000fea0003800000 */
.L_x_791:
[----:B------:R-:W-:Y:S04]  /*cb50*/  BSSY B2, `(.L_x_793) ;  /* 0x0000028000027945 */ /* 0x000fe80003800000 */
[----:B------:R-:W-:Y:S05]  /*cb60*/  @P2 BRA `(.L_x_794) ;  /* 0x0000000000982947 */ /* 0x000fea0003800000 */
[----:B01----:R-:W0:Y:S01]  /*cb70*/  LDS.128 R4, [R0+0x9000] ;  /* 0x0090000000047984 */ /* 0x003e220000000c00 */
        /* <DEDUP_REMOVED lines=37> */
.L_x_794:
[----:B------:R-:W-:Y:S05]  /*cdd0*/  BSYNC B2 ;  /* 0x0000000000027941 */ /* 0x000fea0003800000 */
.L_x_793:
[----:B------:R-:W-:Y:S05]  /*cde0*/  @P3 BRA `(.L_x_788) ;  /* 0x0000000000983947 */ /* 0x000fea0003800000 */
[----:B012---:R-:W0:Y:S01]  /*cdf0*/  LDS.128 R4, [R0+0xd000] ;  /* 0x00d0000000047984 */ /* 0x007e220000000c00 */
        /* <DEDUP_REMOVED lines=37> */
.L_x_788:
[----:B------:R-:W-:Y:S05]  /*d050*/  BSYNC B1 ;  /* 0x0000000000017941 */ /* 0x000fea0003800000 */
.L_x_787:
[----:B0123--:R-:W-:Y:S01]  /*d060*/  IADD3 R4, R212, 0x40, RZ ;  /* 0x00000040d4047810 */ /* 0x00ffe20007ffe0ff */
[----:B------:R-:W-:Y:S03]  /*d070*/  BSSY B1, `(.L_x_795) ;  /* 0x00000aa000017945 */ /* 0x000fe60003800000 */
        /* <DEDUP_REMOVED lines=47> */
.L_x_798:
[----:B------:R-:W-:Y:S05]  /*d370*/  BSYNC B2 ;  /* 0x0000000000027941 */ /* 0x000fea0003800000 */
.L_x_797:
        /* <DEDUP_REMOVED lines=40> */
.L_x_800:
[----:B------:R-:W-:Y:S05]  /*d600*/  BSYNC B2 ;  /* 0x0000000000027941 */ /* 0x000fea0003800000 */
.L_x_799:
        /* <DEDUP_REMOVED lines=40> */
.L_x_802:
[----:B------:R-:W-:Y:S05]  /*d890*/  BSYNC B2 ;  /* 0x0000000000027941 */ /* 0x000fea0003800000 */
.L_x_801:
        /* <DEDUP_REMOVED lines=39> */
.L_x_796:
[----:B------:R-:W-:Y:S05]  /*db10*/  BSYNC B1 ;  /* 0x0000000000017941 */ /* 0x000fea0003800000 */
.L_x_795:
[----:B0123--:R-:W-:-:S05]  /*db20*/  VIADD R4, R212, 0x60 ;  /* 0x00000060d4047836 */ /* 0x00ffca0000000000 */
        /* <DEDUP_REMOVED lines=18> */
[-C--:B------:R-:W-:Y:S01]  /*dc50*/  FMUL.FTZ R34, R37, R4.reuse ;  /* 0x0000000425227220 */ /* 0x080fe20000410000 */
[C---:B------:R-:W-:Y:S01]  /*dc60*/  FMUL.FTZ R36, R35.reuse, R4 ;  /* 0x0000000423247220 */ /* 0x040fe20000410000 */
[----:B------:R-:W-:Y:S02]  /*dc70*/  HADD2.F32 R31, -RZ, R6.H0_H0 ;  /* 0x20000006ff1f7230 */ /* 0x000fe40000004100 */
[----:B------:R-:W-:Y:S01]  /*dc80*/  FMUL.FTZ R33, R40, R5 ;  /* 0x0000000528217220 */ /* 0x000fe20000410000 */
[----:B------:R-:W-:Y:S01]  /*dc90*/  FFMA.FTZ R4, R35, R3, -R34 ;  /* 0x0000000323047223 */ /* 0x000fe20000010822 */
[----:B------:R-:W-:-:S02]  /*dca0*/  HADD2.F32 R32, -RZ, R7.H0_H0 ;  /* 0x20000007ff207230 */ /* 0x000fc40000004100 */
[----:B------:R-:W-:Y:S01]  /*dcb0*/  FFMA.FTZ R3, R37, R3, R36 ;  /* 0x0000000325037223 */ /* 0x000fe20000010024 */
[C---:B------:R-:W-:Y:S01]  /*dcc0*/  FMUL.FTZ R35, R38.reuse, R5 ;  /* 0x0000000526237220 */ /* 0x040fe20000410000 */
[----:B------:R-:W-:Y:S02]  /*dcd0*/  HADD2.F32 R6, -RZ, R6.H1_H1 ;  /* 0x30000006ff067230 */ /* 0x000fe40000004100 */
[-C--:B------:R-:W-:Y:S01]  /*dce0*/  FFMA.FTZ R5, R38, R30.reuse, -R33 ;  /* 0x0000001e26057223 */ /* 0x080fe20000010821 */
[----:B------:R-:W-:Y:S02]  /*dcf0*/  HADD2.F32 R7, -RZ, R7.H1_H1 ;  /* 0x30000007ff077230 */ /* 0x000fe40000004100 */
[----:B------:R-:W-:Y:S01]  /*dd00*/  FFMA.FTZ R30, R40, R30, R35 ;  /* 0x0000001e281e7223 */ /* 0x000fe20000010023 */
[----:B------:R-:W-:Y:S01]  /*dd10*/  HADD2.F32 R37, -RZ, R28.H1_H1 ;  /* 0x3000001cff257230 */ /* 0x000fe20000004100 */
[----:B------:R-:W-:Y:S01]  /*dd20*/  F2FP.F16.F32.PACK_AB R4, R3, R4 ;  /* 0x000000040304723e */ /* 0x000fe200000000ff */
[----:B------:R-:W-:-:S02]  /*dd30*/  HADD2.F32 R36, -RZ, R29.H1_H1 ;  /* 0x3000001dff247230 */ /* 0x000fc40000004100 */
[----:B------:R-:W-:Y:S02]  /*dd40*/  HADD2.F32 R33, -RZ, R26.H1_H1 ;  /* 0x3000001aff217230 */ /* 0x000fe40000004100 */
[-C--:B------:R-:W-:Y:S01]  /*dd50*/  FMUL.FTZ R26, R37, R6.reuse ;  /* 0x00000006251a7220 */ /* 0x080fe20000410000 */
[----:B------:R-:W-:Y:S02]  /*dd60*/  HADD2.F32 R34, -RZ, R27.H1_H1 ;  /* 0x3000001bff227230 */ /* 0x000fe40000004100 */
[----:B------:R-:W-:Y:S01]  /*dd70*/  FMUL.FTZ R27, R36, R7 ;  /* 0x00000007241b7220 */ /* 0x000fe20000410000 */
[----:B------:R-:W-:Y:S01]  /*dd80*/  F2FP.F16.F32.PACK_AB R5, R30, R5 ;  /* 0x000000051e05723e */ /* 0x000fe200000000ff */
[C---:B------:R-:W-:Y:S01]  /*dd90*/  FMUL.FTZ R28, R33.reuse, R6 ;  /* 0x00000006211c7220 */ /* 0x040fe20000410000 */
[----:B------:R-:W-:Y:S01]  /*dda0*/  FFMA.FTZ R6, R33, R31, -R26 ;  /* 0x0000001f21067223 */ /* 0x000fe2000001081a */
[C---:B------:R-:W-:Y:S01]  /*ddb0*/  FMUL.FTZ R29, R34.reuse, R7 ;  /* 0x00000007221d7220 */ /* 0x040fe20000410000 */
[----:B------:R-:W-:Y:S01]  /*ddc0*/  FFMA.FTZ R7, R34, R32, -R27 ;  /* 0x0000002022077223 */ /* 0x000fe2000001081b */
[----:B------:R-:W-:-:S02]  /*ddd0*/  FFMA.FTZ R31, R37, R31, R28 ;  /* 0x0000001f251f7223 */ /* 0x000fc4000001001c */
[----:B------:R-:W-:-:S03]  /*dde0*/  FFMA.FTZ R32, R36, R32, R29 ;  /* 0x0000002024207223 */ /* 0x000fc6000001001d */
[----:B------:R-:W-:Y:S02]  /*ddf0*/  F2FP.F16.F32.PACK_AB R6, R31, R6 ;  /* 0x000000061f06723e */ /* 0x000fe400000000ff */
[----:B------:R-:W-:-:S05]  /*de00*/  F2FP.F16.F32.PACK_AB R7, R32, R7 ;  /* 0x000000072007723e */ /* 0x000fca00000000ff */
[----:B------:R0:W-:Y:S02]  /*de10*/  STS.128 [R0+0x3000], R4 ;  /* 0x0030000400007388 */ /* 0x0001e40000000c00 */
.L_x_805:
[----:B------:R-:W-:Y:S05]  /*de20*/  BSYNC B1 ;  /* 0x0000000000017941 */ /* 0x000fea0003800000 */
.L_x_804:
        /* <DEDUP_REMOVED lines=40> */
.L_x_807:
[----:B------:R-:W-:Y:S05]  /*e0b0*/  BSYNC B1 ;  /* 0x0000000000017941 */ /* 0x000fea0003800000 */
.L_x_806:
        /* <DEDUP_REMOVED lines=40> */
.L_x_809:
[----:B------:R-:W-:Y:S05]  /*e340*/  BSYNC B1 ;  /* 0x0000000000017941 */ /* 0x000fea0003800000 */
.L_x_808:
        /* <DEDUP_REMOVED lines=38> */
[----:B------:R3:W-:Y:S01]  /*e5b0*/  STS.128 [R0+0xf000], R4 ;  /* 0x00f0000400007388 */ /* 0x0007e20000000c00 */
[----:B------:R-:W-:Y:S05]  /*e5c0*/  BRA `(.L_x_803) ;  /* 0x0000003400787947 */ /* 0x000fea0003800000 */
.L_x_773:
[----:B------:R-:W-:-:S03]  /*e5d0*/  UMOV UR4, 0xffffffff ;  /* 0xffffffff00047882 */ /* 0x000fc60000000000 */
[----:B------:R-:W-:Y:S05]  /*e5e0*/  BRA.DIV UR4, `(.L_x_810) ;  /* 0x0000019e04007947 */ /* 0x000fea000b800000 */
[----:B------:R0:W1:Y:S04]  /*e5f0*/  SHFL.IDX PT, R3, R25, RZ, 0x181f ;  /* 0x00181fff19037589 */ /* 0x00006800000e0000 */
[----:B------:R0:W2:Y:S04]  /*e600*/  SHFL.IDX PT, R20, R24, RZ, 0x181f ;  /* 0x00181fff18147589 */ /* 0x0000a800000e0000 */
[----:B------:R0:W3:Y:S04]  /*e610*/  SHFL.IDX PT, R21, R26, RZ, 0x181f ;  /* 0x00181fff1a157589 */ /* 0x0000e800000e0000 */
[----:B------:R-:W4:Y:S02]  /*e620*/  SHFL.IDX PT, R28, R28, RZ, 0x181f ;  /* 0x00181fff1c1c7589 */ /* 0x000f2400000e0000 */
.L_x_1064:
        /* <DEDUP_REMOVED lines=10> */
[----:B------:R-:W-:Y:S02]  /*e6d0*/  CS2R R14, SRZ ;  /* 0x00000000000e7805 */ /* 0x000fe4000001ff00 */
[----:B0-----:R-:W-:Y:S02]  /*e6e0*/  CS2R R24, SRZ ;  /* 0x0000000000187805 */ /* 0x001fe4000001ff00 */
[----:B------:R-:W-:-:S05]  /*e6f0*/  CS2R R26, SRZ ;  /* 0x00000000001a7805 */ /* 0x000fca000001ff00 */
[----:B------:R-:W-:Y:S05]  /*e700*/  @P0 BRA `(.L_x_812) ;  /* 0x0000000000700947 */ /* 0x000fea0003800000 */
[----:B------:R-:W-:Y:S01]  /*e710*/  ULDC UR4, c[0x0][0x3f4] ;  /* 0x0000fd0000047ab9 */ /* 0x000fe20000000800 */
[----:B--2---:R-:W-:Y:S01]  /*e720*/  IMAD.MOV.U32 R4, RZ, RZ, R20 ;  /* 0x000000ffff047224 */ /* 0x004fe200078e0014 */
[----:B------:R-:W-:Y:S02]  /*e730*/  ISETP.GE.AND P2, PT, R16, UR4, PT ;  /* 0x0000000410007c0c */ /* 0x000fe4000bf46270 */
[----:B------:R-:W-:Y:S02]  /*e740*/  CS2R R24, SRZ ;  /* 0x0000000000187805 */ /* 0x000fe4000001ff00 */
[----:B------:R-:W-:Y:S02]  /*e750*/  ISETP.GE.AND P3, PT, R213, UR4, PT ;  /* 0x00000004d5007c0c */ /* 0x000fe4000bf66270 */
[----:B------:R-:W-:Y:S02]  /*e760*/  CS2R R26, SRZ ;  /* 0x00000000001a7805 */ /* 0x000fe4000001ff00 */
[----:B-1----:R-:W-:Y:S01]  /*e770*/  MOV R5, R3 ;  /* 0x0000000300057202 */ /* 0x002fe20000000f00 */
[----:B------:R-:W-:Y:S01]  /*e780*/  ULDC.64 UR6, c[0x0][0x208] ;  /* 0x0000820000067ab9 */ /* 0x000fe20000000a00 */
[----:B---3--:R-:W-:-:S03]  /*e790*/  MOV R29, R21 ;  /* 0x00000015001d7202 */ /* 0x008fc60000000f00 */
[C---:B------:R-:W-:Y:S01]  /*e7a0*/  @!P2 IMAD.SHL.U32 R9, R16.reuse, 0x2, RZ ;  /* 0x000000021009a824 */ /* 0x040fe200078e00ff */
[----:B------:R-:W-:-:S03]  /*e7b0*/  @!P2 SHF.L.U64.HI R6, R16, 0x1, R17 ;  /* 0x000000011006a819 */ /* 0x000fc60000010211 */
[----:B------:R-:W-:Y:S01]  /*e7c0*/  @!P3 IMAD.SHL.U32 R7, R236, 0x8, RZ ;  /* 0x00000008ec07b824 */ /* 0x000fe200078e00ff */
[----:B------:R-:W-:-:S03]  /*e7d0*/  @!P2 IADD3 R32, P0, R20, R9, RZ ;  /* 0x000000091420a210 */ /* 0x000fc60007f1e0ff */
[C---:B------:R-:W-:Y:S01]  /*e7e0*/  @!P3 IMAD.WIDE R30, R7.reuse, 0x2, R4 ;  /* 0x00000002071eb825 */ /* 0x040fe200078e0204 */
[----:B----4-:R-:W-:Y:S02]  /*e7f0*/  @!P2 IADD3 R20, P1, R28, R9, RZ ;  /* 0x000000091c14a210 */ /* 0x010fe40007f3e0ff */
[----:B------:R-:W-:Y:S02]  /*e800*/  CS2R R8, SRZ ;  /* 0x0000000000087805 */ /* 0x000fe4000001ff00 */
[----:B------:R-:W-:Y:S01]  /*e810*/  CS2R R10, SRZ ;  /* 0x00000000000a7805 */ /* 0x000fe2000001ff00 */
[----:B------:R-:W-:Y:S01]  /*e820*/  @!P3 IMAD.WIDE R28, R7, 0x2, R28 ;  /* 0x00000002071cb825 */ /* 0x000fe200078e021c */
[----:B------:R-:W-:Y:S02]  /*e830*/  CS2R R12, SRZ ;  /* 0x00000000000c7805 */ /* 0x000fe4000001ff00 */
[----:B------:R-:W-:Y:S02]  /*e840*/  CS2R R14, SRZ ;  /* 0x00000000000e7805 */ /* 0x000fe4000001ff00 */
[----:B------:R-:W-:Y:S01]  /*e850*/  CS2R R4, SRZ ;  /* 0x0000000000047805 */ /* 0x000fe2000001ff00 */
[--C-:B------:R-:W-:Y:S01]  /*e860*/  @!P2 IMAD.X R33, R3, 0x1, R6.reuse, P0 ;  /* 0x000000010321a824 */ /* 0x100fe200000e0606 */
[----:B------:R0:W5:Y:S01]  /*e870*/  @!P3 LD.E.128 R24, desc[UR6][R30.64] ;  /* 0x000000061e18b980 */ /* 0x000162000c101d00 */
[----:B------:R-:W-:Y:S01]  /*e880*/  @!P2 IMAD.X R21, R21, 0x1, R6, P1 ;  /* 0x000000011515a824 */ /* 0x000fe200008e0606 */
[----:B------:R-:W-:-:S02]  /*e890*/  CS2R R6, SRZ ;  /* 0x0000000000067805 */ /* 0x000fc4000001ff00 */
[----:B------:R0:W5:Y:S04]  /*e8a0*/  @!P3 LD.E.128 R8, desc[UR6][R28.64] ;  /* 0x000000061c08b980 */ /* 0x000168000c101d00 */
[----:B------:R0:W5:Y:S04]  /*e8b0*/  @!P2 LD.E.128 R12, desc[UR6][R32.64] ;  /* 0x00000006200ca980 */ /* 0x000168000c101d00 */
[----:B------:R0:W5:Y:S02]  /*e8c0*/  @!P2 LD.E.128 R4, desc[UR6][R20.64] ;  /* 0x000000061404a980 */ /* 0x000164000c101d00 */
.L_x_812:
[----:B------:R-:W-:Y:S05]  /*e8d0*/  BSYNC B1 ;  /* 0x0000000000017941 */ /* 0x000fea0003800000 */
.L_x_811:
[----:B-1----:R-:W-:Y:S01]  /*e8e0*/  LEA.HI R3, R237, R237, RZ, 0x1 ;  /* 0x000000eded037211 */ /* 0x002fe200078f08ff */
[----:B0----5:R-:W-:Y:S01]  /*e8f0*/  IMAD.MOV.U32 R30, RZ, RZ, R4 ;  /* 0x000000ffff1e7224 */ /* 0x021fe200078e0004 */
[----:B---3--:R-:W-:Y:S01]  /*e900*/  MOV R21, R12 ;  /* 0x0000000c00157202 */ /* 0x008fe20000000f00 */
[--C-:B----4-:R-:W-:Y:S01]  /*e910*/  IMAD.MOV.U32 R28, RZ, RZ, R13.reuse ;  /* 0x000000ffff1c7224 */ /* 0x110fe200078e000d */
[----:B------:R-:W-:Y:S01]  /*e920*/  SHF.R.U64 R33, R12, 0x10, R13 ;  /* 0x000000100c217819 */ /* 0x000fe2000000120d */
[----:B------:R-:W-:Y:S01]  /*e930*/  IMAD.MOV.U32 R31, RZ, RZ, R27 ;  /* 0x000000ffff1f7224 */ /* 0x000fe200078e001b */
[----:B------:R-:W-:Y:S01]  /*e940*/  LOP3.LUT R12, R3, 0xfffffffe, RZ, 0xc0, !PT ;  /* 0xfffffffe030c7812 */ /* 0x000fe200078ec0ff */
[----:B------:R-:W-:Y:S01]  /*e950*/  IMAD.MOV.U32 R32, RZ, RZ, R6 ;  /* 0x000000ffff207224 */ /* 0x000fe200078e0006 */
[----:B------:R-:W-:Y:S01]  /*e960*/  MOV R3, R5 ;  /* 0x0000000500037202 */ /* 0x000fe20000000f00 */
[----:B--2---:R-:W-:Y:S01]  /*e970*/  IMAD.MOV.U32 R20, RZ, RZ, R8 ;  /* 0x000000ffff147224 */ /* 0x004fe200078e0008 */
[--C-:B------:R-:W-:Y:S01]  /*e980*/  SHF.R.U64 R42, R4, 0x10, R5.reuse ;  /* 0x00000010042a7819 */ /* 0x100fe20000001205 */
[----:B------:R-:W-:Y:S01]  /*e990*/  BSSY B1, `(.L_x_813) ;  /* 0x000002d000017945 */ /* 0x000fe20003800000 */
[----:B------:R-:W-:Y:S01]  /*e9a0*/  SHF.R.U32.HI R43, RZ, 0x10, R5 ;  /* 0x00000010ff2b7819 */ /* 0x000fe20000011605 */
[----:B------:R-:W-:Y:S01]  /*e9b0*/  IMAD.IADD R5, R237, 0x1, -R12 ;  /* 0x00000001ed057824 */ /* 0x000fe200078e0a0c */
[----:B------:R-:W-:Y:S01]  /*e9c0*/  SHF.R.U32.HI R35, RZ, 0x10, R13 ;  /* 0x00000010ff237819 */ /* 0x000fe2000001160d */
[----:B------:R-:W-:Y:S01]  /*e9d0*/  IMAD.MOV.U32 R13, RZ, RZ, R14 ;  /* 0x000000ffff0d7224 */ /* 0x000fe200078e000e */
[----:B------:R-:W-:-:S02]  /*e9e0*/  MOV R29, R15 ;  /* 0x0000000f001d7202 */ /* 0x000fc40000000f00 */
[----:B------:R-:W-:Y:S02]  /*e9f0*/  SHF.L.U32 R5, R5, 0x1f, RZ ;  /* 0x0000001f05057819 */ /* 0x000fe400000006ff */
[--C-:B------:R-:W-:Y:S01]  /*ea00*/  SHF.R.U64 R36, R14, 0x10, R15.reuse ;  /* 0x000000100e247819 */ /* 0x100fe2000000120f */
[----:B------:R-:W-:Y:S01]  /*ea10*/  IMAD.MOV.U32 R14, RZ, RZ, R24 ;  /* 0x000000ffff0e7224 */ /* 0x000fe200078e0018 */
[----:B------:R-:W0:Y:S01]  /*ea20*/  SYNCS.PHASECHK.TRANS64.TRYWAIT P0, [R18+URZ+0x38800], R5 ;  /* 0x03880005120075a7 */ /* 0x000e22000800017f */
[----:B------:R-:W-:Y:S01]  /*ea30*/  SHF.R.U32.HI R37, RZ, 0x10, R15 ;  /* 0x00000010ff257819 */ /* 0x000fe2000001160f */
[--C-:B------:R-:W-:Y:S01]  /*ea40*/  IMAD.MOV.U32 R15, RZ, RZ, R25.reuse ;  /* 0x000000ffff0f7224 */ /* 0x100fe200078e0019 */
[--C-:B------:R-:W-:Y:S02]  /*ea50*/  SHF.R.U64 R38, R24, 0x10, R25.reuse ;  /* 0x0000001018267819 */ /* 0x100fe40000001219 */
[----:B------:R-:W-:Y:S02]  /*ea60*/  SHF.R.U32.HI R39, RZ, 0x10, R25 ;  /* 0x00000010ff277819 */ /* 0x000fe40000011619 */
[----:B------:R-:W-:-:S02]  /*ea70*/  MOV R4, R7 ;  /* 0x0000000700047202 */ /* 0x000fc40000000f00 */
[----:B------:R-:W-:Y:S01]  /*ea80*/  SHF.R.U64 R44, R6, 0x10, R7 ;  /* 0x00000010062c7819 */ /* 0x000fe20000001207 */
[----:B------:R-:W-:Y:S01]  /*ea90*/  IMAD.MOV.U32 R6, RZ, RZ, R9 ;  /* 0x000000ffff067224 */ /* 0x000fe200078e0009 */
[----:B------:R-:W-:Y:S01]  /*eaa0*/  SHF.R.U32.HI R45, RZ, 0x10, R7 ;  /* 0x00000010ff2d7819 */ /* 0x000fe20000011607 */
[----:B------:R-:W-:Y:S01]  /*eab0*/  IMAD.MOV.U32 R7, RZ, RZ, R11 ;  /* 0x000000ffff077224 */ /* 0x000fe200078e000b */
[----:B------:R-:W-:Y:S02]  /*eac0*/  MOV R25, R26 ;  /* 0x0000001a00197202 */ /* 0x000fe40000000f00 */
[----:B------:R-:W-:Y:S02]  /*ead0*/  SHF.R.U64 R8, R8, 0x10, R9 ;  /* 0x0000001008087819 */ /* 0x000fe40000001209 */
[----:B------:R-:W-:Y:S02]  /*eae0*/  PRMT R30, R30, 0x5410, R3 ;  /* 0x000054101e1e7816 */ /* 0x000fe40000000003 */
[----:B------:R-:W-:-:S02]  /*eaf0*/  SHF.R.U64 R40, R26, 0x10, R27 ;  /* 0x000000101a287819 */ /* 0x000fc4000000121b */
[----:B------:R-:W-:Y:S02]  /*eb00*/  SHF.R.U32.HI R41, RZ, 0x10, R27 ;  /* 0x00000010ff297819 */ /* 0x000fe4000001161b */
[----:B------:R-:W-:Y:S02]  /*eb10*/  SHF.R.U32.HI R9, RZ, 0x10, R9 ;  /* 0x00000010ff097819 */ /* 0x000fe40000011609 */
[----:B------:R-:W-:Y:S02]  /*eb20*/  MOV R24, R10 ;  /* 0x0000000a00187202 */ /* 0x000fe40000000f00 */
[----:B------:R-:W-:Y:S02]  /*eb30*/  VIMNMX R3, R34, 0x80, PT ;  /* 0x0000008022037848 */ /* 0x000fe40003fe0100 */
[----:B------:R-:W-:Y:S02]  /*eb40*/  PRMT R26, R21, 0x5410, R28 ;  /* 0x00005410151a7816 */ /* 0x000fe4000000001c */
[----:B------:R-:W-:-:S02]  /*eb50*/  PRMT R12, R14, 0x5410, R15 ;  /* 0x000054100e0c7816 */ /* 0x000fc4000000000f */
[----:B------:R-:W-:Y:S02]  /*eb60*/  SHF.R.U64 R10, R10, 0x10, R11 ;  /* 0x000000100a0a7819 */ /* 0x000fe4000000120b */
[----:B------:R-:W-:Y:S02]  /*eb70*/  PRMT R27, R33, 0x5410, R35 ;  /* 0x00005410211b7816 */ /* 0x000fe40000000023 */
[----:B------:R-:W-:Y:S02]  /*eb80*/  PRMT R28, R13, 0x5410, R29 ;  /* 0x000054100d1c7816 */ /* 0x000fe4000000001d */
[----:B------:R-:W-:Y:S02]  /*eb90*/  PRMT R14, R25, 0x5410, R31 ;  /* 0x00005410190e7816 */ /* 0x000fe4000000001f */
[----:B------:R-:W-:Y:S02]  /*eba0*/  SHF.R.U32.HI R11, RZ, 0x10, R11 ;  /* 0x00000010ff0b7819 */ /* 0x000fe4000001160b */
[----:B------:R-:W-:-:S02]  /*ebb0*/  PRMT R29, R36, 0x5410, R37 ;  /* 0x00005410241d7816 */ /* 0x000fc40000000025 */
[----:B------:R-:W-:Y:S02]  /*ebc0*/  PRMT R13, R38, 0x5410, R39 ;  /* 0x00005410260d7816 */ /* 0x000fe40000000027 */
[----:B------:R-:W-:Y:S02]  /*ebd0*/  PRMT R15, R40, 0x5410, R41 ;  /* 0x00005410280f7816 */ /* 0x000fe40000000029 */
[----:B------:R-:W-:Y:S02]  /*ebe0*/  PRMT R31, R42, 0x5410, R43 ;  /* 0x000054102a1f7816 */ /* 0x000fe4000000002b */
[----:B------:R-:W-:Y:S02]  /*ebf0*/  PRMT R32, R32, 0x5410, R4 ;  /* 0x0000541020207816 */ /* 0x000fe40000000004 */
[----:B------:R-:W-:Y:S02]  /*ec00*/  PRMT R33, R44, 0x5410, R45 ;  /* 0x000054102c217816 */ /* 0x000fe4000000002d */
[----:B------:R-:W-:-:S02]  /*ec10*/  ISETP.GE.AND P1, PT, R212, R3, PT ;  /* 0x00000003d400720c */ /* 0x000fc40003f26270 */
[----:B------:R-:W-:Y:S02]  /*ec20*/  PRMT R20, R20, 0x5410, R6 ;  /* 0x0000541014147816 */ /* 0x000fe40000000006 */
[----:B------:R-:W-:Y:S02]  /*ec30*/  PRMT R21, R8, 0x5410, R9 ;  /* 0x0000541008157816 */ /* 0x000fe40000000009 */
[----:B------:R-:W-:Y:S01]  /*ec40*/  PRMT R24, R24, 0x5410, R7 ;  /* 0x0000541018187816 */ /* 0x000fe20000000007 */
[----:B0-----:R-:W-:Y:S06]  /*ec50*/  @!P0 BRA `(.L_x_814) ;  /* 0x0000019400d88947 */ /* 0x001fec0003800000 */
.L_x_1065:
[----:B------:R-:W-:Y:S05]  /*ec60*/  BSYNC B1 ;  /* 0x0000000000017941 */ /* 0x000fea0003800000 */
.L_x_813:
[----:B------:R-:W-:Y:S01]  /*ec70*/  BSSY B1, `(.L_x_815) ;  /* 0x00000ba000017945 */ /* 0x000fe20003800000 */
[----:B------:R-:W-:-:S03]  /*ec80*/  PRMT R25, R10, 0x5410, R11 ;  /* 0x000054100a197816 */ /* 0x000fc6000000000b */
[----:B------:R-:W-:Y:S05]  /*ec90*/  @P1 BRA `(.L_x_816) ;  /* 0x0000000800dc1947 */ /* 0x000fea0003800000 */
[----:B------:R-:W1:Y:S01]  /*eca0*/  LDC R51, c[0x0][0x3f4] ;  /* 0x0000fd00ff337b82 */ /* 0x000e620000000800 */
[----:B------:R-:W-:Y:S01]  /*ecb0*/  BSSY B2, `(.L_x_817) ;  /* 0x000005c000027945 */ /* 0x000fe20003800000 */
[----:B------:R-:W-:Y:S01]  /*ecc0*/  IMAD.SHL.U32 R53, R212, 0x40, RZ ;  /* 0x00000040d4357824 */ /* 0x000fe200078e00ff */
[-C--:B-1----:R-:W-:Y:S02]  /*ecd0*/  ISETP.GE.AND P0, PT, R16, R51.reuse, PT ;  /* 0x000000331000720c */ /* 0x082fe40003f06270 */
[----:B------:R-:W-:-:S11]  /*ece0*/  ISETP.GE.AND P1, PT, R213, R51, PT ;  /* 0x00000033d500720c */ /* 0x000fd60003f26270 */
[----:B------:R-:W-:Y:S05]  /*ecf0*/  @P0 BRA `(.L_x_818) ;  /* 0x00000004005c0947 */ /* 0x000fea0003800000 */
[----:B------:R-:W-:Y:S01]  /*ed00*/  LEA.HI R4, R51, R235, RZ, 0x1d ;  /* 0x000000eb33047211 */ /* 0x000fe200078fe8ff */
[----:B------:R-:W-:Y:S02]  /*ed10*/  HADD2.F32 R44, -RZ, R26.H0_H0 ;  /* 0x2000001aff2c7230 */ /* 0x000fe40000004100 */
[--C-:B------:R-:W-:Y:S01]  /*ed20*/  HADD2.F32 R46, -RZ, R30.reuse.H0_H0 ;  /* 0x2000001eff2e7230 */ /* 0x100fe20000004100 */
[----:B------:R-:W-:Y:S01]  /*ed30*/  SHF.R.S32.HI R7, RZ, 0x1f, R4 ;  /* 0x0000001fff077819 */ /* 0x000fe20000011404 */
[----:B------:R-:W-:Y:S01]  /*ed40*/  HADD2.F32 R43, -RZ, R31.H0_H0 ;  /* 0x2000001fff2b7230 */ /* 0x000fe20000004100 */
[----:B0-----:R-:W-:Y:S01]  /*ed50*/  SHF.L.U32 R5, R4, 0x3, RZ ;  /* 0x0000000304057819 */ /* 0x001fe200000006ff */
[----:B------:R-:W-:Y:S01]  /*ed60*/  HADD2.F32 R45, -RZ, R30.H1_H1 ;  /* 0x3000001eff2d7230 */ /* 0x000fe20000004100 */
[----:B------:R-:W-:Y:S02]  /*ed70*/  LEA.HI R7, R7, R4, RZ, 0x3 ;  /* 0x0000000407077211 */ /* 0x000fe400078f18ff */
[----:B------:R-:W-:-:S03]  /*ed80*/  LOP3.LUT R5, R5, 0x38, RZ, 0xc0, !PT ;  /* 0x0000003805057812 */ /* 0x000fc600078ec0ff */
[----:B------:R-:W-:Y:S01]  /*ed90*/  IMAD.SHL.U32 R7, R7, 0x400, RZ ;  /* 0x0000040007077824 */ /* 0x000fe200078e00ff */
[----:B------:R-:W-:-:S04]  /*eda0*/  LOP3.LUT R4, R5, 0x1c0, R53, 0xf8, !PT ;  /* 0x000001c005047812 */ /* 0x000fc800078ef835 */
[----:B------:R-:W-:Y:S02]  /*edb0*/  LOP3.LUT R8, R4, R231, RZ, 0x3c, !PT ;  /* 0x000000e704087212 */ /* 0x000fe400078e3cff */
[----:B------:R-:W-:Y:S02]  /*edc0*/  LOP3.LUT R9, R7, 0x7fffe000, RZ, 0xc0, !PT ;  /* 0x7fffe00007097812 */ /* 0x000fe400078ec0ff */
[----:B------:R-:W0:Y:S02]  /*edd0*/  LDS.128 R4, [R0] ;  /* 0x0000000000047984 */ /* 0x000e240000000c00 */
[----:B------:R-:W-:-:S05]  /*ede0*/  IADD3 R9, R8, R9, R230 ;  /* 0x0000000908097210 */ /* 0x000fca0007ffe0e6 */
[----:B------:R-:W-:-:S05]  /*edf0*/  IMAD R34, R9, 0x2, R18 ;  /* 0x0000000209227824 */ /* 0x000fca00078e0212 */
[----:B------:R-:W1:Y:S01]  /*ee00*/  LDS.128 R8, [R34+0x14400] ;  /* 0x0144000022087984 */ /* 0x000e620000000c00 */
[--C-:B0-----:R-:W-:Y:S02]  /*ee10*/  HADD2.F32 R35, -RZ, R4.reuse.H0_H0 ;  /* 0x20000004ff237230 */ /* 0x101fe40000004100 */
[----:B------:R-:W-:Y:S02]  /*ee20*/  HADD2.F32 R4, -RZ, R4.H1_H1 ;  /* 0x30000004ff047230 */ /* 0x000fe40000004100 */
[--C-:B------:R-:W-:Y:S02]  /*ee30*/  HADD2.F32 R36, -RZ, R5.reuse.H0_H0 ;  /* 0x20000005ff247230 */ /* 0x100fe40000004100 */
[----:B------:R-:W-:Y:S02]  /*ee40*/  HADD2.F32 R5, -RZ, R5.H1_H1 ;  /* 0x30000005ff057230 */ /* 0x000fe40000004100 */
[--C-:B------:R-:W-:Y:S02]  /*ee50*/  HADD2.F32 R37, -RZ, R6.reuse.H0_H0 ;  /* 0x20000006ff257230 */ /* 0x100fe40000004100 */
[----:B------:R-:W-:-:S02]  /*ee60*/  HADD2.F32 R6, -RZ, R6.H1_H1 ;  /* 0x30000006ff067230 */ /* 0x000fc40000004100 */
[--C-:B-1----:R-:W-:Y:S02]  /*ee70*/  HADD2.F32 R39, -RZ, R8.reuse.H0_H0 ;  /* 0x20000008ff277230 */ /* 0x102fe40000004100 */
[----:B------:R-:W-:Y:S02]  /*ee80*/  HADD2.F32 R8, -RZ, R8.H1_H1 ;  /* 0x30000008ff087230 */ /* 0x000fe40000004100 */
[----:B------:R-:W-:Y:S02]  /*ee90*/  HADD2.F32 R40, -RZ, R9.H0_H0 ;  /* 0x20000009ff287230 */ /* 0x000fe40000004100 */
[C---:B------:R-:W-:Y:S01]  /*eea0*/  FMUL.FTZ R48, R39.reuse, R46 ;  /* 0x0000002e27307220 */ /* 0x040fe20000410000 */
[-C--:B------:R-:W-:Y:S01]  /*eeb0*/  FMUL.FTZ R50, R39, R44.reuse ;  /* 0x0000002c27327220 */ /* 0x080fe20000410000 */
[----:B------:R-:W-:Y:S02]  /*eec0*/  HADD2.F32 R39, -RZ, R27.H0_H0 ;  /* 0x2000001bff277230 */ /* 0x000fe40000004100 */
[----:B------:R-:W-:Y:S01]  /*eed0*/  FMUL.FTZ R47, R8, R43 ;  /* 0x0000002b082f7220 */ /* 0x000fe20000410000 */
[C---:B------:R-:W-:Y:S01]  /*eee0*/  FFMA.FTZ R48, R35.reuse, R44, -R48 ;  /* 0x0000002c23307223 */ /* 0x040fe20000010830 */
[----:B------:R-:W-:Y:S01]  /*eef0*/  FFMA.FTZ R50, R35, R46, R50 ;  /* 0x0000002e23327223 */ /* 0x000fe20000010032 */
[----:B------:R-:W-:-:S02]  /*ef00*/  HADD2.F32 R35, -RZ, R26.H1_H1 ;  /* 0x3000001aff237230 */ /* 0x000fc40000004100 */
[-C--:B------:R-:W-:Y:S01]  /*ef10*/  FMUL.FTZ R49, R8, R39.reuse ;  /* 0x0000002708317220 */ /* 0x080fe20000410000 */
[----:B------:R-:W-:Y:S01]  /*ef20*/  FFMA.FTZ R47, R4, R39, -R47 ;  /* 0x00000027042f7223 */ /* 0x000fe2000001082f */
[C---:B------:R-:W-:Y:S01]  /*ef30*/  FMUL.FTZ R39, R40.reuse, R45 ;  /* 0x0000002d28277220 */ /* 0x040fe20000410000 */
[----:B------:R-:W-:Y:S02]  /*ef40*/  HADD2.F32 R9, -RZ, R9.H1_H1 ;  /* 0x30000009ff097230 */ /* 0x000fe40000004100 */
[----:B------:R-:W-:Y:S01]  /*ef50*/  FMUL.FTZ R40, R40, R35 ;  /* 0x0000002328287220 */ /* 0x000fe20000410000 */
[----:B------:R-:W-:Y:S02]  /*ef60*/  HADD2.F32 R44, -RZ, R31.H1_H1 ;  /* 0x3000001fff2c7230 */ /* 0x000fe40000004100 */
[----:B------:R-:W-:Y:S01]  /*ef70*/  FFMA.FTZ R49, R4, R43, R49 ;  /* 0x0000002b04317223 */ /* 0x000fe20000010031 */
[----:B------:R-:W-:Y:S02]  /*ef80*/  HADD2.F32 R4, -RZ, R27.H1_H1 ;  /* 0x3000001bff047230 */ /* 0x000fe40000004100 */
[C---:B------:R-:W-:Y:S01]  /*ef90*/  FFMA.FTZ R39, R36.reuse, R35, -R39 ;  /* 0x0000002324277223 */ /* 0x040fe20000010827 */
[----:B------:R-:W-:Y:S01]  /*efa0*/  FFMA.FTZ R40, R36, R45, R40 ;  /* 0x0000002d24287223 */ /* 0x000fe20000010028 */
[----:B------:R-:W-:-:S02]  /*efb0*/  HADD2.F32 R41, -RZ, R10.H0_H0 ;  /* 0x2000000aff297230 */ /* 0x000fc40000004100 */
[C---:B------:R-:W-:Y:S01]  /*efc0*/  FMUL.FTZ R46, R9.reuse, R44 ;  /* 0x0000002c092e7220 */ /* 0x040fe20000410000 */
[----:B------:R-:W-:Y:S02]  /*efd0*/  HADD2.F32 R8, -RZ, R28.H0_H0 ;  /* 0x2000001cff087230 */ /* 0x000fe40000004100 */
[-C--:B------:R-:W-:Y:S01]  /*efe0*/  FMUL.FTZ R52, R9, R4.reuse ;  /* 0x0000000409347220 */ /* 0x080fe20000410000 */
[----:B------:R-:W-:Y:S02]  /*eff0*/  HADD2.F32 R36, -RZ, R32.H0_H0 ;  /* 0x20000020ff247230 */ /* 0x000fe40000004100 */
[----:B------:R-:W-:Y:S01]  /*f000*/  FFMA.FTZ R46, R5, R4, -R46 ;  /* 0x00000004052e7223 */ /* 0x000fe2000001082e */
[----:B------:R-:W-:Y:S02]  /*f010*/  HADD2.F32 R10, -RZ, R10.H1_H1 ;  /* 0x3000000aff0a7230 */ /* 0x000fe40000004100 */
[----:B------:R-:W-:Y:S01]  /*f020*/  FMUL.FTZ R45, R41, R8 ;  /* 0x00000008292d7220 */ /* 0x000fe20000410000 */
[----:B------:R-:W-:-:S02]  /*f030*/  HADD2.F32 R35, -RZ, R33.H0_H0 ;  /* 0x20000021ff237230 */ /* 0x000fc40000004100 */
[----:B------:R-:W-:Y:S01]  /*f040*/  FMUL.FTZ R4, R41, R36 ;  /* 0x0000002429047220 */ /* 0x000fe20000410000 */
[----:B------:R-:W-:Y:S02]  /*f050*/  HADD2.F32 R9, -RZ, R29.H0_H0 ;  /* 0x2000001dff097230 */ /* 0x000fe40000004100 */
[----:B------:R-:W-:Y:S01]  /*f060*/  FFMA.FTZ R41, R5, R44, R52 ;  /* 0x0000002c05297223 */ /* 0x000fe20000010034 */
[C---:B------:R-:W-:Y:S01]  /*f070*/  FFMA.FTZ R45, R37.reuse, R36, R45 ;  /* 0x00000024252d7223 */ /* 0x040fe2000001002d */
[C---:B------:R-:W-:Y:S01]  /*f080*/  FMUL.FTZ R5, R10.reuse, R35 ;  /* 0x000000230a057220 */ /* 0x040fe20000410000 */
[----:B------:R-:W-:Y:S01]  /*f090*/  FFMA.FTZ R43, R37, R8, -R4 ;  /* 0x00000008252b7223 */ /* 0x000fe20000010804 */
[-C--:B------:R-:W-:Y:S01]  /*f0a0*/  FMUL.FTZ R37, R10, R9.reuse ;  /* 0x000000090a257220 */ /* 0x080fe20000410000 */
[----:B------:R-:W-:Y:S02]  /*f0b0*/  HADD2.F32 R42, -RZ, R11.H0_H0 ;  /* 0x2000000bff2a7230 */ /* 0x000fe40000004100 */
[----:B------:R-:W-:Y:S01]  /*f0c0*/  FFMA.FTZ R10, R6, R9, -R5 ;  /* 0x00000009060a7223 */ /* 0x000fe20000010805 */
[----:B------:R-:W-:-:S02]  /*f0d0*/  HADD2.F32 R9, -RZ, R32.H1_H1 ;  /* 0x30000020ff097230 */ /* 0x000fc40000004100 */
[----:B------:R-:W-:Y:S01]  /*f0e0*/  FFMA.FTZ R36, R6, R35, R37 ;  /* 0x0000002306247223 */ /* 0x000fe20000010025 */
[----:B------:R-:W-:Y:S02]  /*f0f0*/  HADD2.F32 R5, -RZ, R28.H1_H1 ;  /* 0x3000001cff057230 */ /* 0x000fe40000004100 */
[----:B------:R-:W-:Y:S02]  /*f100*/  HADD2.F32 R11, -RZ, R11.H1_H1 ;  /* 0x3000000bff0b7230 */ /* 0x000fe40000004100 */
[C---:B------:R-:W-:Y:S01]  /*f110*/  FMUL.FTZ R35, R42.reuse, R9 ;  /* 0x000000092a237220 */ /* 0x040fe20000410000 */
[----:B------:R-:W-:Y:S02]  /*f120*/  HADD2.F32 R8, -RZ, R33.H1_H1 ;  /* 0x30000021ff087230 */ /* 0x000fe40000004100 */
[----:B------:R-:W-:Y:S01]  /*f130*/  FMUL.FTZ R42, R42, R5 ;  /* 0x000000052a2a7220 */ /* 0x000fe20000410000 */
[----:B------:R-:W-:Y:S02]  /*f140*/  HADD2.F32 R4, -RZ, R29.H1_H1 ;  /* 0x3000001dff047230 */ /* 0x000fe40000004100 */
[----:B------:R-:W-:-:S02]  /*f150*/  HADD2.F32 R38, -RZ, R7.H0_H0 ;  /* 0x20000007ff267230 */ /* 0x000fc40000004100 */
[C---:B------:R-:W-:Y:S01]  /*f160*/  FMUL.FTZ R6, R11.reuse, R8 ;  /* 0x000000080b067220 */ /* 0x040fe20000410000 */
[----:B------:R-:W-:Y:S02]  /*f170*/  HADD2.F32 R7, -RZ, R7.H1_H1 ;  /* 0x30000007ff077230 */ /* 0x000fe40000004100 */
[-C--:B------:R-:W-:Y:S01]  /*f180*/  FMUL.FTZ R37, R11, R4.reuse ;  /* 0x000000040b257220 */ /* 0x080fe20000410000 */
[C---:B------:R-:W-:Y:S01]  /*f190*/  FFMA.FTZ R35, R38.reuse, R5, -R35 ;  /* 0x0000000526237223 */ /* 0x040fe20000010823 */
[----:B------:R-:W-:Y:S01]  /*f1a0*/  FFMA.FTZ R11, R38, R9, R42 ;  /* 0x00000009260b7223 */ /* 0x000fe2000001002a */
[C---:B------:R-:W-:Y:S01]  /*f1b0*/  FFMA.FTZ R38, R7.reuse, R4, -R6 ;  /* 0x0000000407267223 */ /* 0x040fe20000010806 */
[----:B------:R-:W-:Y:S01]  /*f1c0*/  FFMA.FTZ R42, R7, R8, R37 ;  /* 0x00000008072a7223 */ /* 0x000fe20000010025 */
[----:B------:R-:W-:Y:S02]  /*f1d0*/  F2FP.F16.F32.PACK_AB R4, R47, R48 ;  /* 0x000000302f04723e */ /* 0x000fe400000000ff */
[----:B------:R-:W-:-:S02]  /*f1e0*/  F2FP.F16.F32.PACK_AB R5, R46, R39 ;  /* 0x000000272e05723e */ /* 0x000fc400000000ff */
[----:B------:R-:W-:Y:S02]  /*f1f0*/  F2FP.F16.F32.PACK_AB R6, R10, R43 ;  /* 0x0000002b0a06723e */ /* 0x000fe400000000ff */
[----:B------:R-:W-:Y:S02]  /*f200*/  F2FP.F16.F32.PACK_AB R7, R38, R35 ;  /* 0x000000232607723e */ /* 0x000fe400000000ff */
[----:B------:R-:W-:Y:S02]  /*f210*/  F2FP.F16.F32.PACK_AB R8, R49, R50 ;  /* 0x000000323108723e */ /* 0x000fe400000000ff */
[----:B------:R-:W-:Y:S01]  /*f220*/  F2FP.F16.F32.PACK_AB R9, R41, R40 ;  /* 0x000000282909723e */ /* 0x000fe200000000ff */
[----:B------:R1:W-:Y:S01]  /*f230*/  STS.128 [R0], R4 ;  /* 0x0000000400007388 */ /* 0x0003e20000000c00 */
[----:B------:R-:W-:Y:S02]  /*f240*/  F2FP.F16.F32.PACK_AB R10, R36, R45 ;  /* 0x0000002d240a723e */ /* 0x000fe400000000ff */
[----:B------:R-:W-:-:S05]  /*f250*/  F2FP.F16.F32.PACK_AB R11, R42, R11 ;  /* 0x0000000b2a0b723e */ /* 0x000fca00000000ff */
[----:B------:R1:W-:Y:S02]  /*f260*/  STS.128 [R34+0x14400], R8 ;  /* 0x0144000822007388 */ /* 0x0003e40000000c00 */
.L_x_818:
[----:B------:R-:W-:Y:S05]  /*f270*/  BSYNC B2 ;  /* 0x0000000000027941 */ /* 0x000fea0003800000 */
.L_x_817:
[----:B------:R-:W-:Y:S05]  /*f280*/  @P1 BRA `(.L_x_816) ;  /* 0x0000000400601947 */ /* 0x000fea0003800000 */
[----:B------:R-:W2:Y:S01]  /*f290*/  LDL R50, [R1+0x7c] ;  /* 0x00007c0001327983 */ /* 0x000ea20000100800 */
[----:B-1----:R-:W-:Y:S01]  /*f2a0*/  LEA.HI R0, R51, R236, RZ, 0x1d ;  /* 0x000000ec33007211 */ /* 0x002fe200078fe8ff */
[----:B------:R-:W-:Y:S02]  /*f2b0*/  HADD2.F32 R45, -RZ, R20.H0_H0 ;  /* 0x20000014ff2d7230 */ /* 0x000fe40000004100 */
[----:B------:R-:W-:Y:S01]  /*f2c0*/  HADD2.F32 R43, -RZ, R12.H0_H0 ;  /* 0x2000000cff2b7230 */ /* 0x000fe20000004100 */
[----:B0-----:R-:W-:Y:S01]  /*f2d0*/  SHF.R.S32.HI R5, RZ, 0x1f, R0 ;  /* 0x0000001fff057819 */ /* 0x001fe20000011400 */
[----:B------:R-:W-:Y:S01]  /*f2e0*/  HADD2.F32 R47, -RZ, R21.H0_H0 ;  /* 0x20000015ff2f7230 */ /* 0x000fe20000004100 */
[----:B------:R-:W-:Y:S02]  /*f2f0*/  SHF.L.U32 R4, R0, 0x3, RZ ;  /* 0x0000000300047819 */ /* 0x000fe400000006ff */
[----:B------:R-:W-:Y:S02]  /*f300*/  LEA.HI R5, R5, R0, RZ, 0x3 ;  /* 0x0000000005057211 */ /* 0x000fe400078f18ff */
[----:B------:R-:W-:-:S03]  /*f310*/  LOP3.LUT R4, R4, 0x38, RZ, 0xc0, !PT ;  /* 0x0000003804047812 */ /* 0x000fc600078ec0ff */
[----:B------:R-:W-:Y:S01]  /*f320*/  IMAD.SHL.U32 R5, R5, 0x400, RZ ;  /* 0x0000040005057824 */ /* 0x000fe200078e00ff */
[----:B------:R-:W-:-:S04]  /*f330*/  LOP3.LUT R4, R4, 0x1c0, R53, 0xf8, !PT ;  /* 0x000001c004047812 */ /* 0x000fc800078ef835 */
[----:B------:R-:W-:Y:S02]  /*f340*/  LOP3.LUT R0, R4, R231, RZ, 0x3c, !PT ;  /* 0x000000e704007212 */ /* 0x000fe400078e3cff */
[----:B------:R-:W-:-:S04]  /*f350*/  LOP3.LUT R9, R5, 0x7fffe000, RZ, 0xc0, !PT ;  /* 0x7fffe00005097812 */ /* 0x000fc800078ec0ff */
[----:B------:R-:W-:-:S05]  /*f360*/  IADD3 R9, R0, R9, R230 ;  /* 0x0000000900097210 */ /* 0x000fca0007ffe0e6 */
[----:B------:R-:W-:-:S05]  /*f370*/  IMAD R0, R9, 0x2, R18 ;  /* 0x0000000209007824 */ /* 0x000fca00078e0212 */
[----:B------:R-:W0:Y:S02]  /*f380*/  LDS.128 R8, [R0+0x14400] ;  /* 0x0144000000087984 */ /* 0x000e240000000c00 */
[--C-:B0-----:R-:W-:Y:S02]  /*f390*/  HADD2.F32 R38, -RZ, R8.reuse.H0_H0 ;  /* 0x20000008ff267230 */ /* 0x101fe40000004100 */
[----:B------:R-:W-:Y:S02]  /*f3a0*/  HADD2.F32 R8, -RZ, R8.H1_H1 ;  /* 0x30000008ff087230 */ /* 0x000fe40000004100 */
[----:B------:R-:W-:Y:S02]  /*f3b0*/  HADD2.F32 R39, -RZ, R9.H0_H0 ;  /* 0x20000009ff277230 */ /* 0x000fe40000004100 */
[C---:B------:R-:W-:Y:S01]  /*f3c0*/  FMUL.FTZ R49, R38.reuse, R45 ;  /* 0x0000002d26317220 */ /* 0x040fe20000410000 */
[----:B------:R-:W-:Y:S01]  /*f3d0*/  FMUL.FTZ R51, R38, R43 ;  /* 0x0000002b26337220 */ /* 0x000fe20000410000 */
[----:B------:R-:W-:-:S02]  /*f3e0*/  HADD2.F32 R38, -RZ, R20.H1_H1 ;  /* 0x30000014ff267230 */ /* 0x000fc40000004100 */
[----:B------:R-:W-:Y:S01]  /*f3f0*/  FMUL.FTZ R53, R8, R47 ;  /* 0x0000002f08357220 */ /* 0x000fe20000410000 */
[----:B------:R-:W-:Y:S02]  /*f400*/  HADD2.F32 R9, -RZ, R9.H1_H1 ;  /* 0x30000009ff097230 */ /* 0x000fe40000004100 */
[--C-:B------:R-:W-:Y:S02]  /*f410*/  HADD2.F32 R40, -RZ, R10.reuse.H0_H0 ;  /* 0x2000000aff287230 */ /* 0x100fe40000004100 */
[----:B------:R-:W-:Y:S01]  /*f420*/  FMUL.FTZ R46, R39, R38 ;  /* 0x00000026272e7220 */ /* 0x000fe20000410000 */
[----:B------:R-:W-:Y:S02]  /*f430*/  HADD2.F32 R10, -RZ, R10.H1_H1 ;  /* 0x3000000aff0a7230 */ /* 0x000fe40000004100 */
[--C-:B------:R-:W-:Y:S02]  /*f440*/  HADD2.F32 R41, -RZ, R11.reuse.H0_H0 ;  /* 0x2000000bff297230 */ /* 0x100fe40000004100 */
[----:B------:R-:W-:Y:S01]  /*f450*/  HADD2.F32 R11, -RZ, R11.H1_H1 ;  /* 0x3000000bff0b7230 */ /* 0x000fe20000004100 */
[----:B--2---:R-:W0:Y:S02]  /*f460*/  LDS.128 R4, [R50] ;  /* 0x0000000032047984 */ /* 0x004e240000000c00 */
[----:B0-----:R-:W-:-:S02]  /*f470*/  HADD2.F32 R34, -RZ, R4.H0_H0 ;  /* 0x20000004ff227230 */ /* 0x001fc40000004100 */
[----:B------:R-:W-:Y:S02]  /*f480*/  HADD2.F32 R4, -RZ, R4.H1_H1 ;  /* 0x30000004ff047230 */ /* 0x000fe40000004100 */
[----:B------:R-:W-:Y:S02]  /*f490*/  HADD2.F32 R35, -RZ, R5.H0_H0 ;  /* 0x20000005ff237230 */ /* 0x000fe40000004100 */
[C---:B------:R-:W-:Y:S01]  /*f4a0*/  FFMA.FTZ R49, R34.reuse, R43, -R49 ;  /* 0x0000002b22317223 */ /* 0x040fe20000010831 */
[----:B------:R-:W-:Y:S02]  /*f4b0*/  HADD2.F32 R43, -RZ, R13.H0_H0 ;  /* 0x2000000dff2b7230 */ /* 0x000fe40000004100 */
[----:B------:R-:W-:Y:S01]  /*f4c0*/  FFMA.FTZ R51, R34, R45, R51 ;  /* 0x0000002d22337223 */ /* 0x000fe20000010033 */
[----:B------:R-:W-:Y:S02]  /*f4d0*/  HADD2.F32 R34, -RZ, R12.H1_H1 ;  /* 0x3000000cff227230 */ /* 0x000fe40000004100 */
[----:B------:R-:W-:-:S02]  /*f4e0*/  HADD2.F32 R5, -RZ, R5.H1_H1 ;  /* 0x30000005ff057230 */ /* 0x000fc40000004100 */
[-C--:B------:R-:W-:Y:S01]  /*f4f0*/  FMUL.FTZ R45, R8, R43.reuse ;  /* 0x0000002b082d7220 */ /* 0x080fe20000410000 */
[C---:B------:R-:W-:Y:S01]  /*f500*/  FFMA.FTZ R42, R4.reuse, R43, -R53 ;  /* 0x0000002b042a7223 */ /* 0x040fe20000010835 */
[----:B------:R-:W-:Y:S01]  /*f510*/  FMUL.FTZ R39, R39, R34 ;  /* 0x0000002227277220 */ /* 0x000fe20000410000 */
[----:B------:R-:W-:Y:S02]  /*f520*/  HADD2.F32 R8, -RZ, R21.H1_H1 ;  /* 0x30000015ff087230 */ /* 0x000fe40000004100 */
[----:B------:R-:W-:Y:S01]  /*f530*/  FFMA.FTZ R44, R4, R47, R45 ;  /* 0x0000002f042c7223 */ /* 0x000fe2000001002d */
[----:B------:R-:W-:Y:S02]  /*f540*/  HADD2.F32 R4, -RZ, R13.H1_H1 ;  /* 0x3000000dff047230 */ /* 0x000fe40000004100 */
[C---:B------:R-:W-:Y:S01]  /*f550*/  FFMA.FTZ R38, R35.reuse, R38, R39 ;  /* 0x0000002623267223 */ /* 0x040fe20000010027 */
[----:B------:R-:W-:Y:S02]  /*f560*/  HADD2.F32 R39, -RZ, R24.H0_H0 ;  /* 0x20000018ff277230 */ /* 0x000fe40000004100 */
[----:B------:R-:W-:Y:S01]  /*f570*/  FFMA.FTZ R46, R35, R34, -R46 ;  /* 0x00000022232e7223 */ /* 0x000fe2000001082e */
[----:B------:R-:W-:-:S02]  /*f580*/  HADD2.F32 R36, -RZ, R6.H0_H0 ;  /* 0x20000006ff247230 */ /* 0x000fc40000004100 */
[C---:B------:R-:W-:Y:S01]  /*f590*/  FMUL.FTZ R34, R9.reuse, R8 ;  /* 0x0000000809227220 */ /* 0x040fe20000410000 */
[----:B------:R-:W-:Y:S02]  /*f5a0*/  HADD2.F32 R35, -RZ, R14.H0_H0 ;  /* 0x2000000eff237230 */ /* 0x000fe40000004100 */
[-C--:B------:R-:W-:Y:S01]  /*f5b0*/  FMUL.FTZ R48, R9, R4.reuse ;  /* 0x0000000409307220 */ /* 0x080fe20000410000 */
[----:B------:R-:W-:Y:S02]  /*f5c0*/  HADD2.F32 R43, -RZ, R25.H0_H0 ;  /* 0x20000019ff2b7230 */ /* 0x000fe40000004100 */
[C---:B------:R-:W-:Y:S01]  /*f5d0*/  FMUL.FTZ R53, R40.reuse, R39 ;  /* 0x0000002728357220 */ /* 0x040fe20000410000 */
[----:B------:R-:W-:Y:S02]  /*f5e0*/  HADD2.F32 R9, -RZ, R15.H0_H0 ;  /* 0x2000000fff097230 */ /* 0x000fe40000004100 */
[C---:B------:R-:W-:Y:S01]  /*f5f0*/  FFMA.FTZ R45, R5.reuse, R4, -R34 ;  /* 0x00000004052d7223 */ /* 0x040fe20000010822 */
[-C--:B------:R-:W-:Y:S01]  /*f600*/  FMUL.FTZ R40, R40, R35.reuse ;  /* 0x0000002328287220 */ /* 0x080fe20000410000 */
[----:B------:R-:W-:Y:S01]  /*f610*/  FFMA.FTZ R47, R5, R8, R48 ;  /* 0x00000008052f7223 */ /* 0x000fe20000010030 */
[----:B------:R-:W-:Y:S01]  /*f620*/  FFMA.FTZ R53, R36, R35, -R53 ;  /* 0x0000002324357223 */ /* 0x000fe20000010835 */
[----:B------:R-:W-:-:S02]  /*f630*/  HADD2.F32 R6, -RZ, R6.H1_H1 ;  /* 0x30000006ff067230 */ /* 0x000fc40000004100 */
[C---:B------:R-:W-:Y:S01]  /*f640*/  FMUL.FTZ R5, R10.reuse, R43 ;  /* 0x0000002b0a057220 */ /* 0x040fe20000410000 */
[----:B------:R-:W-:Y:S01]  /*f650*/  FMUL.FTZ R35, R10, R9 ;  /* 0x000000090a237220 */ /* 0x000fe20000410000 */
[----:B------:R-:W-:Y:S02]  /*f660*/  HADD2.F32 R10, -RZ, R24.H1_H1 ;  /* 0x30000018ff0a7230 */ /* 0x000fe40000004100 */
[----:B------:R-:W-:Y:S01]  /*f670*/  FFMA.FTZ R40, R36, R39, R40 ;  /* 0x0000002724287223 */ /* 0x000fe20000010028 */
[----:B------:R-:W-:Y:S02]  /*f680*/  HADD2.F32 R34, -RZ, R25.H1_H1 ;  /* 0x30000019ff227230 */ /* 0x000fe40000004100 */
[C---:B------:R-:W-:Y:S01]  /*f690*/  FFMA.FTZ R36, R6.reuse, R9, -R5 ;  /* 0x0000000906247223 */ /* 0x040fe20000010805 */
[----:B------:R-:W-:Y:S02]  /*f6a0*/  HADD2.F32 R4, -RZ, R14.H1_H1 ;  /* 0x3000000eff047230 */ /* 0x000fe40000004100 */
[----:B------:R-:W-:Y:S01]  /*f6b0*/  FFMA.FTZ R35, R6, R43, R35 ;  /* 0x0000002b06237223 */ /* 0x000fe20000010023 */
[----:B------:R-:W-:-:S02]  /*f6c0*/  HADD2.F32 R8, -RZ, R15.H1_H1 ;  /* 0x3000000fff087230 */ /* 0x000fc40000004100 */
[----:B------:R-:W-:Y:S01]  /*f6d0*/  FMUL.FTZ R6, R41, R10 ;  /* 0x0000000a29067220 */ /* 0x000fe20000410000 */
[--C-:B------:R-:W-:Y:S02]  /*f6e0*/  HADD2.F32 R37, -RZ, R7.reuse.H0_H0 ;  /* 0x20000007ff257230 */ /* 0x100fe40000004100 */
[----:B------:R-:W-:Y:S01]  /*f6f0*/  FMUL.FTZ R48, R11, R34 ;  /* 0x000000220b307220 */ /* 0x000fe20000410000 */
[----:B------:R-:W-:Y:S02]  /*f700*/  HADD2.F32 R7, -RZ, R7.H1_H1 ;  /* 0x30000007ff077230 */ /* 0x000fe40000004100 */
[----:B------:R-:W-:Y:S01]  /*f710*/  FMUL.FTZ R41, R41, R4 ;  /* 0x0000000429297220 */ /* 0x000fe20000410000 */
[----:B------:R-:W-:Y:S01]  /*f720*/  FMUL.FTZ R5, R11, R8 ;  /* 0x000000080b057220 */ /* 0x000fe20000410000 */
[----:B------:R-:W-:Y:S01]  /*f730*/  FFMA.FTZ R11, R37, R4, -R6 ;  /* 0x00000004250b7223 */ /* 0x000fe20000010806 */
[----:B------:R-:W-:Y:S01]  /*f740*/  F2FP.F16.F32.PACK_AB R4, R42, R49 ;  /* 0x000000312a04723e */ /* 0x000fe200000000ff */
[----:B------:R-:W-:Y:S01]  /*f750*/  FFMA.FTZ R48, R7, R8, -R48 ;  /* 0x0000000807307223 */ /* 0x000fe20000010830 */
[----:B------:R-:W-:Y:S01]  /*f760*/  FFMA.FTZ R41, R37, R10, R41 ;  /* 0x0000000a25297223 */ /* 0x000fe20000010029 */
[----:B------:R-:W-:Y:S01]  /*f770*/  FFMA.FTZ R34, R7, R34, R5 ;  /* 0x0000002207227223 */ /* 0x000fe20000010005 */
        /* <DEDUP_REMOVED lines=9> */
.L_x_816:
[----:B------:R-:W-:Y:S05]  /*f810*/  BSYNC B1 ;  /* 0x0000000000017941 */ /* 0x000fea0003800000 */
.L_x_815:
[----:B-12---:R-:W-:Y:S01]  /*f820*/  IADD3 R0, R212, 0x20, RZ ;  /* 0x00000020d4007810 */ /* 0x006fe20007ffe0ff */
[----:B------:R-:W-:Y:S03]  /*f830*/  BSSY B1, `(.L_x_819) ;  /* 0x00000bc000017945 */ /* 0x000fe60003800000 */
[----:B------:R-:W-:-:S13]  /*f840*/  ISETP.GE.AND P0, PT, R0, R3, PT ;  /* 0x000000030000720c */ /* 0x000fda0003f06270 */
[----:B------:R-:W-:Y:S05]  /*f850*/  @P0 BRA `(.L_x_820) ;  /* 0x0000000800e40947 */ /* 0x000fea0003800000 */
[----:B------:R-:W1:Y:S01]  /*f860*/  LDC R46, c[0x0][0x3f4] ;  /* 0x0000fd00ff2e7b82 */ /* 0x000e620000000800 */
[----:B------:R-:W-:Y:S01]  /*f870*/  BSSY B2, `(.L_x_821) ;  /* 0x000005f000027945 */ /* 0x000fe20003800000 */
[----:B------:R-:W-:Y:S02]  /*f880*/  SHF.R.U32.HI R56, RZ, 0x3, R225 ;  /* 0x00000003ff387819 */ /* 0x000fe400000116e1 */
[-C--:B-1----:R-:W-:Y:S02]  /*f890*/  ISETP.GE.AND P0, PT, R16, R46.reuse, PT ;  /* 0x0000002e1000720c */ /* 0x082fe40003f06270 */
[----:B------:R-:W-:-:S11]  /*f8a0*/  ISETP.GE.AND P1, PT, R213, R46, PT ;  /* 0x0000002ed500720c */ /* 0x000fd60003f26270 */
[----:B------:R-:W-:Y:S05]  /*f8b0*/  @P0 BRA `(.L_x_822) ;  /* 0x0000000400680947 */ /* 0x000fea0003800000 */
[----:B------:R-:W2:Y:S01]  /*f8c0*/  LDL R6, [R1+0x60] ;  /* 0x0000600001067983 */ /* 0x000ea20000100800 */
[----:B------:R-:W-:Y:S01]  /*f8d0*/  LEA.HI R0, R46, R235, RZ, 0x1d ;  /* 0x000000eb2e007211 */ /* 0x000fe200078fe8ff */
[----:B------:R-:W-:Y:S01]  /*f8e0*/  HADD2.F32 R42, -RZ, R26.H0_H0 ;  /* 0x2000001aff2a7230 */ /* 0x000fe20000004100 */
[----:B------:R-:W-:Y:S01]  /*f8f0*/  LOP3.LUT R7, R225, 0x38, R16, 0xf8, !PT ;  /* 0x00000038e1077812 */ /* 0x000fe200078ef810 */
[--C-:B------:R-:W-:Y:S01]  /*f900*/  HADD2.F32 R44, -RZ, R30.reuse.H0_H0 ;  /* 0x2000001eff2c7230 */ /* 0x100fe20000004100 */
[----:B0-----:R-:W-:Y:S01]  /*f910*/  SHF.R.S32.HI R5, RZ, 0x1f, R0 ;  /* 0x0000001fff057819 */ /* 0x001fe20000011400 */
[----:B------:R-:W-:Y:S01]  /*f920*/  IMAD.SHL.U32 R4, R0, 0x8, RZ ;  /* 0x0000000800047824 */ /* 0x000fe200078e00ff */
[----:B------:R-:W-:Y:S01]  /*f930*/  LOP3.LUT R7, R228, R7, R56, 0xf6, !PT ;  /* 0x00000007e4077212 */ /* 0x000fe200078ef638 */
[----:B------:R-:W-:Y:S01]  /*f940*/  HADD2.F32 R48, -RZ, R31.H0_H0 ;  /* 0x2000001fff307230 */ /* 0x000fe20000004100 */
[----:B------:R-:W-:Y:S01]  /*f950*/  LEA.HI R5, R5, R0, RZ, 0x3 ;  /* 0x0000000005057211 */ /* 0x000fe200078f18ff */
[----:B------:R-:W-:Y:S01]  /*f960*/  HADD2.F32 R53, -RZ, R30.H1_H1 ;  /* 0x3000001eff357230 */ /* 0x000fe20000004100 */
[----:B------:R-:W-:Y:S01]  /*f970*/  LOP3.LUT R0, R225, 0x38, R4, 0xf8, !PT ;  /* 0x00000038e1007812 */ /* 0x000fe200078ef804 */
[----:B------:R-:W-:-:S02]  /*f980*/  HADD2.F32 R51, -RZ, R26.H1_H1 ;  /* 0x3000001aff337230 */ /* 0x000fc40000004100 */
[----:B------:R-:W-:Y:S01]  /*f990*/  IMAD.SHL.U32 R5, R5, 0x400, RZ ;  /* 0x0000040005057824 */ /* 0x000fe200078e00ff */
[----:B------:R-:W-:Y:S01]  /*f9a0*/  LOP3.LUT R9, R0, R56, RZ, 0x3c, !PT ;  /* 0x0000003800097212 */ /* 0x000fe200078e3cff */
[----:B------:R-:W-:Y:S02]  /*f9b0*/  HADD2.F32 R55, -RZ, R31.H1_H1 ;  /* 0x3000001fff377230 */ /* 0x000fe40000004100 */
[----:B------:R-:W-:Y:S01]  /*f9c0*/  HADD2.F32 R52, -RZ, R33.H0_H0 ;  /* 0x20000021ff347230 */ /* 0x000fe20000004100 */
[----:B------:R-:W-:Y:S01]  /*f9d0*/  LOP3.LUT R0, R5, 0x7fffe000, RZ, 0xc0, !PT ;  /* 0x7fffe00005007812 */ /* 0x000fe200078ec0ff */
[----:B------:R-:W-:-:S03]  /*f9e0*/  HADD2.F32 R50, -RZ, R32.H0_H0 ;  /* 0x20000020ff327230 */ /* 0x000fc60000004100 */
[----:B------:R-:W-:-:S05]  /*f9f0*/  IADD3 R9, R9, R0, R228 ;  /* 0x0000000009097210 */ /* 0x000fca0007ffe0e4 */
[----:B------:R-:W-:-:S05]  /*fa00*/  IMAD R0, R9, 0x2, R18 ;  /* 0x0000000209007824 */ /* 0x000fca00078e0212 */
[----:B------:R-:W0:Y:S02]  /*fa10*/  LDS.128 R8, [R0+0x14400] ;  /* 0x0144000000087984 */ /* 0x000e240000000c00 */
[--C-:B0-----:R-:W-:Y:S02]  /*fa20*/  HADD2.F32 R38, -RZ, R8.reuse.H0_H0 ;  /* 0x20000008ff267230 */ /* 0x101fe40000004100 */
[----:B------:R-:W-:Y:S02]  /*fa30*/  HADD2.F32 R8, -RZ, R8.H1_H1 ;  /* 0x30000008ff087230 */ /* 0x000fe40000004100 */
[----:B------:R-:W-:Y:S02]  /*fa40*/  HADD2.F32 R39, -RZ, R9.H0_H0 ;  /* 0x20000009ff277230 */ /* 0x000fe40000004100 */
[-C--:B------:R-:W-:Y:S01]  /*fa50*/  FMUL.FTZ R43, R44, R38.reuse ;  /* 0x000000262c2b7220 */ /* 0x080fe20000410000 */
[----:B------:R-:W-:Y:S01]  /*fa60*/  FMUL.FTZ R45, R42, R38 ;  /* 0x000000262a2d7220 */ /* 0x000fe20000410000 */
[----:B------:R-:W-:-:S02]  /*fa70*/  HADD2.F32 R38, -RZ, R27.H0_H0 ;  /* 0x2000001bff267230 */ /* 0x000fc40000004100 */
[-C--:B------:R-:W-:Y:S01]  /*fa80*/  FMUL.FTZ R47, R48, R8.reuse ;  /* 0x00000008302f7220 */ /* 0x080fe20000410000 */
[----:B------:R-:W-:Y:S02]  /*fa90*/  HADD2.F32 R9, -RZ, R9.H1_H1 ;  /* 0x30000009ff097230 */ /* 0x000fe40000004100 */
[--C-:B------:R-:W-:Y:S02]  /*faa0*/  HADD2.F32 R40, -RZ, R10.reuse.H0_H0 ;  /* 0x2000000aff287230 */ /* 0x100fe40000004100 */
[----:B------:R-:W-:Y:S01]  /*fab0*/  FMUL.FTZ R49, R38, R8 ;  /* 0x0000000826317220 */ /* 0x000fe20000410000 */
[----:B------:R-:W-:Y:S02]  /*fac0*/  HADD2.F32 R10, -RZ, R10.H1_H1 ;  /* 0x3000000aff0a7230 */ /* 0x000fe40000004100 */
[--C-:B------:R-:W-:Y:S02]  /*fad0*/  HADD2.F32 R41, -RZ, R11.reuse.H0_H0 ;  /* 0x2000000bff297230 */ /* 0x100fe40000004100 */
[----:B------:R-:W-:Y:S01]  /*fae0*/  HADD2.F32 R11, -RZ, R11.H1_H1 ;  /* 0x3000000bff0b7230 */ /* 0x000fe20000004100 */
[----:B--2---:R-:W-:-:S05]  /*faf0*/  LEA R54, R7, R6, 0x1 ;  /* 0x0000000607367211 */ /* 0x004fca00078e08ff */
[----:B------:R-:W0:Y:S02]  /*fb00*/  LDS.128 R4, [R54] ;  /* 0x0000000036047984 */ /* 0x000e240000000c00 */
[--C-:B0-----:R-:W-:Y:S02]  /*fb10*/  HADD2.F32 R34, -RZ, R4.reuse.H0_H0 ;  /* 0x20000004ff227230 */ /* 0x101fe40000004100 */
[----:B------:R-:W-:Y:S02]  /*fb20*/  HADD2.F32 R4, -RZ, R4.H1_H1 ;  /* 0x30000004ff047230 */ /* 0x000fe40000004100 */
[----:B------:R-:W-:Y:S02]  /*fb30*/  HADD2.F32 R35, -RZ, R5.H0_H0 ;  /* 0x20000005ff237230 */ /* 0x000fe40000004100 */
[----:B------:R-:W-:Y:S01]  /*fb40*/  FFMA.FTZ R43, R42, R34, -R43 ;  /* 0x000000222a2b7223 */ /* 0x000fe2000001082b */
[-C--:B------:R-:W-:Y:S01]  /*fb50*/  FMUL.FTZ R42, R51, R39.reuse ;  /* 0x00000027332a7220 */ /* 0x080fe20000410000 */
[----:B------:R-:W-:Y:S01]  /*fb60*/  FFMA.FTZ R8, R38, R4, -R47 ;  /* 0x0000000426087223 */ /* 0x000fe2000001082f */
[----:B------:R-:W-:Y:S01]  /*fb70*/  FMUL.FTZ R38, R53, R39 ;  /* 0x0000002735267220 */ /* 0x000fe20000410000 */
[----:B------:R-:W-:-:S02]  /*fb80*/  HADD2.F32 R39, -RZ, R27.H1_H1 ;  /* 0x3000001bff277230 */ /* 0x000fc40000004100 */
[----:B------:R-:W-:Y:S01]  /*fb90*/  FFMA.FTZ R45, R44, R34, R45 ;  /* 0x000000222c2d7223 */ /* 0x000fe2000001002d */
[----:B------:R-:W-:Y:S02]  /*fba0*/  HADD2.F32 R5, -RZ, R5.H1_H1 ;  /* 0x30000005ff057230 */ /* 0x000fe40000004100 */
[----:B------:R-:W-:Y:S01]  /*fbb0*/  FFMA.FTZ R34, R48, R4, R49 ;  /* 0x0000000430227223 */ /* 0x000fe20000010031 */
[-C--:B------:R-:W-:Y:S01]  /*fbc0*/  FMUL.FTZ R4, R55, R9.reuse ;  /* 0x0000000937047220 */ /* 0x080fe20000410000 */
[----:B------:R-:W-:Y:S01]  /*fbd0*/  FMUL.FTZ R44, R39, R9 ;  /* 0x00000009272c7220 */ /* 0x000fe20000410000 */
[----:B------:R-:W-:Y:S02]  /*fbe0*/  HADD2.F32 R36, -RZ, R6.H0_H0 ;  /* 0x20000006ff247230 */ /* 0x000fe40000004100 */
[----:B------:R-:W-:Y:S01]  /*fbf0*/  FFMA.FTZ R38, R51, R35, -R38 ;  /* 0x0000002333267223 */ /* 0x000fe20000010826 */
[----:B------:R-:W-:Y:S01]  /*fc00*/  FFMA.FTZ R9, R39, R5, -R4 ;  /* 0x0000000527097223 */ /* 0x000fe20000010804 */
[----:B------:R-:W-:Y:S01]  /*fc10*/  FFMA.FTZ R42, R53, R35, R42 ;  /* 0x00000023352a7223 */ /* 0x000fe2000001002a */
[----:B------:R-:W-:-:S02]  /*fc20*/  HADD2.F32 R4, -RZ, R29.H0_H0 ;  /* 0x2000001dff047230 */ /* 0x000fc40000004100 */
[----:B------:R-:W-:Y:S01]  /*fc30*/  FFMA.FTZ R35, R55, R5, R44 ;  /* 0x0000000537237223 */ /* 0x000fe2000001002c */
[----:B------:R-:W-:Y:S02]  /*fc40*/  HADD2.F32 R6, -RZ, R6.H1_H1 ;  /* 0x30000006ff067230 */ /* 0x000fe40000004100 */
[-C--:B------:R-:W-:Y:S01]  /*fc50*/  FMUL.FTZ R5, R52, R10.reuse ;  /* 0x0000000a34057220 */ /* 0x080fe20000410000 */
[----:B------:R-:W-:Y:S02]  /*fc60*/  HADD2.F32 R48, -RZ, R28.H0_H0 ;  /* 0x2000001cff307230 */ /* 0x000fe40000004100 */
[----:B------:R-:W-:Y:S01]  /*fc70*/  FMUL.FTZ R49, R4, R10 ;  /* 0x0000000a04317220 */ /* 0x000fe20000410000 */
[----:B------:R-:W-:Y:S01]  /*fc80*/  FMUL.FTZ R39, R50, R40 ;  /* 0x0000002832277220 */ /* 0x000fe20000410000 */
[----:B------:R-:W-:Y:S01]  /*fc90*/  FFMA.FTZ R10, R4, R6, -R5 ;  /* 0x00000006040a7223 */ /* 0x000fe20000010805 */
[----:B------:R-:W-:Y:S02]  /*fca0*/  HADD2.F32 R53, -RZ, R32.H1_H1 ;  /* 0x30000020ff357230 */ /* 0x000fe40000004100 */
[----:B------:R-:W-:Y:S01]  /*fcb0*/  FMUL.FTZ R47, R48, R40 ;  /* 0x00000028302f7220 */ /* 0x000fe20000410000 */
[----:B------:R-:W-:-:S02]  /*fcc0*/  HADD2.F32 R55, -RZ, R33.H1_H1 ;  /* 0x30000021ff377230 */ /* 0x000fc40000004100 */
[-C--:B------:R-:W-:Y:S01]  /*fcd0*/  FFMA.FTZ R39, R48, R36.reuse, -R39 ;  /* 0x0000002430277223 */ /* 0x080fe20000010827 */
[----:B------:R-:W-:Y:S02]  /*fce0*/  HADD2.F32 R5, -RZ, R28.H1_H1 ;  /* 0x3000001cff057230 */ /* 0x000fe40000004100 */
[----:B------:R-:W-:Y:S01]  /*fcf0*/  FFMA.FTZ R47, R50, R36, R47 ;  /* 0x00000024322f7223 */ /* 0x000fe2000001002f */
[----:B------:R-:W-:Y:S02]  /*fd00*/  HADD2.F32 R51, -RZ, R29.H1_H1 ;  /* 0x3000001dff337230 */ /* 0x000fe40000004100 */
[----:B------:R-:W-:Y:S01]  /*fd10*/  FFMA.FTZ R36, R52, R6, R49 ;  /* 0x0000000634247223 */ /* 0x000fe20000010031 */
[--C-:B------:R-:W-:Y:S02]  /*fd20*/  HADD2.F32 R37, -RZ, R7.reuse.H0_H0 ;  /* 0x20000007ff257230 */ /* 0x100fe40000004100 */
[----:B------:R-:W-:Y:S01]  /*fd30*/  FMUL.FTZ R4, R53, R41 ;  /* 0x0000002935047220 */ /* 0x000fe20000410000 */
[----:B------:R-:W-:-:S02]  /*fd40*/  HADD2.F32 R7, -RZ, R7.H1_H1 ;  /* 0x30000007ff077230 */ /* 0x000fc40000004100 */
[----:B------:R-:W-:Y:S01]  /*fd50*/  FMUL.FTZ R40, R55, R11 ;  /* 0x0000000b37287220 */ /* 0x000fe20000410000 */
[----:B------:R-:W-:Y:S01]  /*fd60*/  FMUL.FTZ R6, R5, R41 ;  /* 0x0000002905067220 */ /* 0x000fe20000410000 */
[----:B------:R-:W-:Y:S01]  /*fd70*/  FMUL.FTZ R44, R51, R11 ;  /* 0x0000000b332c7220 */ /* 0x000fe20000410000 */
[----:B------:R-:W-:Y:S01]  /*fd80*/  FFMA.FTZ R11, R5, R37, -R4 ;  /* 0x00000025050b7223 */ /* 0x000fe20000010804 */
[----:B------:R-:W-:Y:S01]  /*fd90*/  FFMA.FTZ R40, R51, R7, -R40 ;  /* 0x0000000733287223 */ /* 0x000fe20000010828 */
[----:B------:R-:W-:Y:S01]  /*fda0*/  FFMA.FTZ R37, R53, R37, R6 ;  /* 0x0000002535257223 */ /* 0x000fe20000010006 */
[----:B------:R-:W-:Y:S01]  /*fdb0*/  FFMA.FTZ R44, R55, R7, R44 ;  /* 0x00000007372c7223 */ /* 0x000fe2000001002c */
[----:B------:R-:W-:Y:S02]  /*fdc0*/  F2FP.F16.F32.PACK_AB R4, R8, R43 ;  /* 0x0000002b0804723e */ /* 0x000fe400000000ff */
[----:B------:R-:W-:Y:S02]  /*fdd0*/  F2FP.F16.F32.PACK_AB R5, R9, R38 ;  /* 0x000000260905723e */ /* 0x000fe400000000ff */
[----:B------:R-:W-:-:S02]  /*fde0*/  F2FP.F16.F32.PACK_AB R6, R10, R39 ;  /* 0x000000270a06723e */ /* 0x000fc400000000ff */
[----:B------:R-:W-:Y:S02]  /*fdf0*/  F2FP.F16.F32.PACK_AB R7, R40, R11 ;  /* 0x0000000b2807723e */ /* 0x000fe400000000ff */
[----:B------:R-:W-:Y:S02]  /*fe00*/  F2FP.F16.F32.PACK_AB R8, R34, R45 ;  /* 0x0000002d2208723e */ /* 0x000fe400000000ff */
[----:B------:R-:W-:Y:S01]  /*fe10*/  F2FP.F16.F32.PACK_AB R9, R35, R42 ;  /* 0x0000002a2309723e */ /* 0x000fe200000000ff */
[----:B------:R1:W-:Y:S01]  /*fe20*/  STS.128 [R54], R4 ;  /* 0x0000000436007388 */ /* 0x0003e20000000c00 */
[----:B------:R-:W-:Y:S02]  /*fe30*/  F2FP.F16.F32.PACK_AB R10, R36, R47 ;  /* 0x0000002f240a723e */ /* 0x000fe400000000ff */
[----:B------:R-:W-:-:S05]  /*fe40*/  F2FP.F16.F32.PACK_AB R11, R44, R37 ;  /* 0x000000252c0b723e */ /* 0x000fca00000000ff */
[----:B------:R1:W-:Y:S02]  /*fe50*/  STS.128 [R0+0x14400], R8 ;  /* 0x0144000800007388 */ /* 0x0003e40000000c00 */
.L_x_822:
[----:B------:R-:W-:Y:S05]  /*fe60*/  BSYNC B2 ;  /* 0x0000000000027941 */ /* 0x000fea0003800000 */
.L_x_821:
[----:B------:R-:W-:Y:S05]  /*fe70*/  @P1 BRA `(.L_x_820) ;  /* 0x00000004005c1947 */ /* 0x000fea0003800000 */
[----:B------:R-:W2:Y:S01]  /*fe80*/  LDL R52, [R1+0x78] ;  /* 0x0000780001347983 */ /* 0x000ea20000100800 */
[----:B------:R-:W-:Y:S01]  /*fe90*/  LEA.HI R46, R46, R236, RZ, 0x1d ;  /* 0x000000ec2e2e7211 */ /* 0x000fe200078fe8ff */
[----:B------:R-:W-:Y:S02]  /*fea0*/  HADD2.F32 R42, -RZ, R12.H0_H0 ;  /* 0x2000000cff2a7230 */ /* 0x000fe40000004100 */
[--C-:B------:R-:W-:Y:S01]  /*feb0*/  HADD2.F32 R44, -RZ, R20.reuse.H0_H0 ;  /* 0x20000014ff2c7230 */ /* 0x100fe20000004100 */
[----:B01----:R-:W-:Y:S01]  /*fec0*/  SHF.R.S32.HI R5, RZ, 0x1f, R46 ;  /* 0x0000001fff057819 */ /* 0x003fe2000001142e */
[----:B------:R-:W-:Y:S02]  /*fed0*/  IMAD.SHL.U32 R0, R46, 0x8, RZ ;  /* 0x000000082e007824 */ /* 0x000fe400078e00ff */
[----:B------:R-:W-:Y:S01]  /*fee0*/  HADD2.F32 R53, -RZ, R20.H1_H1 ;  /* 0x30000014ff357230 */ /* 0x000fe20000004100 */
[----:B------:R-:W-:Y:S01]  /*fef0*/  LEA.HI R5, R5, R46, RZ, 0x3 ;  /* 0x0000002e05057211 */ /* 0x000fe200078f18ff */
[--C-:B------:R-:W-:Y:S01]  /*ff00*/  HADD2.F32 R46, -RZ, R21.reuse.H0_H0 ;  /* 0x20000015ff2e7230 */ /* 0x100fe20000004100 */
[----:B------:R-:W-:Y:S01]  /*ff10*/  LOP3.LUT R0, R225, 0x38, R0, 0xf8, !PT ;  /* 0x00000038e1007812 */ /* 0x000fe200078ef800 */
[----:B------:R-:W-:Y:S01]  /*ff20*/  HADD2.F32 R51, -RZ, R12.H1_H1 ;  /* 0x3000000cff337230 */ /* 0x000fe20000004100 */
[----:B------:R-:W-:Y:S01]  /*ff30*/  SHF.L.U32 R5, R5, 0xa, RZ ;  /* 0x0000000a05057819 */ /* 0x000fe200000006ff */
[----:B------:R-:W-:Y:S01]  /*ff40*/  HADD2.F32 R55, -RZ, R21.H1_H1 ;  /* 0x30000015ff377230 */ /* 0x000fe20000004100 */
[----:B------:R-:W-:Y:S01]  /*ff50*/  LOP3.LUT R9, R0, R56, RZ, 0x3c, !PT ;  /* 0x0000003800097212 */ /* 0x000fe200078e3cff */
        /* <DEDUP_REMOVED lines=23> */
[----:B------:R-:W-:Y:S01]  /*100d0*/  FFMA.FTZ R43, R42, R34, -R43 ;  /* 0x000000222a2b7223 */ /* 0x000fe2000001082b */
[-C--:B------:R-:W-:Y:S01]  /*100e0*/  FMUL.FTZ R42, R51, R39.reuse ;  /* 0x00000027332a7220 */ /* 0x080fe20000410000 */
[----:B------:R-:W-:Y:S01]  /*100f0*/  FFMA.FTZ R8, R38, R4, -R47 ;  /* 0x0000000426087223 */ /* 0x000fe2000001082f */
[----:B------:R-:W-:Y:S01]  /*10100*/  FMUL.FTZ R38, R53, R39 ;  /* 0x0000002735267220 */ /* 0x000fe20000410000 */
[----:B------:R-:W-:Y:S02]  /*10110*/  HADD2.F32 R39, -RZ, R13.H1_H1 ;  /* 0x3000000dff277230 */ /* 0x000fe40000004100 */
[----:B------:R-:W-:Y:S01]  /*10120*/  FFMA.FTZ R45, R44, R34, R45 ;  /* 0x000000222c2d7223 */ /* 0x000fe2000001002d */
[----:B------:R-:W-:-:S02]  /*10130*/  HADD2.F32 R5, -RZ, R5.H1_H1 ;  /* 0x30000005ff057230 */ /* 0x000fc40000004100 */
[----:B------:R-:W-:Y:S01]  /*10140*/  FFMA.FTZ R34, R46, R4, R49 ;  /* 0x000000042e227223 */ /* 0x000fe20000010031 */
[-C--:B------:R-:W-:Y:S01]  /*10150*/  FMUL.FTZ R4, R55, R9.reuse ;  /* 0x0000000937047220 */ /* 0x080fe20000410000 */
[----:B------:R-:W-:Y:S01]  /*10160*/  FMUL.FTZ R44, R39, R9 ;  /* 0x00000009272c7220 */ /* 0x000fe20000410000 */
[--C-:B------:R-:W-:Y:S02]  /*10170*/  HADD2.F32 R36, -RZ, R6.reuse.H0_H0 ;  /* 0x20000006ff247230 */ /* 0x100fe40000004100 */
[----:B------:R-:W-:Y:S01]  /*10180*/  FFMA.FTZ R38, R51, R35, -R38 ;  /* 0x0000002333267223 */ /* 0x000fe20000010826 */
[----:B------:R-:W-:Y:S01]  /*10190*/  FFMA.FTZ R9, R39, R5, -R4 ;  /* 0x0000000527097223 */ /* 0x000fe20000010804 */
[----:B------:R-:W-:Y:S01]  /*101a0*/  FFMA.FTZ R42, R53, R35, R42 ;  /* 0x00000023352a7223 */ /* 0x000fe2000001002a */
[----:B------:R-:W-:Y:S02]  /*101b0*/  HADD2.F32 R4, -RZ, R15.H0_H0 ;  /* 0x2000000fff047230 */ /* 0x000fe40000004100 */
[----:B------:R-:W-:Y:S01]  /*101c0*/  FFMA.FTZ R35, R55, R5, R44 ;  /* 0x0000000537237223 */ /* 0x000fe2000001002c */
[----:B------:R-:W-:-:S02]  /*101d0*/  HADD2.F32 R6, -RZ, R6.H1_H1 ;  /* 0x30000006ff067230 */ /* 0x000fc40000004100 */
[-C--:B------:R-:W-:Y:S01]  /*101e0*/  FMUL.FTZ R5, R50, R10.reuse ;  /* 0x0000000a32057220 */ /* 0x080fe20000410000 */
[----:B------:R-:W-:Y:S02]  /*101f0*/  HADD2.F32 R46, -RZ, R14.H0_H0 ;  /* 0x2000000eff2e7230 */ /* 0x000fe40000004100 */
[----:B------:R-:W-:Y:S01]  /*10200*/  FMUL.FTZ R49, R4, R10 ;  /* 0x0000000a04317220 */ /* 0x000fe20000410000 */
[----:B------:R-:W-:Y:S01]  /*10210*/  FMUL.FTZ R39, R48, R40 ;  /* 0x0000002830277220 */ /* 0x000fe20000410000 */
[----:B------:R-:W-:Y:S01]  /*10220*/  FFMA.FTZ R10, R4, R6, -R5 ;  /* 0x00000006040a7223 */ /* 0x000fe20000010805 */
[----:B------:R-:W-:Y:S02]  /*10230*/  HADD2.F32 R53, -RZ, R24.H1_H1 ;  /* 0x30000018ff357230 */ /* 0x000fe40000004100 */
[C---:B------:R-:W-:Y:S01]  /*10240*/  FMUL.FTZ R47, R46.reuse, R40 ;  /* 0x000000282e2f7220 */ /* 0x040fe20000410000 */
[----:B------:R-:W-:Y:S02]  /*10250*/  HADD2.F32 R55, -RZ, R25.H1_H1 ;  /* 0x30000019ff377230 */ /* 0x000fe40000004100 */
[----:B------:R-:W-:Y:S01]  /*10260*/  FFMA.FTZ R39, R46, R36, -R39 ;  /* 0x000000242e277223 */ /* 0x000fe20000010827 */
[----:B------:R-:W-:-:S02]  /*10270*/  HADD2.F32 R5, -RZ, R14.H1_H1 ;  /* 0x3000000eff057230 */ /* 0x000fc40000004100 */
[----:B------:R-:W-:Y:S01]  /*10280*/  FFMA.FTZ R47, R48, R36, R47 ;  /* 0x00000024302f7223 */ /* 0x000fe2000001002f */
[----:B------:R-:W-:Y:S02]  /*10290*/  HADD2.F32 R51, -RZ, R15.H1_H1 ;  /* 0x3000000fff337230 */ /* 0x000fe40000004100 */
[----:B------:R-:W-:Y:S01]  /*102a0*/  FFMA.FTZ R36, R50, R6, R49 ;  /* 0x0000000632247223 */ /* 0x000fe20000010031 */
[--C-:B------:R-:W-:Y:S02]  /*102b0*/  HADD2.F32 R37, -RZ, R7.reuse.H0_H0 ;  /* 0x20000007ff257230 */ /* 0x100fe40000004100 */
[----:B------:R-:W-:Y:S01]  /*102c0*/  FMUL.FTZ R4, R53, R41 ;  /* 0x0000002935047220 */ /* 0x000fe20000410000 */
[----:B------:R-:W-:Y:S02]  /*102d0*/  HADD2.F32 R7, -RZ, R7.H1_H1 ;  /* 0x30000007ff077230 */ /* 0x000fe40000004100 */
[----:B------:R-:W-:Y:S01]  /*102e0*/  FMUL.FTZ R40, R55, R11 ;  /* 0x0000000b37287220 */ /* 0x000fe20000410000 */
[----:B------:R-:W-:Y:S01]  /*102f0*/  FMUL.FTZ R6, R5, R41 ;  /* 0x0000002905067220 */ /* 0x000fe20000410000 */
[----:B------:R-:W-:Y:S01]  /*10300*/  FMUL.FTZ R44, R51, R11 ;  /* 0x0000000b332c7220 */ /* 0x000fe20000410000 */
[----:B------:R-:W-:Y:S01]  /*10310*/  FFMA.FTZ R11, R5, R37, -R4 ;  /* 0x00000025050b7223 */ /* 0x000fe20000010804 */
[----:B------:R-:W-:Y:S01]  /*10320*/  FFMA.FTZ R40, R51, R7, -R40 ;  /* 0x0000000733287223 */ /* 0x000fe20000010828 */
[----:B------:R-:W-:Y:S01]  /*10330*/  FFMA.FTZ R37, R53, R37, R6 ;  /* 0x0000002535257223 */ /* 0x000fe20000010006 */
[----:B------:R-:W-:Y:S01]  /*10340*/  FFMA.FTZ R44, R55, R7, R44 ;  /* 0x00000007372c7223 */ /* 0x000fe2000001002c */
[----:B------:R-:W-:-:S02]  /*10350*/  F2FP.F16.F32.PACK_AB R4, R8, R43 ;  /* 0x0000002b0804723e */ /* 0x000fc400000000ff */
[----:B------:R-:W-:Y:S02]  /*10360*/  F2FP.F16.F32.PACK_AB R5, R9, R38 ;  /* 0x000000260905723e */ /* 0x000fe400000000ff */
[----:B------:R-:W-:Y:S02]  /*10370*/  F2FP.F16.F32.PACK_AB R6, R10, R39 ;  /* 0x000000270a06723e */ /* 0x000fe400000000ff */
[----:B------:R-:W-:Y:S02]  /*10380*/  F2FP.F16.F32.PACK_AB R7, R40, R11 ;  /* 0x0000000b2807723e */ /* 0x000fe400000000ff */
[----:B------:R-:W-:Y:S02]  /*10390*/  F2FP.F16.F32.PACK_AB R8, R34, R45 ;  /* 0x0000002d2208723e */ /* 0x000fe400000000ff */
[----:B------:R-:W-:Y:S01]  /*103a0*/  F2FP.F16.F32.PACK_AB R9, R35, R42 ;  /* 0x0000002a2309723e */ /* 0x000fe200000000ff */
[----:B------:R2:W-:Y:S01]  /*103b0*/  STS.128 [R52], R4 ;  /* 0x0000000434007388 */ /* 0x0005e20000000c00 */
[----:B------:R-:W-:-:S02]  /*103c0*/  F2FP.F16.F32.PACK_AB R10, R36, R47 ;  /* 0x0000002f240a723e */ /* 0x000fc400000000ff */
[----:B------:R-:W-:-:S05]  /*103d0*/  F2FP.F16.F32.PACK_AB R11, R44, R37 ;  /* 0x000000252c0b723e */ /* 0x000fca00000000ff */
[----:B------:R2:W-:Y:S02]  /*103e0*/  STS.128 [R0+0x14400], R8 ;  /* 0x0144000800007388 */ /* 0x0005e40000000c00 */
.L_x_820:
[----:B------:R-:W-:Y:S05]  /*103f0*/  BSYNC B1 ;  /* 0x0000000000017941 */ /* 0x000fea0003800000 */
.L_x_819:
[----:B-12---:R-:W-:Y:S01]  /*10400*/  VIADD R0, R212, 0x40 ;  /* 0x00000040d4007836 */ /* 0x006fe20000000000 */
[----:B------:R-:W-:Y:S04]  /*10410*/  BSSY B1, `(.L_x_823) ;  /* 0x00000b9000017945 */ /* 0x000fe80003800000 */
        /* <DEDUP_REMOVED lines=10> */
[----:B------:R-:W-:Y:S02]  /*104c0*/  HADD2.F32 R42, -RZ, R26.H0_H0 ;  /* 0x2000001aff2a7230 */ /* 0x000fe40000004100 */
[--C-:B------:R-:W-:Y:S01]  /*104d0*/  HADD2.F32 R44, -RZ, R30.reuse.H0_H0 ;  /* 0x2000001eff2c7230 */ /* 0x100fe20000004100 */
[----:B------:R-:W-:Y:S01]  /*104e0*/  SHF.R.S32.HI R7, RZ, 0x1f, R0 ;  /* 0x0000001fff077819 */ /* 0x000fe20000011400 */
[--C-:B------:R-:W-:Y:S01]  /*104f0*/  HADD2.F32 R48, -RZ, R31.reuse.H0_H0 ;  /* 0x2000001fff307230 */ /* 0x100fe20000004100 */
[----:B0-----:R-:W-:Y:S01]  /*10500*/  SHF.L.U32 R5, R0, 0x3, RZ ;  /* 0x0000000300057819 */ /* 0x001fe200000006ff */
[----:B------:R-:W-:Y:S01]  /*10510*/  HADD2.F32 R53, -RZ, R30.H1_H1 ;  /* 0x3000001eff357230 */ /* 0x000fe20000004100 */
[----:B------:R-:W-:Y:S01]  /*10520*/  LEA.HI R7, R7, R0, RZ, 0x3 ;  /* 0x0000000007077211 */ /* 0x000fe200078f18ff */
[----:B------:R-:W-:Y:S01]  /*10530*/  HADD2.F32 R51, -RZ, R26.H1_H1 ;  /* 0x3000001aff337230 */ /* 0x000fe20000004100 */
[----:B------:R-:W-:Y:S01]  /*10540*/  LOP3.LUT R0, R226, 0x38, R5, 0xf8, !PT ;  /* 0x00000038e2007812 */ /* 0x000fe200078ef805 */
[----:B------:R-:W-:-:S02]  /*10550*/  HADD2.F32 R55, -RZ, R31.H1_H1 ;  /* 0x3000001fff377230 */ /* 0x000fc40000004100 */
[----:B------:R-:W-:Y:S01]  /*10560*/  IMAD.SHL.U32 R7, R7, 0x400, RZ ;  /* 0x0000040007077824 */ /* 0x000fe200078e00ff */
[----:B------:R-:W-:Y:S01]  /*10570*/  LOP3.LUT R0, R0, R54, RZ, 0x3c, !PT ;  /* 0x0000003600007212 */ /* 0x000fe200078e3cff */
[----:B------:R-:W-:Y:S02]  /*10580*/  HADD2.F32 R52, -RZ, R33.H0_H0 ;  /* 0x20000021ff347230 */ /* 0x000fe40000004100 */
[----:B------:R-:W-:Y:S01]  /*10590*/  HADD2.F32 R50, -RZ, R32.H0_H0 ;  /* 0x20000020ff327230 */ /* 0x000fe20000004100 */
[----:B------:R-:W-:-:S04]  /*105a0*/  LOP3.LUT R9, R7, 0x7fffe000, RZ, 0xc0, !PT ;  /* 0x7fffe00007097812 */ /* 0x000fc800078ec0ff */
        /* <DEDUP_REMOVED lines=70> */
.L_x_826:
[----:B------:R-:W-:Y:S05]  /*10a10*/  BSYNC B2 ;  /* 0x0000000000027941 */ /* 0x000fea0003800000 */
.L_x_825:
[----:B------:R-:W-:Y:S05]  /*10a20*/  @P1 BRA `(.L_x_824) ;  /* 0x00000004005c1947 */ /* 0x000fea0003800000 */
[----:B------:R-:W2:Y:S01]  /*10a30*/  LDL R52, [R1+0x70] ;  /* 0x0000700001347983 */ /* 0x000ea20000100800 */
[----:B------:R-:W-:Y:S01]  /*10a40*/  LEA.HI R46, R46, R236, RZ, 0x1d ;  /* 0x000000ec2e2e7211 */ /* 0x000fe200078fe8ff */
[----:B------:R-:W-:Y:S02]  /*10a50*/  HADD2.F32 R42, -RZ, R12.H0_H0 ;  /* 0x2000000cff2a7230 */ /* 0x000fe40000004100 */
[--C-:B------:R-:W-:Y:S01]  /*10a60*/  HADD2.F32 R44, -RZ, R20.reuse.H0_H0 ;  /* 0x20000014ff2c7230 */ /* 0x100fe20000004100 */
[----:B-1----:R-:W-:Y:S01]  /*10a70*/  SHF.R.S32.HI R7, RZ, 0x1f, R46 ;  /* 0x0000001fff077819 */ /* 0x002fe2000001142e */
[----:B------:R-:W-:Y:S01]  /*10a80*/  HADD2.F32 R53, -RZ, R20.H1_H1 ;  /* 0x30000014ff357230 */ /* 0x000fe20000004100 */
[----:B0-----:R-:W-:Y:S01]  /*10a90*/  SHF.L.U32 R5, R46, 0x3, RZ ;  /* 0x000000032e057819 */ /* 0x001fe200000006ff */
[----:B------:R-:W-:Y:S01]  /*10aa0*/  HADD2.F32 R51, -RZ, R12.H1_H1 ;  /* 0x3000000cff337230 */ /* 0x000fe20000004100 */
[----:B------:R-:W-:Y:S01]  /*10ab0*/  LEA.HI R7, R7, R46, RZ, 0x3 ;  /* 0x0000002e07077211 */ /* 0x000fe200078f18ff */
[--C-:B------:R-:W-:Y:S01]  /*10ac0*/  HADD2.F32 R46, -RZ, R21.reuse.H0_H0 ;  /* 0x20000015ff2e7230 */ /* 0x100fe20000004100 */
        /* <DEDUP_REMOVED lines=77> */
.L_x_824:
[----:B------:R-:W-:Y:S05]  /*10fa0*/  BSYNC B1 ;  /* 0x0000000000017941 */ /* 0x000fea0003800000 */
.L_x_823:
[----:B-12---:R-:W-:-:S04]  /*10fb0*/  IADD3 R0, R212, 0x60, RZ ;  /* 0x00000060d4007810 */ /* 0x006fc80007ffe0ff */
[----:B------:R-:W-:-:S13]  /*10fc0*/  ISETP.GE.AND P0, PT, R0, R3, PT ;  /* 0x000000030000720c */ /* 0x000fda0003f06270 */
[----:B------:R-:W-:Y:S05]  /*10fd0*/  @P0 BRA `(.L_x_803) ;  /* 0x0000000800f40947 */ /* 0x000fea0003800000 */
[----:B------:R1:W5:Y:S01]  /*10fe0*/  LDL R50, [R1+0x64] ;  /* 0x0000640001327983 */ /* 0x0003620000100800 */
[----:B------:R-:W2:Y:S01]  /*10ff0*/  LDC R42, c[0x0][0x3f4] ;  /* 0x0000fd00ff2a7b82 */ /* 0x000ea20000000800 */
[C---:B------:R-:W-:Y:S01]  /*11000*/  VIADD R51, R212.reuse, 0x60 ;  /* 0x00000060d4337836 */ /* 0x040fe20000000000 */
[----:B------:R-:W-:Y:S01]  /*11010*/  IADD3 R52, R212, 0x60, RZ ;  /* 0x00000060d4347810 */ /* 0x000fe20007ffe0ff */
[----:B------:R-:W-:Y:S02]  /*11020*/  BSSY B1, `(.L_x_827) ;  /* 0x0000060000017945 */ /* 0x000fe40003800000 */
[----:B------:R-:W-:Y:S02]  /*11030*/  IMAD.SHL.U32 R51, R51, 0x40, RZ ;  /* 0x0000004033337824 */ /* 0x000fe400078e00ff */
[----:B------:R-:W-:-:S03]  /*11040*/  IMAD.SHL.U32 R52, R52, 0x40, RZ ;  /* 0x0000004034347824 */ /* 0x000fc600078e00ff */
[----:B------:R-:W-:Y:S02]  /*11050*/  LOP3.LUT R51, R51, 0x1c0, RZ, 0xc0, !PT ;  /* 0x000001c033337812 */ /* 0x000fe400078ec0ff */
[----:B------:R-:W-:Y:S02]  /*11060*/  LOP3.LUT R52, R52, 0x1c0, RZ, 0xc0, !PT ;  /* 0x000001c034347812 */ /* 0x000fe400078ec0ff */
[----:B------:R-:W-:Y:S02]  /*11070*/  SHF.R.U32.HI R51, RZ, 0x3, R51 ;  /* 0x00000003ff337819 */ /* 0x000fe40000011633 */
[-C--:B--2---:R-:W-:Y:S02]  /*11080*/  ISETP.GE.AND P0, PT, R16, R42.reuse, PT ;  /* 0x0000002a1000720c */ /* 0x084fe40003f06270 */
[----:B------:R-:W-:-:S11]  /*11090*/  ISETP.GE.AND P1, PT, R213, R42, PT ;  /* 0x0000002ad500720c */ /* 0x000fd60003f26270 */
[----:B-1----:R-:W-:Y:S05]  /*110a0*/  @P0 BRA `(.L_x_828) ;  /* 0x00000004005c0947 */ /* 0x002fea0003800000 */
[----:B------:R-:W2:Y:S01]  /*110b0*/  LDL R53, [R1+0x6c] ;  /* 0x00006c0001357983 */ /* 0x000ea20000100800 */
[----:B------:R-:W-:Y:S01]  /*110c0*/  LEA.HI R0, R42, R235, RZ, 0x1d ;  /* 0x000000eb2a007211 */ /* 0x000fe200078fe8ff */
[----:B------:R-:W-:Y:S02]  /*110d0*/  HADD2.F32 R46, -RZ, R30.H0_H0 ;  /* 0x2000001eff2e7230 */ /* 0x000fe40000004100 */
[----:B------:R-:W-:Y:S01]  /*110e0*/  HADD2.F32 R44, -RZ, R26.H0_H0 ;  /* 0x2000001aff2c7230 */ /* 0x000fe20000004100 */
[----:B0-----:R-:W-:Y:S01]  /*110f0*/  SHF.R.S32.HI R5, RZ, 0x1f, R0 ;  /* 0x0000001fff057819 */ /* 0x001fe20000011400 */
[----:B------:R-:W-:Y:S02]  /*11100*/  IMAD.SHL.U32 R3, R0, 0x8, RZ ;  /* 0x0000000800037824 */ /* 0x000fe400078e00ff */
[--C-:B------:R-:W-:Y:S01]  /*11110*/  HADD2.F32 R48, -RZ, R31.reuse.H0_H0 ;  /* 0x2000001fff307230 */ /* 0x100fe20000004100 */
[----:B------:R-:W-:Y:S01]  /*11120*/  LEA.HI R5, R5, R0, RZ, 0x3 ;  /* 0x0000000005057211 */ /* 0x000fe200078f18ff */
[----:B------:R-:W-:Y:S01]  /*11130*/  HADD2.F32 R30, -RZ, R30.H1_H1 ;  /* 0x3000001eff1e7230 */ /* 0x000fe20000004100 */
[----:B------:R-:W-:Y:S01]  /*11140*/  LOP3.LUT R0, R52, 0x38, R3, 0xf8, !PT ;  /* 0x0000003834007812 */ /* 0x000fe200078ef803 */
[----:B------:R-:W-:Y:S01]  /*11150*/  HADD2.F32 R26, -RZ, R26.H1_H1 ;  /* 0x3000001aff1a7230 */ /* 0x000fe20000004100 */
[----:B------:R-:W-:Y:S01]  /*11160*/  SHF.L.U32 R5, R5, 0xa, RZ ;  /* 0x0000000a05057819 */ /* 0x000fe200000006ff */
[----:B------:R-:W-:Y:S01]  /*11170*/  HADD2.F32 R47, -RZ, R31.H1_H1 ;  /* 0x3000001fff2f7230 */ /* 0x000fe20000004100 */
[----:B------:R-:W-:Y:S01]  /*11180*/  LOP3.LUT R0, R0, R51, RZ, 0x3c, !PT ;  /* 0x0000003300007212 */ /* 0x000fe200078e3cff */
[--C-:B------:R-:W-:Y:S01]  /*11190*/  HADD2.F32 R49, -RZ, R32.reuse.H0_H0 ;  /* 0x20000020ff317230 */ /* 0x100fe20000004100 */
[----:B------:R-:W-:Y:S01]  /*111a0*/  LOP3.LUT R3, R5, 0x7fffe000, RZ, 0xc0, !PT ;  /* 0x7fffe00005037812 */ /* 0x000fe200078ec0ff */
[----:B------:R-:W-:-:S03]  /*111b0*/  HADD2.F32 R32, -RZ, R32.H1_H1 ;  /* 0x30000020ff207230 */ /* 0x000fc60000004100 */
[----:B-----5:R-:W-:-:S05]  /*111c0*/  IADD3 R3, R0, R3, R50 ;  /* 0x0000000300037210 */ /* 0x020fca0007ffe032 */
[----:B------:R-:W-:-:S05]  /*111d0*/  IMAD R3, R3, 0x2, R18 ;  /* 0x0000000203037824 */ /* 0x000fca00078e0212 */
[----:B------:R-:W0:Y:S02]  /*111e0*/  LDS.128 R8, [R3+0x14400] ;  /* 0x0144000003087984 */ /* 0x000e240000000c00 */
[--C-:B0-----:R-:W-:Y:S02]  /*111f0*/  HADD2.F32 R37, -RZ, R8.reuse.H0_H0 ;  /* 0x20000008ff257230 */ /* 0x101fe40000004100 */
[----:B------:R-:W-:Y:S02]  /*11200*/  HADD2.F32 R8, -RZ, R8.H1_H1 ;  /* 0x30000008ff087230 */ /* 0x000fe40000004100 */
[--C-:B------:R-:W-:Y:S02]  /*11210*/  HADD2.F32 R38, -RZ, R9.reuse.H0_H0 ;  /* 0x20000009ff267230 */ /* 0x100fe40000004100 */
[-C--:B------:R-:W-:Y:S01]  /*11220*/  FMUL.FTZ R41, R46, R37.reuse ;  /* 0x000000252e297220 */ /* 0x080fe20000410000 */
[----:B------:R-:W-:Y:S01]  /*11230*/  FMUL.FTZ R37, R44, R37 ;  /* 0x000000252c257220 */ /* 0x000fe20000410000 */
[----:B------:R-:W-:Y:S01]  /*11240*/  FMUL.FTZ R43, R48, R8 ;  /* 0x00000008302b7220 */ /* 0x000fe20000410000 */
[----:B------:R-:W-:-:S02]  /*11250*/  HADD2.F32 R9, -RZ, R9.H1_H1 ;  /* 0x30000009ff097230 */ /* 0x000fc40000004100 */
[----:B------:R-:W-:Y:S01]  /*11260*/  FMUL.FTZ R31, R26, R38 ;  /* 0x000000261a1f7220 */ /* 0x000fe20000410000 */
[--C-:B------:R-:W-:Y:S02]  /*11270*/  HADD2.F32 R39, -RZ, R10.reuse.H0_H0 ;  /* 0x2000000aff277230 */ /* 0x100fe40000004100 */
[----:B------:R-:W-:Y:S02]  /*11280*/  HADD2.F32 R10, -RZ, R10.H1_H1 ;  /* 0x3000000aff0a7230 */ /* 0x000fe40000004100 */
[--C-:B------:R-:W-:Y:S02]  /*11290*/  HADD2.F32 R40, -RZ, R11.reuse.H0_H0 ;  /* 0x2000000bff287230 */ /* 0x100fe40000004100 */
[----:B------:R-:W-:Y:S01]  /*112a0*/  HADD2.F32 R11, -RZ, R11.H1_H1 ;  /* 0x3000000bff0b7230 */ /* 0x000fe20000004100 */
[----:B--2---:R-:W0:Y:S02]  /*112b0*/  LDS.128 R4, [R53] ;  /* 0x0000000035047984 */ /* 0x004e240000000c00 */
[----:B0-----:R-:W-:-:S02]  /*112c0*/  HADD2.F32 R0, -RZ, R4.H0_H0 ;  /* 0x20000004ff007230 */ /* 0x001fc40000004100 */
[----:B------:R-:W-:Y:S02]  /*112d0*/  HADD2.F32 R4, -RZ, R4.H1_H1 ;  /* 0x30000004ff047230 */ /* 0x000fe40000004100 */
[----:B------:R-:W-:Y:S02]  /*112e0*/  HADD2.F32 R34, -RZ, R5.H0_H0 ;  /* 0x20000005ff227230 */ /* 0x000fe40000004100 */
[-C--:B------:R-:W-:Y:S01]  /*112f0*/  FFMA.FTZ R41, R44, R0.reuse, -R41 ;  /* 0x000000002c297223 */ /* 0x080fe20000010829 */
[----:B------:R-:W-:Y:S02]  /*11300*/  HADD2.F32 R44, -RZ, R27.H0_H0 ;  /* 0x2000001bff2c7230 */ /* 0x000fe40000004100 */
[----:B------:R-:W-:Y:S01]  /*11310*/  FFMA.FTZ R37, R46, R0, R37 ;  /* 0x000000002e257223 */ /* 0x000fe20000010025 */
[----:B------:R-:W-:Y:S02]  /*11320*/  HADD2.F32 R5, -RZ, R5.H1_H1 ;  /* 0x30000005ff057230 */ /* 0x000fe40000004100 */
[----:B------:R-:W-:Y:S01]  /*11330*/  FFMA.FTZ R31, R30, R34, R31 ;  /* 0x000000221e1f7223 */ /* 0x000fe2000001001f */
[----:B------:R-:W-:-:S02]  /*11340*/  HADD2.F32 R27, -RZ, R27.H1_H1 ;  /* 0x3000001bff1b7230 */ /* 0x000fc40000004100 */
[C---:B------:R-:W-:Y:S01]  /*11350*/  FMUL.FTZ R45, R44.reuse, R8 ;  /* 0x000000082c2d7220 */ /* 0x040fe20000410000 */
[----:B------:R-:W-:Y:S01]  /*11360*/  FFMA.FTZ R0, R44, R4, -R43 ;  /* 0x000000042c007223 */ /* 0x000fe2000001082b */
[----:B------:R-:W-:Y:S01]  /*11370*/  FMUL.FTZ R43, R30, R38 ;  /* 0x000000261e2b7220 */ /* 0x000fe20000410000 */
[----:B------:R-:W-:Y:S02]  /*11380*/  HADD2.F32 R35, -RZ, R6.H0_H0 ;  /* 0x20000006ff237230 */ /* 0x000fe40000004100 */
[----:B------:R-:W-:Y:S01]  /*11390*/  FFMA.FTZ R8, R48, R4, R45 ;  /* 0x0000000430087223 */ /* 0x000fe2000001002d */
[-C--:B------:R-:W-:Y:S01]  /*113a0*/  FMUL.FTZ R4, R47, R9.reuse ;  /* 0x000000092f047220 */ /* 0x080fe20000410000 */
[----:B------:R-:W-:Y:S02]  /*113b0*/  HADD2.F32 R45, -RZ, R28.H0_H0 ;  /* 0x2000001cff2d7230 */ /* 0x000fe40000004100 */
[----:B------:R-:W-:Y:S01]  /*113c0*/  FFMA.FTZ R43, R26, R34, -R43 ;  /* 0x000000221a2b7223 */ /* 0x000fe2000001082b */
[C---:B------:R-:W-:Y:S01]  /*113d0*/  FMUL.FTZ R30, R27.reuse, R9 ;  /* 0x000000091b1e7220 */ /* 0x040fe20000410000 */
[----:B------:R-:W-:Y:S01]  /*113e0*/  FFMA.FTZ R26, R27, R5, -R4 ;  /* 0x000000051b1a7223 */ /* 0x000fe20000010804 */
[----:B------:R-:W-:-:S02]  /*113f0*/  HADD2.F32 R44, -RZ, R33.H0_H0 ;  /* 0x20000021ff2c7230 */ /* 0x000fc40000004100 */
[-C--:B------:R-:W-:Y:S01]  /*11400*/  FMUL.FTZ R4, R49, R39.reuse ;  /* 0x0000002731047220 */ /* 0x080fe20000410000 */
[----:B------:R-:W-:Y:S01]  /*11410*/  FMUL.FTZ R34, R45, R39 ;  /* 0x000000272d227220 */ /* 0x000fe20000410000 */
[----:B------:R-:W-:Y:S02]  /*11420*/  HADD2.F32 R38, -RZ, R29.H0_H0 ;  /* 0x2000001dff267230 */ /* 0x000fe40000004100 */
[----:B------:R-:W-:Y:S01]  /*11430*/  FFMA.FTZ R30, R47, R5, R30 ;  /* 0x000000052f1e7223 */ /* 0x000fe2000001001e */
[----:B------:R-:W-:Y:S02]  /*11440*/  HADD2.F32 R6, -RZ, R6.H1_H1 ;  /* 0x30000006ff067230 */ /* 0x000fe40000004100 */
[----:B------:R-:W-:Y:S01]  /*11450*/  FMUL.FTZ R5, R44, R10 ;  /* 0x0000000a2c057220 */ /* 0x000fe20000410000 */
[-C--:B------:R-:W-:Y:S01]  /*11460*/  FFMA.FTZ R27, R45, R35.reuse, -R4 ;  /* 0x000000232d1b7223 */ /* 0x080fe20000010804 */
[----:B------:R-:W-:Y:S01]  /*11470*/  FFMA.FTZ R34, R49, R35, R34 ;  /* 0x0000002331227223 */ /* 0x000fe20000010022 */
[----:B------:R-:W-:-:S02]  /*11480*/  HADD2.F32 R35, -RZ, R33.H1_H1 ;  /* 0x30000021ff237230 */ /* 0x000fc40000004100 */
[C---:B------:R-:W-:Y:S01]  /*11490*/  FMUL.FTZ R9, R38.reuse, R10 ;  /* 0x0000000a26097220 */ /* 0x040fe20000410000 */
[----:B------:R-:W-:Y:S02]  /*114a0*/  HADD2.F32 R28, -RZ, R28.H1_H1 ;  /* 0x3000001cff1c7230 */ /* 0x000fe40000004100 */
[----:B------:R-:W-:Y:S01]  /*114b0*/  FFMA.FTZ R10, R38, R6, -R5 ;  /* 0x00000006260a7223 */ /* 0x000fe20000010805 */
[----:B------:R-:W-:Y:S02]  /*114c0*/  HADD2.F32 R33, -RZ, R29.H1_H1 ;  /* 0x3000001dff217230 */ /* 0x000fe40000004100 */
[----:B------:R-:W-:Y:S01]  /*114d0*/  FMUL.FTZ R5, R32, R40 ;  /* 0x0000002820057220 */ /* 0x000fe20000410000 */
[--C-:B------:R-:W-:Y:S02]  /*114e0*/  HADD2.F32 R36, -RZ, R7.reuse.H0_H0 ;  /* 0x20000007ff247230 */ /* 0x100fe40000004100 */
[----:B------:R-:W-:Y:S01]  /*114f0*/  FFMA.FTZ R29, R44, R6, R9 ;  /* 0x000000062c1d7223 */ /* 0x000fe20000010009 */
[----:B------:R-:W-:-:S02]  /*11500*/  HADD2.F32 R7, -RZ, R7.H1_H1 ;  /* 0x30000007ff077230 */ /* 0x000fc40000004100 */
[-C--:B------:R-:W-:Y:S01]  /*11510*/  FMUL.FTZ R4, R35, R11.reuse ;  /* 0x0000000b23047220 */ /* 0x080fe20000410000 */
[C---:B------:R-:W-:Y:S01]  /*11520*/  FMUL.FTZ R9, R28.reuse, R40 ;  /* 0x000000281c097220 */ /* 0x040fe20000410000 */
[C---:B------:R-:W-:Y:S01]  /*11530*/  FMUL.FTZ R6, R33.reuse, R11 ;  /* 0x0000000b21067220 */ /* 0x040fe20000410000 */
[-C--:B------:R-:W-:Y:S01]  /*11540*/  FFMA.FTZ R11, R28, R36.reuse, -R5 ;  /* 0x000000241c0b7223 */ /* 0x080fe20000010805 */
[-C--:B------:R-:W-:Y:S01]  /*11550*/  FFMA.FTZ R28, R33, R7.reuse, -R4 ;  /* 0x00000007211c7223 */ /* 0x080fe20000010804 */
        /* <DEDUP_REMOVED lines=12> */
.L_x_828:
[----:B------:R-:W-:Y:S05]  /*11620*/  BSYNC B1 ;  /* 0x0000000000017941 */ /* 0x000fea0003800000 */
.L_x_827:
[----:B------:R-:W-:Y:S05]  /*11630*/  @P1 BRA `(.L_x_803) ;  /* 0x00000004005c1947 */ /* 0x000fea0003800000 */
[----:B------:R-:W0:Y:S01]  /*11640*/  LDL R40, [R1+0x68] ;  /* 0x0000680001287983 */ /* 0x000e220000100800 */
[----:B------:R-:W-:Y:S01]  /*11650*/  LEA.HI R42, R42, R236, RZ, 0x1d ;  /* 0x000000ec2a2a7211 */ /* 0x000fe200078fe8ff */
[----:B------:R-:W-:Y:S02]  /*11660*/  HADD2.F32 R36, -RZ, R20.H0_H0 ;  /* 0x20000014ff247230 */ /* 0x000fe40000004100 */
[----:B------:R-:W-:Y:S01]  /*11670*/  HADD2.F32 R34, -RZ, R12.H0_H0 ;  /* 0x2000000cff227230 */ /* 0x000fe20000004100 */
[----:B-1----:R-:W-:Y:S01]  /*11680*/  SHF.R.S32.HI R3, RZ, 0x1f, R42 ;  /* 0x0000001fff037819 */ /* 0x002fe2000001142a */
        /* <DEDUP_REMOVED lines=14> */
[----:B------:R-:W1:Y:S02]  /*11770*/  LDS.128 R8, [R3+0x14400] ;  /* 0x0144000003087984 */ /* 0x000e640000000c00 */
[--C-:B-1----:R-:W-:Y:S02]  /*11780*/  HADD2.F32 R29, -RZ, R8.reuse.H0_H0 ;  /* 0x20000008ff1d7230 */ /* 0x102fe40000004100 */
        /* <DEDUP_REMOVED lines=11> */
[----:B0-----:R-:W0:Y:S02]  /*11840*/  LDS.128 R4, [R40] ;  /* 0x0000000028047984 */ /* 0x001e240000000c00 */
        /* <DEDUP_REMOVED lines=54> */
.L_x_803:
[----:B------:R-:W-:Y:S05]  /*11bb0*/  BSYNC B0 ;  /* 0x0000000000007941 */ /* 0x000fea0003800000 */
.L_x_772:
[----:B------:R-:W-:Y:S01]  /*11bc0*/  @!PT LDS RZ, [RZ] ;  /* 0x00000000fffff984 */ /* 0x000fe20000000800 */
[----:B------:R-:W-:Y:S01]  /*11bd0*/  @!PT LDS RZ, [RZ] ;  /* 0x00000000fffff984 */ /* 0x000fe20000000800 */
[----:B------:R-:W-:Y:S01]  /*11be0*/  @!PT LDS RZ, [RZ] ;  /* 0x00000000fffff984 */ /* 0x000fe20000000800 */
[----:B------:R-:W-:Y:S01]  /*11bf0*/  @!PT LDS RZ, [RZ] ;  /* 0x00000000fffff984 */ /* 0x000fe20000000800 */
[----:B------:R0:W-:Y:S06]  /*11c00*/  MEMBAR.ALL.CTA ;  /* 0x0000000000007992 */ /* 0x0001ec0000008000 */
[----:B0-----:R-:W0:Y:S01]  /*11c10*/  FENCE.VIEW.ASYNC.S ;  /* 0x00000000000073c6 */ /* 0x001e220000000000 */
[----:B------:R-:W-:Y:S05]  /*11c20*/  WARPSYNC.ALL ;  /* 0x0000000000007948 */ /* 0x000fea0003800000 */
[----:B0-----:R-:W-:Y:S06]  /*11c30*/  BAR.SYNC.DEFER_BLOCKING 0xd, 0x100 ;  /* 0x0344000000007b1d */ /* 0x001fec0000010000 */
.L_x_770:
[----:B------:R-:W-:-:S13]  /*11c40*/  ISETP.NE.AND P0, PT, R220, 0x3, PT ;  /* 0x00000003dc00780c */ /* 0x000fda0003f05270 */
[----:B------:R-:W-:Y:S05]  /*11c50*/  @!P0 BRA `(.L_x_829) ;  /* 0x0000000000048947 */ /* 0x000fea0003800000 */
[----:B------:R-:W-:Y:S01]  /*11c60*/  BPT.TRAP 0x1 ;  /* 0x000000040000795c */ /* 0x000fe20000300000 */
.L_x_829:
[----:B-123--:R-:W-:Y:S01]  /*11c70*/  IMAD R0, R223, 0x8, R18 ;  /* 0x00000008df007824 */ /* 0x00efe200078e0212 */
[----:B0---4-:R-:W-:-:S04]  /*11c80*/  SHF.L.U32 R3, R224, 0x1f, RZ ;  /* 0x0000001fe0037819 */ /* 0x011fc800000006ff */
[----:B------:R0:W1:Y:S01]  /*11c90*/  SYNCS.PHASECHK.TRANS64.TRYWAIT P2, [R0+URZ+0x38830], R3 ;  /* 0x03883003000075a7 */ /* 0x000062000804017f */
[----:B------:R-:W-:Y:S05]  /*11ca0*/  @!P0 BRA `(.L_x_830) ;  /* 0x0000000000048947 */ /* 0x000fea0003800000 */
[----:B------:R-:W-:Y:S01]  /*11cb0*/  BPT.TRAP 0x1 ;  /* 0x000000040000795c */ /* 0x000fe20000300000 */
.L_x_830:
[----:B------:R-:W2:Y:S01]  /*11cc0*/  S2R R4, SR_TID.X ;  /* 0x0000000000047919 */ /* 0x000ea20000002100 */
[----:B------:R-:W-:Y:S02]  /*11cd0*/  MOV R151, RZ ;  /* 0x000000ff00977202 */ /* 0x000fe40000000f00 */
[----:B--2---:R-:W-:-:S04]  /*11ce0*/  LOP3.LUT R4, R4, 0x7f, RZ, 0xc0, !PT ;  /* 0x0000007f04047812 */ /* 0x004fc800078ec0ff */
[----:B------:R-:W-:Y:S01]  /*11cf0*/  ISETP.NE.AND P1, PT, R4, RZ, PT ;  /* 0x000000ff0400720c */ /* 0x000fe20003f25270 */
[----:B-1----:R-:W-:-:S12]  /*11d00*/  @P2 BRA `(.L_x_831) ;  /* 0x0000000000082947 */ /* 0x002fd80003800000 */
[----:B------:R-:W1:Y:S02]  /*11d10*/  SYNCS.PHASECHK.TRANS64.TRYWAIT P2, [R0+URZ+0x38830], R3 ;  /* 0x03883003000075a7 */ /* 0x000e64000804017f */
[----:B-1----:R-:W-:Y:S05]  /*11d20*/  @!P2 BRA `(.L_x_832) ;  /* 0x0000016400b8a947 */ /* 0x002fea0003800000 */
.L_x_831:
[----:B------:R-:W-:Y:S05]  /*11d30*/  WARPSYNC.ALL ;  /* 0x0000000000007948 */ /* 0x000fea0003800000 */
[----:B01----:R-:W-:Y:S01]  /*11d40*/  VIADD R3, R18, 0x24400 ;  /* 0x0002440012037836 */ /* 0x003fe20000000000 */
[----:B------:R-:W-:Y:S01]  /*11d50*/  R2UR UR12, R2 ;  /* 0x00000000020c72ca */ /* 0x000fe200000e0000 */
[----:B------:R-:W-:Y:S01]  /*11d60*/  WARPGROUP.ARRIVE ;  /* 0x00000000000079c5 */ /* 0x000fe20000000000 */
[----:B------:R-:W-:Y:S01]  /*11d70*/  UMOV UR9, 0x40000040 ;  /* 0x4000004000097882 */ /* 0x000fe20000000000 */
[----:B------:R-:W-:Y:S01]  /*11d80*/  IMAD.MOV.U32 R5, RZ, RZ, 0x40000040 ;  /* 0x40000040ff057424 */ /* 0x000fe200078e00ff */
[----:B------:R-:W-:Y:S01]  /*11d90*/  SHF.R.U32.HI R3, RZ, 0x4, R3 ;  /* 0x00000004ff037819 */ /* 0x000fe20000011603 */
[----:B------:R-:W-:Y:S01]  /*11da0*/  UMOV UR5, UR9 ;  /* 0x0000000900057c82 */ /* 0x000fe20008000000 */
[----:B------:R-:W-:Y:S01]  /*11db0*/  IMAD.MOV.U32 R7, RZ, RZ, 0x40000040 ;  /* 0x40000040ff077424 */ /* 0x000fe200078e00ff */
[----:B------:R-:W-:Y:S01]  /*11dc0*/  UMOV UR17, 0x40000040 ;  /* 0x4000004000117882 */ /* 0x000fe20000000000 */
[----:B------:R-:W-:Y:S01]  /*11dd0*/  LOP3.LUT R3, R3, 0x3fff, RZ, 0xc0, !PT ;  /* 0x00003fff03037812 */ /* 0x000fe200078ec0ff */
[----:B------:R-:W-:Y:S01]  /*11de0*/  UMOV UR53, 0x40000040 ;  /* 0x4000004000357882 */ /* 0x000fe20000000000 */
[----:B------:R-:W-:Y:S01]  /*11df0*/  R2UR UR7, R5 ;  /* 0x00000000050772ca */ /* 0x000fe200000e0000 */
[----:B------:R-:W-:Y:S01]  /*11e00*/  IMAD.MOV.U32 R5, RZ, RZ, 0x40000040 ;  /* 0x40000040ff057424 */ /* 0x000fe200078e00ff */
[----:B------:R-:W-:Y:S01]  /*11e10*/  LOP3.LUT R227, R3, 0x10000, RZ, 0xfc, !PT ;  /* 0x0001000003e37812 */ /* 0x000fe200078efcff */
[----:B------:R-:W-:Y:S01]  /*11e20*/  IMAD.MOV.U32 R3, RZ, RZ, 0x40000040 ;  /* 0x40000040ff037424 */ /* 0x000fe200078e00ff */
[----:B------:R-:W-:Y:S01]  /*11e30*/  ULOP3.LUT UR12, UR12, 0x10000, URZ, 0xfc, !UPT ;  /* 0x000100000c0c7892 */ /* 0x000fe2000f8efc3f */
[----:B------:R-:W-:Y:S01]  /*11e40*/  MOV R9, UR9 ;  /* 0x0000000900097c02 */ /* 0x000fe20008000f00 */
[----:B------:R-:W-:Y:S01]  /*11e50*/  UMOV UR49, 0x40000040 ;  /* 0x4000004000317882 */ /* 0x000fe20000000000 */
[----:B------:R-:W-:Y:S01]  /*11e60*/  IMAD R2, R223, 0xa00, R227 ;  /* 0x00000a00df027824 */ /* 0x000fe200078e02e3 */
[----:B------:R-:W-:Y:S01]  /*11e70*/  R2UR UR11, R3 ;  /* 0x00000000030b72ca */ /* 0x000fe200000e0000 */
[----:B------:R-:W-:Y:S01]  /*11e80*/  UMOV UR45, 0x40000040 ;  /* 0x40000040002d7882 */ /* 0x000fe20000000000 */
[----:B------:R-:W-:Y:S01]  /*11e90*/  UMOV UR41, 0x40000040 ;  /* 0x4000004000297882 */ /* 0x000fe20000000000 */
[----:B------:R-:W-:Y:S01]  /*11ea0*/  UMOV UR8, UR12 ;  /* 0x0000000c00087c82 */ /* 0x000fe20008000000 */
[C---:B------:R-:W-:Y:S01]  /*11eb0*/  R2UR UR10, R2.reuse ;  /* 0x00000000020a72ca */ /* 0x040fe200000e0000 */
[----:B------:R-:W-:Y:S01]  /*11ec0*/  UMOV UR4, UR8 ;  /* 0x0000000800047c82 */ /* 0x000fe20008000000 */
[C---:B------:R-:W-:Y:S01]  /*11ed0*/  IADD3 R4, R2.reuse, 0x80, RZ ;  /* 0x0000008002047810 */ /* 0x040fe20007ffe0ff */
[----:B------:R-:W-:Y:S01]  /*11ee0*/  VIADD R6, R2, 0x200 ;  /* 0x0000020002067836 */ /* 0x000fe20000000000 */
[----:B------:R-:W-:Y:S01]  /*11ef0*/  UMOV UR37, 0x40000040 ;  /* 0x4000004000257882 */ /* 0x000fe20000000000 */
[----:B------:R-:W-:Y:S01]  /*11f00*/  IMAD.U32 R8, RZ, RZ, UR8 ;  /* 0x00000008ff087e24 */ /* 0x000fe2000f8e00ff */
[----:B------:R-:W-:Y:S01]  /*11f10*/  R2UR UR6, R4 ;  /* 0x00000000040672ca */ /* 0x000fe200000e0000 */
[----:B------:R-:W-:Y:S01]  /*11f20*/  VIADD R4, R2, 0x100 ;  /* 0x0000010002047836 */ /* 0x000fe20000000000 */
[----:B------:R-:W-:Y:S01]  /*11f30*/  P2R R12, PR, RZ, 0x1 ;  /* 0x00000001ff0c7803 */ /* 0x000fe20000000000 */
[----:B------:R-:W-:Y:S01]  /*11f40*/  @!P1 VIADD R0, R0, 0x38840 ;  /* 0x0003884000009836 */ /* 0x000fe20000000000 */
[----:B------:R0:W-:Y:S01]  /*11f50*/  STL.64 [R1+0x58], R8 ;  /* 0x0000580801007387 */ /* 0x0001e20000100a00 */
[----:B------:R-:W-:-:S02]  /*11f60*/  ULDC UR61, c[0x0][0x988] ;  /* 0x00026200003d7ab9 */ /* 0x000fc40000000800 */
[----:B------:R-:W-:Y:S01]  /*11f70*/  HGMMA.64x16x16.F32 R56, gdesc[UR8], RZ, !UPT, gsb0 ;  /* 0x00200000083879f0 */ /* 0x000fe2000c0008ff */
[----:B------:R-:W-:Y:S01]  /*11f80*/  R2UR UR10, R6 ;  /* 0x00000000060a72ca */ /* 0x000fe200000e0000 */
[----:B------:R-:W-:Y:S01]  /*11f90*/  VIADD R6, R2, 0x202 ;  /* 0x0000020202067836 */ /* 0x000fe20000000000 */
[----:B------:R-:W-:Y:S01]  /*11fa0*/  R2UR UR11, R7 ;  /* 0x00000000070b72ca */ /* 0x000fe200000e0000 */
[----:B------:R-:W-:Y:S01]  /*11fb0*/  IMAD.MOV.U32 R7, RZ, RZ, 0x40000040 ;  /* 0x40000040ff077424 */ /* 0x000fe200078e00ff */
[----:B0-----:R-:W-:Y:S01]  /*11fc0*/  MOV R9, UR17 ;  /* 0x0000001100097c02 */ /* 0x001fe20008000f00 */
[----:B------:R-:W-:Y:S02]  /*11fd0*/  WARPGROUP.DEPBAR.LE gsb0, 0x0 ;  /* 0x00008000000079c5 */ /* 0x000fe40000010000 */
[----:B-----5:R-:W-:-:S06]  /*11fe0*/  WARPGROUP.ARRIVE ;  /* 0x00000000000079c5 */ /* 0x020fcc0000000000 */
[----:B------:R-:W-:Y:S01]  /*11ff0*/  HGMMA.64x16x16.F32 R48, gdesc[UR4], RZ, !UPT, gsb0 ;  /* 0x00200000043079f0 */ /* 0x000fe2000c0008ff */
[----:B------:R-:W-:Y:S01]  /*12000*/  R2UR UR6, R4 ;  /* 0x00000000040672ca */ /* 0x000fe200000e0000 */
[----:B------:R-:W-:Y:S01]  /*12010*/  UMOV UR4, UR8 ;  /* 0x0000000800047c82 */ /* 0x000fe20008000000 */
[----:B------:R-:W-:Y:S01]  /*12020*/  R2UR UR7, R5 ;  /* 0x00000000050772ca */ /* 0x000fe200000e0000 */
[----:B------:R-:W-:Y:S01]  /*12030*/  UMOV UR5, UR9 ;  /* 0x0000000900057c82 */ /* 0x000fe20008000000 */
[----:B------:R-:W-:Y:S01]  /*12040*/  IMAD.MOV.U32 R5, RZ, RZ, 0x40000040 ;  /* 0x40000040ff057424 */ /* 0x000fe200078e00ff */
[----:B------:R-:W-:Y:S01]  /*12050*/  IADD3 R4, R2, 0x180, RZ ;  /* 0x0000018002047810 */ /* 0x000fe20007ffe0ff */
[----:B------:R-:W-:Y:S02]  /*12060*/  WARPGROUP.DEPBAR.LE gsb0, 0x0 ;  /* 0x00008000000079c5 */ /* 0x000fe40000010000 */
[----:B------:R-:W-:-:S07]  /*12070*/  WARPGROUP.ARRIVE ;  /* 0x00000000000079c5 */ /* 0x000fce0000000000 */
[----:B------:R-:W-:Y:S01]  /*12080*/  HGMMA.64x16x16.F32 R40, gdesc[UR4], RZ, !UPT, gsb0 ;  /* 0x00200000042879f0 */ /* 0x000fe2000c0008ff */
[----:B------:R-:W-:Y:S01]  /*12090*/  R2UR UR6, R4 ;  /* 0x00000000040672ca */ /* 0x000fe200000e0000 */
[----:B------:R-:W-:Y:S01]  /*120a0*/  UMOV UR4, UR8 ;  /* 0x0000000800047c82 */ /* 0x000fe20008000000 */
[----:B------:R-:W-:Y:S01]  /*120b0*/  R2UR UR7, R5 ;  /* 0x00000000050772ca */ /* 0x000fe200000e0000 */
[----:B------:R-:W-:Y:S01]  /*120c0*/  UMOV UR5, UR9 ;  /* 0x0000000900057c82 */ /* 0x000fe20008000000 */
[----:B------:R-:W-:Y:S01]  /*120d0*/  IMAD.MOV.U32 R5, RZ, RZ, 0x40000040 ;  /* 0x40000040ff057424 */ /* 0x000fe200078e00ff */
[----:B------:R-:W-:-:S04]  /*120e0*/  IADD3 R4, R2, 0x2, RZ ;  /* 0x0000000202047810 */ /* 0x000fc80007ffe0ff */
[----:B------:R-:W-:Y:S02]  /*120f0*/  R2UR UR18, R4 ;  /* 0x00000000041272ca */ /* 0x000fe400000e0000 */
[----:B------:R-:W-:Y:S01]  /*12100*/  R2UR UR19, R5 ;  /* 0x00000000051372ca */ /* 0x000fe200000e0000 */
[----:B------:R-:W-:Y:S01]  /*12110*/  IMAD.MOV.U32 R5, RZ, RZ, 0x40000040 ;  /* 0x40000040ff057424 */ /* 0x000fe200078e00ff */
[----:B------:R-:W-:Y:S01]  /*12120*/  IADD3 R4, R2, 0x82, RZ ;  /* 0x0000008202047810 */ /* 0x000fe20007ffe0ff */
[----:B------:R-:W-:Y:S02]  /*12130*/  WARPGROUP.DEPBAR.LE gsb0, 0x0 ;  /* 0x00008000000079c5 */ /* 0x000fe40000010000 */
[----:B------:R-:W-:-:S06]  /*12140*/  WARPGROUP.ARRIVE ;  /* 0x00000000000079c5 */ /* 0x000fcc0000000000 */
[----:B------:R-:W-:Y:S01]  /*12150*/  HGMMA.64x16x16.F32 R32, gdesc[UR4], RZ, !UPT, gsb0 ;  /* 0x00200000042079f0 */ /* 0x000fe2000c0008ff */
[----:B------:R-:W-:Y:S01]  /*12160*/  UIADD3 UR4, UR12, 0x2, URZ ;  /* 0x000000020c047890 */ /* 0x000fe2000fffe03f */
[----:B------:R-:W-:Y:S01]  /*12170*/  R2UR UR6, R4 ;  /* 0x00000000040672ca */ /* 0x000fe200000e0000 */
[----:B------:R-:W-:Y:S01]  /*12180*/  VIADD R4, R2, 0x102 ;  /* 0x0000010202047836 */ /* 0x000fe20000000000 */
[----:B------:R-:W-:Y:S01]  /*12190*/  R2UR UR7, R5 ;  /* 0x00000000050772ca */ /* 0x000fe200000e0000 */
[----:B------:R-:W-:-:S03]  /*121a0*/  IMAD.MOV.U32 R5, RZ, RZ, 0x40000040 ;  /* 0x40000040ff057424 */ /* 0x000fc600078e00ff */
[----:B------:R-:W-:Y:S02]  /*121b0*/  UMOV UR16, UR4 ;  /* 0x0000000400107c82 */ /* 0x000fe40008000000 */
[----:B------:R-:W-:-:S05]  /*121c0*/  IMAD.U32 R8, RZ, RZ, UR16 ;  /* 0x00000010ff087e24 */ /* 0x000fca000f8e00ff */
[----:B------:R0:W-:Y:S01]  /*121d0*/  STL.64 [R1], R8 ;  /* 0x0000000801007387 */ /* 0x0001e20000100a00 */
[----:B------:R-:W-:Y:S02]  /*121e0*/  WARPGROUP.DEPBAR.LE gsb0, 0x0 ;  /* 0x00008000000079c5 */ /* 0x000fe40000010000 */
[----:B------:R-:W-:-:S06]  /*121f0*/  WARPGROUP.ARRIVE ;  /* 0x00000000000079c5 */ /* 0x000fcc0000000000 */
[----:B------:R-:W-:Y:S01]  /*12200*/  HGMMA.64x16x16.F32 R24, gdesc[UR8], RZ, !UPT, gsb0 ;  /* 0x00200000081879f0 */ /* 0x000fe2000c0008ff */
[----:B------:R-:W-:Y:S01]  /*12210*/  UMOV UR8, UR16 ;  /* 0x0000001000087c82 */ /* 0x000fe20008000000 */
[----:B------:R-:W-:Y:S01]  /*12220*/  UMOV UR9, UR17 ;  /* 0x0000001100097c82 */ /* 0x000fe20008000000 */
[----:B------:R-:W-:Y:S01]  /*12230*/  UMOV UR4, UR8 ;  /* 0x0000000800047c82 */ /* 0x000fe20008000000 */
[----:B------:R-:W-:Y:S01]  /*12240*/  UMOV UR5, UR9 ;  /* 0x0000000900057c82 */ /* 0x000fe20008000000 */
[----:B------:R-:W-:Y:S01]  /*12250*/  R2UR UR10, R6 ;  /* 0x00000000060a72ca */ /* 0x000fe200000e0000 */
[----:B------:R-:W-:Y:S01]  /*12260*/  VIADD R6, R2, 0x204 ;  /* 0x0000020402067836 */ /* 0x000fe20000000000 */
[----:B------:R-:W-:Y:S01]  /*12270*/  R2UR UR11, R7 ;  /* 0x00000000070b72ca */ /* 0x000fe200000e0000 */
[----:B------:R-:W-:Y:S01]  /*12280*/  IMAD.MOV.U32 R7, RZ, RZ, 0x40000040 ;  /* 0x40000040ff077424 */ /* 0x000fe200078e00ff */
[----:B------:R-:W-:Y:S02]  /*12290*/  WARPGROUP.DEPBAR.LE gsb0, 0x0 ;  /* 0x00008000000079c5 */ /* 0x000fe40000010000 */
[----:B------:R-:W-:-:S06]  /*122a0*/  WARPGROUP.ARRIVE ;  /* 0x00000000000079c5 */ /* 0x000fcc0000000000 */
[----:B------:R-:W-:Y:S01]  /*122b0*/  HGMMA.64x16x16.F32 R56, gdesc[UR16], R56, gsb0 ;  /* 0x00200000103879f0 */ /* 0x000fe20008000838 */
[----:B------:R-:W-:Y:S02]  /*122c0*/  UMOV UR17, 0x40000040 ;  /* 0x4000004000117882 */ /* 0x000fe40000000000 */
[----:B0-----:R-:W-:Y:S01]  /*122d0*/  MOV R9, UR17 ;  /* 0x0000001100097c02 */ /* 0x001fe20008000f00 */
[----:B------:R-:W-:Y:S02]  /*122e0*/  WARPGROUP.DEPBAR.LE gsb0, 0x0 ;  /* 0x00008000000079c5 */ /* 0x000fe40000010000 */
[----:B------:R-:W-:-:S06]  /*122f0*/  WARPGROUP.ARRIVE ;  /* 0x00000000000079c5 */ /* 0x000fcc0000000000 */
[----:B------:R-:W-:Y:S01]  /*12300*/  HGMMA.64x16x16.F32 R48, gdesc[UR4], R48, gsb0 ;  /* 0x00200000043079f0 */ /* 0x000fe20008000830 */
        /* <DEDUP_REMOVED lines=8> */
[----:B------:R-:W-:Y:S01]  /*12390*/  HGMMA.64x16x16.F32 R40, gdesc[UR4], R40, gsb0 ;  /* 0x00200000042879f0 */ /* 0x000fe20008000828 */
        /* <DEDUP_REMOVED lines=12> */
[----:B------:R-:W-:Y:S01]  /*12460*/  HGMMA.64x16x16.F32 R32, gdesc[UR4], R32, gsb0 ;  /* 0x00200000042079f0 */ /* 0x000fe20008000820 */
[----:B------:R-:W-:Y:S01]  /*12470*/  UIADD3 UR4, UR12, 0x4, URZ ;  /* 0x000000040c047890 */ /* 0x000fe2000fffe03f */
[----:B------:R-:W-:Y:S01]  /*12480*/  R2UR UR6, R4 ;  /* 0x00000000040672ca */ /* 0x000fe200000e0000 */
[----:B------:R-:W-:Y:S01]  /*12490*/  VIADD R4, R2, 0x104 ;  /* 0x0000010402047836 */ /* 0x000fe20000000000 */
[----:B------:R-:W-:Y:S01]  /*124a0*/  R2UR UR7, R5 ;  /* 0x00000000050772ca */ /* 0x000fe200000e0000 */
[----:B------:R-:W-:-:S03]  /*124b0*/  IMAD.MOV.U32 R5, RZ, RZ, 0x40000040 ;  /* 0x40000040ff057424 */ /* 0x000fc600078e00ff */
[----:B------:R-:W-:Y:S02]  /*124c0*/  UMOV UR16, UR4 ;  /* 0x0000000400107c82 */ /* 0x000fe40008000000 */
[----:B------:R-:W-:-:S05]  /*124d0*/  IMAD.U32 R8, RZ, RZ, UR16 ;  /* 0x00000010ff087e24 */ /* 0x000fca000f8e00ff */
[----:B------:R0:W-:Y:S01]  /*124e0*/  STL.64 [R1+0x50], R8 ;  /* 0x0000500801007387 */ /* 0x0001e20000100a00 */
[----:B------:R-:W-:Y:S02]  /*124f0*/  WARPGROUP.DEPBAR.LE gsb0, 0x0 ;  /* 0x00008000000079c5 */ /* 0x000fe40000010000 */
[----:B------:R-:W-:-:S06]  /*12500*/  WARPGROUP.ARRIVE ;  /* 0x00000000000079c5 */ /* 0x000fcc0000000000 */
[----:B------:R-:W-:Y:S01]  /*12510*/  HGMMA.64x16x16.F32 R24, gdesc[UR8], R24, gsb0 ;  /* 0x00200000081879f0 */ /* 0x000fe20008000818 */
        /* <DEDUP_REMOVED lines=159> */
[----:B------:R-:W-:Y:S01]  /*12f10*/  UMOV UR15, UR17 ;  /* 0x00000011000f7c82 */ /* 0x000fe20008000000 */
        /* <DEDUP_REMOVED lines=28> */
[----:B------:R-:W-:Y:S01]  /*130e0*/  UMOV UR5, UR15 ;  /* 0x0000000f00057c82 */ /* 0x000fe20008000000 */
[----:B------:R-:W-:Y:S01]  /*130f0*/  R2UR UR7, R5 ;  /* 0x00000000050772ca */ /* 0x000fe200000e0000 */
[----:B------:R-:W-:Y:S02]  /*13100*/  VIADD R4, R2, 0x384 ;  /* 0x0000038402047836 */ /* 0x000fe40000000000 */
[----:B------:R-:W-:Y:S01]  /*13110*/  IMAD.MOV.U32 R5, RZ, RZ, 0x40000040 ;  /* 0x40000040ff057424 */ /* 0x000fe200078e00ff */
[----:B------:R-:W-:Y:S02]  /*13120*/  UMOV UR16, UR4 ;  /* 0x0000000400107c82 */ /* 0x000fe40008000000 */
[----:B------:R-:W-:Y:S01]  /*13130*/  UMOV UR14, UR16 ;  /* 0x00000010000e7c82 */ /* 0x000fe20008000000 */
[----:B------:R-:W-:Y:S01]  /*13140*/  IMAD.U32 R8, RZ, RZ, UR16 ;  /* 0x00000010ff087e24 */ /* 0x000fe2000f8e00ff */
[----:B------:R-:W-:-:S04]  /*13150*/  UMOV UR4, UR14 ;  /* 0x0000000e00047c82 */ /* 0x000fc80008000000 */
[----:B------:R0:W-:Y:S01]  /*13160*/  STL.64 [R1+0x30], R8 ;  /* 0x0000300801007387 */ /* 0x0001e20000100a00 */
[----:B------:R-:W-:Y:S02]  /*13170*/  WARPGROUP.DEPBAR.LE gsb0, 0x0 ;  /* 0x00008000000079c5 */ /* 0x000fe40000010000 */
[----:B------:R-:W-:-:S06]  /*13180*/  WARPGROUP.ARRIVE ;  /* 0x00000000000079c5 */ /* 0x000fcc0000000000 */
[----:B------:R-:W-:Y:S01]  /*13190*/  HGMMA.64x16x16.F32 R24, gdesc[UR8], R24, gsb0 ;  /* 0x00200000081879f0 */ /* 0x000fe20008000818 */
[----:B------:R-:W-:Y:S01]  /*131a0*/  UMOV UR8, UR14 ;  /* 0x0000000e00087c82 */ /* 0x000fe20008000000 */
[----:B------:R-:W-:Y:S01]  /*131b0*/  UMOV UR9, UR15 ;  /* 0x0000000f00097c82 */ /* 0x000fe20008000000 */
        /* <DEDUP_REMOVED lines=25> */
[----:B------:R-:W-:Y:S01]  /*13350*/  R2UR UR6, R6 ;  /* 0x00000000060672ca */ /* 0x000fe200000e0000 */
[----:B------:R-:W-:Y:S01]  /*13360*/  UMOV UR4, UR14 ;  /* 0x0000000e00047c82 */ /* 0x000fe20008000000 */
[----:B------:R-:W-:Y:S01]  /*13370*/  R2UR UR7, R7 ;  /* 0x00000000070772ca */ /* 0x000fe200000e0000 */
[----:B------:R-:W-:Y:S01]  /*13380*/  UMOV UR5, UR15 ;  /* 0x0000000f00057c82 */ /* 0x000fe20008000000 */
[----:B------:R-:W-:Y:S02]  /*13390*/  VIADD R6, R2, 0x486 ;  /* 0x0000048602067836 */ /* 0x000fe40000000000 */
[----:B------:R-:W-:Y:S01]  /*133a0*/  IMAD.MOV.U32 R7, RZ, RZ, 0x40000040 ;  /* 0x40000040ff077424 */ /* 0x000fe200078e00ff */
        /* <DEDUP_REMOVED lines=11> */
[----:B------:R-:W-:-:S05]  /*13460*/  IMAD.U32 R8, RZ, RZ, UR16 ;  /* 0x00000010ff087e24 */ /* 0x000fca000f8e00ff */
[----:B------:R0:W-:Y:S01]  /*13470*/  STL.64 [R1+0x28], R8 ;  /* 0x0000280801007387 */ /* 0x0001e20000100a00 */
        /* <DEDUP_REMOVED lines=94> */
[----:B------:R-:W-:Y:S01]  /*13a60*/  IMAD.U32 R8, RZ, RZ, UR16 ;  /* 0x00000010ff087e24 */ /* 0x000fe2000f8e00ff */
[----:B------:R-:W-:Y:S02]  /*13a70*/  UIADD3 UR52, UR12, 0x806, URZ ;  /* 0x000008060c347890 */ /* 0x000fe4000fffe03f */
[----:B------:R-:W-:Y:S02]  /*13a80*/  UIADD3 UR48, UR12, 0xc00, URZ ;  /* 0x00000c000c307890 */ /* 0x000fe4000fffe03f */
[----:B------:R-:W-:Y:S01]  /*13a90*/  UIADD3 UR44, UR12, 0xc02, URZ ;  /* 0x00000c020c2c7890 */ /* 0x000fe2000fffe03f */
[----:B------:R0:W-:Y:S01]  /*13aa0*/  STL.64 [R1+0x10], R8 ;  /* 0x0000100801007387 */ /* 0x0001e20000100a00 */
[----:B------:R-:W-:-:S03]  /*13ab0*/  UIADD3 UR40, UR12, 0xc04, URZ ;  /* 0x00000c040c287890 */ /* 0x000fc6000fffe03f */
[----:B0-----:R-:W2:Y:S01]  /*13ac0*/  LDL R8, [R1+0x84] ;  /* 0x0000840001087983 */ /* 0x001ea20000100800 */
        /* <DEDUP_REMOVED lines=12> */
[----:B------:R-:W-:Y:S02]  /*13b90*/  UMOV UR17, 0x40000040 ;  /* 0x4000004000117882 */ /* 0x000fe40000000000 */
[----:B------:R-:W-:Y:S02]  /*13ba0*/  WARPGROUP.DEPBAR.LE gsb0, 0x0 ;  /* 0x00008000000079c5 */ /* 0x000fe40000010000 */
[----:B------:R-:W-:Y:S01]  /*13bb0*/  WARPGROUP.ARRIVE ;  /* 0x00000000000079c5 */ /* 0x000fe20000000000 */
[----:B------:R-:W-:Y:S01]  /*13bc0*/  UMOV UR15, UR17 ;  /* 0x00000011000f7c82 */ /* 0x000fe20008000000 */
[----:B------:R-:W-:Y:S01]  /*13bd0*/  VIADD R6, R2, 0x704 ;  /* 0x0000070402067836 */ /* 0x000fe20000000000 */
[----:B------:R-:W-:Y:S01]  /*13be0*/  UIADD3 UR36, UR12, 0xc06, URZ ;  /* 0x00000c060c247890 */ /* 0x000fe2000fffe03f */
[----:B------:R-:W-:Y:S01]  /*13bf0*/  IMAD.MOV.U32 R7, RZ, RZ, 0x40000040 ;  /* 0x40000040ff077424 */ /* 0x000fe200078e00ff */
[----:B------:R-:W-:Y:S01]  /*13c00*/  MOV R11, UR17 ;  /* 0x00000011000b7c02 */ /* 0x000fe20008000f00 */
[----:B------:R-:W-:Y:S01]  /*13c10*/  HGMMA.64x16x16.F32 R48, gdesc[UR4], R48, gsb0 ;  /* 0x00200000043079f0 */ /* 0x000fe20008000830 */
[----:B------:R-:W-:Y:S01]  /*13c20*/  R2UR UR6, R4 ;  /* 0x00000000040672ca */ /* 0x000fe200000e0000 */
[----:B------:R-:W-:Y:S01]  /*13c30*/  UMOV UR4, UR8 ;  /* 0x0000000800047c82 */ /* 0x000fe20008000000 */
[----:B------:R-:W-:Y:S01]  /*13c40*/  R2UR UR7, R5 ;  /* 0x00000000050772ca */ /* 0x000fe200000e0000 */
[----:B------:R-:W-:Y:S01]  /*13c50*/  UMOV UR5, UR9 ;  /* 0x0000000900057c82 */ /* 0x000fe20008000000 */
[----:B------:R-:W-:Y:S01]  /*13c60*/  IMAD.MOV.U32 R5, RZ, RZ, 0x40000040 ;  /* 0x40000040ff057424 */ /* 0x000fe200078e00ff */
[----:B------:R-:W-:Y:S01]  /*13c70*/  IADD3 R4, R2, 0x682, RZ ;  /* 0x0000068202047810 */ /* 0x000fe20007ffe0ff */
[----:B------:R-:W-:-:S02]  /*13c80*/  WARPGROUP.DEPBAR.LE gsb0, 0x0 ;  /* 0x00008000000079c5 */ /* 0x000fc40000010000 */
        /* <DEDUP_REMOVED lines=16> */
[----:B------:R-:W-:Y:S02]  /*13d90*/  R2UR UR6, R4 ;  /* 0x00000000040672ca */ /* 0x000fe400000e0000 */
[----:B------:R-:W-:-:S04]  /*13da0*/  R2UR UR7, R5 ;  /* 0x00000000050772ca */ /* 0x000fc800000e0000 */
[----:B------:R-:W-:Y:S01]  /*13db0*/  UMOV UR16, UR4 ;  /* 0x0000000400107c82 */ /* 0x000fe20008000000 */
[----:B------:R-:W-:Y:S02]  /*13dc0*/  WARPGROUP.DEPBAR.LE gsb0, 0x0 ;  /* 0x00008000000079c5 */ /* 0x000fe40000010000 */
[----:B------:R-:W-:Y:S01]  /*13dd0*/  WARPGROUP.ARRIVE ;  /* 0x00000000000079c5 */ /* 0x000fe20000000000 */
[----:B------:R-:W-:Y:S01]  /*13de0*/  UMOV UR14, UR16 ;  /* 0x00000010000e7c82 */ /* 0x000fe20008000000 */
[----:B------:R-:W-:Y:S01]  /*13df0*/  UMOV UR5, UR15 ;  /* 0x0000000f00057c82 */ /* 0x000fe20008000000 */
[----:B------:R-:W-:Y:S02]  /*13e00*/  VIADD R4, R2, 0x604 ;  /* 0x0000060402047836 */ /* 0x000fe40000000000 */
[----:B------:R-:W-:Y:S01]  /*13e10*/  IMAD.MOV.U32 R5, RZ, RZ, 0x40000040 ;  /* 0x40000040ff057424 */ /* 0x000fe200078e00ff */
[----:B------:R-:W-:Y:S01]  /*13e20*/  HGMMA.64x16x16.F32 R24, gdesc[UR8], R24, gsb0 ;  /* 0x00200000081879f0 */ /* 0x000fe20008000818 */
[----:B--2---:R-:W-:-:S02]  /*13e30*/  IMAD.IADD R3, R8, 0x1, R179 ;  /* 0x0000000108037824 */ /* 0x004fc400078e02b3 */
[----:B------:R-:W-:Y:S01]  /*13e40*/  IMAD.U32 R10, RZ, RZ, UR16 ;  /* 0x00000010ff0a7e24 */ /* 0x000fe2000f8e00ff */
[----:B------:R-:W-:Y:S02]  /*13e50*/  WARPGROUP.DEPBAR.LE gsb0, 0x0 ;  /* 0x00008000000079c5 */ /* 0x000fe40000010000 */
[----:B------:R-:W-:-:S06]  /*13e60*/  WARPGROUP.ARRIVE ;  /* 0x00000000000079c5 */ /* 0x000fcc0000000000 */
[----:B------:R-:W-:Y:S01]  /*13e70*/  HGMMA.64x16x16.F32 R56, gdesc[UR16], R56, gsb0 ;  /* 0x00200000103879f0 */ /* 0x000fe20008000838 */
[----:B------:R-:W-:Y:S02]  /*13e80*/  UMOV UR4, UR14 ;  /* 0x0000000e00047c82 */ /* 0x000fe40008000000 */
[----:B------:R-:W-:Y:S02]  /*13e90*/  WARPGROUP.DEPBAR.LE gsb0, 0x0 ;  /* 0x00008000000079c5 */ /* 0x000fe40000010000 */
[----:B------:R-:W-:-:S06]  /*13ea0*/  WARPGROUP.ARRIVE ;  /* 0x00000000000079c5 */ /* 0x000fcc0000000000 */
[----:B------:R-:W-:Y:S01]  /*13eb0*/  HGMMA.64x16x16.F32 R48, gdesc[UR4], R48, gsb0 ;  /* 0x00200000043079f0 */ /* 0x000fe20008000830 */
[----:B------:R-:W-:Y:S02]  /*13ec0*/  R2UR UR6, R4 ;  /* 0x00000000040672ca */ /* 0x000fe400000e0000 */
[----:B------:R-:W-:Y:S01]  /*13ed0*/  R2UR UR7, R5 ;  /* 0x00000000050772ca */ /* 0x000fe200000e0000 */
[----:B------:R-:W-:Y:S01]  /*13ee0*/  UMOV UR4, UR14 ;  /* 0x0000000e00047c82 */ /* 0x000fe20008000000 */
[----:B------:R-:W-:Y:S01]  /*13ef0*/  UMOV UR5, UR15 ;  /* 0x0000000f00057c82 */ /* 0x000fe20008000000 */
[----:B------:R-:W-:Y:S02]  /*13f00*/  WARPGROUP.DEPBAR.LE gsb0, 0x0 ;  /* 0x00008000000079c5 */ /* 0x000fe40000010000 */
[----:B------:R-:W-:-:S08]  /*13f10*/  WARPGROUP.ARRIVE ;  /* 0x00000000000079c5 */ /* 0x000fd00000000000 */
[----:B------:R-:W-:Y:S01]  /*13f20*/  HGMMA.64x16x16.F32 R40, gdesc[UR4], R40, gsb0 ;  /* 0x00200000042879f0 */ /* 0x000fe20008000828 */
[----:B------:R-:W-:Y:S01]  /*13f30*/  IMAD.MOV.U32 R5, RZ, RZ, 0x40000040 ;  /* 0x40000040ff057424 */ /* 0x000fe200078e00ff */
[----:B------:R-:W-:-:S04]  /*13f40*/  IADD3 R4, R2, 0x684, RZ ;  /* 0x0000068402047810 */ /* 0x000fc80007ffe0ff */
[----:B------:R-:W-:Y:S02]  /*13f50*/  R2UR UR10, R4 ;  /* 0x00000000040a72ca */ /* 0x000fe400000e0000 */
[----:B------:R-:W-:Y:S01]  /*13f60*/  R2UR UR11, R5 ;  /* 0x00000000050b72ca */ /* 0x000fe200000e0000 */
[----:B------:R-:W-:Y:S01]  /*13f70*/  UMOV UR8, UR14 ;  /* 0x0000000e00087c82 */ /* 0x000fe20008000000 */
[----:B------:R-:W-:Y:S01]  /*13f80*/  UMOV UR9, UR15 ;  /* 0x0000000f00097c82 */ /* 0x000fe20008000000 */
[----:B------:R-:W-:Y:S02]  /*13f90*/  WARPGROUP.DEPBAR.LE gsb0, 0x0 ;  /* 0x00008000000079c5 */ /* 0x000fe40000010000 */
[----:B------:R-:W-:-:S08]  /*13fa0*/  WARPGROUP.ARRIVE ;  /* 0x00000000000079c5 */ /* 0x000fd00000000000 */
        /* <DEDUP_REMOVED lines=12> */
[----:B------:R-:W-:Y:S02]  /*14070*/  WARPGROUP.DEPBAR.LE gsb0, 0x0 ;  /* 0x00008000000079c5 */ /* 0x000fe40000010000 */
[----:B------:R-:W-:-:S10]  /*14080*/  WARPGROUP.ARRIVE ;  /* 0x00000000000079c5 */ /* 0x000fd40000000000 */
        /* <DEDUP_REMOVED lines=10> */
[----:B------:R-:W-:Y:S01]  /*14130*/  VIADD R4, R2, 0x606 ;  /* 0x0000060602047836 */ /* 0x000fe20000000000 */
[----:B------:R-:W-:-:S04]  /*14140*/  MOV R5, 0x40000040 ;  /* 0x4000004000057802 */ /* 0x000fc80000000f00 */
[----:B------:R-:W-:Y:S02]  /*14150*/  R2UR UR54, R4 ;  /* 0x00000000043672ca */ /* 0x000fe400000e0000 */
[----:B------:R-:W-:Y:S01]  /*14160*/  R2UR UR55, R5 ;  /* 0x00000000053772ca */ /* 0x000fe200000e0000 */
[----:B------:R-:W-:Y:S02]  /*14170*/  WARPGROUP.DEPBAR.LE gsb0, 0x0 ;  /* 0x00008000000079c5 */ /* 0x000fe40000010000 */
[----:B------:R-:W-:-:S10]  /*14180*/  WARPGROUP.ARRIVE ;  /* 0x00000000000079c5 */ /* 0x000fd40000000000 */
[----:B------:R-:W-:Y:S01]  /*14190*/  HGMMA.64x16x16.F32 R40, gdesc[UR52], R40, gsb0 ;  /* 0x00200000342879f0 */ /* 0x000fe20008000828 */
[----:B------:R-:W-:Y:S01]  /*141a0*/  VIADD R4, R2, 0x686 ;  /* 0x0000068602047836 */ /* 0x000fe20000000000 */
[----:B------:R-:W-:-:S04]  /*141b0*/  MOV R5, 0x40000040 ;  /* 0x4000004000057802 */ /* 0x000fc80000000f00 */
[----:B------:R-:W-:Y:S02]  /*141c0*/  R2UR UR6, R4 ;  /* 0x00000000040672ca */ /* 0x000fe400000e0000 */
[----:B------:R-:W-:Y:S01]  /*141d0*/  R2UR UR7, R5 ;  /* 0x00000000050772ca */ /* 0x000fe200000e0000 */
[----:B------:R-:W-:Y:S01]  /*141e0*/  UMOV UR4, UR52 ;  /* 0x0000003400047c82 */ /* 0x000fe20008000000 */
[----:B------:R-:W-:Y:S01]  /*141f0*/  UMOV UR5, UR53 ;  /* 0x0000003500057c82 */ /* 0x000fe20008000000 */
[----:B------:R-:W-:Y:S02]  /*14200*/  WARPGROUP.DEPBAR.LE gsb0, 0x0 ;  /* 0x00008000000079c5 */ /* 0x000fe40000010000 */
[----:B------:R-:W-:-:S08]  /*14210*/  WARPGROUP.ARRIVE ;  /* 0x00000000000079c5 */ /* 0x000fd00000000000 */
[----:B------:R-:W-:Y:S01]  /*14220*/  HGMMA.64x16x16.F32 R32, gdesc[UR4], R32, gsb0 ;  /* 0x00200000042079f0 */ /* 0x000fe20008000820 */
[----:B------:R-:W-:Y:S02]  /*14230*/  VIADD R6, R2, 0x706 ;  /* 0x0000070602067836 */ /* 0x000fe40000000000 */
[----:B------:R-:W-:-:S03]  /*14240*/  IMAD.MOV.U32 R7, RZ, RZ, 0x40000040 ;  /* 0x40000040ff077424 */ /* 0x000fc600078e00ff */
        /* <DEDUP_REMOVED lines=12> */
[----:B------:R-:W-:Y:S02]  /*14310*/  VIADD R4, R2, 0x800 ;  /* 0x0000080002047836 */ /* 0x000fe40000000000 */
[----:B------:R-:W-:-:S03]  /*14320*/  IMAD.MOV.U32 R5, RZ, RZ, 0x40000040 ;  /* 0x40000040ff057424 */ /* 0x000fc600078e00ff */
        /* <DEDUP_REMOVED lines=23> */
[----:B------:R-:W-:Y:S02]  /*144a0*/  IADD3 R6, R2, 0x980, RZ ;  /* 0x0000098002067810 */ /* 0x000fe40007ffe0ff */
[----:B------:R-:W-:Y:S02]  /*144b0*/  MOV R7, 0x40000040 ;  /* 0x4000004000077802 */ /* 0x000fe40000000f00 */
        /* <DEDUP_REMOVED lines=100> */
[----:B------:R-:W-:Y:S01]  /*14b00*/  IADD3 R4, R2, 0x886, RZ ;  /* 0x0000088602047810 */ /* 0x000fe20007ffe0ff */
[----:B------:R0:W-:Y:S01]  /*14b10*/  STL.64 [R1+0x8], R10 ;  /* 0x0000080a01007387 */ /* 0x0001e20000100a00 */
[----:B------:R-:W-:Y:S02]  /*14b20*/  ULDC UR4, c[0x0][0x988] ;  /* 0x0002620000047ab9 */ /* 0x000fe40000000800 */
        /* <DEDUP_REMOVED lines=13> */
[----:B------:R-:W-:Y:S01]  /*14c00*/  IMAD R4, R180, -0x50, R3 ;  /* 0xffffffb0b4047824 */ /* 0x000fe200078e0203 */
[----:B------:R-:W-:Y:S02]  /*14c10*/  MOV R3, 0x40000040 ;  /* 0x4000004000037802 */ /* 0x000fe40000000f00 */
[----:B------:R-:W-:Y:S02]  /*14c20*/  R2UR UR38, R2 ;  /* 0x00000000022672ca */ /* 0x000fe400000e0000 */
[----:B------:R-:W-:Y:S02]  /*14c30*/  R2UR UR39, R3 ;  /* 0x00000000032772ca */ /* 0x000fe400000e0000 */
[----:B------:R-:W-:-:S02]  /*14c40*/  ISETP.GT.AND P6, PT, R4, RZ, PT ;  /* 0x000000ff0400720c */ /* 0x000fc40003fc4270 */
[C---:B------:R-:W-:Y:S02]  /*14c50*/  ISETP.GT.AND P5, PT, R4.reuse, 0x1, PT ;  /* 0x000000010400780c */ /* 0x040fe40003fa4270 */
[----:B------:R-:W-:Y:S02]  /*14c60*/  ISETP.GT.AND P4, PT, R4, 0x8, PT ;  /* 0x000000080400780c */ /* 0x000fe40003f84270 */
[----:B------:R-:W-:Y:S02]  /*14c70*/  FSEL R65, R56, -INF , P6 ;  /* 0xff80000038417808 */ /* 0x000fe40003000000 */
[----:B------:R-:W-:Y:S02]  /*14c80*/  FSEL R57, R57, -INF , P5 ;  /* 0xff80000039397808 */ /* 0x000fe40002800000 */
[----:B------:R-:W-:Y:S02]  /*14c90*/  ISETP.GT.AND P3, PT, R4, 0x9, PT ;  /* 0x000000090400780c */ /* 0x000fe40003f64270 */
[----:B------:R-:W-:-:S02]  /*14ca0*/  FSEL R67, R60, -INF , P4 ;  /* 0xff8000003c437808 */ /* 0x000fc40002000000 */
[----:B------:R-:W-:Y:S02]  /*14cb0*/  FMNMX.FTZ R2, R65, R57, !PT ;  /* 0x0000003941027209 */ /* 0x000fe40007810000 */
[----:B------:R-:W-:Y:S02]  /*14cc0*/  ISETP.GT.AND P2, PT, R4, 0x10, PT ;  /* 0x000000100400780c */ /* 0x000fe40003f44270 */
[----:B------:R-:W-:Y:S02]  /*14cd0*/  FSEL R61, R61, -INF , P3 ;  /* 0xff8000003d3d7808 */ /* 0x000fe40001800000 */
[----:B------:R-:W-:Y:S02]  /*14ce0*/  FMNMX.FTZ R2, R67, R2, !PT ;  /* 0x0000000243027209 */ /* 0x000fe40007810000 */
[----:B------:R-:W-:Y:S02]  /*14cf0*/  FSEL R3, R58, -INF , P6 ;  /* 0xff8000003a037808 */ /* 0x000fe40003000000 */
[----:B------:R-:W-:-:S02]  /*14d00*/  ISETP.GT.AND P6, PT, R4, 0x11, PT ;  /* 0x000000110400780c */ /* 0x000fc40003fc4270 */
[----:B------:R-:W-:Y:S02]  /*14d10*/  FSEL R69, R48, -INF , P2 ;  /* 0xff80000030457808 */ /* 0x000fe40001000000 */
[----:B------:R-:W-:Y:S01]  /*14d20*/  FMNMX.FTZ R2, R61, R2, !PT ;  /* 0x000000023d027209 */ /* 0x000fe20007810000 */
[----:B------:R-:W-:Y:S02]  /*14d30*/  WARPGROUP.DEPBAR.LE gsb0, 0x0 ;  /* 0x00008000000079c5 */ /* 0x000fe40000010000 */
[----:B------:R-:W-:-:S06]  /*14d40*/  WARPGROUP.ARRIVE ;  /* 0x00000000000079c5 */ /* 0x000fcc0000000000 */
[----:B------:R-:W-:Y:S01]  /*14d50*/  HGMMA.64x16x16.F32 R24, gdesc[UR36], R24, gsb0 ;  /* 0x00200000241879f0 */ /* 0x000fe20008000818 */
        /* <DEDUP_REMOVED lines=20> */
[----:B0-----:R-:W-:Y:S02]  /*14ea0*/  FSEL R11, R54, -INF , P5 ;  /* 0xff800000360b7808 */ /* 0x001fe40002800000 */
        /* <DEDUP_REMOVED lines=37> */
[----:B------:R-:W-:-:S04]  /*15100*/  FMNMX.FTZ R2, R87, R2, !PT ;  /* 0x0000000257027209 */ /* 0x000fc80007810000 */
[----:B------:R-:W-:-:S05]  /*15110*/  FMNMX.FTZ R6, R89, R2, !PT ;  /* 0x0000000259067209 */ /* 0x000fca0007810000 */
[----:B------:R-:W0:Y:S02]  /*15120*/  SHFL.BFLY PT, R5, R6, 0x2, 0x1f ;  /* 0x0c401f0006057f89 */ /* 0x000e2400000e0000 */
[----:B0-----:R-:W-:-:S05]  /*15130*/  FMNMX.FTZ R8, R6, R5, !PT ;  /* 0x0000000506087209 */ /* 0x001fca0007810000 */
[----:B------:R-:W0:Y:S01]  /*15140*/  SHFL.BFLY PT, R5, R8, 0x1, 0x1f ;  /* 0x0c201f0008057f89 */ /* 0x000e2200000e0000 */
[----:B------:R-:W-:Y:S01]  /*15150*/  IMAD.U32 R2, RZ, RZ, UR4 ;  /* 0x00000004ff027e24 */ /* 0x000fe2000f8e00ff */
[----:B0-----:R-:W-:-:S04]  /*15160*/  FMNMX.FTZ R5, R8, R5, !PT ;  /* 0x0000000508057209 */ /* 0x001fc80007810000 */
[C---:B------:R-:W-:Y:S01]  /*15170*/  FSETP.NEU.FTZ.AND P0, PT, R5.reuse, -INF , PT ;  /* 0xff8000000500780b */ /* 0x040fe20003f1d000 */
[----:B------:R-:W-:-:S05]  /*15180*/  FMUL.FTZ R4, R5, R2 ;  /* 0x0000000205047220 */ /* 0x000fca0000410000 */
[----:B------:R-:W-:Y:S02]  /*15190*/  FSEL R10, R4, RZ, P0 ;  /* 0x000000ff040a7208 */ /* 0x000fe40000000000 */
        /* <DEDUP_REMOVED lines=13> */
[----:B------:R-:W-:Y:S02]  /*15270*/  FSEL R39, R39, -INF , P6 ;  /* 0xff80000027277808 */ /* 0x000fe40003000000 */
[----:B------:R-:W-:Y:S01]  /*15280*/  FMNMX.FTZ R4, R25, R4, !PT ;  /* 0x0000000419047209 */ /* 0x000fe20007810000 */
[----:B------:R-:W-:Y:S01]  /*15290*/  FFMA.FTZ R29, R57, R2, -R10 ;  /* 0x00000002391d7223 */ /* 0x000fe2000001080a */
[----:B------:R-:W-:Y:S02]  /*152a0*/  FSEL R57, R26, -INF , P5 ;  /* 0xff8000001a397808 */ /* 0x000fe40002800000 */
[----:B------:R-:W-:Y:S02]  /*152b0*/  FMNMX.FTZ R4, R39, R4, !PT ;  /* 0x0000000427047209 */ /* 0x000fe40007810000 */
[----:B------:R-:W-:-:S02]  /*152c0*/  FSEL R27, R27, -INF , P4 ;  /* 0xff8000001b1b7808 */ /* 0x000fc40002000000 */
[----:B------:R-:W-:Y:S01]  /*152d0*/  FMNMX.FTZ R4, R57, R4, !PT ;  /* 0x0000000439047209 */ /* 0x000fe20007810000 */
[----:B------:R-:W-:Y:S01]  /*152e0*/  FFMA.FTZ R33, R61, R2, -R10 ;  /* 0x000000023d217223 */ /* 0x000fe2000001080a */
[----:B------:R-:W-:Y:S02]  /*152f0*/  FSEL R61, R30, -INF , P3 ;  /* 0xff8000001e3d7808 */ /* 0x000fe40001800000 */
[----:B------:R-:W-:Y:S02]  /*15300*/  FMNMX.FTZ R4, R27, R4, !PT ;  /* 0x000000041b047209 */ /* 0x000fe40007810000 */
[----:B------:R-:W-:Y:S02]  /*15310*/  FSEL R31, R31, -INF , P2 ;  /* 0xff8000001f1f7808 */ /* 0x000fe40001000000 */
[----:B------:R-:W-:-:S04]  /*15320*/  FMNMX.FTZ R4, R61, R4, !PT ;  /* 0x000000043d047209 */ /* 0x000fc80007810000 */
[----:B------:R-:W-:Y:S01]  /*15330*/  FMNMX.FTZ R4, R31, R4, !PT ;  /* 0x000000041f047209 */ /* 0x000fe20007810000 */
[----:B------:R-:W-:-:S04]  /*15340*/  FFMA.FTZ R6, R49, R2, -R10 ;  /* 0x0000000231067223 */ /* 0x000fc8000001080a */
[----:B------:R-:W0:Y:S02]  /*15350*/  SHFL.BFLY PT, R49, R4, 0x2, 0x1f ;  /* 0x0c401f0004317f89 */ /* 0x000e2400000e0000 */
[----:B0-----:R-:W-:-:S05]  /*15360*/  FMNMX.FTZ R49, R4, R49, !PT ;  /* 0x0000003104317209 */ /* 0x001fca0007810000 */
[----:B------:R-:W0:Y:S01]  /*15370*/  SHFL.BFLY PT, R4, R49, 0x1, 0x1f ;  /* 0x0c201f0031047f89 */ /* 0x000e2200000e0000 */
[-CC-:B------:R-:W-:Y:S01]  /*15380*/  FFMA.FTZ R208, R65, R2.reuse, -R10.reuse ;  /* 0x0000000241d07223 */ /* 0x180fe2000001080a */
[-CC-:B------:R-:W-:Y:S01]  /*15390*/  FFMA.FTZ R210, R67, R2.reuse, -R10.reuse ;  /* 0x0000000243d27223 */ /* 0x180fe2000001080a */
[----:B------:R-:W-:Y:S01]  /*153a0*/  MUFU.EX2 R29, R29 ;  /* 0x0000001d001d7308 */ /* 0x000fe20000000800 */
[----:B------:R-:W-:-:S07]  /*153b0*/  FFMA.FTZ R69, R69, R2, -R10 ;  /* 0x0000000245457223 */ /* 0x000fce000001080a */
[----:B------:R-:W1:Y:S01]  /*153c0*/  MUFU.EX2 R208, R208 ;  /* 0x000000d000d07308 */ /* 0x000e620000000800 */
[----:B0-----:R-:W-:-:S04]  /*153d0*/  FMNMX.FTZ R4, R49, R4, !PT ;  /* 0x0000000431047209 */ /* 0x001fc80007810000 */
[C---:B------:R-:W-:Y:S01]  /*153e0*/  FSETP.NEU.FTZ.AND P2, PT, R4.reuse, -INF , PT ;  /* 0xff8000000400780b */ /* 0x040fe20003f5d000 */
[----:B------:R-:W-:Y:S02]  /*153f0*/  FMUL.FTZ R8, R4, R2 ;  /* 0x0000000204087220 */ /* 0x000fe40000410000 */
[----:B------:R-:W0:Y:S03]  /*15400*/  MUFU.EX2 R210, R210 ;  /* 0x000000d200d27308 */ /* 0x000e260000000800 */
[----:B------:R-:W-:-:S05]  /*15410*/  FSEL R8, R8, RZ, P2 ;  /* 0x000000ff08087208 */ /* 0x000fca0001000000 */
[----:B------:R-:W2:Y:S01]  /*15420*/  MUFU.EX2 R33, R33 ;  /* 0x0000002100217308 */ /* 0x000ea20000000800 */
[-CC-:B------:R-:W-:Y:S01]  /*15430*/  FFMA.FTZ R3, R3, R2.reuse, -R8.reuse ;  /* 0x0000000203037223 */ /* 0x180fe20000010808 */
[-CC-:B------:R-:W-:Y:S01]  /*15440*/  FFMA.FTZ R59, R59, R2.reuse, -R8.reuse ;  /* 0x000000023b3b7223 */ /* 0x180fe20000010808 */
[-C--:B------:R-:W-:Y:S01]  /*15450*/  FFMA.FTZ R7, R7, R2.reuse, -R8 ;  /* 0x0000000207077223 */ /* 0x080fe20000010808 */
[----:B------:R-:W-:Y:S01]  /*15460*/  ISETP.NE.AND P0, PT, R12, RZ, PT ;  /* 0x000000ff0c00720c */ /* 0x000fe20003f05270 */
[-CC-:B------:R-:W-:Y:S01]  /*15470*/  FFMA.FTZ R37, R37, R2.reuse, -R10.reuse ;  /* 0x0000000225257223 */ /* 0x180fe2000001080a */
[-C--:B------:R-:W-:Y:S02]  /*15480*/  FFMA.FTZ R71, R71, R2.reuse, -R10 ;  /* 0x0000000247477223 */ /* 0x080fe4000001080a */
[----:B------:R-:W3:Y:S01]  /*15490*/  MUFU.EX2 R69, R69 ;  /* 0x0000004500457308 */ /* 0x000ee20000000800 */
[-CC-:B------:R-:W-:Y:S01]  /*154a0*/  FFMA.FTZ R63, R63, R2.reuse, -R8.reuse ;  /* 0x000000023f3f7223 */ /* 0x180fe20000010808 */
[----:B------:R-:W-:-:S06]  /*154b0*/  FFMA.FTZ R9, R9, R2, -R8 ;  /* 0x0000000209097223 */ /* 0x000fcc0000010808 */
[----:B------:R-:W-:Y:S01]  /*154c0*/  MUFU.EX2 R3, R3 ;  /* 0x0000000300037308 */ /* 0x000fe20000000800 */
[----:B------:R-:W-:-:S07]  /*154d0*/  FFMA.FTZ R53, R53, R2, -R10 ;  /* 0x0000000235357223 */ /* 0x000fce000001080a */
[----:B------:R-:W4:Y:S01]  /*154e0*/  MUFU.EX2 R12, R59 ;  /* 0x0000003b000c7308 */ /* 0x000f220000000800 */
[----:B------:R-:W-:-:S07]  /*154f0*/  FFMA.FTZ R73, R73, R2, -R10 ;  /* 0x0000000249497223 */ /* 0x000fce000001080a */
[----:B------:R-:W4:Y:S08]  /*15500*/  MUFU.EX2 R6, R6 ;  /* 0x0000000600067308 */ /* 0x000f300000000800 */
[----:B------:R1:W-:Y:S08]  /*15510*/  MUFU.EX2 R198, R37 ;  /* 0x0000002500c67308 */ /* 0x0003f00000000800 */
[----:B------:R-:W4:Y:S01]  /*15520*/  MUFU.EX2 R7, R7 ;  /* 0x0000000700077308 */ /* 0x000f220000000800 */
[----:B-1----:R-:W-:-:S04]  /*15530*/  FADD.FTZ R37, R208, R29 ;  /* 0x0000001dd0257221 */ /* 0x002fc80000010000 */
[----:B0-----:R-:W-:-:S03]  /*15540*/  FADD.FTZ R30, R210, R37 ;  /* 0x00000025d21e7221 */ /* 0x001fc60000010000 */
[----:B------:R-:W0:Y:S01]  /*15550*/  MUFU.EX2 R71, R71 ;  /* 0x0000004700477308 */ /* 0x000e220000000800 */
[----:B------:R-:W-:Y:S01]  /*15560*/  FFMA.FTZ R51, R51, R2, -R8 ;  /* 0x0000000233337223 */ /* 0x000fe20000010808 */
[----:B--2---:R-:W-:-:S06]  /*15570*/  FADD.FTZ R30, R33, R30 ;  /* 0x0000001e211e7221 */ /* 0x004fcc0000010000 */
[----:B------:R-:W1:Y:S01]  /*15580*/  MUFU.EX2 R14, R63 ;  /* 0x0000003f000e7308 */ /* 0x000e620000000800 */
[-C--:B------:R-:W-:Y:S01]  /*15590*/  FFMA.FTZ R11, R11, R2.reuse, -R8 ;  /* 0x000000020b0b7223 */ /* 0x080fe20000010808 */
[----:B------:R-:W-:Y:S01]  /*155a0*/  FFMA.FTZ R41, R41, R2, -R10 ;  /* 0x0000000229297223 */ /* 0x000fe2000001080a */
[----:B---3--:R-:W-:-:S05]  /*155b0*/  FADD.FTZ R37, R69, R30 ;  /* 0x0000001e45257221 */ /* 0x008fca0000010000 */
[----:B------:R-:W2:Y:S01]  /*155c0*/  MUFU.EX2 R206, R53 ;  /* 0x0000003500ce7308 */ /* 0x000ea20000000800 */
[----:B------:R-:W-:Y:S01]  /*155d0*/  FFMA.FTZ R75, R75, R2, -R10 ;  /* 0x000000024b4b7223 */ /* 0x000fe2000001080a */
[----:B----4-:R-:W-:-:S06]  /*155e0*/  FADD.FTZ R30, R3, R12 ;  /* 0x0000000c031e7221 */ /* 0x010fcc0000010000 */
[----:B------:R-:W3:Y:S01]  /*155f0*/  MUFU.EX2 R9, R9 ;  /* 0x0000000900097308 */ /* 0x000ee20000000800 */
[----:B------:R-:W-:Y:S01]  /*15600*/  FFMA.FTZ R55, R55, R2, -R8 ;  /* 0x0000000237377223 */ /* 0x000fe20000010808 */
[----:B------:R-:W-:-:S06]  /*15610*/  FADD.FTZ R32, R6, R37 ;  /* 0x0000002506207221 */ /* 0x000fcc0000010000 */
[----:B------:R-:W4:Y:S01]  /*15620*/  MUFU.EX2 R73, R73 ;  /* 0x0000004900497308 */ /* 0x000f220000000800 */
[----:B------:R-:W-:Y:S01]  /*15630*/  FADD.FTZ R37, R7, R30 ;  /* 0x0000001e07257221 */ /* 0x000fe20000010000 */
[----:B------:R-:W-:-:S06]  /*15640*/  FFMA.FTZ R13, R13, R2, -R8 ;  /* 0x000000020d0d7223 */ /* 0x000fcc0000010808 */
[----:B------:R-:W4:Y:S01]  /*15650*/  MUFU.EX2 R20, R51 ;  /* 0x0000003300147308 */ /* 0x000f220000000800 */
[-CC-:B------:R-:W-:Y:S01]  /*15660*/  FFMA.FTZ R45, R45, R2.reuse, -R10.reuse ;  /* 0x000000022d2d7223 */ /* 0x180fe2000001080a */
[----:B------:R-:W-:-:S06]  /*15670*/  FFMA.FTZ R77, R77, R2, -R10 ;  /* 0x000000024d4d7223 */ /* 0x000fcc000001080a */
[----:B------:R0:W4:Y:S08]  /*15680*/  MUFU.EX2 R200, R41 ;  /* 0x0000002900c87308 */ /* 0x0001300000000800 */
[----:B------:R-:W-:Y:S01]  /*15690*/  MUFU.EX2 R11, R11 ;  /* 0x0000000b000b7308 */ /* 0x000fe20000000800 */
[----:B0-----:R-:W-:Y:S01]  /*156a0*/  FADD.FTZ R41, R71, R32 ;  /* 0x0000002047297221 */ /* 0x001fe20000010000 */
[----:B-1----:R-:W-:Y:S01]  /*156b0*/  FADD.FTZ R32, R14, R37 ;  /* 0x000000250e207221 */ /* 0x002fe20000010000 */
[----:B------:R-:W-:-:S05]  /*156c0*/  FFMA.FTZ R43, R43, R2, -R8 ;  /* 0x000000022b2b7223 */ /* 0x000fca0000010808 */
[----:B------:R-:W0:Y:S01]  /*156d0*/  MUFU.EX2 R75, R75 ;  /* 0x0000004b004b7308 */ /* 0x000e220000000800 */
[----:B--2---:R-:W-:Y:S01]  /*156e0*/  FADD.FTZ R34, R206, R41 ;  /* 0x00000029ce227221 */ /* 0x004fe20000010000 */
[----:B---3--:R-:W-:-:S06]  /*156f0*/  FADD.FTZ R37, R9, R32 ;  /* 0x0000002009257221 */ /* 0x008fcc0000010000 */
[----:B------:R-:W-:Y:S01]  /*15700*/  MUFU.EX2 R24, R55 ;  /* 0x0000003700187308 */ /* 0x000fe20000000800 */
[-C--:B------:R-:W-:Y:S01]  /*15710*/  FFMA.FTZ R15, R15, R2.reuse, -R8 ;  /* 0x000000020f0f7223 */ /* 0x080fe20000010808 */
[-C--:B------:R-:W-:Y:S01]  /*15720*/  FFMA.FTZ R79, R79, R2.reuse, -R10 ;  /* 0x000000024f4f7223 */ /* 0x080fe2000001080a */
[----:B------:R-:W-:-:S05]  /*15730*/  FFMA.FTZ R35, R35, R2, -R8 ;  /* 0x0000000223237223 */ /* 0x000fca0000010808 */
[----:B------:R-:W1:Y:S01]  /*15740*/  MUFU.EX2 R202, R45 ;  /* 0x0000002d00ca7308 */ /* 0x000e620000000800 */
[----:B----4-:R-:W-:Y:S01]  /*15750*/  FADD.FTZ R41, R73, R34 ;  /* 0x0000002249297221 */ /* 0x010fe20000010000 */
[----:B------:R-:W-:Y:S01]  /*15760*/  FFMA.FTZ R81, R81, R2, -R10 ;  /* 0x0000000251517223 */ /* 0x000fe2000001080a */
[----:B------:R-:W-:-:S05]  /*15770*/  FADD.FTZ R32, R20, R37 ;  /* 0x0000002514207221 */ /* 0x000fca0000010000 */
[----:B------:R-:W2:Y:S01]  /*15780*/  MUFU.EX2 R13, R13 ;  /* 0x0000000d000d7308 */ /* 0x000ea20000000800 */
[----:B------:R-:W-:Y:S01]  /*15790*/  FFMA.FTZ R47, R47, R2, -R8 ;  /* 0x000000022f2f7223 */ /* 0x000fe20000010808 */
[----:B------:R-:W-:-:S06]  /*157a0*/  FADD.FTZ R34, R200, R41 ;  /* 0x00000029c8227221 */ /* 0x000fcc0000010000 */
[----:B------:R-:W3:Y:S01]  /*157b0*/  MUFU.EX2 R77, R77 ;  /* 0x0000004d004d7308 */ /* 0x000ee20000000800 */
[----:B------:R-:W-:-:S07]  /*157c0*/  FFMA.FTZ R21, R21, R2, -R8 ;  /* 0x0000000215157223 */ /* 0x000fce0000010808 */
[----:B------:R-:W4:Y:S01]  /*157d0*/  MUFU.EX2 R26, R43 ;  /* 0x0000002b001a7308 */ /* 0x000f220000000800 */
[----:B0-----:R-:W-:Y:S01]  /*157e0*/  FADD.FTZ R37, R75, R34 ;  /* 0x000000224b257221 */ /* 0x001fe20000010000 */
[----:B------:R-:W-:-:S06]  /*157f0*/  FFMA.FTZ R83, R83, R2, -R10 ;  /* 0x0000000253537223 */ /* 0x000fcc000001080a */
[----:B------:R-:W0:Y:S08]  /*15800*/  MUFU.EX2 R196, R79 ;  /* 0x0000004f00c47308 */ /* 0x000e300000000800 */
[----:B------:R-:W0:Y:S08]  /*15810*/  MUFU.EX2 R15, R15 ;  /* 0x0000000f000f7308 */ /* 0x000e300000000800 */
[----:B------:R2:W-:Y:S01]  /*15820*/  MUFU.EX2 R30, R35 ;  /* 0x00000023001e7308 */ /* 0x0005e20000000800 */
[----:B-1----:R-:W-:Y:S01]  /*15830*/  FADD.FTZ R34, R202, R37 ;  /* 0x00000025ca227221 */ /* 0x002fe20000010000 */
[----:B--2---:R-:W-:-:S06]  /*15840*/  FADD.FTZ R35, R11, R32 ;  /* 0x000000200b237221 */ /* 0x004fcc0000010000 */
[----:B------:R-:W1:Y:S01]  /*15850*/  MUFU.EX2 R81, R81 ;  /* 0x0000005100517308 */ /* 0x000e620000000800 */
[----:B------:R-:W-:-:S07]  /*15860*/  FADD.FTZ R32, R24, R35 ;  /* 0x0000002318207221 */ /* 0x000fce0000010000 */
[----:B------:R-:W2:Y:S01]  /*15870*/  MUFU.EX2 R28, R47 ;  /* 0x0000002f001c7308 */ /* 0x000ea20000000800 */
[----:B------:R-:W-:Y:S01]  /*15880*/  FADD.FTZ R35, R13, R32 ;  /* 0x000000200d237221 */ /* 0x000fe20000010000 */
[-C--:B------:R-:W-:Y:S01]  /*15890*/  FFMA.FTZ R25, R25, R2.reuse, -R8 ;  /* 0x0000000219197223 */ /* 0x080fe20000010808 */
[----:B------:R-:W-:Y:S01]  /*158a0*/  FFMA.FTZ R85, R85, R2, -R10 ;  /* 0x0000000255557223 */ /* 0x000fe2000001080a */
[----:B---3--:R-:W-:-:S04]  /*158b0*/  FADD.FTZ R37, R77, R34 ;  /* 0x000000224d257221 */ /* 0x008fc80000010000 */
[----:B------:R-:W3:Y:S01]  /*158c0*/  MUFU.EX2 R21, R21 ;  /* 0x0000001500157308 */ /* 0x000ee20000000800 */
[-C--:B------:R-:W-:Y:S01]  /*158d0*/  FFMA.FTZ R87, R87, R2.reuse, -R10 ;  /* 0x0000000257577223 */ /* 0x080fe2000001080a */
[----:B----4-:R-:W-:Y:S01]  /*158e0*/  FADD.FTZ R32, R26, R35 ;  /* 0x000000231a207221 */ /* 0x010fe20000010000 */
[----:B------:R-:W-:Y:S01]  /*158f0*/  @!P1 PRMT R0, RZ, 0x654, R0 ;  /* 0x00000654ff009816 */ /* 0x000fe20000000000 */
[----:B------:R-:W-:-:S04]  /*15900*/  FFMA.FTZ R39, R39, R2, -R8 ;  /* 0x0000000227277223 */ /* 0x000fc80000010808 */
[----:B------:R-:W4:Y:S01]  /*15910*/  MUFU.EX2 R83, R83 ;  /* 0x0000005300537308 */ /* 0x000f220000000800 */
[-CC-:B------:R-:W-:Y:S01]  /*15920*/  FFMA.FTZ R57, R57, R2.reuse, -R8.reuse ;  /* 0x0000000239397223 */ /* 0x180fe20000010808 */
[-CC-:B------:R-:W-:Y:S01]  /*15930*/  FFMA.FTZ R27, R27, R2.reuse, -R8.reuse ;  /* 0x000000021b1b7223 */ /* 0x180fe20000010808 */
[-CC-:B------:R-:W-:Y:S01]  /*15940*/  FFMA.FTZ R61, R61, R2.reuse, -R8.reuse ;  /* 0x000000023d3d7223 */ /* 0x180fe20000010808 */
[----:B------:R-:W-:Y:S01]  /*15950*/  FFMA.FTZ R31, R31, R2, -R8 ;  /* 0x000000021f1f7223 */ /* 0x000fe20000010808 */
[----:B0-----:R-:W-:Y:S01]  /*15960*/  FADD.FTZ R8, R196, R37 ;  /* 0x00000025c4087221 */ /* 0x001fe20000010000 */
[----:B------:R-:W-:Y:S02]  /*15970*/  F2FP.F16.F32.PACK_AB R208, R29, R208 ;  /* 0x000000d01dd0723e */ /* 0x000fe400000000ff */
[----:B------:R-:W0:Y:S01]  /*15980*/  MUFU.EX2 R192, R85 ;  /* 0x0000005500c07308 */ /* 0x000e220000000800 */
[----:B------:R-:W-:Y:S01]  /*15990*/  FADD.FTZ R29, R15, R32 ;  /* 0x000000200f1d7221 */ /* 0x000fe20000010000 */
[----:B------:R4:W-:Y:S01]  /*159a0*/  @!P1 SYNCS.ARRIVE.TRANS64.RED.A1T0 RZ, [R0+URZ], RZ ;  /* 0x000000ff00ff99a7 */ /* 0x0009e2000810043f */
[----:B------:R-:W-:Y:S01]  /*159b0*/  F2FP.F16.F32.PACK_AB R210, R33, R210 ;  /* 0x000000d221d2723e */ /* 0x000fe200000000ff */
[----:B-1----:R-:W-:-:S04]  /*159c0*/  FADD.FTZ R33, R81, R8 ;  /* 0x0000000851217221 */ /* 0x002fc80000010000 */
[----:B------:R-:W-:Y:S01]  /*159d0*/  MUFU.EX2 R25, R25 ;  /* 0x0000001900197308 */ /* 0x000fe20000000800 */
[----:B------:R-:W-:Y:S01]  /*159e0*/  FFMA.FTZ R10, R89, R2, -R10 ;  /* 0x00000002590a7223 */ /* 0x000fe2000001080a */
[----:B--2---:R-:W-:Y:S01]  /*159f0*/  FADD.FTZ R32, R28, R29 ;  /* 0x0000001d1c207221 */ /* 0x004fe20000010000 */
[----:B------:R-:W-:-:S05]  /*15a00*/  F2FP.F16.F32.PACK_AB R204, R6, R69 ;  /* 0x0000004506cc723e */ /* 0x000fca00000000ff */
[----:B------:R-:W1:Y:S01]  /*15a10*/  MUFU.EX2 R87, R87 ;  /* 0x0000005700577308 */ /* 0x000e620000000800 */
[----:B------:R-:W-:Y:S01]  /*15a20*/  FADD.FTZ R6, R198, R33 ;  /* 0x00000021c6067221 */ /* 0x000fe20000010000 */
[----:B---3--:R-:W-:-:S06]  /*15a30*/  FADD.FTZ R29, R21, R32 ;  /* 0x00000020151d7221 */ /* 0x008fcc0000010000 */
[----:B----4-:R-:W2:Y:S01]  /*15a40*/  MUFU.EX2 R0, R39 ;  /* 0x0000002700007308 */ /* 0x010ea20000000800 */
[----:B------:R-:W-:Y:S01]  /*15a50*/  FADD.FTZ R33, R83, R6 ;  /* 0x0000000653217221 */ /* 0x000fe20000010000 */
[----:B------:R-:W-:-:S06]  /*15a60*/  FADD.FTZ R6, R30, R29 ;  /* 0x0000001d1e067221 */ /* 0x000fcc0000010000 */
[----:B------:R-:W3:Y:S01]  /*15a70*/  MUFU.EX2 R57, R57 ;  /* 0x0000003900397308 */ /* 0x000ee20000000800 */
[----:B0-----:R-:W-:-:S07]  /*15a80*/  FADD.FTZ R32, R192, R33 ;  /* 0x00000021c0207221 */ /* 0x001fce0000010000 */
[----:B------:R-:W0:Y:S08]  /*15a90*/  MUFU.EX2 R10, R10 ;  /* 0x0000000a000a7308 */ /* 0x000e300000000800 */
[----:B------:R4:W0:Y:S01]  /*15aa0*/  MUFU.EX2 R8, R27 ;  /* 0x0000001b00087308 */ /* 0x0008220000000800 */
[----:B-1----:R-:W-:Y:S01]  /*15ab0*/  FADD.FTZ R29, R87, R32 ;  /* 0x00000020571d7221 */ /* 0x002fe20000010000 */
[----:B------:R-:W-:-:S06]  /*15ac0*/  ISETP.GE.AND P2, PT, R179, 0x51, PT ;  /* 0x00000051b300780c */ /* 0x000fcc0003f46270 */
[----:B------:R-:W1:Y:S01]  /*15ad0*/  MUFU.EX2 R61, R61 ;  /* 0x0000003d003d7308 */ /* 0x000e620000000800 */
[----:B----4-:R-:W-:-:S04]  /*15ae0*/  FADD.FTZ R27, R25, R6 ;  /* 0x00000006191b7221 */ /* 0x010fc80000010000 */
[----:B--2---:R-:W-:-:S03]  /*15af0*/  FADD.FTZ R32, R0, R27 ;  /* 0x0000001b00207221 */ /* 0x004fc60000010000 */
[----:B------:R-:W2:Y:S01]  /*15b00*/  MUFU.EX2 R6, R31 ;  /* 0x0000001f00067308 */ /* 0x000ea20000000800 */
[----:B---3--:R-:W-:Y:S01]  /*15b10*/  FADD.FTZ R27, R57, R32 ;  /* 0x00000020391b7221 */ /* 0x008fe20000010000 */
[C---:B0-----:R-:W-:Y:S01]  /*15b20*/  FADD.FTZ R222, R10.reuse, R29 ;  /* 0x0000001d0ade7221 */ /* 0x041fe20000010000 */
[----:B------:R-:W-:Y:S02]  /*15b30*/  F2FP.F16.F32.PACK_AB R194, R10, R87 ;  /* 0x000000570ac2723e */ /* 0x000fe400000000ff */
[----:B------:R-:W-:Y:S01]  /*15b40*/  FADD.FTZ R10, R8, R27 ;  /* 0x0000001b080a7221 */ /* 0x000fe20000010000 */
[----:B------:R-:W-:Y:S03]  /*15b50*/  BSSY B0, `(.L_x_833) ;  /* 0x0000557000007945 */ /* 0x000fe60003800000 */
[----:B-1----:R-:W-:Y:S01]  /*15b60*/  FADD.FTZ R221, R61, R10 ;  /* 0x0000000a3ddd7221 */ /* 0x002fe20000010000 */
[----:B------:R-:W-:Y:S01]  /*15b70*/  F2FP.F16.F32.PACK_AB R206, R206, R71 ;  /* 0x00000047cece723e */ /* 0x000fe200000000ff */
[--C-:B------:R-:W-:Y:S01]  /*15b80*/  IMAD.MOV.U32 R150, RZ, RZ, R151.reuse ;  /* 0x000000ffff967224 */ /* 0x100fe200078e0097 */
[----:B------:R-:W-:Y:S01]  /*15b90*/  F2FP.F16.F32.PACK_AB R200, R200, R73 ;  /* 0x00000049c8c8723e */ /* 0x000fe200000000ff */
[--C-:B------:R-:W-:Y:S01]  /*15ba0*/  IMAD.MOV.U32 R148, RZ, RZ, R151.reuse ;  /* 0x000000ffff947224 */ /* 0x100fe200078e0097 */
[----:B------:R-:W-:Y:S01]  /*15bb0*/  F2FP.F16.F32.PACK_AB R202, R202, R75 ;  /* 0x0000004bcaca723e */ /* 0x000fe200000000ff */
[----:B------:R-:W-:Y:S01]  /*15bc0*/  IMAD.MOV.U32 R147, RZ, RZ, R151 ;  /* 0x000000ffff937224 */ /* 0x000fe200078e0097 */
[----:B------:R-:W-:Y:S01]  /*15bd0*/  F2FP.F16.F32.PACK_AB R196, R196, R77 ;  /* 0x0000004dc4c4723e */ /* 0x000fe200000000ff */
[----:B--2---:R-:W-:Y:S01]  /*15be0*/  FADD.FTZ R221, R6, R221 ;  /* 0x000000dd06dd7221 */ /* 0x004fe20000010000 */
[----:B------:R-:W-:Y:S01]  /*15bf0*/  F2FP.F16.F32.PACK_AB R198, R198, R81 ;  /* 0x00000051c6c6723e */ /* 0x000fe200000000ff */
[--C-:B------:R-:W-:Y:S01]  /*15c00*/  IMAD.MOV.U32 R145, RZ, RZ, R151.reuse ;  /* 0x000000ffff917224 */ /* 0x100fe200078e0097 */
[----:B------:R-:W-:Y:S01]  /*15c10*/  F2FP.F16.F32.PACK_AB R192, R192, R83 ;  /* 0x00000053c0c0723e */ /* 0x000fe200000000ff */
[--C-:B------:R-:W-:Y:S01]  /*15c20*/  IMAD.MOV.U32 R144, RZ, RZ, R151.reuse ;  /* 0x000000ffff907224 */ /* 0x100fe200078e0097 */
[----:B------:R-:W-:Y:S01]  /*15c30*/  F2FP.F16.F32.PACK_AB R209, R12, R3 ;  /* 0x000000030cd1723e */ /* 0x000fe200000000ff */
[----:B------:R-:W-:Y:S01]  /*15c40*/  IMAD.MOV.U32 R3, RZ, RZ, 0x3f800000 ;  /* 0x3f800000ff037424 */ /* 0x000fe200078e00ff */
[----:B------:R-:W-:Y:S01]  /*15c50*/  F2FP.F16.F32.PACK_AB R207, R24, R11 ;  /* 0x0000000b18cf723e */ /* 0x000fe200000000ff */
[--C-:B------:R-:W-:Y:S01]  /*15c60*/  IMAD.MOV.U32 R142, RZ, RZ, R151.reuse ;  /* 0x000000ffff8e7224 */ /* 0x100fe200078e0097 */
        /* <DEDUP_REMOVED lines=16> */
[----:B------:R-:W-:Y:S01]  /*15d70*/  MOV R0, 0x3f800000 ;  /* 0x3f80000000007802 */ /* 0x000fe20000000f00 */
[--C-:B------:R-:W-:Y:S01]  /*15d80*/  IMAD.MOV.U32 R129, RZ, RZ, R151.reuse ;  /* 0x000000ffff817224 */ /* 0x100fe200078e0097 */
[-C--:B------:R-:W-:Y:S01]  /*15d90*/  MOV R149, R151.reuse ;  /* 0x0000009700957202 */ /* 0x080fe20000000f00 */
        /* <DEDUP_REMOVED lines=110> */
[----:B------:R-:W-:Y:S01]  /*16480*/  IMAD.MOV.U32 R24, RZ, RZ, R151 ;  /* 0x000000ffff187224 */ /* 0x000fe200078e0097 */
[----:B------:R-:W-:Y:S06]  /*16490*/  @!P2 BRA `(.L_x_834) ;  /* 0x0000004c0008a947 */ /* 0x000fec0003800000 */
[----:B------:R-:W-:Y:S01]  /*164a0*/  IADD3 R6, R180, -0x2, RZ ;  /* 0xfffffffeb4067810 */ /* 0x000fe20007ffe0ff */
[----:B------:R-:W-:Y:S01]  /*164b0*/  IMAD.MOV.U32 R7, RZ, RZ, R4 ;  /* 0x000000ffff077224 */ /* 0x000fe200078e0004 */
[----:B------:R-:W-:Y:S01]  /*164c0*/  MOV R9, R224 ;  /* 0x000000e000097202 */ /* 0x000fe20000000f00 */
[----:B------:R-:W-:Y:S01]  /*164d0*/  IMAD.MOV.U32 R8, RZ, RZ, R5 ;  /* 0x000000ffff087224 */ /* 0x000fe200078e0005 */
[----:B------:R-:W-:Y:S01]  /*164e0*/  CS2R R150, SRZ ;  /* 0x0000000000967805 */ /* 0x000fe2000001ff00 */
[----:B------:R-:W-:Y:S01]  /*164f0*/  IMAD.MOV.U32 R10, RZ, RZ, R223 ;  /* 0x000000ffff0a7224 */ /* 0x000fe200078e00df */
[----:B------:R-:W-:Y:S01]  /*16500*/  CS2R R146, SRZ ;  /* 0x0000000000927805 */ /* 0x000fe2000001ff00 */
[----:B------:R-:W-:Y:S01]  /*16510*/  IMAD.MOV.U32 R0, RZ, RZ, 0x3f800000 ;  /* 0x3f800000ff007424 */ /* 0x000fe200078e00ff */
        /* <DEDUP_REMOVED lines=61> */
[----:B------:R-:W-:-:S07]  /*168f0*/  CS2R R24, SRZ ;  /* 0x0000000000187805 */ /* 0x000fce000001ff00 */
.L_x_845:
[----:B------:R-:W-:-:S04]  /*16900*/  IADD3 R2, R10, 0x1, RZ ;  /* 0x000000010a027810 */ /* 0x000fc80007ffe0ff */
[----:B------:R-:W-:-:S04]  /*16910*/  ISETP.NE.AND P2, PT, R2, 0x2, PT ;  /* 0x000000020200780c */ /* 0x000fc80003f45270 */
[----:B------:R-:W-:Y:S02]  /*16920*/  SEL R224, RZ, 0x1, P2 ;  /* 0x00000001ffe07807 */ /* 0x000fe40001000000 */
[----:B------:R-:W-:Y:S02]  /*16930*/  SEL R223, R2, RZ, P2 ;  /* 0x000000ff02df7207 */ /* 0x000fe40001000000 */
[----:B------:R-:W-:Y:S01]  /*16940*/  LOP3.LUT R224, R9, R224, RZ, 0x3c, !PT ;  /* 0x000000e009e07212 */ /* 0x000fe200078e3cff */
[----:B------:R-:W-:Y:S06]  /*16950*/  @!P0 BRA `(.L_x_835) ;  /* 0x0000000000048947 */ /* 0x000fec0003800000 */
[----:B------:R-:W-:Y:S01]  /*16960*/  BPT.TRAP 0x1 ;  /* 0x000000040000795c */ /* 0x000fe20000300000 */
.L_x_835:
[----:B------:R-:W-:Y:S01]  /*16970*/  IMAD R11, R223, 0x8, R18 ;  /* 0x00000008df0b7824 */ /* 0x000fe200078e0212 */
[----:B------:R-:W-:-:S04]  /*16980*/  SHF.L.U32 R2, R224, 0x1f, RZ ;  /* 0x0000001fe0027819 */ /* 0x000fc800000006ff */
[----:B------:R0:W1:Y:S01]  /*16990*/  SYNCS.PHASECHK.TRANS64.TRYWAIT P2, [R11+URZ+0x38830], R2 ;  /* 0x038830020b0075a7 */ /* 0x000062000804017f */
[----:B------:R-:W-:Y:S05]  /*169a0*/  @!P0 BRA `(.L_x_836) ;  /* 0x0000000000048947 */ /* 0x000fea0003800000 */
[----:B------:R-:W-:Y:S01]  /*169b0*/  BPT.TRAP 0x1 ;  /* 0x000000040000795c */ /* 0x000fe20000300000 */
.L_x_836:
[----:B------:R-:W-:Y:S01]  /*169c0*/  IMAD R4, R223, 0xa00, R227 ;  /* 0x00000a00df047824 */ /* 0x000fe200078e02e3 */
[----:B------:R-:W-:Y:S01]  /*169d0*/  BSSY B1, `(.L_x_837) ;  /* 0x0000006000017945 */ /* 0x000fe20003800000 */
[----:B------:R-:W-:Y:S02]  /*169e0*/  MOV R5, 0x40000040 ;  /* 0x4000004000057802 */ /* 0x000fe40000000f00 */
[----:B------:R-:W-:Y:S01]  /*169f0*/  VIADD R12, R4, 0x80 ;  /* 0x00000080040c7836 */ /* 0x000fe20000000000 */
[----:B-1----:R-:W-:Y:S06]  /*16a00*/  @P2 BRA `(.L_x_838) ;  /* 0x0000000000082947 */ /* 0x002fec0003800000 */
[----:B------:R-:W1:Y:S02]  /*16a10*/  SYNCS.PHASECHK.TRANS64.TRYWAIT P2, [R11+URZ+0x38830], R2 ;  /* 0x038830020b0075a7 */ /* 0x000e64000804017f */
[----:B-1----:R-:W-:Y:S05]  /*16a20*/  @!P2 BRA `(.L_x_839) ;  /* 0x00000118008ca947 */ /* 0x002fea0003800000 */
.L_x_838:
[----:B------:R-:W-:Y:S05]  /*16a30*/  BSYNC B1 ;  /* 0x0000000000017941 */ /* 0x000fea0003800000 */
.L_x_837:
[----:B------:R-:W2:Y:S04]  /*16a40*/  LDL.64 R152, [R1+0x50] ;  /* 0x0000500001987983 */ /* 0x000ea80000100a00 */
[----:B------:R-:W3:Y:S04]  /*16a50*/  LDL.64 R156, [R1+0x58] ;  /* 0x00005800019c7983 */ /* 0x000ee80000100a00 */
[----:B------:R-:W4:Y:S01]  /*16a60*/  LDL.64 R154, [R1] ;  /* 0x00000000019a7983 */ /* 0x000f220000100a00 */
[----:B------:R-:W-:Y:S02]  /*16a70*/  R2UR UR10, R4 ;  /* 0x00000000040a72ca */ /* 0x000fe400000e0000 */
[----:B------:R-:W-:Y:S01]  /*16a80*/  R2UR UR11, R5 ;  /* 0x00000000050b72ca */ /* 0x000fe200000e0000 */
[----:B------:R-:W-:Y:S01]  /*16a90*/  WARPGROUP.ARRIVE ;  /* 0x00000000000079c5 */ /* 0x000fe20000000000 */
[----:B------:R-:W-:Y:S01]  /*16aa0*/  IMAD.MOV.U32 R13, RZ, RZ, 0x40000040 ;  /* 0x40000040ff0d7424 */ /* 0x000fe200078e00ff */
[----:B------:R-:W-:-:S04]  /*16ab0*/  R2UR UR6, R12 ;  /* 0x000000000c0672ca */ /* 0x000fc800000e0000 */
[----:B------:R-:W-:Y:S01]  /*16ac0*/  R2UR UR7, R13 ;  /* 0x000000000d0772ca */ /* 0x000fe200000e0000 */
[----:B------:R-:W-:Y:S02]  /*16ad0*/  VIADD R12, R4, 0x100 ;  /* 0x00000100040c7836 */ /* 0x000fe40000000000 */
[----:B------:R-:W-:-:S03]  /*16ae0*/  IMAD.MOV.U32 R13, RZ, RZ, 0x40000040 ;  /* 0x40000040ff0d7424 */ /* 0x000fc600078e00ff */
[----:B------:R-:W-:Y:S02]  /*16af0*/  R2UR UR26, R12 ;  /* 0x000000000c1a72ca */ /* 0x000fe400000e0000 */
[----:B------:R-:W-:Y:S01]  /*16b00*/  R2UR UR27, R13 ;  /* 0x000000000d1b72ca */ /* 0x000fe200000e0000 */
[----:B------:R-:W-:Y:S01]  /*16b10*/  IMAD.MOV.U32 R15, RZ, RZ, 0x40000040 ;  /* 0x40000040ff0f7424 */ /* 0x000fe200078e00ff */
[----:B------:R-:W-:Y:S02]  /*16b20*/  IADD3 R14, R4, 0x180, RZ ;  /* 0x00000180040e7810 */ /* 0x000fe40007ffe0ff */
[----:B--2---:R-:W-:Y:S02]  /*16b30*/  R2UR UR46, R152 ;  /* 0x00000000982e72ca */ /* 0x004fe400000e0000 */
[----:B------:R-:W-:Y:S02]  /*16b40*/  R2UR UR47, R153 ;  /* 0x00000000992f72ca */ /* 0x000fe400000e0000 */
[----:B------:R-:W2:Y:S01]  /*16b50*/  LDL.64 R152, [R1+0x48] ;  /* 0x0000480001987983 */ /* 0x000ea20000100a00 */
[----:B---3--:R-:W-:-:S02]  /*16b60*/  R2UR UR12, R156 ;  /* 0x000000009c0c72ca */ /* 0x008fc400000e0000 */
[----:B------:R-:W-:-:S11]  /*16b70*/  R2UR UR13, R157 ;  /* 0x000000009d0d72ca */ /* 0x000fd600000e0000 */
[----:B------:R-:W-:Y:S02]  /*16b80*/  UMOV UR8, UR12 ;  /* 0x0000000c00087c82 */ /* 0x000fe40008000000 */
[----:B------:R-:W-:Y:S02]  /*16b90*/  UMOV UR9, UR13 ;  /* 0x0000000d00097c82 */ /* 0x000fe40008000000 */
[----:B------:R-:W-:Y:S01]  /*16ba0*/  HGMMA.64x16x16.F32 R184, gdesc[UR8], RZ, !UPT, gsb0 ;  /* 0x0020000008b879f0 */ /* 0x000fe2000c0008ff */
[----:B------:R-:W-:Y:S01]  /*16bb0*/  UMOV UR4, UR12 ;  /* 0x0000000c00047c82 */ /* 0x000fe20008000000 */
[----:B------:R-:W-:Y:S01]  /*16bc0*/  UMOV UR5, UR13 ;  /* 0x0000000d00057c82 */ /* 0x000fe20008000000 */
[----:B------:R-:W-:Y:S02]  /*16bd0*/  WARPGROUP.DEPBAR.LE gsb0, 0x0 ;  /* 0x00008000000079c5 */ /* 0x000fe40000010000 */
[----:B------:R-:W-:-:S06]  /*16be0*/  WARPGROUP.ARRIVE ;  /* 0x00000000000079c5 */ /* 0x000fcc0000000000 */
[----:B------:R-:W-:Y:S01]  /*16bf0*/  HGMMA.64x16x16.F32 R176, gdesc[UR4], RZ, !UPT, gsb0 ;  /* 0x0020000004b079f0 */ /* 0x000fe2000c0008ff */
[----:B------:R-:W-:Y:S01]  /*16c00*/  UMOV UR24, UR12 ;  /* 0x0000000c00187c82 */ /* 0x000fe20008000000 */
[----:B------:R-:W-:Y:S01]  /*16c10*/  UMOV UR25, UR13 ;  /* 0x0000000d00197c82 */ /* 0x000fe20008000000 */
[----:B------:R-:W-:Y:S02]  /*16c20*/  WARPGROUP.DEPBAR.LE gsb0, 0x0 ;  /* 0x00008000000079c5 */ /* 0x000fe40000010000 */
[----:B------:R-:W-:-:S06]  /*16c30*/  WARPGROUP.ARRIVE ;  /* 0x00000000000079c5 */ /* 0x000fcc0000000000 */
[----:B------:R-:W-:Y:S01]  /*16c40*/  HGMMA.64x16x16.F32 R168, gdesc[UR24], RZ, !UPT, gsb0 ;  /* 0x0020000018a879f0 */ /* 0x000fe2000c0008ff */
[----:B------:R-:W-:Y:S02]  /*16c50*/  R2UR UR6, R14 ;  /* 0x000000000e0672ca */ /* 0x000fe400000e0000 */
[----:B------:R-:W-:Y:S01]  /*16c60*/  R2UR UR7, R15 ;  /* 0x000000000f0772ca */ /* 0x000fe200000e0000 */
[----:B------:R-:W-:Y:S01]  /*16c70*/  UMOV UR4, UR12 ;  /* 0x0000000c00047c82 */ /* 0x000fe20008000000 */
[----:B------:R-:W-:Y:S01]  /*16c80*/  UMOV UR5, UR13 ;  /* 0x0000000d00057c82 */ /* 0x000fe20008000000 */
[----:B------:R-:W-:Y:S02]  /*16c90*/  WARPGROUP.DEPBAR.LE gsb0, 0x0 ;  /* 0x00008000000079c5 */ /* 0x000fe40000010000 */
[----:B------:R-:W-:-:S08]  /*16ca0*/  WARPGROUP.ARRIVE ;  /* 0x00000000000079c5 */ /* 0x000fd00000000000 */
[----:B------:R-:W-:Y:S01]  /*16cb0*/  HGMMA.64x16x16.F32 R160, gdesc[UR4], RZ, !UPT, gsb0 ;  /* 0x0020000004a079f0 */ /* 0x000fe2000c0008ff */
[----:B------:R-:W-:Y:S01]  /*16cc0*/  VIADD R12, R4, 0x200 ;  /* 0x00000200040c7836 */ /* 0x000fe20000000000 */
[----:B------:R-:W-:-:S04]  /*16cd0*/  MOV R13, 0x40000040 ;  /* 0x40000040000d7802 */ /* 0x000fc80000000f00 */
[----:B------:R-:W-:Y:S02]  /*16ce0*/  R2UR UR30, R12 ;  /* 0x000000000c1e72ca */ /* 0x000fe400000e0000 */
[----:B------:R-:W-:Y:S02]  /*16cf0*/  R2UR UR31, R13 ;  /* 0x000000000d1f72ca */ /* 0x000fe400000e0000 */
[----:B----4-:R-:W-:Y:S02]  /*16d00*/  R2UR UR32, R154 ;  /* 0x000000009a2072ca */ /* 0x010fe400000e0000 */
[----:B------:R-:W-:Y:S01]  /*16d10*/  R2UR UR33, R155 ;  /* 0x000000009b2172ca */ /* 0x000fe200000e0000 */
[----:B------:R-:W-:Y:S01]  /*16d20*/  UMOV UR28, UR12 ;  /* 0x0000000c001c7c82 */ /* 0x000fe20008000000 */
[----:B------:R-:W-:Y:S01]  /*16d30*/  UMOV UR29, UR13 ;  /* 0x0000000d001d7c82 */ /* 0x000fe20008000000 */
[----:B------:R-:W-:Y:S02]  /*16d40*/  WARPGROUP.DEPBAR.LE gsb0, 0x0 ;  /* 0x00008000000079c5 */ /* 0x000fe40000010000 */
[----:B------:R-:W-:Y:S01]  /*16d50*/  IMAD.MOV.U32 R21, RZ, RZ, 0x40000040 ;  /* 0x40000040ff157424 */ /* 0x000fe200078e00ff */
[----:B--2---:R-:W-:-:S02]  /*16d60*/  R2UR UR42, R152 ;  /* 0x00000000982a72ca */ /* 0x004fc400000e0000 */
[----:B------:R-:W-:Y:S02]  /*16d70*/  R2UR UR43, R153 ;  /* 0x00000000992b72ca */ /* 0x000fe400000e0000 */
[----:B------:R-:W-:-:S06]  /*16d80*/  WARPGROUP.ARRIVE ;  /* 0x00000000000079c5 */ /* 0x000fcc0000000000 */
[----:B------:R-:W-:Y:S01]  /*16d90*/  HGMMA.64x16x16.F32 R152, gdesc[UR28], RZ, !UPT, gsb0 ;  /* 0x002000001c9879f0 */ /* 0x000fe2000c0008ff */
[----:B------:R-:W-:Y:S02]  /*16da0*/  IADD3 R20, R4, 0x2, RZ ;  /* 0x0000000204147810 */ /* 0x000fe40007ffe0ff */
        /* <DEDUP_REMOVED lines=29> */
[----:B------:R-:W-:Y:S01]  /*16f80*/  UMOV UR8, UR32 ;  /* 0x0000002000087c82 */ /* 0x000fe20008000000 */
[----:B------:R-:W-:Y:S01]  /*16f90*/  UMOV UR9, UR33 ;  /* 0x0000002100097c82 */ /* 0x000fe20008000000 */
[C---:B------:R-:W-:Y:S01]  /*16fa0*/  VIADD R20, R4.reuse, 0x202 ;  /* 0x0000020204147836 */ /* 0x040fe20000000000 */
[----:B------:R-:W-:Y:S01]  /*16fb0*/  MOV R21, 0x40000040 ;  /* 0x4000004000157802 */ /* 0x000fe20000000f00 */
[----:B------:R-:W-:Y:S01]  /*16fc0*/  VIADD R12, R4, 0x4 ;  /* 0x00000004040c7836 */ /* 0x000fe20000000000 */
[----:B------:R-:W-:Y:S01]  /*16fd0*/  UMOV UR24, UR46 ;  /* 0x0000002e00187c82 */ /* 0x000fe20008000000 */
[----:B------:R-:W-:Y:S01]  /*16fe0*/  IMAD.MOV.U32 R13, RZ, RZ, 0x40000040 ;  /* 0x40000040ff0d7424 */ /* 0x000fe200078e00ff */
[----:B------:R-:W-:-:S02]  /*16ff0*/  WARPGROUP.DEPBAR.LE gsb0, 0x0 ;  /* 0x00008000000079c5 */ /* 0x000fc40000010000 */
[----:B------:R-:W-:Y:S01]  /*17000*/  WARPGROUP.ARRIVE ;  /* 0x00000000000079c5 */ /* 0x000fe20000000000 */
[----:B------:R-:W-:Y:S01]  /*17010*/  UMOV UR25, UR47 ;  /* 0x0000002f00197c82 */ /* 0x000fe20008000000 */
[----:B------:R-:W-:Y:S01]  /*17020*/  UMOV UR4, UR46 ;  /* 0x0000002e00047c82 */ /* 0x000fe20008000000 */
[----:B------:R-:W-:Y:S01]  /*17030*/  UMOV UR5, UR47 ;  /* 0x0000002f00057c82 */ /* 0x000fe20008000000 */
[----:B------:R-:W-:Y:S01]  /*17040*/  UMOV UR20, UR46 ;  /* 0x0000002e00147c82 */ /* 0x000fe20008000000 */
[----:B------:R-:W-:Y:S01]  /*17050*/  UMOV UR21, UR47 ;  /* 0x0000002f00157c82 */ /* 0x000fe20008000000 */
[----:B------:R-:W-:Y:S01]  /*17060*/  HGMMA.64x16x16.F32 R160, gdesc[UR8], R160, gsb0 ;  /* 0x0020000008a079f0 */ /* 0x000fe200080008a0 */
[----:B------:R-:W-:Y:S01]  /*17070*/  R2UR UR34, R20 ;  /* 0x00000000142272ca */ /* 0x000fe200000e0000 */
[----:B------:R-:W-:Y:S01]  /*17080*/  UMOV UR16, UR46 ;  /* 0x0000002e00107c82 */ /* 0x000fe20008000000 */
[----:B------:R-:W-:Y:S01]  /*17090*/  R2UR UR35, R21 ;  /* 0x00000000152372ca */ /* 0x000fe200000e0000 */
[----:B------:R-:W-:Y:S01]  /*170a0*/  UMOV UR17, UR47 ;  /* 0x0000002f00117c82 */ /* 0x000fe20008000000 */
[----:B------:R-:W-:Y:S01]  /*170b0*/  R2UR UR26, R12 ;  /* 0x000000000c1a72ca */ /* 0x000fe200000e0000 */
[----:B------:R-:W-:Y:S01]  /*170c0*/  UMOV UR28, UR46 ;  /* 0x0000002e001c7c82 */ /* 0x000fe20008000000 */
[----:B------:R-:W-:Y:S01]  /*170d0*/  UMOV UR29, UR47 ;  /* 0x0000002f001d7c82 */ /* 0x000fe20008000000 */
[----:B------:R-:W2:Y:S01]  /*170e0*/  LDL.64 R14, [R1+0x40] ;  /* 0x00004000010e7983 */ /* 0x000ea20000100a00 */
[----:B------:R-:W-:-:S02]  /*170f0*/  WARPGROUP.DEPBAR.LE gsb0, 0x0 ;  /* 0x00008000000079c5 */ /* 0x000fc40000010000 */
[----:B------:R-:W-:Y:S01]  /*17100*/  WARPGROUP.ARRIVE ;  /* 0x00000000000079c5 */ /* 0x000fe20000000000 */
[----:B------:R-:W-:Y:S01]  /*17110*/  R2UR UR27, R13 ;  /* 0x000000000d1b72ca */ /* 0x000fe200000e0000 */
[----:B------:R-:W-:Y:S01]  /*17120*/  UMOV UR12, UR42 ;  /* 0x0000002a000c7c82 */ /* 0x000fe20008000000 */
[----:B------:R-:W-:Y:S01]  /*17130*/  UMOV UR13, UR43 ;  /* 0x0000002b000d7c82 */ /* 0x000fe20008000000 */
[----:B------:R-:W-:Y:S01]  /*17140*/  UMOV UR8, UR42 ;  /* 0x0000002a00087c82 */ /* 0x000fe20008000000 */
[----:B------:R-:W-:Y:S01]  /*17150*/  UMOV UR9, UR43 ;  /* 0x0000002b00097c82 */ /* 0x000fe20008000000 */
[----:B------:R-:W-:Y:S01]  /*17160*/  HGMMA.64x16x16.F32 R152, gdesc[UR32], R152, gsb0 ;  /* 0x00200000209879f0 */ /* 0x000fe20008000898 */
[----:B------:R-:W-:Y:S01]  /*17170*/  VIADD R12, R4, 0x84 ;  /* 0x00000084040c7836 */ /* 0x000fe20000000000 */
[----:B------:R-:W-:Y:S01]  /*17180*/  MOV R13, 0x40000040 ;  /* 0x40000040000d7802 */ /* 0x000fe20000000f00 */
[----:B------:R-:W3:Y:S01]  /*17190*/  LDL.64 R20, [R1+0x38] ;  /* 0x0000380001147983 */ /* 0x000ee20000100a00 */
[----:B------:R-:W-:-:S02]  /*171a0*/  WARPGROUP.DEPBAR.LE gsb0, 0x0 ;  /* 0x00008000000079c5 */ /* 0x000fc40000010000 */
[----:B------:R-:W-:-:S06]  /*171b0*/  WARPGROUP.ARRIVE ;  /* 0x00000000000079c5 */ /* 0x000fcc0000000000 */
[----:B------:R-:W-:Y:S01]  /*171c0*/  HGMMA.64x16x16.F32 R184, gdesc[UR24], R184, gsb0 ;  /* 0x0020000018b879f0 */ /* 0x000fe200080008b8 */
[----:B------:R-:W-:Y:S02]  /*171d0*/  R2UR UR6, R12 ;  /* 0x000000000c0672ca */ /* 0x000fe400000e0000 */
[----:B------:R-:W-:Y:S01]  /*171e0*/  R2UR UR7, R13 ;  /* 0x000000000d0772ca */ /* 0x000fe200000e0000 */
[----:B------:R-:W-:Y:S01]  /*171f0*/  VIADD R12, R4, 0x104 ;  /* 0x00000104040c7836 */ /* 0x000fe20000000000 */
[----:B------:R-:W-:Y:S02]  /*17200*/  WARPGROUP.DEPBAR.LE gsb0, 0x0 ;  /* 0x00008000000079c5 */ /* 0x000fe40000010000 */
[----:B------:R-:W-:-:S09]  /*17210*/  WARPGROUP.ARRIVE ;  /* 0x00000000000079c5 */ /* 0x000fd20000000000 */
[----:B------:R-:W-:Y:S01]  /*17220*/  HGMMA.64x16x16.F32 R176, gdesc[UR4], R176, gsb0 ;  /* 0x0020000004b079f0 */ /* 0x000fe200080008b0 */
[----:B------:R-:W-:Y:S01]  /*17230*/  IMAD.MOV.U32 R13, RZ, RZ, 0x40000040 ;  /* 0x40000040ff0d7424 */ /* 0x000fe200078e00ff */
[----:B------:R-:W-:-:S04]  /*17240*/  R2UR UR22, R12 ;  /* 0x000000000c1672ca */ /* 0x000fc800000e0000 */
        /* <DEDUP_REMOVED lines=60> */
[----:B------:R-:W-:Y:S02]  /*17610*/  MOV R13, 0x40000040 ;  /* 0x40000040000d7802 */ /* 0x000fe40000000f00 */
[----:B--2---:R-:W-:Y:S02]  /*17620*/  R2UR UR38, R14 ;  /* 0x000000000e2672ca */ /* 0x004fe400000e0000 */
[----:B------:R-:W-:Y:S02]  /*17630*/  R2UR UR39, R15 ;  /* 0x000000000f2772ca */ /* 0x000fe400000e0000 */
[----:B------:R-:W-:Y:S01]  /*17640*/  R2UR UR22, R12 ;  /* 0x000000000c1672ca */ /* 0x000fe200000e0000 */
[----:B------:R-:W2:Y:S01]  /*17650*/  LDL.64 R14, [R1+0x30] ;  /* 0x00003000010e7983 */ /* 0x000ea20000100a00 */
[----:B------:R-:W-:-:S07]  /*17660*/  R2UR UR23, R13 ;  /* 0x000000000d1772ca */ /* 0x000fce00000e0000 */
[----:B------:R-:W-:Y:S02]  /*17670*/  UMOV UR20, UR38 ;  /* 0x0000002600147c82 */ /* 0x000fe40008000000 */
[----:B------:R-:W-:Y:S01]  /*17680*/  UMOV UR21, UR39 ;  /* 0x0000002700157c82 */ /* 0x000fe20008000000 */
[----:B------:R-:W-:Y:S02]  /*17690*/  WARPGROUP.DEPBAR.LE gsb0, 0x0 ;  /* 0x00008000000079c5 */ /* 0x000fe40000010000 */
[----:B------:R-:W-:-:S06]  /*176a0*/  WARPGROUP.ARRIVE ;  /* 0x00000000000079c5 */ /* 0x000fcc0000000000 */
        /* <DEDUP_REMOVED lines=38> */
[----:B------:R-:W-:Y:S02]  /*17910*/  IADD3 R12, R4, 0x282, RZ ;  /* 0x00000282040c7810 */ /* 0x000fe40007ffe0ff */
[----:B---3--:R-:W-:Y:S02]  /*17920*/  R2UR UR46, R20 ;  /* 0x00000000142e72ca */ /* 0x008fe400000e0000 */
[----:B------:R-:W-:Y:S02]  /*17930*/  R2UR UR47, R21 ;  /* 0x00000000152f72ca */ /* 0x000fe400000e0000 */
[----:B------:R-:W-:Y:S01]  /*17940*/  R2UR UR26, R12 ;  /* 0x000000000c1a72ca */ /* 0x000fe200000e0000 */
[----:B------:R-:W3:Y:S01]  /*17950*/  LDL.64 R20, [R1+0x28] ;  /* 0x0000280001147983 */ /* 0x000ee20000100a00 */
[----:B------:R-:W-:-:S07]  /*17960*/  R2UR UR27, R13 ;  /* 0x000000000d1b72ca */ /* 0x000fce00000e0000 */
[----:B------:R-:W-:Y:S02]  /*17970*/  UMOV UR24, UR46 ;  /* 0x0000002e00187c82 */ /* 0x000fe40008000000 */
[----:B------:R-:W-:Y:S01]  /*17980*/  UMOV UR25, UR47 ;  /* 0x0000002f00197c82 */ /* 0x000fe20008000000 */
[----:B------:R-:W-:Y:S02]  /*17990*/  WARPGROUP.DEPBAR.LE gsb0, 0x0 ;  /* 0x00008000000079c5 */ /* 0x000fe40000010000 */
[----:B------:R-:W-:-:S06]  /*179a0*/  WARPGROUP.ARRIVE ;  /* 0x00000000000079c5 */ /* 0x000fcc0000000000 */
        /* <DEDUP_REMOVED lines=38> */
[----:B------:R-:W-:Y:S01]  /*17c10*/  IMAD.MOV.U32 R13, RZ, RZ, 0x40000040 ;  /* 0x40000040ff0d7424 */ /* 0x000fe200078e00ff */
        /* <DEDUP_REMOVED lines=144> */
[----:B---3--:R-:W-:Y:S02]  /*18520*/  R2UR UR42, R20 ;  /* 0x00000000142a72ca */ /* 0x008fe400000e0000 */
[----:B------:R-:W-:Y:S02]  /*18530*/  R2UR UR43, R21 ;  /* 0x00000000152b72ca */ /* 0x000fe400000e0000 */
[----:B------:R-:W-:Y:S02]  /*18540*/  R2UR UR14, R12 ;  /* 0x000000000c0e72ca */ /* 0x000fe400000e0000 */
        /* <DEDUP_REMOVED lines=435> */
.L_x_840:
[----:B------:R-:W-:Y:S01]  /*1a080*/  SHF.L.U32 R0, R9, 0x1f, RZ ;  /* 0x0000001f09007819 */ /* 0x000fe200000006ff */
[----:B------:R-:W-:-:S04]  /*1a090*/  IMAD R9, R10, 0x8, R18 ;  /* 0x000000080a097824 */ /* 0x000fc800078e0212 */
[----:B------:R2:W3:Y:S01]  /*1a0a0*/  SYNCS.PHASECHK.TRANS64.TRYWAIT P2, [R9+URZ+0x38850], R0 ;  /* 0x03885000090075a7 */ /* 0x0004e2000804017f */
[----:B------:R-:W-:Y:S05]  /*1a0b0*/  @!P0 BRA `(.L_x_841) ;  /* 0x0000000000048947 */ /* 0x000fea0003800000 */
[----:B------:R-:W-:Y:S01]  /*1a0c0*/  BPT.TRAP 0x1 ;  /* 0x000000040000795c */ /* 0x000fe20000300000 */
.L_x_841:
[----:B------:R-:W-:Y:S04]  /*1a0d0*/  BSSY B1, `(.L_x_842) ;  /* 0x0000004000017945 */ /* 0x000fe80003800000 */
[----:B---3--:R-:W-:Y:S05]  /*1a0e0*/  @P2 BRA `(.L_x_843) ;  /* 0x0000000000082947 */ /* 0x008fea0003800000 */
[----:B------:R-:W3:Y:S02]  /*1a0f0*/  SYNCS.PHASECHK.TRANS64.TRYWAIT P2, [R9+URZ+0x38850], R0 ;  /* 0x03885000090075a7 */ /* 0x000ee4000804017f */
[----:B---3--:R-:W-:Y:S05]  /*1a100*/  @!P2 BRA `(.L_x_844) ;  /* 0x000000e000e8a947 */ /* 0x008fea0003800000 */
.L_x_843:
[----:B------:R-:W-:Y:S05]  /*1a110*/  BSYNC B1 ;  /* 0x0000000000017941 */ /* 0x000fea0003800000 */
.L_x_842:
[----:B--23--:R-:W-:Y:S01]  /*1a120*/  IADD3 R0, R18, 0x400, RZ ;  /* 0x0000040012007810 */ /* 0x00cfe20007ffe0ff */
[----:B------:R-:W-:Y:S01]  /*1a130*/  IMAD.MOV.U32 R3, RZ, RZ, 0x40000040 ;  /* 0x40000040ff037424 */ /* 0x000fe200078e00ff */
[----:B------:R-:W-:Y:S01]  /*1a140*/  WARPGROUP.ARRIVE ;  /* 0x00000000000079c5 */ /* 0x000fe20000000000 */
[----:B------:R-:W-:Y:S01]  /*1a150*/  MOV R5, 0x40000040 ;  /* 0x4000004000057802 */ /* 0x000fe20000000f00 */
[----:B01----:R-:W-:Y:S01]  /*1a160*/  @!P1 VIADD R11, R11, 0x38840 ;  /* 0x000388400b0b9836 */ /* 0x003fe20000000000 */
[----:B------:R-:W-:Y:S02]  /*1a170*/  SHF.R.U32.HI R0, RZ, 0x4, R0 ;  /* 0x00000004ff007819 */ /* 0x000fe40000011600 */
[----:B------:R-:W-:Y:S02]  /*1a180*/  R2UR UR7, R3 ;  /* 0x00000000030772ca */ /* 0x000fe400000e0000 */
[----:B------:R-:W-:Y:S02]  /*1a190*/  LOP3.LUT R0, R0, 0x3fff, RZ, 0xc0, !PT ;  /* 0x00003fff00007812 */ /* 0x000fe400078ec0ff */
[----:B------:R-:W-:-:S02]  /*1a1a0*/  MOV R3, 0x40000040 ;  /* 0x4000004000037802 */ /* 0x000fc40000000f00 */
[----:B------:R-:W-:Y:S02]  /*1a1b0*/  LOP3.LUT R0, R0, 0x2800000, RZ, 0xfc, !PT ;  /* 0x0280000000007812 */ /* 0x000fe400078efcff */
[----:B------:R-:W-:Y:S02]  /*1a1c0*/  @!P1 IADD3 R9, R9, 0x38860, RZ ;  /* 0x0003886009099810 */ /* 0x000fe40007ffe0ff */
[----:B------:R-:W-:Y:S01]  /*1a1d0*/  ISETP.GT.AND P2, PT, R6, RZ, PT ;  /* 0x000000ff0600720c */ /* 0x000fe20003f44270 */
[----:B------:R-:W-:Y:S01]  /*1a1e0*/  IMAD R2, R10, 0xa00, R0 ;  /* 0x00000a000a027824 */ /* 0x000fe200078e0200 */
[----:B------:R-:W-:Y:S01]  /*1a1f0*/  FMNMX.FTZ R0, R184, R8, !PT ;  /* 0x00000008b8007209 */ /* 0x000fe20007810000 */
[----:B------:R-:W-:Y:S01]  /*1a200*/  VIADD R6, R6, 0xffffffff ;  /* 0xffffffff06067836 */ /* 0x000fe20000000000 */
[----:B------:R-:W-:Y:S01]  /*1a210*/  @!P1 PRMT R9, RZ, 0x654, R9 ;  /* 0x00000654ff099816 */ /* 0x000fe20000000009 */
[C---:B------:R-:W-:Y:S01]  /*1a220*/  VIADD R4, R2.reuse, 0x80 ;  /* 0x0000008002047836 */ /* 0x040fe20000000000 */
[----:B------:R-:W-:-:S02]  /*1a230*/  R2UR UR6, R2 ;  /* 0x00000000020672ca */ /* 0x000fc400000e0000 */
[----:B------:R-:W-:-:S04]  /*1a240*/  FMNMX.FTZ R0, R185, R0, !PT ;  /* 0x00000000b9007209 */ /* 0x000fc80007810000 */
[----:B------:R-:W-:-:S04]  /*1a250*/  FMNMX.FTZ R0, R188, R0, !PT ;  /* 0x00000000bc007209 */ /* 0x000fc80007810000 */
[----:B------:R-:W-:-:S03]  /*1a260*/  FMNMX.FTZ R0, R189, R0, !PT ;  /* 0x00000000bd007209 */ /* 0x000fc60007810000 */
[----:B------:R-:W-:Y:S01]  /*1a270*/  HGMMA.64x256x16.F32 R24, R208, gdesc[UR4].tnspB, R24, gsb0 ;  /* 0x43e00004d0187df0 */ /* 0x000fe20008000818 */
[----:B------:R-:W-:Y:S01]  /*1a280*/  R2UR UR6, R4 ;  /* 0x00000000040672ca */ /* 0x000fe200000e0000 */
[----:B------:R-:W-:Y:S01]  /*1a290*/  VIADD R4, R2, 0x100 ;  /* 0x0000010002047836 */ /* 0x000fe20000000000 */
[----:B------:R-:W-:Y:S01]  /*1a2a0*/  R2UR UR7, R5 ;  /* 0x00000000050772ca */ /* 0x000fe200000e0000 */
[----:B------:R-:W-:Y:S01]  /*1a2b0*/  IMAD.MOV.U32 R5, RZ, RZ, 0x40000040 ;  /* 0x40000040ff057424 */ /* 0x000fe200078e00ff */
        /* <DEDUP_REMOVED lines=14> */
[----:B------:R-:W-:Y:S01]  /*1a3a0*/  FMNMX.FTZ R0, R156, R0, !PT ;  /* 0x000000009c007209 */ /* 0x000fe20007810000 */
[----:B------:R-:W-:Y:S02]  /*1a3b0*/  WARPGROUP.DEPBAR.LE gsb0, 0x0 ;  /* 0x00008000000079c5 */ /* 0x000fe40000010000 */
[----:B------:R-:W-:-:S06]  /*1a3c0*/  WARPGROUP.ARRIVE ;  /* 0x00000000000079c5 */ /* 0x000fcc0000000000 */
[----:B------:R-:W-:Y:S01]  /*1a3d0*/  HGMMA.64x256x16.F32 R24, R204, gdesc[UR4].tnspB, R24, gsb0 ;  /* 0x43e00004cc187df0 */ /* 0x000fe20008000818 */
[----:B------:R-:W-:Y:S02]  /*1a3e0*/  R2UR UR6, R4 ;  /* 0x00000000040672ca */ /* 0x000fe400000e0000 */
[----:B------:R-:W-:Y:S01]  /*1a3f0*/  R2UR UR7, R5 ;  /* 0x00000000050772ca */ /* 0x000fe200000e0000 */
[----:B------:R-:W-:Y:S01]  /*1a400*/  IMAD.MOV.U32 R5, RZ, RZ, 0x40000040 ;  /* 0x40000040ff057424 */ /* 0x000fe200078e00ff */
[C---:B------:R-:W-:Y:S01]  /*1a410*/  IADD3 R4, R2.reuse, 0x180, RZ ;  /* 0x0000018002047810 */ /* 0x040fe20007ffe0ff */
[----:B------:R-:W-:Y:S01]  /*1a420*/  VIADD R2, R2, 0x200 ;  /* 0x0000020002027836 */ /* 0x000fe20000000000 */
[----:B------:R-:W-:Y:S02]  /*1a430*/  WARPGROUP.DEPBAR.LE gsb0, 0x0 ;  /* 0x00008000000079c5 */ /* 0x000fe40000010000 */
[----:B------:R-:W-:-:S15]  /*1a440*/  WARPGROUP.ARRIVE ;  /* 0x00000000000079c5 */ /* 0x000fde0000000000 */
[----:B------:R-:W-:-:S04]  /*1a450*/  NOP ;  /* 0x0000000000007918 */ /* 0x000fc80000000000 */
[----:B------:R-:W-:Y:S01]  /*1a460*/  HGMMA.64x256x16.F32 R24, R200, gdesc[UR4].tnspB, R24, gsb0 ;  /* 0x43e00004c8187df0 */ /* 0x000fe20008000818 */
[----:B------:R-:W-:Y:S02]  /*1a470*/  R2UR UR6, R4 ;  /* 0x00000000040672ca */ /* 0x000fe400000e0000 */
[----:B------:R-:W-:Y:S02]  /*1a480*/  R2UR UR7, R5 ;  /* 0x00000000050772ca */ /* 0x000fe400000e0000 */
[----:B------:R-:W-:-:S05]  /*1a490*/  FMNMX.FTZ R5, R157, R0, !PT ;  /* 0x000000009d057209 */ /* 0x000fca0007810000 */
[----:B------:R-:W0:Y:S02]  /*1a4a0*/  SHFL.BFLY PT, R0, R5, 0x2, 0x1f ;  /* 0x0c401f0005007f89 */ /* 0x000e2400000e0000 */
[----:B0-----:R-:W-:-:S05]  /*1a4b0*/  FMNMX.FTZ R5, R5, R0, !PT ;  /* 0x0000000005057209 */ /* 0x001fca0007810000 */
[----:B------:R-:W0:Y:S02]  /*1a4c0*/  SHFL.BFLY PT, R0, R5, 0x1, 0x1f ;  /* 0x0c201f0005007f89 */ /* 0x000e2400000e0000 */
[----:B0-----:R-:W-:Y:S02]  /*1a4d0*/  FMNMX.FTZ R5, R5, R0, !PT ;  /* 0x0000000005057209 */ /* 0x001fe40007810000 */
        /* <DEDUP_REMOVED lines=24> */
[----:B------:R-:W-:Y:S01]  /*1a660*/  FADD.FTZ R0, -R4, R7 ;  /* 0x0000000704007221 */ /* 0x000fe20000010100 */
[----:B------:R-:W-:Y:S02]  /*1a670*/  WARPGROUP.DEPBAR.LE gsb0, 0x0 ;  /* 0x00008000000079c5 */ /* 0x000fe40000010000 */
[----:B------:R-:W-:-:S06]  /*1a680*/  WARPGROUP.ARRIVE ;  /* 0x00000000000079c5 */ /* 0x000fcc0000000000 */
[----:B------:R-:W-:Y:S01]  /*1a690*/  HGMMA.64x256x16.F32 R24, R196, gdesc[UR4].tnspB, R24, gsb0 ;  /* 0x43e00004c4187df0 */ /* 0x000fe20008000818 */
[----:B------:R-:W-:Y:S01]  /*1a6a0*/  R2UR UR6, R2 ;  /* 0x00000000020672ca */ /* 0x000fe200000e0000 */
[----:B------:R-:W-:Y:S01]  /*1a6b0*/  IMAD.U32 R2, RZ, RZ, UR61 ;  /* 0x0000003dff027e24 */ /* 0x000fe2000f8e00ff */
[----:B------:R-:W-:Y:S01]  /*1a6c0*/  R2UR UR7, R3 ;  /* 0x00000000030772ca */ /* 0x000fe200000e0000 */
[C---:B------:R-:W-:Y:S02]  /*1a6d0*/  FADD.FTZ R3, -R5.reuse, R8 ;  /* 0x0000000805037221 */ /* 0x040fe40000010100 */
[-C--:B------:R-:W-:Y:S01]  /*1a6e0*/  FMUL.FTZ R13, R5, R2.reuse ;  /* 0x00000002050d7220 */ /* 0x080fe20000410000 */
[-C--:B------:R-:W-:Y:S01]  /*1a6f0*/  FMUL.FTZ R0, R0, R2.reuse ;  /* 0x0000000200007220 */ /* 0x080fe20000410000 */
[-C--:B------:R-:W-:Y:S02]  /*1a700*/  FMUL.FTZ R3, R3, R2.reuse ;  /* 0x0000000203037220 */ /* 0x080fe40000410000 */
[-CC-:B------:R-:W-:Y:S01]  /*1a710*/  FFMA.FTZ R208, R184, R2.reuse, -R13.reuse ;  /* 0x00000002b8d07223 */ /* 0x180fe2000001080d */
        /* <DEDUP_REMOVED lines=12> */
[----:B------:R-:W-:Y:S01]  /*1a7e0*/  FFMA.FTZ R21, R165, R2, -R13 ;  /* 0x00000002a5157223 */ /* 0x000fe2000001080d */
[----:B------:R-:W-:Y:S08]  /*1a7f0*/  MUFU.EX2 R3, R3 ;  /* 0x0000000300037308 */ /* 0x000ff00000000800 */
[----:B------:R-:W0:Y:S08]  /*1a800*/  MUFU.EX2 R208, R208 ;  /* 0x000000d000d07308 */ /* 0x000e300000000800 */
[----:B------:R-:W-:Y:S08]  /*1a810*/  MUFU.EX2 R0, R0 ;  /* 0x0000000000007308 */ /* 0x000ff00000000800 */
[----:B------:R-:W1:Y:S01]  /*1a820*/  MUFU.EX2 R8, R8 ;  /* 0x0000000800087308 */ /* 0x000e620000000800 */
[----:B0-----:R-:W-:-:S07]  /*1a830*/  FFMA.FTZ R222, R3, R222, R208 ;  /* 0x000000de03de7223 */ /* 0x001fce00000100d0 */
[----:B------:R-:W0:Y:S08]  /*1a840*/  MUFU.EX2 R210, R210 ;  /* 0x000000d200d27308 */ /* 0x000e300000000800 */
[----:B------:R-:W2:Y:S01]  /*1a850*/  MUFU.EX2 R184, R184 ;  /* 0x000000b800b87308 */ /* 0x000ea20000000800 */
[C---:B-1----:R-:W-:Y:S01]  /*1a860*/  FADD.FTZ R222, R8.reuse, R222 ;  /* 0x000000de08de7221 */ /* 0x042fe20000010000 */
[----:B------:R-:W-:Y:S01]  /*1a870*/  F2FP.F16.F32.PACK_AB R208, R8, R208 ;  /* 0x000000d008d0723e */ /* 0x000fe200000000ff */
[----:B------:R-:W-:-:S05]  /*1a880*/  IMAD.MOV.U32 R8, RZ, RZ, R5 ;  /* 0x000000ffff087224 */ /* 0x000fca00078e0005 */
[----:B------:R-:W1:Y:S01]  /*1a890*/  MUFU.EX2 R204, R204 ;  /* 0x000000cc00cc7308 */ /* 0x000e620000000800 */
[----:B0-----:R-:W-:-:S07]  /*1a8a0*/  FADD.FTZ R222, R210, R222 ;  /* 0x000000ded2de7221 */ /* 0x001fce0000010000 */
[----:B------:R-:W0:Y:S01]  /*1a8b0*/  MUFU.EX2 R10, R10 ;  /* 0x0000000a000a7308 */ /* 0x000e220000000800 */
[C---:B--2---:R-:W-:Y:S01]  /*1a8c0*/  FADD.FTZ R222, R184.reuse, R222 ;  /* 0x000000deb8de7221 */ /* 0x044fe20000010000 */
[----:B------:R-:W-:-:S06]  /*1a8d0*/  F2FP.F16.F32.PACK_AB R210, R184, R210 ;  /* 0x000000d2b8d2723e */ /* 0x000fcc00000000ff */
[----:B------:R-:W2:Y:S01]  /*1a8e0*/  MUFU.EX2 R206, R206 ;  /* 0x000000ce00ce7308 */ /* 0x000ea20000000800 */
[----:B-1----:R-:W-:-:S07]  /*1a8f0*/  FADD.FTZ R222, R204, R222 ;  /* 0x000000deccde7221 */ /* 0x002fce0000010000 */
[----:B------:R-:W1:Y:S01]  /*1a900*/  MUFU.EX2 R12, R12 ;  /* 0x0000000c000c7308 */ /* 0x000e620000000800 */
[C---:B0-----:R-:W-:Y:S01]  /*1a910*/  FADD.FTZ R222, R10.reuse, R222 ;  /* 0x000000de0ade7221 */ /* 0x041fe20000010000 */
[----:B------:R-:W-:Y:S02]  /*1a920*/  F2FP.F16.F32.PACK_AB R204, R10, R204 ;  /* 0x000000cc0acc723e */ /* 0x000fe400000000ff */
[----:B------:R-:W-:-:S04]  /*1a930*/  MOV R10, R223 ;  /* 0x000000df000a7202 */ /* 0x000fc80000000f00 */
[----:B------:R-:W0:Y:S01]  /*1a940*/  MUFU.EX2 R200, R200 ;  /* 0x000000c800c87308 */ /* 0x000e220000000800 */
[----:B--2---:R-:W-:-:S07]  /*1a950*/  FADD.FTZ R222, R206, R222 ;  /* 0x000000decede7221 */ /* 0x004fce0000010000 */
[----:B------:R-:W2:Y:S01]  /*1a960*/  MUFU.EX2 R14, R14 ;  /* 0x0000000e000e7308 */ /* 0x000ea20000000800 */
[C---:B-1----:R-:W-:Y:S01]  /*1a970*/  FADD.FTZ R222, R12.reuse, R222 ;  /* 0x000000de0cde7221 */ /* 0x042fe20000010000 */
[----:B------:R-:W-:-:S06]  /*1a980*/  F2FP.F16.F32.PACK_AB R206, R12, R206 ;  /* 0x000000ce0cce723e */ /* 0x000fcc00000000ff */
[----:B------:R-:W1:Y:S01]  /*1a990*/  MUFU.EX2 R202, R202 ;  /* 0x000000ca00ca7308 */ /* 0x000e620000000800 */
[----:B0-----:R-:W-:-:S07]  /*1a9a0*/  FADD.FTZ R222, R200, R222 ;  /* 0x000000dec8de7221 */ /* 0x001fce0000010000 */
[----:B------:R-:W0:Y:S01]  /*1a9b0*/  MUFU.EX2 R15, R15 ;  /* 0x0000000f000f7308 */ /* 0x000e220000000800 */
[C---:B--2---:R-:W-:Y:S01]  /*1a9c0*/  FADD.FTZ R222, R14.reuse, R222 ;  /* 0x000000de0ede7221 */ /* 0x044fe20000010000 */
[----:B------:R-:W-:-:S06]  /*1a9d0*/  F2FP.F16.F32.PACK_AB R200, R14, R200 ;  /* 0x000000c80ec8723e */ /* 0x000fcc00000000ff */
[----:B------:R-:W-:Y:S01]  /*1a9e0*/  MUFU.EX2 R20, R20 ;  /* 0x0000001400147308 */ /* 0x000fe20000000800 */
[----:B-1----:R-:W-:-:S07]  /*1a9f0*/  FADD.FTZ R222, R202, R222 ;  /* 0x000000decade7221 */ /* 0x002fce0000010000 */
[----:B------:R-:W-:Y:S01]  /*1aa00*/  MUFU.EX2 R21, R21 ;  /* 0x0000001500157308 */ /* 0x000fe20000000800 */
[C---:B0-----:R-:W-:Y:S01]  /*1aa10*/  FADD.FTZ R222, R15.reuse, R222 ;  /* 0x000000de0fde7221 */ /* 0x041fe20000010000 */
[----:B------:R-:W-:Y:S01]  /*1aa20*/  F2FP.F16.F32.PACK_AB R202, R15, R202 ;  /* 0x000000ca0fca723e */ /* 0x000fe200000000ff */
[----:B------:R-:W-:Y:S02]  /*1aa30*/  WARPGROUP.DEPBAR.LE gsb0, 0x0 ;  /* 0x00008000000079c5 */ /* 0x000fe40000010000 */
[----:B------:R-:W-:Y:S01]  /*1aa40*/  WARPGROUP.ARRIVE ;  /* 0x00000000000079c5 */ /* 0x000fe20000000000 */
[-CC-:B------:R-:W-:Y:S01]  /*1aa50*/  FFMA.FTZ R196, R160, R2.reuse, -R13.reuse ;  /* 0x00000002a0c47223 */ /* 0x180fe2000001080d */
[----:B------:R-:W-:Y:S01]  /*1aa60*/  FFMA.FTZ R198, R164, R2, -R13 ;  /* 0x00000002a4c67223 */ /* 0x000fe2000001080d */
[----:B------:R-:W-:-:S03]  /*1aa70*/  @!P1 PRMT R164, RZ, 0x654, R11 ;  /* 0x00000654ffa49816 */ /* 0x000fc6000000000b */
[----:B------:R-:W-:Y:S01]  /*1aa80*/  HGMMA.64x256x16.F32 R24, R192, gdesc[UR4].tnspB, R24, gsb0 ;  /* 0x43e00004c0187df0 */ /* 0x000fe20008000818 */
[----:B------:R-:W0:Y:S08]  /*1aa90*/  MUFU.EX2 R196, R196 ;  /* 0x000000c400c47308 */ /* 0x000e300000000800 */
[----:B------:R-:W1:Y:S01]  /*1aaa0*/  MUFU.EX2 R198, R198 ;  /* 0x000000c600c67308 */ /* 0x000e620000000800 */
[----:B0-----:R-:W-:Y:S01]  /*1aab0*/  FADD.FTZ R222, R196, R222 ;  /* 0x000000dec4de7221 */ /* 0x001fe20000010000 */
[----:B------:R-:W-:-:S03]  /*1aac0*/  F2FP.F16.F32.PACK_AB R196, R20, R196 ;  /* 0x000000c414c4723e */ /* 0x000fc600000000ff */
[----:B------:R-:W-:-:S04]  /*1aad0*/  FADD.FTZ R222, R20, R222 ;  /* 0x000000de14de7221 */ /* 0x000fc80000010000 */
[----:B-1----:R-:W-:Y:S01]  /*1aae0*/  FADD.FTZ R222, R198, R222 ;  /* 0x000000dec6de7221 */ /* 0x002fe20000010000 */
[----:B------:R-:W-:-:S03]  /*1aaf0*/  F2FP.F16.F32.PACK_AB R198, R21, R198 ;  /* 0x000000c615c6723e */ /* 0x000fc600000000ff */
[----:B------:R-:W-:Y:S01]  /*1ab00*/  FADD.FTZ R222, R21, R222 ;  /* 0x000000de15de7221 */ /* 0x000fe20000010000 */
[----:B------:R-:W-:Y:S02]  /*1ab10*/  WARPGROUP.DEPBAR.LE gsb0, 0x0 ;  /* 0x00008000000079c5 */ /* 0x000fe40000010000 */
[-CC-:B------:R-:W-:Y:S01]  /*1ab20*/  FFMA.FTZ R192, R152, R2.reuse, -R13.reuse ;  /* 0x0000000298c07223 */ /* 0x180fe2000001080d */
[-CC-:B------:R-:W-:Y:S01]  /*1ab30*/  FFMA.FTZ R152, R153, R2.reuse, -R13.reuse ;  /* 0x0000000299987223 */ /* 0x180fe2000001080d */
[-CC-:B------:R-:W-:Y:S01]  /*1ab40*/  FFMA.FTZ R194, R156, R2.reuse, -R13.reuse ;  /* 0x000000029cc27223 */ /* 0x180fe2000001080d */
[-C--:B------:R-:W-:Y:S01]  /*1ab50*/  FFMA.FTZ R13, R157, R2.reuse, -R13 ;  /* 0x000000029d0d7223 */ /* 0x080fe2000001080d */
[----:B------:R-:W-:Y:S02]  /*1ab60*/  @!P1 SYNCS.ARRIVE.TRANS64.RED.A1T0 RZ, [R164+URZ], RZ ;  /* 0x000000ffa4ff99a7 */ /* 0x000fe4000810043f */
[----:B------:R-:W0:Y:S01]  /*1ab70*/  MUFU.EX2 R192, R192 ;  /* 0x000000c000c07308 */ /* 0x000e220000000800 */
[----:B------:R1:W-:Y:S07]  /*1ab80*/  @!P1 SYNCS.ARRIVE.TRANS64.RED.A1T0 RZ, [R9+URZ], RZ ;  /* 0x000000ff09ff99a7 */ /* 0x0003ee000810043f */
[----:B------:R2:W-:Y:S08]  /*1ab90*/  MUFU.EX2 R7, R13 ;  /* 0x0000000d00077308 */ /* 0x0005f00000000800 */
[----:B------:R-:W-:Y:S01]  /*1aba0*/  MUFU.EX2 R152, R152 ;  /* 0x0000009800987308 */ /* 0x000fe20000000800 */
[----:B--2---:R-:W-:Y:S01]  /*1abb0*/  FMUL.FTZ R13, R4, R2 ;  /* 0x00000002040d7220 */ /* 0x004fe20000410000 */
[----:B0-----:R-:W-:-:S03]  /*1abc0*/  FADD.FTZ R222, R192, R222 ;  /* 0x000000dec0de7221 */ /* 0x001fc60000010000 */
[-CC-:B------:R-:W-:Y:S01]  /*1abd0*/  FFMA.FTZ R209, R186, R2.reuse, -R13.reuse ;  /* 0x00000002bad17223 */ /* 0x180fe2000001080d */
[-CC-:B------:R-:W-:Y:S01]  /*1abe0*/  FFMA.FTZ R153, R187, R2.reuse, -R13.reuse ;  /* 0x00000002bb997223 */ /* 0x180fe2000001080d */
[-CC-:B------:R-:W-:Y:S01]  /*1abf0*/  FFMA.FTZ R211, R190, R2.reuse, -R13.reuse ;  /* 0x00000002bed37223 */ /* 0x180fe2000001080d */
[-CC-:B------:R-:W-:Y:S01]  /*1ac00*/  FFMA.FTZ R157, R191, R2.reuse, -R13.reuse ;  /* 0x00000002bf9d7223 */ /* 0x180fe2000001080d */
[-CC-:B------:R-:W-:Y:S01]  /*1ac10*/  FFMA.FTZ R205, R178, R2.reuse, -R13.reuse ;  /* 0x00000002b2cd7223 */ /* 0x180fe2000001080d */
[-CC-:B------:R-:W-:Y:S01]  /*1ac20*/  FFMA.FTZ R160, R179, R2.reuse, -R13.reuse ;  /* 0x00000002b3a07223 */ /* 0x180fe2000001080d */
[----:B------:R-:W0:Y:S01]  /*1ac30*/  MUFU.EX2 R209, R209 ;  /* 0x000000d100d17308 */ /* 0x000e220000000800 */
[-CC-:B------:R-:W-:Y:S01]  /*1ac40*/  FFMA.FTZ R207, R182, R2.reuse, -R13.reuse ;  /* 0x00000002b6cf7223 */ /* 0x180fe2000001080d */
[-CC-:B------:R-:W-:Y:S01]  /*1ac50*/  FFMA.FTZ R156, R183, R2.reuse, -R13.reuse ;  /* 0x00000002b79c7223 */ /* 0x180fe2000001080d */
[-CC-:B------:R-:W-:Y:S01]  /*1ac60*/  FFMA.FTZ R201, R170, R2.reuse, -R13.reuse ;  /* 0x00000002aac97223 */ /* 0x180fe2000001080d */
[-CC-:B------:R-:W-:Y:S01]  /*1ac70*/  FFMA.FTZ R161, R171, R2.reuse, -R13.reuse ;  /* 0x00000002aba17223 */ /* 0x180fe2000001080d */
[-CC-:B------:R-:W-:Y:S01]  /*1ac80*/  FFMA.FTZ R203, R174, R2.reuse, -R13.reuse ;  /* 0x00000002aecb7223 */ /* 0x180fe2000001080d */
[-CC-:B------:R-:W-:Y:S01]  /*1ac90*/  FFMA.FTZ R175, R175, R2.reuse, -R13.reuse ;  /* 0x00000002afaf7223 */ /* 0x180fe2000001080d */
[-CC-:B------:R-:W-:Y:S01]  /*1aca0*/  FFMA.FTZ R197, R162, R2.reuse, -R13.reuse ;  /* 0x00000002a2c57223 */ /* 0x180fe2000001080d */
[----:B------:R-:W2:Y:S01]  /*1acb0*/  MUFU.EX2 R153, R153 ;  /* 0x0000009900997308 */ /* 0x000ea20000000800 */
[-CC-:B------:R-:W-:Y:S01]  /*1acc0*/  FFMA.FTZ R163, R163, R2.reuse, -R13.reuse ;  /* 0x00000002a3a37223 */ /* 0x180fe2000001080d */
[-CC-:B------:R-:W-:Y:S01]  /*1acd0*/  FFMA.FTZ R199, R166, R2.reuse, -R13.reuse ;  /* 0x00000002a6c77223 */ /* 0x180fe2000001080d */
[-CC-:B------:R-:W-:Y:S01]  /*1ace0*/  FFMA.FTZ R167, R167, R2.reuse, -R13.reuse ;  /* 0x00000002a7a77223 */ /* 0x180fe2000001080d */
[-CC-:B------:R-:W-:Y:S01]  /*1acf0*/  FFMA.FTZ R193, R154, R2.reuse, -R13.reuse ;  /* 0x000000029ac17223 */ /* 0x180fe2000001080d */
[-CC-:B------:R-:W-:Y:S01]  /*1ad00*/  FFMA.FTZ R155, R155, R2.reuse, -R13.reuse ;  /* 0x000000029b9b7223 */ /* 0x180fe2000001080d */
[-CC-:B------:R-:W-:Y:S01]  /*1ad10*/  FFMA.FTZ R158, R158, R2.reuse, -R13.reuse ;  /* 0x000000029e9e7223 */ /* 0x180fe2000001080d */
[----:B------:R-:W-:Y:S01]  /*1ad20*/  FFMA.FTZ R159, R159, R2, -R13 ;  /* 0x000000029f9f7223 */ /* 0x000fe2000001080d */
[----:B------:R-:W3:Y:S01]  /*1ad30*/  MUFU.EX2 R211, R211 ;  /* 0x000000d300d37308 */ /* 0x000ee20000000800 */
[----:B0-----:R-:W-:Y:S01]  /*1ad40*/  FFMA.FTZ R221, R0, R221, R209 ;  /* 0x000000dd00dd7223 */ /* 0x001fe200000100d1 */
[C---:B------:R-:W-:Y:S01]  /*1ad50*/  FADD.FTZ R222, R152.reuse, R222 ;  /* 0x000000de98de7221 */ /* 0x040fe20000010000 */
[----:B------:R-:W-:-:S05]  /*1ad60*/  F2FP.F16.F32.PACK_AB R192, R152, R192 ;  /* 0x000000c098c0723e */ /* 0x000fca00000000ff */
[----:B------:R-:W0:Y:S01]  /*1ad70*/  MUFU.EX2 R157, R157 ;  /* 0x0000009d009d7308 */ /* 0x000e220000000800 */
[C---:B--2---:R-:W-:Y:S01]  /*1ad80*/  FADD.FTZ R221, R153.reuse, R221 ;  /* 0x000000dd99dd7221 */ /* 0x044fe20000010000 */
[----:B------:R-:W-:-:S06]  /*1ad90*/  F2FP.F16.F32.PACK_AB R209, R153, R209 ;  /* 0x000000d199d1723e */ /* 0x000fcc00000000ff */
[----:B------:R-:W2:Y:S01]  /*1ada0*/  MUFU.EX2 R205, R205 ;  /* 0x000000cd00cd7308 */ /* 0x000ea20000000800 */
[----:B---3--:R-:W-:-:S07]  /*1adb0*/  FADD.FTZ R221, R211, R221 ;  /* 0x000000ddd3dd7221 */ /* 0x008fce0000010000 */
[----:B------:R-:W3:Y:S01]  /*1adc0*/  MUFU.EX2 R160, R160 ;  /* 0x000000a000a07308 */ /* 0x000ee20000000800 */
[C---:B0-----:R-:W-:Y:S01]  /*1add0*/  FADD.FTZ R221, R157.reuse, R221 ;  /* 0x000000dd9ddd7221 */ /* 0x041fe20000010000 */
[----:B------:R-:W-:-:S06]  /*1ade0*/  F2FP.F16.F32.PACK_AB R211, R157, R211 ;  /* 0x000000d39dd3723e */ /* 0x000fcc00000000ff */
[----:B------:R-:W0:Y:S01]  /*1adf0*/  MUFU.EX2 R207, R207 ;  /* 0x000000cf00cf7308 */ /* 0x000e220000000800 */
[----:B--2---:R-:W-:-:S07]  /*1ae00*/  FADD.FTZ R221, R205, R221 ;  /* 0x000000ddcddd7221 */ /* 0x004fce0000010000 */
[----:B------:R-:W2:Y:S01]  /*1ae10*/  MUFU.EX2 R156, R156 ;  /* 0x0000009c009c7308 */ /* 0x000ea20000000800 */
[C---:B---3--:R-:W-:Y:S01]  /*1ae20*/  FADD.FTZ R221, R160.reuse, R221 ;  /* 0x000000dda0dd7221 */ /* 0x048fe20000010000 */
[----:B------:R-:W-:-:S06]  /*1ae30*/  F2FP.F16.F32.PACK_AB R205, R160, R205 ;  /* 0x000000cda0cd723e */ /* 0x000fcc00000000ff */
[----:B------:R-:W3:Y:S01]  /*1ae40*/  MUFU.EX2 R201, R201 ;  /* 0x000000c900c97308 */ /* 0x000ee20000000800 */
[----:B0-----:R-:W-:-:S07]  /*1ae50*/  FADD.FTZ R221, R207, R221 ;  /* 0x000000ddcfdd7221 */ /* 0x001fce0000010000 */
        /* <DEDUP_REMOVED lines=10> */
[----:B-1----:R-:W1:Y:S01]  /*1af00*/  MUFU.EX2 R9, R163 ;  /* 0x000000a300097308 */ /* 0x002e620000000800 */
[C---:B---3--:R-:W-:Y:S01]  /*1af10*/  FADD.FTZ R221, R11.reuse, R221 ;  /* 0x000000dd0bdd7221 */ /* 0x048fe20000010000 */
[----:B------:R-:W-:-:S06]  /*1af20*/  F2FP.F16.F32.PACK_AB R203, R11, R203 ;  /* 0x000000cb0bcb723e */ /* 0x000fcc00000000ff */
[----:B------:R-:W2:Y:S01]  /*1af30*/  MUFU.EX2 R199, R199 ;  /* 0x000000c700c77308 */ /* 0x000ea20000000800 */
[----:B0-----:R-:W-:-:S07]  /*1af40*/  FADD.FTZ R221, R197, R221 ;  /* 0x000000ddc5dd7221 */ /* 0x001fce0000010000 */
[----:B------:R-:W0:Y:S01]  /*1af50*/  MUFU.EX2 R13, R167 ;  /* 0x000000a7000d7308 */ /* 0x000e220000000800 */
[C---:B-1----:R-:W-:Y:S01]  /*1af60*/  FADD.FTZ R221, R9.reuse, R221 ;  /* 0x000000dd09dd7221 */ /* 0x042fe20000010000 */
[----:B------:R-:W-:Y:S01]  /*1af70*/  F2FP.F16.F32.PACK_AB R197, R9, R197 ;  /* 0x000000c509c5723e */ /* 0x000fe200000000ff */
[----:B------:R-:W-:-:S05]  /*1af80*/  IMAD.MOV.U32 R9, RZ, RZ, R224 ;  /* 0x000000ffff097224 */ /* 0x000fca00078e00e0 */
[----:B------:R-:W1:Y:S01]  /*1af90*/  MUFU.EX2 R193, R193 ;  /* 0x000000c100c17308 */ /* 0x000e620000000800 */
[----:B--2---:R-:W-:-:S07]  /*1afa0*/  FADD.FTZ R221, R199, R221 ;  /* 0x000000ddc7dd7221 */ /* 0x004fce0000010000 */
[----:B------:R-:W2:Y:S01]  /*1afb0*/  MUFU.EX2 R155, R155 ;  /* 0x0000009b009b7308 */ /* 0x000ea20000000800 */
[C---:B0-----:R-:W-:Y:S01]  /*1afc0*/  FADD.FTZ R221, R13.reuse, R221 ;  /* 0x000000dd0ddd7221 */ /* 0x041fe20000010000 */
[----:B------:R-:W-:-:S06]  /*1afd0*/  F2FP.F16.F32.PACK_AB R199, R13, R199 ;  /* 0x000000c70dc7723e */ /* 0x000fcc00000000ff */
[----:B------:R-:W0:Y:S01]  /*1afe0*/  MUFU.EX2 R194, R194 ;  /* 0x000000c200c27308 */ /* 0x000e220000000800 */
[----:B-1----:R-:W-:-:S07]  /*1aff0*/  FADD.FTZ R221, R193, R221 ;  /* 0x000000ddc1dd7221 */ /* 0x002fce0000010000 */
[----:B------:R-:W1:Y:S01]  /*1b000*/  MUFU.EX2 R158, R158 ;  /* 0x0000009e009e7308 */ /* 0x000e620000000800 */
[C---:B--2---:R-:W-:Y:S01]  /*1b010*/  FADD.FTZ R221, R155.reuse, R221 ;  /* 0x000000dd9bdd7221 */ /* 0x044fe20000010000 */
[----:B------:R-:W-:-:S06]  /*1b020*/  F2FP.F16.F32.PACK_AB R193, R155, R193 ;  /* 0x000000c19bc1723e */ /* 0x000fcc00000000ff */
[----:B------:R-:W2:Y:S01]  /*1b030*/  MUFU.EX2 R159, R159 ;  /* 0x0000009f009f7308 */ /* 0x000ea20000000800 */
[----:B0-----:R-:W-:Y:S01]  /*1b040*/  FADD.FTZ R222, R194, R222 ;  /* 0x000000dec2de7221 */ /* 0x001fe20000010000 */
[----:B------:R-:W-:-:S03]  /*1b050*/  F2FP.F16.F32.PACK_AB R194, R7, R194 ;  /* 0x000000c207c2723e */ /* 0x000fc600000000ff */
[----:B------:R-:W-:Y:S01]  /*1b060*/  FADD.FTZ R222, R7, R222 ;  /* 0x000000de07de7221 */ /* 0x000fe20000010000 */
[----:B------:R-:W-:Y:S02]  /*1b070*/  IMAD.MOV.U32 R7, RZ, RZ, R4 ;  /* 0x000000ffff077224 */ /* 0x000fe400078e0004 */
[----:B-1----:R-:W-:-:S04]  /*1b080*/  FADD.FTZ R221, R158, R221 ;  /* 0x000000dd9edd7221 */ /* 0x002fc80000010000 */
[C---:B--2---:R-:W-:Y:S01]  /*1b090*/  FADD.FTZ R221, R159.reuse, R221 ;  /* 0x000000dd9fdd7221 */ /* 0x044fe20000010000 */
[----:B------:R-:W-:Y:S01]  /*1b0a0*/  F2FP.F16.F32.PACK_AB R195, R159, R158 ;  /* 0x0000009e9fc3723e */ /* 0x000fe200000000ff */
[----:B------:R-:W-:Y:S06]  /*1b0b0*/  @P2 BRA `(.L_x_845) ;  /* 0xffffffb800102947 */ /* 0x000fec000383ffff */
.L_x_834:
[----:B------:R-:W-:Y:S05]  /*1b0c0*/  BSYNC B0 ;  /* 0x0000000000007941 */ /* 0x000fea0003800000 */
.L_x_833:
        /* <DEDUP_REMOVED lines=131> */
.L_x_846:
[----:B------:R-:W-:Y:S02]  /*1b900*/  LEA R0, R223, R18, 0x3 ;  /* 0x00000012df007211 */ /* 0x000fe400078e18ff */
[----:B------:R-:W-:-:S04]  /*1b910*/  SHF.L.U32 R7, R224, 0x1f, RZ ;  /* 0x0000001fe0077819 */ /* 0x000fc800000006ff */
[----:B------:R0:W1:Y:S01]  /*1b920*/  SYNCS.PHASECHK.TRANS64.TRYWAIT P2, [R0+URZ+0x38850], R7 ;  /* 0x03885007000075a7 */ /* 0x000062000804017f */
[----:B------:R-:W-:Y:S05]  /*1b930*/  @!P0 BRA `(.L_x_847) ;  /* 0x0000000000048947 */ /* 0x000fea0003800000 */
[----:B------:R-:W-:Y:S01]  /*1b940*/  BPT.TRAP 0x1 ;  /* 0x000000040000795c */ /* 0x000fe20000300000 */
.L_x_847:
[----:B------:R-:W-:Y:S01]  /*1b950*/  VIADD R18, R18, 0x400 ;  /* 0x0000040012127836 */ /* 0x000fe20000000000 */
[----:B------:R-:W-:Y:S04]  /*1b960*/  BSSY B0, `(.L_x_848) ;  /* 0x0000008000007945 */ /* 0x000fe80003800000 */
[----:B------:R-:W-:-:S04]  /*1b970*/  SHF.R.U32.HI R18, RZ, 0x4, R18 ;  /* 0x00000004ff127819 */ /* 0x000fc80000011612 */
[----:B------:R-:W-:-:S04]  /*1b980*/  LOP3.LUT R18, R18, 0x3fff, RZ, 0xc0, !PT ;  /* 0x00003fff12127812 */ /* 0x000fc800078ec0ff */
[----:B------:R-:W-:-:S05]  /*1b990*/  LOP3.LUT R18, R18, 0x2800000, RZ, 0xfc, !PT ;  /* 0x0280000012127812 */ /* 0x000fca00078efcff */
[----:B------:R-:W-:Y:S01]  /*1b9a0*/  IMAD R3, R223, 0xa00, R18 ;  /* 0x00000a00df037824 */ /* 0x000fe200078e0212 */
[----:B-1----:R-:W-:Y:S06]  /*1b9b0*/  @P2 BRA `(.L_x_849) ;  /* 0x0000000000082947 */ /* 0x002fec0003800000 */
[----:B------:R-:W1:Y:S02]  /*1b9c0*/  SYNCS.PHASECHK.TRANS64.TRYWAIT P0, [R0+URZ+0x38850], R7 ;  /* 0x03885007000075a7 */ /* 0x000e64000800017f */
[----:B-1----:R-:W-:Y:S05]  /*1b9d0*/  @!P0 BRA `(.L_x_850) ;  /* 0x000000c800c88947 */ /* 0x002fea0003800000 */
.L_x_849:
[----:B------:R-:W-:Y:S05]  /*1b9e0*/  BSYNC B0 ;  /* 0x0000000000007941 */ /* 0x000fea0003800000 */
.L_x_848:
[----:B------:R-:W-:Y:S01]  /*1b9f0*/  IMAD.MOV.U32 R6, RZ, RZ, R3 ;  /* 0x000000ffff067224 */ /* 0x000fe200078e0003 */
[----:B01----:R-:W-:Y:S01]  /*1ba00*/  MOV R7, 0x40000040 ;  /* 0x4000004000077802 */ /* 0x003fe20000000f00 */
[----:B------:R-:W-:Y:S01]  /*1ba10*/  WARPGROUP.ARRIVE ;  /* 0x00000000000079c5 */ /* 0x000fe20000000000 */
[----:B------:R-:W-:Y:S01]  /*1ba20*/  IADD3 R223, R223, 0x1, RZ ;  /* 0x00000001dfdf7810 */ /* 0x000fe20007ffe0ff */
[----:B------:R-:W-:Y:S01]  /*1ba30*/  @!P1 VIADD R12, R0, 0x38860 ;  /* 0x00038860000c9836 */ /* 0x000fe20000000000 */
[----:B------:R-:W-:Y:S01]  /*1ba40*/  R2UR UR6, R6 ;  /* 0x00000000060672ca */ /* 0x000fe200000e0000 */
[----:B------:R-:W-:Y:S01]  /*1ba50*/  VIADD R6, R3, 0x80 ;  /* 0x0000008003067836 */ /* 0x000fe20000000000 */
[----:B------:R-:W-:Y:S01]  /*1ba60*/  R2UR UR7, R7 ;  /* 0x00000000070772ca */ /* 0x000fe200000e0000 */
[----:B------:R-:W-:Y:S01]  /*1ba70*/  IMAD.MOV.U32 R7, RZ, RZ, 0x40000040 ;  /* 0x40000040ff077424 */ /* 0x000fe200078e00ff */
[----:B------:R-:W-:Y:S01]  /*1ba80*/  ISETP.NE.AND P2, PT, R223, 0x2, PT ;  /* 0x00000002df00780c */ /* 0x000fe20003f45270 */
[----:B------:R-:W-:Y:S01]  /*1ba90*/  IMAD.MOV.U32 R0, RZ, RZ, -0x800000 ;  /* 0xff800000ff007424 */ /* 0x000fe200078e00ff */
[----:B------:R-:W-:Y:S01]  /*1baa0*/  @!P1 PRMT R12, RZ, 0x654, R12 ;  /* 0x00000654ff0c9816 */ /* 0x000fe2000000000c */
[----:B------:R-:W-:Y:S01]  /*1bab0*/  VIADD R237, R237, 0x1 ;  /* 0x00000001eded7836 */ /* 0x000fe20000000000 */
[----:B------:R-:W-:-:S07]  /*1bac0*/  SEL R223, R223, RZ, P2 ;  /* 0x000000ffdfdf7207 */ /* 0x000fce0001000000 */
[----:B------:R-:W-:Y:S01]  /*1bad0*/  HGMMA.64x256x16.F32 R24, R208, gdesc[UR4].tnspB, R24, gsb0 ;  /* 0x43e00004d0187df0 */ /* 0x000fe20008000818 */
[----:B------:R-:W-:Y:S02]  /*1bae0*/  R2UR UR6, R6 ;  /* 0x00000000060672ca */ /* 0x000fe400000e0000 */
[----:B------:R-:W-:Y:S01]  /*1baf0*/  R2UR UR7, R7 ;  /* 0x00000000070772ca */ /* 0x000fe200000e0000 */
[----:B------:R-:W-:Y:S01]  /*1bb00*/  IMAD.MOV.U32 R7, RZ, RZ, 0x40000040 ;  /* 0x40000040ff077424 */ /* 0x000fe200078e00ff */
[----:B------:R-:W-:Y:S01]  /*1bb10*/  IADD3 R6, R3, 0x100, RZ ;  /* 0x0000010003067810 */ /* 0x000fe20007ffe0ff */
[----:B------:R-:W-:Y:S02]  /*1bb20*/  WARPGROUP.DEPBAR.LE gsb0, 0x0 ;  /* 0x00008000000079c5 */ /* 0x000fe40000010000 */
[----:B------:R-:W-:-:S15]  /*1bb30*/  WARPGROUP.ARRIVE ;  /* 0x00000000000079c5 */ /* 0x000fde0000000000 */
[----:B------:R-:W-:-:S05]  /*1bb40*/  NOP ;  /* 0x0000000000007918 */ /* 0x000fca0000000000 */
[----:B------:R-:W-:Y:S01]  /*1bb50*/  HGMMA.64x256x16.F32 R24, R204, gdesc[UR4].tnspB, R24, gsb0 ;  /* 0x43e00004cc187df0 */ /* 0x000fe20008000818 */
[----:B------:R-:W-:Y:S01]  /*1bb60*/  R2UR UR6, R6 ;  /* 0x00000000060672ca */ /* 0x000fe200000e0000 */
[----:B------:R-:W-:Y:S01]  /*1bb70*/  VIADD R6, R3, 0x180 ;  /* 0x0000018003067836 */ /* 0x000fe20000000000 */
[----:B------:R-:W-:Y:S02]  /*1bb80*/  R2UR UR7, R7 ;  /* 0x00000000070772ca */ /* 0x000fe400000e0000 */
[----:B------:R-:W-:Y:S01]  /*1bb90*/  MOV R7, 0x40000040 ;  /* 0x4000004000077802 */ /* 0x000fe20000000f00 */
[----:B------:R-:W-:Y:S02]  /*1bba0*/  WARPGROUP.DEPBAR.LE gsb0, 0x0 ;  /* 0x00008000000079c5 */ /* 0x000fe40000010000 */
[----:B------:R-:W-:-:S15]  /*1bbb0*/  WARPGROUP.ARRIVE ;  /* 0x00000000000079c5 */ /* 0x000fde0000000000 */
[----:B------:R-:W-:-:S05]  /*1bbc0*/  NOP ;  /* 0x0000000000007918 */ /* 0x000fca0000000000 */
[----:B------:R-:W-:Y:S01]  /*1bbd0*/  HGMMA.64x256x16.F32 R24, R200, gdesc[UR4].tnspB, R24, gsb0 ;  /* 0x43e00004c8187df0 */ /* 0x000fe20008000818 */
[----:B------:R-:W-:Y:S01]  /*1bbe0*/  R2UR UR6, R6 ;  /* 0x00000000060672ca */ /* 0x000fe200000e0000 */
[----:B------:R-:W-:Y:S01]  /*1bbf0*/  VIADD R6, R3, 0x200 ;  /* 0x0000020003067836 */ /* 0x000fe20000000000 */
[----:B------:R-:W-:Y:S01]  /*1bc00*/  R2UR UR7, R7 ;  /* 0x00000000070772ca */ /* 0x000fe200000e0000 */
[----:B------:R-:W-:Y:S01]  /*1bc10*/  IMAD.MOV.U32 R7, RZ, RZ, 0x40000040 ;  /* 0x40000040ff077424 */ /* 0x000fe200078e00ff */
[----:B------:R-:W0:Y:S02]  /*1bc20*/  SHFL.BFLY PT, R3, R222, 0x2, 0x1f ;  /* 0x0c401f00de037f89 */ /* 0x000e2400000e0000 */
[----:B0-----:R-:W-:Y:S01]  /*1bc30*/  FADD.FTZ R3, R3, R222 ;  /* 0x000000de03037221 */ /* 0x001fe20000010000 */
[----:B------:R-:W-:Y:S02]  /*1bc40*/  WARPGROUP.DEPBAR.LE gsb0, 0x0 ;  /* 0x00008000000079c5 */ /* 0x000fe40000010000 */
[----:B------:R-:W-:-:S15]  /*1bc50*/  WARPGROUP.ARRIVE ;  /* 0x00000000000079c5 */ /* 0x000fde0000000000 */
[----:B------:R-:W-:-:S03]  /*1bc60*/  NOP ;  /* 0x0000000000007918 */ /* 0x000fc60000000000 */
[----:B------:R-:W-:Y:S01]  /*1bc70*/  HGMMA.64x256x16.F32 R24, R196, gdesc[UR4].tnspB, R24, gsb0 ;  /* 0x43e00004c4187df0 */ /* 0x000fe20008000818 */
[----:B------:R-:W-:Y:S02]  /*1bc80*/  R2UR UR6, R6 ;  /* 0x00000000060672ca */ /* 0x000fe400000e0000 */
[----:B------:R-:W-:Y:S01]  /*1bc90*/  R2UR UR7, R7 ;  /* 0x00000000070772ca */ /* 0x000fe200000e0000 */
[----:B------:R-:W0:Y:S02]  /*1bca0*/  SHFL.BFLY PT, R6, R221, 0x2, 0x1f ;  /* 0x0c401f00dd067f89 */ /* 0x000e2400000e0000 */
[----:B0-----:R-:W-:Y:S02]  /*1bcb0*/  FADD.FTZ R8, R6, R221 ;  /* 0x000000dd06087221 */ /* 0x001fe40000010000 */
[----:B------:R-:W0:Y:S04]  /*1bcc0*/  SHFL.BFLY PT, R6, R3, 0x1, 0x1f ;  /* 0x0c201f0003067f89 */ /* 0x000e2800000e0000 */
[----:B------:R-:W1:Y:S01]  /*1bcd0*/  SHFL.BFLY PT, R7, R8, 0x1, 0x1f ;  /* 0x0c201f0008077f89 */ /* 0x000e6200000e0000 */
[----:B0-----:R-:W-:Y:S01]  /*1bce0*/  FADD.FTZ R13, R3, R6 ;  /* 0x00000006030d7221 */ /* 0x001fe20000010000 */
[----:B------:R-:W-:Y:S01]  /*1bcf0*/  SEL R3, RZ, 0x1, P2 ;  /* 0x00000001ff037807 */ /* 0x000fe20001000000 */
[----:B-1----:R-:W-:-:S03]  /*1bd00*/  FADD.FTZ R15, R8, R7 ;  /* 0x00000007080f7221 */ /* 0x002fc60000010000 */
[----:B------:R-:W-:Y:S02]  /*1bd10*/  FSETP.NE.FTZ.AND P0, PT, R13, RZ, PT ;  /* 0x000000ff0d00720b */ /* 0x000fe40003f15000 */
[----:B------:R-:W-:Y:S02]  /*1bd20*/  CS2R R6, SRZ ;  /* 0x0000000000067805 */ /* 0x000fe4000001ff00 */
[----:B------:R-:W-:Y:S02]  /*1bd30*/  LOP3.LUT R224, R224, R3, RZ, 0x3c, !PT ;  /* 0x00000003e0e07212 */ /* 0x000fe400078e3cff */
[----:B------:R-:W-:Y:S02]  /*1bd40*/  FSETP.NE.FTZ.AND P3, PT, R15, RZ, PT ;  /* 0x000000ff0f00720b */ /* 0x000fe40003f75000 */
[----:B------:R-:W-:-:S05]  /*1bd50*/  MOV R3, 0xff800000 ;  /* 0xff80000000037802 */ /* 0x000fca0000000f00 */
[----:B------:R-:W0:Y:S01]  /*1bd60*/  @P0 MUFU.LG2 R9, R13 ;  /* 0x0000000d00090308 */ /* 0x000e220000000c00 */
[----:B------:R-:W-:-:S05]  /*1bd70*/  @P0 FMUL.FTZ R8, R2, 0.69314718246459960938 ;  /* 0x3f31721802080820 */ /* 0x000fca0000410000 */
[----:B------:R-:W-:Y:S02]  /*1bd80*/  @P3 FMUL.FTZ R2, R2, 0.69314718246459960938 ;  /* 0x3f31721802023820 */ /* 0x000fe40000410000 */
[----:B------:R-:W1:Y:S08]  /*1bd90*/  @P3 MUFU.LG2 R10, R15 ;  /* 0x0000000f000a3308 */ /* 0x000e700000000c00 */
[----:B------:R-:W2:Y:S01]  /*1bda0*/  @P0 MUFU.RCP R7, R13 ;  /* 0x0000000d00070308 */ /* 0x000ea20000001000 */
[----:B0-----:R-:W-:-:S04]  /*1bdb0*/  @P0 FMUL.FTZ R9, R9, 0.69314718246459960938 ;  /* 0x3f31721809090820 */ /* 0x001fc80000410000 */
[----:B------:R-:W-:Y:S01]  /*1bdc0*/  @P0 FFMA.FTZ R0, R8, R5, R9 ;  /* 0x0000000508000223 */ /* 0x000fe20000010009 */
[----:B------:R-:W-:Y:S02]  /*1bdd0*/  PLOP3.LUT P0, PT, PT, PT, PT, 0x8, 0x0 ;  /* 0x000000000000781c */ /* 0x000fe40003f0e170 */
[----:B------:R-:W0:Y:S01]  /*1bde0*/  @P3 MUFU.RCP R6, R15 ;  /* 0x0000000f00063308 */ /* 0x000e220000001000 */
[----:B-1----:R-:W-:-:S04]  /*1bdf0*/  @P3 FMUL.FTZ R11, R10, 0.69314718246459960938 ;  /* 0x3f3172180a0b3820 */ /* 0x002fc80000410000 */
[----:B------:R-:W-:Y:S01]  /*1be00*/  @P3 FFMA.FTZ R3, R2, R4, R11 ;  /* 0x0000000402033223 */ /* 0x000fe2000001000b */
[----:B------:R-:W-:Y:S02]  /*1be10*/  WARPGROUP.DEPBAR.LE gsb0, 0x0 ;  /* 0x00008000000079c5 */ /* 0x000fe40000010000 */
[----:B------:R-:W-:-:S06]  /*1be20*/  WARPGROUP.ARRIVE ;  /* 0x00000000000079c5 */ /* 0x000fcc0000000000 */
[----:B------:R-:W-:Y:S03]  /*1be30*/  HGMMA.64x256x16.F32 R24, R192, gdesc[UR4].tnspB, R24, gsb0 ;  /* 0x43e00004c0187df0 */ /* 0x000fe60008000818 */
[----:B------:R-:W-:Y:S02]  /*1be40*/  WARPGROUP.DEPBAR.LE gsb0, 0x0 ;  /* 0x00008000000079c5 */ /* 0x000fe40000010000 */
[----:B------:R1:W-:Y:S01]  /*1be50*/  @!P1 SYNCS.ARRIVE.TRANS64.RED.A1T0 RZ, [R12+URZ], RZ ;  /* 0x000000ff0cff99a7 */ /* 0x0003e2000810043f */
[-C--:B--2---:R-:W-:Y:S01]  /*1be60*/  FMUL.FTZ R166, R88, R7.reuse ;  /* 0x0000000758a67220 */ /* 0x084fe20000410000 */
[-C--:B------:R-:W-:Y:S01]  /*1be70*/  FMUL.FTZ R167, R92, R7.reuse ;  /* 0x000000075ca77220 */ /* 0x080fe20000410000 */
[-C--:B------:R-:W-:Y:S01]  /*1be80*/  FMUL.FTZ R168, R96, R7.reuse ;  /* 0x0000000760a87220 */ /* 0x080fe20000410000 */
[-C--:B------:R-:W-:Y:S01]  /*1be90*/  FMUL.FTZ R169, R100, R7.reuse ;  /* 0x0000000764a97220 */ /* 0x080fe20000410000 */
[-C--:B------:R-:W-:Y:S01]  /*1bea0*/  FMUL.FTZ R24, R24, R7.reuse ;  /* 0x0000000718187220 */ /* 0x080fe20000410000 */
[-C--:B------:R-:W-:Y:S01]  /*1beb0*/  FMUL.FTZ R25, R25, R7.reuse ;  /* 0x0000000719197220 */ /* 0x080fe20000410000 */
[-C--:B------:R-:W-:Y:S01]  /*1bec0*/  FMUL.FTZ R28, R28, R7.reuse ;  /* 0x000000071c1c7220 */ /* 0x080fe20000410000 */
[-C--:B------:R-:W-:Y:S01]  /*1bed0*/  FMUL.FTZ R29, R29, R7.reuse ;  /* 0x000000071d1d7220 */ /* 0x080fe20000410000 */
        /* <DEDUP_REMOVED lines=56> */
[-C--:B0-----:R-:W-:Y:S01]  /*1c260*/  FMUL.FTZ R8, R31, R6.reuse ;  /* 0x000000061f087220 */ /* 0x081fe20000410000 */
        /* <DEDUP_REMOVED lines=62> */
[----:B------:R-:W-:-:S07]  /*1c650*/  FMUL.FTZ R151, R151, R6 ;  /* 0x0000000697977220 */ /* 0x000fce0000410000 */
.L_x_764:
[----:B------:R-:W0:Y:S08]  /*1c660*/  S2UR UR5, SR_CgaCtaId ;  /* 0x00000000000579c3 */ /* 0x000e300000008800 */
[----:B------:R-:W-:Y:S06]  /*1c670*/  BAR.SYNC.DEFER_BLOCKING 0x5, 0x180 ;  /* 0x0146000000007b1d */ /* 0x000fec0000010000 */
[----:B------:R-:W-:Y:S01]  /*1c680*/  UMOV UR4, 0x400 ;  /* 0x0000040000047882 */ /* 0x000fe20000000000 */
[----:B------:R-:W-:Y:S01]  /*1c690*/  BSSY B0, `(.L_x_851) ;  /* 0x00002e5000007945 */ /* 0x000fe20003800000 */
[----:B0-----:R-:W-:-:S06]  /*1c6a0*/  ULEA UR4, UR5, UR4, 0x18 ;  /* 0x0000000405047291 */ /* 0x001fcc000f8ec03f */
[----:B------:R-:W-:-:S05]  /*1c6b0*/  IMAD.U32 R18, RZ, RZ, UR4 ;  /* 0x00000004ff127e24 */ /* 0x000fca000f8e00ff */
[----:B------:R0:W1:Y:S01]  /*1c6c0*/  LDS.128 R120, [R18+0x388d0] ;  /* 0x0388d00012787984 */ /* 0x0000620000000c00 */
[----:B------:R-:W-:Y:S06]  /*1c6d0*/  BAR.ARV 0x4, 0x180 ;  /* 0x0106000000007b1d */ /* 0x000fec0000002000 */
[----:B------:R-:W-:Y:S05]  /*1c6e0*/  @P0 BRA `(.L_x_852) ;  /* 0x0000002000100947 */ /* 0x000fea0003800000 */
[----:B------:R-:W2:Y:S01]  /*1c6f0*/  LDL R6, [R1+0x8c] ;  /* 0x00008c0001067983 */ /* 0x000ea20000100800 */
[----:B------:R-:W-:Y:S01]  /*1c700*/  F2FP.F16.F32.PACK_AB R24, R25, R24 ;  /* 0x000000181918723e */ /* 0x000fe200000000ff */
[----:B------:R-:W-:Y:S01]  /*1c710*/  ULDC.64 UR4, c[0x0][0xc00] ;  /* 0x0003000000047ab9 */ /* 0x000fe20000000a00 */
[----:B------:R-:W-:Y:S01]  /*1c720*/  F2FP.F16.F32.PACK_AB R25, R10, R4 ;  /* 0x000000040a19723e */ /* 0x000fe200000000ff */
[----:B------:R-:W3:Y:S01]  /*1c730*/  S2R R27, SR_SWINHI ;  /* 0x00000000001b7919 */ /* 0x000ee20000002f00 */
[----:B------:R-:W-:Y:S01]  /*1c740*/  F2FP.F16.F32.PACK_AB R5, R35, R5 ;  /* 0x000000052305723e */ /* 0x000fe200000000ff */
[----:B------:R-:W-:Y:S01]  /*1c750*/  ULDC.64 UR6, c[0x0][0x208] ;  /* 0x0000820000067ab9 */ /* 0x000fe20000000a00 */
[----:B------:R-:W-:Y:S02]  /*1c760*/  F2FP.F16.F32.PACK_AB R7, R39, R7 ;  /* 0x000000072707723e */ /* 0x000fe400000000ff */
        /* <DEDUP_REMOVED lines=13> */
[----:B---3--:R-:W-:Y:S01]  /*1c840*/  MOV R21, R27 ;  /* 0x0000001b00157202 */ /* 0x008fe20000000f00 */
[----:B------:R-:W-:Y:S02]  /*1c850*/  BAR.SYNC.DEFER_BLOCKING 0x1, 0x100 ;  /* 0x0044000000007b1d */ /* 0x000fe40000010000 */
[----:B--2---:R-:W-:-:S04]  /*1c860*/  IMAD.WIDE R130, R6, 0x2, R20 ;  /* 0x0000000206827825 */ /* 0x004fc800078e0214 */
[----:B------:R-:W-:Y:S01]  /*1c870*/  IMAD.MOV.U32 R27, RZ, RZ, R131 ;  /* 0x000000ffff1b7224 */ /* 0x000fe200078e0083 */
[C---:B------:R-:W-:Y:S02]  /*1c880*/  IADD3 R129, P1, R130.reuse, 0x20, RZ ;  /* 0x0000002082817810 */ /* 0x040fe40007f3e0ff */
[C---:B------:R-:W-:Y:S02]  /*1c890*/  IADD3 R119, P5, R130.reuse, 0x4040, RZ ;  /* 0x0000404082777810 */ /* 0x040fe40007fbe0ff */
[----:B------:R-:W-:Y:S02]  /*1c8a0*/  LOP3.LUT R128, R129, 0x380, RZ, 0xc0, !PT ;  /* 0x0000038081807812 */ /* 0x000fe400078ec0ff */
[----:B------:R-:W-:Y:S02]  /*1c8b0*/  IADD3 R116, P2, R130, 0x4060, RZ ;  /* 0x0000406082747810 */ /* 0x000fe40007f5e0ff */
[----:B------:R-:W-:Y:S02]  /*1c8c0*/  SHF.R.U64 R128, R128, 0x3, RZ ;  /* 0x0000000380807819 */ /* 0x000fe400000012ff */
[----:B------:R-:W-:-:S02]  /*1c8d0*/  LOP3.LUT R26, R130, 0x380, RZ, 0xc0, !PT ;  /* 0x00000380821a7812 */ /* 0x000fc400078ec0ff */
[----:B------:R-:W-:Y:S02]  /*1c8e0*/  LOP3.LUT R128, R128, R129, RZ, 0x3c, !PT ;  /* 0x0000008180807212 */ /* 0x000fe400078e3cff */
[----:B------:R-:W-:Y:S02]  /*1c8f0*/  IADD3.X R129, RZ, R131, RZ, P1, !PT ;  /* 0x00000083ff817210 */ /* 0x000fe40000ffe4ff */
[----:B------:R-:W-:Y:S02]  /*1c900*/  IADD3 R114, P1, R130, 0x8000, RZ ;  /* 0x0000800082727810 */ /* 0x000fe40007f3e0ff */
[----:B------:R-:W-:Y:S02]  /*1c910*/  LOP3.LUT R118, R119, 0x380, RZ, 0xc0, !PT ;  /* 0x0000038077767812 */ /* 0x000fe400078ec0ff */
[----:B------:R-:W-:Y:S02]  /*1c920*/  LOP3.LUT R117, R116, 0x380, RZ, 0xc0, !PT ;  /* 0x0000038074757812 */ /* 0x000fe400078ec0ff */
[----:B------:R-:W-:-:S02]  /*1c930*/  LOP3.LUT R115, R114, 0x380, RZ, 0xc0, !PT ;  /* 0x0000038072737812 */ /* 0x000fc400078ec0ff */
[----:B------:R-:W-:Y:S02]  /*1c940*/  SHF.R.U64 R26, R26, 0x3, RZ ;  /* 0x000000031a1a7819 */ /* 0x000fe400000012ff */
[----:B------:R-:W-:Y:S02]  /*1c950*/  SHF.R.U64 R118, R118, 0x3, RZ ;  /* 0x0000000376767819 */ /* 0x000fe400000012ff */
[----:B------:R-:W-:Y:S02]  /*1c960*/  SHF.R.U64 R117, R117, 0x3, RZ ;  /* 0x0000000375757819 */ /* 0x000fe400000012ff */
[----:B------:R-:W-:Y:S02]  /*1c970*/  SHF.R.U64 R115, R115, 0x3, RZ ;  /* 0x0000000373737819 */ /* 0x000fe400000012ff */
[----:B------:R-:W-:Y:S02]  /*1c980*/  LOP3.LUT R26, R26, R130, RZ, 0x3c, !PT ;  /* 0x000000821a1a7212 */ /* 0x000fe400078e3cff */
[----:B------:R-:W-:-:S02]  /*1c990*/  IADD3 R103, P0, R130, 0x40, RZ ;  /* 0x0000004082677810 */ /* 0x000fc40007f1e0ff */
[C---:B------:R-:W-:Y:S02]  /*1c9a0*/  IADD3 R127, P4, R130.reuse, 0x60, RZ ;  /* 0x00000060827f7810 */ /* 0x040fe40007f9e0ff */
[C---:B------:R-:W-:Y:S02]  /*1c9b0*/  IADD3 R113, P3, R130.reuse, 0x4000, RZ ;  /* 0x0000400082717810 */ /* 0x040fe40007f7e0ff */
[----:B------:R-:W-:Y:S02]  /*1c9c0*/  IADD3 R125, P6, R130, 0x4020, RZ ;  /* 0x00004020827d7810 */ /* 0x000fe40007fde0ff */
[----:B------:R-:W-:Y:S02]  /*1c9d0*/  LOP3.LUT R118, R118, R119, RZ, 0x3c, !PT ;  /* 0x0000007776767212 */ /* 0x000fe400078e3cff */
[----:B------:R-:W-:Y:S01]  /*1c9e0*/  LOP3.LUT R116, R117, R116, RZ, 0x3c, !PT ;  /* 0x0000007475747212 */ /* 0x000fe200078e3cff */
[--C-:B------:R-:W-:Y:S01]  /*1c9f0*/  IMAD.X R117, RZ, RZ, R131.reuse, P2 ;  /* 0x000000ffff757224 */ /* 0x100fe200010e0683 */
[----:B------:R-:W-:Y:S01]  /*1ca00*/  LOP3.LUT R114, R115, R114, RZ, 0x3c, !PT ;  /* 0x0000007273727212 */ /* 0x000fe200078e3cff */
[----:B------:R-:W-:Y:S01]  /*1ca10*/  IMAD.X R115, RZ, RZ, R131, P1 ;  /* 0x000000ffff737224 */ /* 0x000fe200008e0683 */
[----:B------:R-:W-:-:S02]  /*1ca20*/  MOV R6, R26 ;  /* 0x0000001a00067202 */ /* 0x000fc40000000f00 */
[----:B------:R-:W-:Y:S02]  /*1ca30*/  IADD3.X R119, RZ, R131, RZ, P5, !PT ;  /* 0x00000083ff777210 */ /* 0x000fe40002ffe4ff */
[----:B------:R-:W-:Y:S02]  /*1ca40*/  LOP3.LUT R102, R103, 0x380, RZ, 0xc0, !PT ;  /* 0x0000038067667812 */ /* 0x000fe400078ec0ff */
[----:B------:R-:W-:Y:S02]  /*1ca50*/  LOP3.LUT R126, R127, 0x380, RZ, 0xc0, !PT ;  /* 0x000003807f7e7812 */ /* 0x000fe400078ec0ff */
[----:B------:R-:W-:Y:S02]  /*1ca60*/  F2FP.F16.F32.PACK_AB R27, R8, R30 ;  /* 0x0000001e081b723e */ /* 0x000fe400000000ff */
[----:B------:R-:W-:Y:S02]  /*1ca70*/  IADD3 R4, P5, R130, 0xc020, RZ ;  /* 0x0000c02082047810 */ /* 0x000fe40007fbe0ff */
[----:B------:R-:W-:-:S02]  /*1ca80*/  LOP3.LUT R112, R113, 0x380, RZ, 0xc0, !PT ;  /* 0x0000038071707812 */ /* 0x000fc400078ec0ff */
[C---:B------:R-:W-:Y:S01]  /*1ca90*/  IADD3 R8, P2, R130.reuse, 0xc040, RZ ;  /* 0x0000c04082087810 */ /* 0x040fe20007f5e0ff */
[--C-:B------:R-:W-:Y:S01]  /*1caa0*/  IMAD.X R133, RZ, RZ, R131.reuse, P5 ;  /* 0x000000ffff857224 */ /* 0x100fe200028e0683 */
[----:B------:R-:W-:Y:S02]  /*1cab0*/  IADD3 R10, P1, R130, 0xc060, RZ ;  /* 0x0000c060820a7810 */ /* 0x000fe40007f3e0ff */
[----:B------:R-:W-:Y:S02]  /*1cac0*/  LOP3.LUT R124, R125, 0x380, RZ, 0xc0, !PT ;  /* 0x000003807d7c7812 */ /* 0x000fe400078ec0ff */
[----:B------:R-:W-:Y:S01]  /*1cad0*/  F2FP.F16.F32.PACK_AB R26, R29, R28 ;  /* 0x0000001c1d1a723e */ /* 0x000fe200000000ff */
[----:B------:R-:W-:Y:S01]  /*1cae0*/  IMAD.X R29, RZ, RZ, R131, P2 ;  /* 0x000000ffff1d7224 */ /* 0x000fe200010e0683 */
[----:B------:R-:W-:Y:S02]  /*1caf0*/  SHF.R.U64 R102, R102, 0x3, RZ ;  /* 0x0000000366667819 */ /* 0x000fe400000012ff */
[----:B------:R-:W-:Y:S01]  /*1cb00*/  SHF.R.U64 R126, R126, 0x3, RZ ;  /* 0x000000037e7e7819 */ /* 0x000fe200000012ff */
[----:B------:R2:W-:Y:S01]  /*1cb10*/  STSM.16.M88.4 [R6], R24 ;  /* 0x0000001806007844 */ /* 0x0005e20000000200 */
[----:B------:R-:W-:-:S02]  /*1cb20*/  LOP3.LUT R28, R4, 0x380, RZ, 0xc0, !PT ;  /* 0x00000380041c7812 */ /* 0x000fc400078ec0ff */
[----:B------:R-:W-:Y:S02]  /*1cb30*/  SHF.R.U64 R112, R112, 0x3, RZ ;  /* 0x0000000370707819 */ /* 0x000fe400000012ff */
[----:B------:R-:W-:Y:S02]  /*1cb40*/  LOP3.LUT R30, R8, 0x380, RZ, 0xc0, !PT ;  /* 0x00000380081e7812 */ /* 0x000fe400078ec0ff */
[----:B------:R-:W-:Y:S02]  /*1cb50*/  LOP3.LUT R42, R10, 0x380, RZ, 0xc0, !PT ;  /* 0x000003800a2a7812 */ /* 0x000fe400078ec0ff */
[----:B------:R-:W-:Y:S02]  /*1cb60*/  SHF.R.U64 R124, R124, 0x3, RZ ;  /* 0x000000037c7c7819 */ /* 0x000fe400000012ff */
[----:B------:R-:W-:Y:S01]  /*1cb70*/  LOP3.LUT R102, R102, R103, RZ, 0x3c, !PT ;  /* 0x0000006766667212 */ /* 0x000fe200078e3cff */
[--C-:B------:R-:W-:Y:S01]  /*1cb80*/  IMAD.X R103, RZ, RZ, R131.reuse, P0 ;  /* 0x000000ffff677224 */ /* 0x100fe200000e0683 */
[----:B------:R-:W-:Y:S01]  /*1cb90*/  LOP3.LUT R126, R126, R127, RZ, 0x3c, !PT ;  /* 0x0000007f7e7e7212 */ /* 0x000fe200078e3cff */
[----:B------:R-:W-:Y:S01]  /*1cba0*/  IMAD.X R127, RZ, RZ, R131, P4 ;  /* 0x000000ffff7f7224 */ /* 0x000fe200020e0683 */
[----:B------:R-:W-:-:S02]  /*1cbb0*/  SHF.R.U64 R28, R28, 0x3, RZ ;  /* 0x000000031c1c7819 */ /* 0x000fc400000012ff */
[----:B------:R-:W-:Y:S02]  /*1cbc0*/  LOP3.LUT R112, R112, R113, RZ, 0x3c, !PT ;  /* 0x0000007170707212 */ /* 0x000fe400078e3cff */
[----:B------:R-:W-:Y:S02]  /*1cbd0*/  SHF.R.U64 R30, R30, 0x3, RZ ;  /* 0x000000031e1e7819 */ /* 0x000fe400000012ff */
[----:B------:R-:W-:Y:S02]  /*1cbe0*/  SHF.R.U64 R42, R42, 0x3, RZ ;  /* 0x000000032a2a7819 */ /* 0x000fe400000012ff */
[----:B------:R-:W-:Y:S01]  /*1cbf0*/  LOP3.LUT R124, R124, R125, RZ, 0x3c, !PT ;  /* 0x0000007d7c7c7212 */ /* 0x000fe200078e3cff */
[----:B------:R-:W-:Y:S01]  /*1cc00*/  IMAD.X R125, RZ, RZ, R131, P6 ;  /* 0x000000ffff7d7224 */ /* 0x000fe200030e0683 */
[C---:B------:R-:W-:Y:S02]  /*1cc10*/  IADD3 R104, P0, R130.reuse, 0x8020, RZ ;  /* 0x0000802082687810 */ /* 0x040fe40007f1e0ff */
[----:B------:R-:W-:-:S02]  /*1cc20*/  IADD3 R110, P4, R130, 0x8040, RZ ;  /* 0x00008040826e7810 */ /* 0x000fc40007f9e0ff */
[----:B------:R-:W-:Y:S02]  /*1cc30*/  IADD3.X R113, RZ, R131, RZ, P3, !PT ;  /* 0x00000083ff717210 */ /* 0x000fe40001ffe4ff */
[C---:B------:R-:W-:Y:S02]  /*1cc40*/  IADD3 R108, P3, R130.reuse, 0x8060, RZ ;  /* 0x00008060826c7810 */ /* 0x040fe40007f7e0ff */
[----:B------:R-:W-:Y:S02]  /*1cc50*/  IADD3 R106, P6, R130, 0xc000, RZ ;  /* 0x0000c000826a7810 */ /* 0x000fe40007fde0ff */
[----:B------:R-:W-:Y:S02]  /*1cc60*/  LOP3.LUT R132, R28, R4, RZ, 0x3c, !PT ;  /* 0x000000041c847212 */ /* 0x000fe400078e3cff */
[----:B------:R-:W-:Y:S02]  /*1cc70*/  LOP3.LUT R28, R30, R8, RZ, 0x3c, !PT ;  /* 0x000000081e1c7212 */ /* 0x000fe400078e3cff */
[----:B------:R-:W-:-:S02]  /*1cc80*/  LOP3.LUT R130, R42, R10, RZ, 0x3c, !PT ;  /* 0x0000000a2a827212 */ /* 0x000fc400078e3cff */
[----:B------:R-:W-:Y:S02]  /*1cc90*/  MOV R128, R128 ;  /* 0x0000008000807202 */ /* 0x000fe40000000f00 */
[----:B------:R-:W-:Y:S02]  /*1cca0*/  F2FP.F16.F32.PACK_AB R4, R33, R12 ;  /* 0x0000000c2104723e */ /* 0x000fe400000000ff */
[----:B--2---:R-:W-:Y:S02]  /*1ccb0*/  F2FP.F16.F32.PACK_AB R6, R37, R14 ;  /* 0x0000000e2506723e */ /* 0x004fe400000000ff */
[----:B------:R-:W-:Y:S02]  /*1ccc0*/  LOP3.LUT R105, R104, 0x380, RZ, 0xc0, !PT ;  /* 0x0000038068697812 */ /* 0x000fe400078ec0ff */
[----:B------:R-:W-:Y:S01]  /*1ccd0*/  LOP3.LUT R111, R110, 0x380, RZ, 0xc0, !PT ;  /* 0x000003806e6f7812 */ /* 0x000fe200078ec0ff */
[----:B------:R-:W-:Y:S01]  /*1cce0*/  STSM.16.M88.4 [R128], R4 ;  /* 0x0000000480007844 */ /* 0x000fe20000000200 */
[----:B------:R-:W-:-:S02]  /*1ccf0*/  MOV R102, R102 ;  /* 0x0000006600667202 */ /* 0x000fc40000000f00 */
[----:B------:R-:W-:Y:S02]  /*1cd00*/  F2FP.F16.F32.PACK_AB R8, R41, R40 ;  /* 0x000000282908723e */ /* 0x000fe400000000ff */
[----:B------:R-:W-:Y:S02]  /*1cd10*/  F2FP.F16.F32.PACK_AB R10, R45, R156 ;  /* 0x0000009c2d0a723e */ /* 0x000fe400000000ff */
[----:B------:R-:W-:Y:S02]  /*1cd20*/  LOP3.LUT R109, R108, 0x380, RZ, 0xc0, !PT ;  /* 0x000003806c6d7812 */ /* 0x000fe400078ec0ff */
[----:B------:R-:W-:Y:S01]  /*1cd30*/  LOP3.LUT R107, R106, 0x380, RZ, 0xc0, !PT ;  /* 0x000003806a6b7812 */ /* 0x000fe200078ec0ff */
[----:B------:R2:W-:Y:S01]  /*1cd40*/  STSM.16.M88.4 [R102], R8 ;  /* 0x0000000866007844 */ /* 0x0005e20000000200 */
[----:B------:R-:W-:Y:S02]  /*1cd50*/  SHF.R.U64 R105, R105, 0x3, RZ ;  /* 0x0000000369697819 */ /* 0x000fe400000012ff */
[----:B------:R-:W-:-:S02]  /*1cd60*/  SHF.R.U64 R111, R111, 0x3, RZ ;  /* 0x000000036f6f7819 */ /* 0x000fc400000012ff */
[----:B------:R-:W-:Y:S02]  /*1cd70*/  SHF.R.U64 R109, R109, 0x3, RZ ;  /* 0x000000036d6d7819 */ /* 0x000fe400000012ff */
[----:B------:R-:W-:Y:S02]  /*1cd80*/  MOV R126, R126 ;  /* 0x0000007e007e7202 */ /* 0x000fe40000000f00 */
[----:B------:R-:W-:Y:S02]  /*1cd90*/  F2FP.F16.F32.PACK_AB R12, R49, R157 ;  /* 0x0000009d310c723e */ /* 0x000fe400000000ff */
[----:B------:R-:W-:Y:S02]  /*1cda0*/  F2FP.F16.F32.PACK_AB R14, R53, R52 ;  /* 0x00000034350e723e */ /* 0x000fe400000000ff */
[----:B------:R-:W-:Y:S02]  /*1cdb0*/  SHF.R.U64 R107, R107, 0x3, RZ ;  /* 0x000000036b6b7819 */ /* 0x000fe400000012ff */
[----:B------:R-:W-:Y:S01]  /*1cdc0*/  MOV R112, R112 ;  /* 0x0000007000707202 */ /* 0x000fe20000000f00 */
[----:B------:R-:W-:Y:S01]  /*1cdd0*/  STSM.16.M88.4 [R126], R12 ;  /* 0x0000000c7e007844 */ /* 0x000fe20000000200 */
[----:B--2---:R-:W-:-:S02]  /*1cde0*/  F2FP.F16.F32.PACK_AB R11, R79, R78 ;  /* 0x0000004e4f0b723e */ /* 0x004fc400000000ff */
[----:B------:R-:W-:Y:S01]  /*1cdf0*/  F2FP.F16.F32.PACK_AB R24, R57, R158 ;  /* 0x0000009e3918723e */ /* 0x000fe200000000ff */
[----:B------:R-:W2:Y:S01]  /*1ce00*/  LDC R78, c[0x0][0xbe8] ;  /* 0x0002fa00ff4e7b82 */ /* 0x000ea20000000800 */
[----:B------:R-:W-:Y:S02]  /*1ce10*/  F2FP.F16.F32.PACK_AB R25, R59, R58 ;  /* 0x0000003a3b19723e */ /* 0x000fe400000000ff */
[----:B------:R-:W-:Y:S02]  /*1ce20*/  F2FP.F16.F32.PACK_AB R26, R61, R159 ;  /* 0x0000009f3d1a723e */ /* 0x000fe400000000ff */
[----:B------:R-:W-:Y:S02]  /*1ce30*/  F2FP.F16.F32.PACK_AB R27, R63, R62 ;  /* 0x0000003e3f1b723e */ /* 0x000fe400000000ff */
[----:B------:R-:W-:Y:S02]  /*1ce40*/  LOP3.LUT R104, R105, R104, RZ, 0x3c, !PT ;  /* 0x0000006869687212 */ /* 0x000fe400078e3cff */
[----:B------:R-:W-:Y:S01]  /*1ce50*/  LOP3.LUT R110, R111, R110, RZ, 0x3c, !PT ;  /* 0x0000006e6f6e7212 */ /* 0x000fe200078e3cff */
[----:B------:R-:W-:Y:S01]  /*1ce60*/  IMAD.X R111, RZ, RZ, R131, P4 ;  /* 0x000000ffff6f7224 */ /* 0x000fe200020e0683 */
[----:B------:R-:W-:Y:S01]  /*1ce70*/  MOV R124, R124 ;  /* 0x0000007c007c7202 */ /* 0x000fe20000000f00 */
[----:B------:R-:W-:Y:S01]  /*1ce80*/  STSM.16.M88.4 [R112], R24 ;  /* 0x0000001870007844 */ /* 0x000fe20000000200 */
[----:B------:R-:W-:-:S02]  /*1ce90*/  F2FP.F16.F32.PACK_AB R4, R65, R160 ;  /* 0x000000a04104723e */ /* 0x000fc400000000ff */
[----:B------:R-:W-:Y:S02]  /*1cea0*/  F2FP.F16.F32.PACK_AB R5, R67, R66 ;  /* 0x000000424305723e */ /* 0x000fe400000000ff */
[----:B------:R-:W-:Y:S02]  /*1ceb0*/  F2FP.F16.F32.PACK_AB R6, R69, R161 ;  /* 0x000000a14506723e */ /* 0x000fe400000000ff */
[----:B------:R-:W-:Y:S02]  /*1cec0*/  F2FP.F16.F32.PACK_AB R7, R71, R70 ;  /* 0x000000464707723e */ /* 0x000fe400000000ff */
[----:B------:R-:W-:Y:S01]  /*1ced0*/  LOP3.LUT R108, R109, R108, RZ, 0x3c, !PT ;  /* 0x0000006c6d6c7212 */ /* 0x000fe200078e3cff */
[----:B------:R-:W-:Y:S01]  /*1cee0*/  IMAD.X R109, RZ, RZ, R131, P3 ;  /* 0x000000ffff6d7224 */ /* 0x000fe200018e0683 */
[----:B------:R-:W-:Y:S01]  /*1cef0*/  IADD3.X R105, RZ, R131, RZ, P0, !PT ;  /* 0x00000083ff697210 */ /* 0x000fe200007fe4ff */
[----:B------:R3:W-:Y:S01]  /*1cf00*/  STSM.16.M88.4 [R124], R4 ;  /* 0x000000047c007844 */ /* 0x0007e20000000200 */
[----:B------:R-:W-:-:S02]  /*1cf10*/  MOV R118, R118 ;  /* 0x0000007600767202 */ /* 0x000fc40000000f00 */
[----:B------:R-:W-:Y:S02]  /*1cf20*/  F2FP.F16.F32.PACK_AB R8, R73, R162 ;  /* 0x000000a24908723e */ /* 0x000fe400000000ff */
[----:B------:R-:W-:Y:S02]  /*1cf30*/  F2FP.F16.F32.PACK_AB R9, R75, R74 ;  /* 0x0000004a4b09723e */ /* 0x000fe400000000ff */
[----:B------:R-:W-:Y:S02]  /*1cf40*/  F2FP.F16.F32.PACK_AB R10, R77, R163 ;  /* 0x000000a34d0a723e */ /* 0x000fe400000000ff */
[----:B------:R-:W-:Y:S02]  /*1cf50*/  MOV R33, R28 ;  /* 0x0000001c00217202 */ /* 0x000fe40000000f00 */
[----:B------:R-:W-:Y:S01]  /*1cf60*/  LOP3.LUT R106, R107, R106, RZ, 0x3c, !PT ;  /* 0x0000006a6b6a7212 */ /* 0x000fe200078e3cff */
[----:B------:R4:W-:Y:S01]  /*1cf70*/  STSM.16.M88.4 [R118], R8 ;  /* 0x0000000876007844 */ /* 0x0009e20000000200 */
[----:B------:R-:W-:-:S02]  /*1cf80*/  MOV R116, R116 ;  /* 0x0000007400747202 */ /* 0x000fc40000000f00 */
[----:B------:R-:W-:Y:S02]  /*1cf90*/  F2FP.F16.F32.PACK_AB R28, R81, R164 ;  /* 0x000000a4511c723e */ /* 0x000fe400000000ff */
[----:B------:R-:W-:Y:S02]  /*1cfa0*/  F2FP.F16.F32.PACK_AB R29, R83, R82 ;  /* 0x00000052531d723e */ /* 0x000fe400000000ff */
[----:B------:R-:W-:Y:S02]  /*1cfb0*/  F2FP.F16.F32.PACK_AB R30, R85, R165 ;  /* 0x000000a5551e723e */ /* 0x000fe400000000ff */
[----:B------:R-:W-:Y:S02]  /*1cfc0*/  IADD3.X R107, RZ, R131, RZ, P6, !PT ;  /* 0x00000083ff6b7210 */ /* 0x000fe400037fe4ff */
[----:B------:R-:W-:Y:S01]  /*1cfd0*/  MOV R114, R114 ;  /* 0x0000007200727202 */ /* 0x000fe20000000f00 */
[----:B------:R-:W-:Y:S01]  /*1cfe0*/  STSM.16.M88.4 [R116], R28 ;  /* 0x0000001c74007844 */ /* 0x000fe20000000200 */
[----:B------:R-:W-:-:S02]  /*1cff0*/  F2FP.F16.F32.PACK_AB R40, R89, R166 ;  /* 0x000000a65928723e */ /* 0x000fc400000000ff */
[----:B------:R-:W-:Y:S02]  /*1d000*/  F2FP.F16.F32.PACK_AB R41, R91, R90 ;  /* 0x0000005a5b29723e */ /* 0x000fe400000000ff */
[----:B------:R-:W-:Y:S02]  /*1d010*/  F2FP.F16.F32.PACK_AB R42, R93, R167 ;  /* 0x000000a75d2a723e */ /* 0x000fe400000000ff */
[----:B------:R-:W-:Y:S02]  /*1d020*/  MOV R104, R104 ;  /* 0x0000006800687202 */ /* 0x000fe40000000f00 */
[----:B------:R-:W-:Y:S01]  /*1d030*/  F2FP.F16.F32.PACK_AB R52, R97, R168 ;  /* 0x000000a86134723e */ /* 0x000fe200000000ff */
[----:B------:R-:W-:Y:S01]  /*1d040*/  STSM.16.M88.4 [R114], R40 ;  /* 0x0000002872007844 */ /* 0x000fe20000000200 */
[----:B------:R-:W-:Y:S02]  /*1d050*/  F2FP.F16.F32.PACK_AB R53, R99, R98 ;  /* 0x000000626335723e */ /* 0x000fe400000000ff */
[----:B------:R-:W-:-:S02]  /*1d060*/  MOV R110, R110 ;  /* 0x0000006e006e7202 */ /* 0x000fc40000000f00 */
[----:B---3--:R-:W-:Y:S01]  /*1d070*/  F2FP.F16.F32.PACK_AB R4, R88, R170 ;  /* 0x000000aa5804723e */ /* 0x008fe200000000ff */
[----:B------:R-:W-:Y:S01]  /*1d080*/  STSM.16.M88.4 [R104], R52 ;  /* 0x0000003468007844 */ /* 0x000fe20000000200 */
[----:B------:R-:W-:Y:S02]  /*1d090*/  F2FP.F16.F32.PACK_AB R5, R38, R36 ;  /* 0x000000242605723e */ /* 0x000fe400000000ff */
[----:B------:R-:W-:Y:S02]  /*1d0a0*/  F2FP.F16.F32.PACK_AB R6, R92, R171 ;  /* 0x000000ab5c06723e */ /* 0x000fe400000000ff */
[----:B------:R-:W-:Y:S02]  /*1d0b0*/  F2FP.F16.F32.PACK_AB R7, R46, R44 ;  /* 0x0000002c2e07723e */ /* 0x000fe400000000ff */
[----:B------:R-:W-:Y:S02]  /*1d0c0*/  MOV R108, R108 ;  /* 0x0000006c006c7202 */ /* 0x000fe40000000f00 */
[----:B----4-:R-:W-:Y:S01]  /*1d0d0*/  F2FP.F16.F32.PACK_AB R8, R96, R172 ;  /* 0x000000ac6008723e */ /* 0x010fe200000000ff */
[----:B------:R-:W-:Y:S01]  /*1d0e0*/  STSM.16.M88.4 [R110], R4 ;  /* 0x000000046e007844 */ /* 0x000fe20000000200 */
[----:B------:R-:W-:-:S02]  /*1d0f0*/  F2FP.F16.F32.PACK_AB R9, R50, R48 ;  /* 0x000000303209723e */ /* 0x000fc400000000ff */
[----:B------:R-:W-:Y:S02]  /*1d100*/  F2FP.F16.F32.PACK_AB R10, R100, R173 ;  /* 0x000000ad640a723e */ /* 0x000fe400000000ff */
[----:B------:R-:W-:Y:S02]  /*1d110*/  F2FP.F16.F32.PACK_AB R11, R60, R56 ;  /* 0x000000383c0b723e */ /* 0x000fe400000000ff */
[----:B------:R-:W-:Y:S02]  /*1d120*/  MOV R106, R106 ;  /* 0x0000006a006a7202 */ /* 0x000fe40000000f00 */
[----:B------:R-:W-:Y:S01]  /*1d130*/  F2FP.F16.F32.PACK_AB R12, R152, R174 ;  /* 0x000000ae980c723e */ /* 0x000fe200000000ff */
[----:B------:R3:W-:Y:S01]  /*1d140*/  STSM.16.M88.4 [R108], R8 ;  /* 0x000000086c007844 */ /* 0x0007e20000000200 */
[----:B------:R-:W-:Y:S02]  /*1d150*/  F2FP.F16.F32.PACK_AB R13, R68, R64 ;  /* 0x00000040440d723e */ /* 0x000fe400000000ff */
[----:B------:R-:W-:-:S02]  /*1d160*/  F2FP.F16.F32.PACK_AB R14, R153, R175 ;  /* 0x000000af990e723e */ /* 0x000fc400000000ff */
[----:B------:R-:W-:Y:S01]  /*1d170*/  F2FP.F16.F32.PACK_AB R15, R76, R72 ;  /* 0x000000484c0f723e */ /* 0x000fe200000000ff */
[----:B------:R-:W-:Y:S01]  /*1d180*/  IMAD.MOV.U32 R76, RZ, RZ, RZ ;  /* 0x000000ffff4c7224 */ /* 0x000fe200078e00ff */
[----:B------:R-:W-:Y:S02]  /*1d190*/  IADD3.X R131, RZ, R131, RZ, P1, !PT ;  /* 0x00000083ff837210 */ /* 0x000fe40000ffe4ff */
[----:B------:R-:W-:Y:S01]  /*1d1a0*/  ISETP.NE.U32.AND P0, PT, RZ, UR4, PT ;  /* 0x00000004ff007c0c */ /* 0x000fe2000bf05070 */
[----:B------:R4:W-:Y:S01]  /*1d1b0*/  STSM.16.M88.4 [R106], R12 ;  /* 0x0000000c6a007844 */ /* 0x0009e20000000200 */
[----:B------:R-:W-:Y:S02]  /*1d1c0*/  MOV R132, R132 ;  /* 0x0000008400847202 */ /* 0x000fe40000000f00 */
[----:B------:R-:W-:Y:S02]  /*1d1d0*/  F2FP.F16.F32.PACK_AB R24, R154, R176 ;  /* 0x000000b09a18723e */ /* 0x000fe400000000ff */
[----:B------:R-:W-:Y:S01]  /*1d1e0*/  F2FP.F16.F32.PACK_AB R25, R84, R80 ;  /* 0x000000505419723e */ /* 0x000fe200000000ff */
[----:B---3--:R-:W-:Y:S01]  /*1d1f0*/  IMAD.SHL.U32 R8, R233, 0x4, RZ ;  /* 0x00000004e9087824 */ /* 0x008fe200078e00ff */
[----:B------:R-:W-:-:S02]  /*1d200*/  F2FP.F16.F32.PACK_AB R26, R155, R177 ;  /* 0x000000b19b1a723e */ /* 0x000fc400000000ff */
[----:B------:R-:W-:Y:S02]  /*1d210*/  F2FP.F16.F32.PACK_AB R27, R135, R134 ;  /* 0x00000086871b723e */ /* 0x000fe400000000ff */
[----:B------:R-:W-:Y:S02]  /*1d220*/  IADD3 R10, P1, R8, UR4, RZ ;  /* 0x00000004080a7c10 */ /* 0x000fe4000ff3e0ff */
[----:B------:R-:W-:Y:S01]  /*1d230*/  MOV R130, R130 ;  /* 0x0000008200827202 */ /* 0x000fe20000000f00 */
[----:B------:R-:W-:Y:S01]  /*1d240*/  STSM.16.M88.4 [R132], R24 ;  /* 0x0000001884007844 */ /* 0x000fe20000000200 */
[----:B------:R-:W-:Y:S02]  /*1d250*/  F2FP.F16.F32.PACK_AB R4, R145, R2 ;  /* 0x000000029104723e */ /* 0x000fe400000000ff */
[----:B----4-:R-:W-:Y:S01]  /*1d260*/  SHF.R.S32.HI R12, RZ, 0x1f, R233 ;  /* 0x0000001fff0c7819 */ /* 0x010fe200000114e9 */
[----:B------:R-:W-:Y:S01]  /*1d270*/  STSM.16.M88.4 [R33], R136 ;  /* 0x0000008821007844 */ /* 0x000fe20000000200 */
[----:B------:R-:W-:-:S02]  /*1d280*/  F2FP.F16.F32.PACK_AB R5, R147, R146 ;  /* 0x000000929305723e */ /* 0x000fc400000000ff */
[----:B------:R-:W-:Y:S02]  /*1d290*/  SHF.L.U64.HI R9, R233, 0x2, R12 ;  /* 0x00000002e9097819 */ /* 0x000fe4000001020c */
[----:B------:R-:W-:Y:S02]  /*1d2a0*/  F2FP.F16.F32.PACK_AB R6, R149, R148 ;  /* 0x000000949506723e */ /* 0x000fe400000000ff */
[----:B------:R-:W-:Y:S02]  /*1d2b0*/  IADD3.X R11, R9, UR5, RZ, P1, !PT ;  /* 0x00000005090b7c10 */ /* 0x000fe40008ffe4ff */
[----:B------:R-:W-:Y:S02]  /*1d2c0*/  F2FP.F16.F32.PACK_AB R7, R151, R150 ;  /* 0x000000969707723e */ /* 0x000fe400000000ff */
[----:B--2---:R-:W-:Y:S02]  /*1d2d0*/  ISETP.NE.AND P1, PT, R78, 0x1, PT ;  /* 0x000000014e00780c */ /* 0x004fe40003f25270 */
[----:B------:R-:W-:Y:S01]  /*1d2e0*/  ISETP.NE.AND.EX P0, PT, RZ, UR5, PT, P0 ;  /* 0x00000005ff007c0c */ /* 0x000fe2000bf05300 */
[----:B------:R-:W-:Y:S01]  /*1d2f0*/  ULDC.64 UR4, c[0x0][0xc08] ;  /* 0x0003020000047ab9 */ /* 0x000fe20000000a00 */
[----:B------:R2:W-:Y:S01]  /*1d300*/  STSM.16.M88.4 [R130], R4 ;  /* 0x0000000482007844 */ /* 0x0005e20000000200 */
[----:B------:R-:W-:Y:S01]  /*1d310*/  BAR.SYNC.DEFER_BLOCKING 0x1, 0x100 ;  /* 0x0044000000007b1d */ /* 0x000fe20000010000 */
[----:B------:R-:W-:-:S04]  /*1d320*/  ISETP.NE.U32.AND P2, PT, RZ, UR4, PT ;  /* 0x00000004ff007c0c */ /* 0x000fc8000bf45070 */
[----:B------:R-:W-:-:S03]  /*1d330*/  ISETP.NE.AND.EX P2, PT, RZ, UR5, PT, P2 ;  /* 0x00000005ff007c0c */ /* 0x000fc6000bf45320 */
[----:B------:R-:W3:Y:S08]  /*1d340*/  @P1 LDC R2, c[0x0][0xbec] ;  /* 0x0002fb00ff021b82 */ /* 0x000ef00000000800 */
[----:B------:R-:W4:Y:S02]  /*1d350*/  @P1 LDC R15, c[0x0][0xbf0] ;  /* 0x0002fc00ff0f1b82 */ /* 0x000f240000000800 */
[----:B------:R-:W-:Y:S01]  /*1d360*/  @P2 IADD3 R8, P3, R8, UR4, RZ ;  /* 0x0000000408082c10 */ /* 0x000fe2000ff7e0ff */
[----:B------:R-:W-:-:S02]  /*1d370*/  ULDC UR4, c[0x0][0xa88] ;  /* 0x0002a20000047ab9 */ /* 0x000fc40000000800 */
[----:B--2---:R-:W-:Y:S02]  /*1d380*/  MOV R7, UR4 ;  /* 0x0000000400077c02 */ /* 0x004fe40008000f00 */
[----:B------:R-:W-:Y:S01]  /*1d390*/  @P2 IADD3.X R9, R9, UR5, RZ, P3, !PT ;  /* 0x0000000509092c10 */ /* 0x000fe20009ffe4ff */
[----:B------:R2:W5:Y:S04]  /*1d3a0*/  @P0 LDG.E R76, desc[UR6][R10.64] ;  /* 0x000000060a4c0981 */ /* 0x000568000c1e1900 */
[----:B------:R2:W5:Y:S01]  /*1d3b0*/  @P2 LDG.E R7, desc[UR6][R8.64] ;  /* 0x0000000608072981 */ /* 0x000562000c1e1900 */
[----:B------:R-:W-:Y:S05]  /*1d3c0*/  @P2 BRA `(.L_x_853) ;  /* 0x0000000000142947 */ /* 0x000fea0003800000 */
[----:B------:R-:W-:Y:S05]  /*1d3d0*/  @!P0 BRA `(.L_x_853) ;  /* 0x0000000000108947 */ /* 0x000fea0003800000 */
[----:B------:R-:W-:Y:S02]  /*1d3e0*/  ULDC.64 UR4, c[0x0][0x208] ;  /* 0x0000820000047ab9 */ /* 0x000fe40000000a00 */
[----:B------:R-:W2:Y:S04]  /*1d3f0*/  LDG.E R4, desc[UR4][R10.64] ;  /* 0x000000040a047981 */ /* 0x000ea8000c1e1900 */
[----:B-----5:R-:W2:Y:S02]  /*1d400*/  LDG.E R7, desc[UR4][R10.64+0x4] ;  /* 0x000004040a077981 */ /* 0x020ea4000c1e1900 */
[----:B--2---:R-:W-:-:S07]  /*1d410*/  IMAD.IADD R7, R7, 0x1, -R4 ;  /* 0x0000000107077824 */ /* 0x004fce00078e0a04 */
.L_x_853:
[----:B------:R-:W3:Y:S01]  /*1d420*/  LDL R4, [R1+0x88] ;  /* 0x0000880001047983 */ /* 0x000ee20000100800 */
[----:B------:R-:W-:Y:S01]  /*1d430*/  SHF.R.S32.HI R80, RZ, 0x1f, R234 ;  /* 0x0000001fff507819 */ /* 0x000fe200000114ea */
[----:B------:R-:W-:Y:S01]  /*1d440*/  ULDC.64 UR4, c[0x0][0xb90] ;  /* 0x0002e40000047ab9 */ /* 0x000fe20000000a00 */
[----:B-----5:R-:W-:Y:S01]  /*1d450*/  SHF.R.S32.HI R77, RZ, 0x1f, R76 ;  /* 0x0000001fff4d7819 */ /* 0x020fe2000001144c */
[----:B------:R-:W3:Y:S01]  /*1d460*/  LDL.LU R82, [R1+0x24] ;  /* 0x0000240001527983 */ /* 0x000ee20000300800 */
[----:B------:R-:W-:Y:S01]  /*1d470*/  IMAD.SHL.U32 R6, R212, 0x40, RZ ;  /* 0x00000040d4067824 */ /* 0x000fe200078e00ff */
[----:B------:R-:W-:Y:S01]  /*1d480*/  SEL R79, R12, RZ, !P0 ;  /* 0x000000ff0c4f7207 */ /* 0x000fe20004000000 */
[----:B------:R-:W-:Y:S01]  /*1d490*/  IMAD R5, R80, UR4, RZ ;  /* 0x0000000450057c24 */ /* 0x000fe2000f8e02ff */
[----:B--2---:R-:W2:Y:S01]  /*1d4a0*/  LDL R10, [R1+0x80] ;  /* 0x00008000010a7983 */ /* 0x004ea20000100800 */
[----:B------:R-:W-:Y:S01]  /*1d4b0*/  IMAD.IADD R11, R16, 0x1, R6 ;  /* 0x00000001100b7824 */ /* 0x000fe200078e0206 */
[----:B------:R-:W-:Y:S01]  /*1d4c0*/  SEL R233, R233, RZ, !P0 ;  /* 0x000000ffe9e97207 */ /* 0x000fe20004000000 */
[----:B------:R-:W-:Y:S01]  /*1d4d0*/  IMAD R13, R234, UR5, R5 ;  /* 0x00000005ea0d7c24 */ /* 0x000fe2000f8e0205 */
[----:B------:R-:W0:Y:S01]  /*1d4e0*/  S2R R14, SR_TID.X ;  /* 0x00000000000e7919 */ /* 0x000e220000002100 */
[----:B------:R-:W-:Y:S01]  /*1d4f0*/  IMAD.WIDE R20, R11, 0x2, R20 ;  /* 0x000000020b147825 */ /* 0x000fe200078e0214 */
[----:B------:R-:W-:Y:S01]  /*1d500*/  ULDC.64 UR6, c[0x0][0x208] ;  /* 0x0000820000067ab9 */ /* 0x000fe20000000a00 */
[----:B------:R-:W1:Y:S01]  /*1d510*/  @P1 LDC R81, c[0x0][0xbec] ;  /* 0x0002fb00ff511b82 */ /* 0x000e620000000800 */
[----:B------:R-:W-:-:S04]  /*1d520*/  IADD3 R33, P2, R20, 0x5000, RZ ;  /* 0x0000500014217810 */ /* 0x000fc80007f5e0ff */
[----:B------:R-:W-:Y:S02]  /*1d530*/  LOP3.LUT R32, R33, 0x380, RZ, 0xc0, !PT ;  /* 0x0000038021207812 */ /* 0x000fe400078ec0ff */
[----:B------:R-:W-:Y:S02]  /*1d540*/  IADD3 R29, P3, R20, 0x4000, RZ ;  /* 0x00004000141d7810 */ /* 0x000fe40007f7e0ff */
[----:B------:R-:W-:Y:S02]  /*1d550*/  SHF.R.U64 R32, R32, 0x3, RZ ;  /* 0x0000000320207819 */ /* 0x000fe400000012ff */
[----:B------:R-:W-:Y:S02]  /*1d560*/  LOP3.LUT R28, R29, 0x380, RZ, 0xc0, !PT ;  /* 0x000003801d1c7812 */ /* 0x000fe400078ec0ff */
[----:B------:R-:W-:Y:S01]  /*1d570*/  LOP3.LUT R32, R32, R33, RZ, 0x3c, !PT ;  /* 0x0000002120207212 */ /* 0x000fe200078e3cff */
[----:B------:R-:W-:Y:S01]  /*1d580*/  IMAD.X R33, RZ, RZ, R21, P2 ;  /* 0x000000ffff217224 */ /* 0x000fe200010e0615 */
[----:B------:R-:W-:-:S02]  /*1d590*/  IADD3 R57, P2, R20, 0xb000, RZ ;  /* 0x0000b00014397810 */ /* 0x000fc40007f5e0ff */
[----:B0-----:R-:W-:Y:S02]  /*1d5a0*/  IADD3 R14, R14, -0x80, RZ ;  /* 0xffffff800e0e7810 */ /* 0x001fe40007ffe0ff */
[----:B------:R-:W-:Y:S02]  /*1d5b0*/  SHF.R.U64 R28, R28, 0x3, RZ ;  /* 0x000000031c1c7819 */ /* 0x000fe400000012ff */
[----:B------:R-:W-:Y:S02]  /*1d5c0*/  LOP3.LUT R56, R57, 0x380, RZ, 0xc0, !PT ;  /* 0x0000038039387812 */ /* 0x000fe400078ec0ff */
[----:B------:R-:W-:Y:S02]  /*1d5d0*/  LOP3.LUT R28, R28, R29, RZ, 0x3c, !PT ;  /* 0x0000001d1c1c7212 */ /* 0x000fe400078e3cff */
[----:B------:R-:W-:Y:S02]  /*1d5e0*/  IADD3.X R29, RZ, R21, RZ, P3, !PT ;  /* 0x00000015ff1d7210 */ /* 0x000fe40001ffe4ff */
[----:B------:R-:W-:-:S02]  /*1d5f0*/  SHF.R.U64 R56, R56, 0x3, RZ ;  /* 0x0000000338387819 */ /* 0x000fc400000012ff */
[C---:B------:R-:W-:Y:S02]  /*1d600*/  IADD3 R53, P3, R20.reuse, 0xa000, RZ ;  /* 0x0000a00014357810 */ /* 0x040fe40007f7e0ff */
[----:B------:R-:W-:Y:S02]  /*1d610*/  IADD3 R37, P6, R20, 0x6000, RZ ;  /* 0x0000600014257810 */ /* 0x000fe40007fde0ff */
[----:B------:R-:W-:Y:S01]  /*1d620*/  LOP3.LUT R56, R56, R57, RZ, 0x3c, !PT ;  /* 0x0000003938387212 */ /* 0x000fe200078e3cff */
[----:B------:R-:W-:Y:S01]  /*1d630*/  IMAD.X R57, RZ, RZ, R21, P2 ;  /* 0x000000ffff397224 */ /* 0x000fe200010e0615 */
[----:B------:R-:W-:Y:S02]  /*1d640*/  LOP3.LUT R52, R53, 0x380, RZ, 0xc0, !PT ;  /* 0x0000038035347812 */ /* 0x000fe400078ec0ff */
[----:B------:R-:W-:Y:S02]  /*1d650*/  LOP3.LUT R36, R37, 0x380, RZ, 0xc0, !PT ;  /* 0x0000038025247812 */ /* 0x000fe400078ec0ff */
[----:B------:R-:W-:-:S02]  /*1d660*/  SHF.R.U64 R52, R52, 0x3, RZ ;  /* 0x0000000334347819 */ /* 0x000fc400000012ff */
[----:B------:R-:W-:Y:S02]  /*1d670*/  SHF.R.U64 R36, R36, 0x3, RZ ;  /* 0x0000000324247819 */ /* 0x000fe400000012ff */
[----:B------:R-:W-:Y:S01]  /*1d680*/  LOP3.LUT R52, R52, R53, RZ, 0x3c, !PT ;  /* 0x0000003534347212 */ /* 0x000fe200078e3cff */
[--C-:B------:R-:W-:Y:S01]  /*1d690*/  IMAD.X R53, RZ, RZ, R21.reuse, P3 ;  /* 0x000000ffff357224 */ /* 0x100fe200018e0615 */
[----:B------:R-:W-:Y:S01]  /*1d6a0*/  LOP3.LUT R36, R36, R37, RZ, 0x3c, !PT ;  /* 0x0000002524247212 */ /* 0x000fe200078e3cff */
[----:B------:R-:W-:Y:S01]  /*1d6b0*/  IMAD.X R37, RZ, RZ, R21, P6 ;  /* 0x000000ffff257224 */ /* 0x000fe200030e0615 */
[----:B------:R-:W-:-:S04]  /*1d6c0*/  IADD3 R61, P6, R20, 0xc000, RZ ;  /* 0x0000c000143d7810 */ /* 0x000fc80007fde0ff */
[----:B------:R-:W-:-:S04]  /*1d6d0*/  LOP3.LUT R60, R61, 0x380, RZ, 0xc0, !PT ;  /* 0x000003803d3c7812 */ /* 0x000fc800078ec0ff */
[----:B------:R-:W-:-:S04]  /*1d6e0*/  SHF.R.U64 R60, R60, 0x3, RZ ;  /* 0x000000033c3c7819 */ /* 0x000fc800000012ff */
[----:B------:R-:W-:Y:S02]  /*1d6f0*/  LOP3.LUT R60, R60, R61, RZ, 0x3c, !PT ;  /* 0x0000003d3c3c7212 */ /* 0x000fe400078e3cff */
[----:B------:R-:W-:Y:S01]  /*1d700*/  IADD3.X R61, RZ, R21, RZ, P6, !PT ;  /* 0x00000015ff3d7210 */ /* 0x000fe200037fe4ff */
[----:B------:R-:W-:Y:S01]  /*1d710*/  BSSY B1, `(.L_x_854) ;  /* 0x00000b9000017945 */ /* 0x000fe20003800000 */
[----:B------:R-:W-:Y:S02]  /*1d720*/  SHF.R.S32.HI R86, RZ, 0x1f, R219 ;  /* 0x0000001fff567819 */ /* 0x000fe400000114db */
[----:B------:R-:W-:Y:S01]  /*1d730*/  SHF.R.S32.HI R87, RZ, 0x1f, R218 ;  /* 0x0000001fff577819 */ /* 0x000fe200000114da */
[----:B---3--:R-:W-:Y:S02]  /*1d740*/  IMAD R25, R82, 0x80, R4 ;  /* 0x0000008052197824 */ /* 0x008fe400078e0204 */
[----:B------:R-:W-:Y:S01]  /*1d750*/  IMAD.WIDE.U32 R4, R234, UR4, R76 ;  /* 0x00000004ea047c25 */ /* 0x000fe2000f8e004c */
[----:B------:R-:W-:-:S02]  /*1d760*/  ULDC.64 UR4, c[0x0][0xb98] ;  /* 0x0002e60000047ab9 */ /* 0x000fc40000000a00 */
[----:B------:R-:W-:Y:S01]  /*1d770*/  MOV R9, R25 ;  /* 0x0000001900097202 */ /* 0x000fe20000000f00 */
[----:B------:R-:W-:Y:S01]  /*1d780*/  @P1 IMAD.HI.U32 R2, R25, R2, RZ ;  /* 0x0000000219021227 */ /* 0x000fe200078e00ff */
[----:B------:R-:W-:-:S04]  /*1d790*/  IADD3 R5, R5, R13, RZ ;  /* 0x0000000d05057210 */ /* 0x000fc80007ffe0ff */
[----:B----4-:R-:W-:Y:S01]  /*1d7a0*/  @P1 SHF.R.U32.HI R9, RZ, R15, R2 ;  /* 0x0000000fff091219 */ /* 0x010fe20000011602 */
[----:B------:R-:W-:-:S04]  /*1d7b0*/  IMAD R2, R79, UR4, RZ ;  /* 0x000000044f027c24 */ /* 0x000fc8000f8e02ff */
[----:B------:R-:W-:Y:S02]  /*1d7c0*/  IMAD.MOV R13, RZ, RZ, -R9 ;  /* 0x000000ffff0d7224 */ /* 0x000fe400078e0a09 */
[----:B------:R-:W-:-:S04]  /*1d7d0*/  IMAD.WIDE.U32 R4, R233, UR4, R4 ;  /* 0x00000004e9047c25 */ /* 0x000fc8000f8e0004 */
[----:B------:R-:W-:Y:S01]  /*1d7e0*/  IMAD R11, R78, R13, R25 ;  /* 0x0000000d4e0b7224 */ /* 0x000fe200078e0219 */
[----:B------:R-:W-:Y:S01]  /*1d7f0*/  SHF.R.S32.HI R13, RZ, 0x1f, R9 ;  /* 0x0000001fff0d7819 */ /* 0x000fe20000011409 */
[----:B------:R-:W-:Y:S01]  /*1d800*/  IMAD R6, R233, UR5, R2 ;  /* 0x00000005e9067c24 */ /* 0x000fe2000f8e0202 */
[----:B------:R-:W-:Y:S01]  /*1d810*/  IADD3 R4, P0, R9, R4, RZ ;  /* 0x0000000409047210 */ /* 0x000fe20007f1e0ff */
[----:B------:R-:W-:Y:S01]  /*1d820*/  ULDC.64 UR4, c[0x0][0xb88] ;  /* 0x0002e20000047ab9 */ /* 0x000fe20000000a00 */
[----:B------:R-:W-:Y:S02]  /*1d830*/  SHF.R.S32.HI R2, RZ, 0x1f, R11 ;  /* 0x0000001fff027819 */ /* 0x000fe4000001140b */
[----:B------:R-:W-:-:S03]  /*1d840*/  IADD3.X R5, R13, R5, R6, P0, !PT ;  /* 0x000000050d057210 */ /* 0x000fc600007fe406 */
[----:B------:R-:W-:Y:S02]  /*1d850*/  IMAD R2, R2, UR4, RZ ;  /* 0x0000000402027c24 */ /* 0x000fe4000f8e02ff */
[----:B------:R-:W-:-:S04]  /*1d860*/  IMAD.WIDE.U32 R4, R11, UR4, R4 ;  /* 0x000000040b047c25 */ /* 0x000fc8000f8e0004 */
[----:B------:R-:W-:Y:S01]  /*1d870*/  IMAD R15, R11, UR5, R2 ;  /* 0x000000050b0f7c24 */ /* 0x000fe2000f8e0202 */
[----:B------:R-:W-:Y:S02]  /*1d880*/  ULDC.64 UR4, c[0x0][0xb50] ;  /* 0x0002d40000047ab9 */ /* 0x000fe40000000a00 */
[----:B------:R-:W-:Y:S01]  /*1d890*/  LEA R6, P0, R4, UR4, 0x2 ;  /* 0x0000000404067c11 */ /* 0x000fe2000f8010ff */
[----:B------:R-:W-:-:S05]  /*1d8a0*/  IMAD.IADD R5, R5, 0x1, R15 ;  /* 0x0000000105057824 */ /* 0x000fca00078e020f */
[----:B------:R-:W-:Y:S01]  /*1d8b0*/  LEA.HI.X R4, R4, UR5, R5, 0x2, P0 ;  /* 0x0000000504047c11 */ /* 0x000fe200080f1405 */
[----:B--2---:R-:W-:Y:S01]  /*1d8c0*/  IMAD R15, R82, 0x80, R10 ;  /* 0x00000080520f7824 */ /* 0x004fe200078e020a */
[C---:B------:R-:W-:Y:S02]  /*1d8d0*/  IADD3 R25, P0, R20.reuse, 0x3000, RZ ;  /* 0x0000300014197810 */ /* 0x040fe40007f1e0ff */
[C---:B------:R-:W-:Y:S02]  /*1d8e0*/  IADD3 R9, P5, R20.reuse, 0x1000, RZ ;  /* 0x0000100014097810 */ /* 0x040fe40007fbe0ff */
[----:B------:R-:W-:Y:S01]  /*1d8f0*/  IADD3 R13, P4, R20, 0x2000, RZ ;  /* 0x00002000140d7810 */ /* 0x000fe20007f9e0ff */
[----:B------:R-:W-:Y:S01]  /*1d900*/  SHFL.IDX PT, R50, R6, RZ, 0x1c1f ;  /* 0x001c1fff06327589 */ /* 0x000fe200000e0000 */
[----:B------:R-:W-:Y:S01]  /*1d910*/  LOP3.LUT R24, R25, 0x380, RZ, 0xc0, !PT ;  /* 0x0000038019187812 */ /* 0x000fe200078ec0ff */
[----:B------:R-:W-:Y:S01]  /*1d920*/  IMAD R2, R7, R78, RZ ;  /* 0x0000004e07027224 */ /* 0x000fe200078e02ff */
[----:B------:R-:W-:Y:S01]  /*1d930*/  SHF.R.S32.HI R10, RZ, 0x1f, R14 ;  /* 0x0000001fff0a7819 */ /* 0x000fe2000001140e */
[----:B------:R-:W-:Y:S01]  /*1d940*/  SHFL.IDX PT, R54, R6, 0x1, 0x1c1f ;  /* 0x003c1f0006367f89 */ /* 0x000fe200000e0000 */
[----:B------:R-:W-:Y:S01]  /*1d950*/  SHF.R.U64 R24, R24, 0x3, RZ ;  /* 0x0000000318187819 */ /* 0x000fe200000012ff */
[----:B------:R-:W-:Y:S01]  /*1d960*/  ULDC.64 UR4, c[0x0][0xaa0] ;  /* 0x0002a80000047ab9 */ /* 0x000fe20000000a00 */
[----:B------:R-:W-:-:S02]  /*1d970*/  LEA.HI R10, R10, R14, RZ, 0x7 ;  /* 0x0000000e0a0a7211 */ /* 0x000fc400078f38ff */
[----:B------:R-:W-:Y:S01]  /*1d980*/  LOP3.LUT R24, R24, R25, RZ, 0x3c, !PT ;  /* 0x0000001918187212 */ /* 0x000fe200078e3cff */
[----:B------:R-:W-:Y:S01]  /*1d990*/  IMAD.X R25, RZ, RZ, R21, P0 ;  /* 0x000000ffff197224 */ /* 0x000fe200000e0615 */
[----:B------:R-:W-:Y:S02]  /*1d9a0*/  IADD3 R49, P0, R20, 0x9000, RZ ;  /* 0x0000900014317810 */ /* 0x000fe40007f1e0ff */
[----:B------:R-:W-:Y:S02]  /*1d9b0*/  LOP3.LUT R8, R9, 0x380, RZ, 0xc0, !PT ;  /* 0x0000038009087812 */ /* 0x000fe400078ec0ff */
[----:B------:R-:W-:Y:S02]  /*1d9c0*/  LOP3.LUT R12, R13, 0x380, RZ, 0xc0, !PT ;  /* 0x000003800d0c7812 */ /* 0x000fe400078ec0ff */
[----:B------:R-:W-:Y:S02]  /*1d9d0*/  LOP3.LUT R48, R49, 0x380, RZ, 0xc0, !PT ;  /* 0x0000038031307812 */ /* 0x000fe400078ec0ff */
[----:B------:R-:W-:Y:S01]  /*1d9e0*/  LOP3.LUT R10, R10, 0xffffff80, RZ, 0xc0, !PT ;  /* 0xffffff800a0a7812 */ /* 0x000fe200078ec0ff */
[----:B------:R-:W0:Y:S01]  /*1d9f0*/  SHFL.IDX PT, R51, R4, RZ, 0x1c1f ;  /* 0x001c1fff04337589 */ /* 0x000e2200000e0000 */
[----:B------:R-:W-:-:S02]  /*1da00*/  SHF.R.U64 R8, R8, 0x3, RZ ;  /* 0x0000000308087819 */ /* 0x000fc400000012ff */
[----:B------:R-:W-:Y:S01]  /*1da10*/  SHF.R.U64 R12, R12, 0x3, RZ ;  /* 0x000000030c0c7819 */ /* 0x000fe200000012ff */
[----:B------:R2:W3:Y:S01]  /*1da20*/  SHFL.IDX PT, R55, R4, 0x1, 0x1c1f ;  /* 0x003c1f0004377f89 */ /* 0x0004e200000e0000 */
[----:B------:R-:W-:Y:S01]  /*1da30*/  SHF.R.U64 R48, R48, 0x3, RZ ;  /* 0x0000000330307819 */ /* 0x000fe200000012ff */
[----:B------:R-:W-:Y:S01]  /*1da40*/  IMAD.IADD R10, R14, 0x1, -R10 ;  /* 0x000000010e0a7824 */ /* 0x000fe200078e0a0a */
[----:B------:R-:W-:Y:S02]  /*1da50*/  LOP3.LUT R8, R8, R9, RZ, 0x3c, !PT ;  /* 0x0000000908087212 */ /* 0x000fe400078e3cff */
[----:B------:R-:W-:Y:S01]  /*1da60*/  LOP3.LUT R12, R12, R13, RZ, 0x3c, !PT ;  /* 0x0000000d0c0c7212 */ /* 0x000fe200078e3cff */
[--C-:B------:R-:W-:Y:S01]  /*1da70*/  IMAD.X R13, RZ, RZ, R21.reuse, P4 ;  /* 0x000000ffff0d7224 */ /* 0x100fe200020e0615 */
[----:B------:R-:W-:Y:S01]  /*1da80*/  LOP3.LUT R48, R48, R49, RZ, 0x3c, !PT ;  /* 0x0000003130307212 */ /* 0x000fe200078e3cff */
[----:B------:R-:W-:Y:S01]  /*1da90*/  IMAD.X R49, RZ, RZ, R21, P0 ;  /* 0x000000ffff317224 */ /* 0x000fe200000e0615 */
[----:B------:R-:W-:-:S02]  /*1daa0*/  IADD3.X R9, RZ, R21, RZ, P5, !PT ;  /* 0x00000015ff097210 */ /* 0x000fc40002ffe4ff */
[C---:B------:R-:W-:Y:S02]  /*1dab0*/  IADD3 R41, P5, R20.reuse, 0x7000, RZ ;  /* 0x0000700014297810 */ /* 0x040fe40007fbe0ff */
[----:B------:R-:W-:Y:S02]  /*1dac0*/  IADD3 R45, P4, R20, 0x8000, RZ ;  /* 0x00008000142d7810 */ /* 0x000fe40007f9e0ff */
[----:B------:R-:W-:Y:S02]  /*1dad0*/  LOP3.LUT P0, RZ, R10, 0x3, RZ, 0xc0, !PT ;  /* 0x000000030aff7812 */ /* 0x000fe4000780c0ff */
[----:B------:R-:W-:Y:S02]  /*1dae0*/  IADD3 R5, R15, 0x8, RZ ;  /* 0x000000080f057810 */ /* 0x000fe40007ffe0ff */
[----:B------:R-:W-:Y:S02]  /*1daf0*/  LOP3.LUT R40, R41, 0x380, RZ, 0xc0, !PT ;  /* 0x0000038029287812 */ /* 0x000fe400078ec0ff */
[----:B------:R-:W-:-:S02]  /*1db00*/  LOP3.LUT R44, R45, 0x380, RZ, 0xc0, !PT ;  /* 0x000003802d2c7812 */ /* 0x000fc400078ec0ff */
[-C--:B------:R-:W-:Y:S02]  /*1db10*/  ISETP.GE.OR P2, PT, R15, R2.reuse, P0 ;  /* 0x000000020f00720c */ /* 0x080fe40000746670 */
[----:B------:R-:W-:Y:S02]  /*1db20*/  ISETP.GE.OR P0, PT, R5, R2, P0 ;  /* 0x000000020500720c */ /* 0x000fe40000706670 */
[----:B------:R-:W-:Y:S02]  /*1db30*/  SHF.R.U64 R40, R40, 0x3, RZ ;  /* 0x0000000328287819 */ /* 0x000fe400000012ff */
[----:B------:R-:W-:Y:S02]  /*1db40*/  SHF.R.U64 R44, R44, 0x3, RZ ;  /* 0x000000032c2c7819 */ /* 0x000fe400000012ff */
[----:B------:R-:W-:Y:S02]  /*1db50*/  LOP3.LUT R40, R40, R41, RZ, 0x3c, !PT ;  /* 0x0000002928287212 */ /* 0x000fe400078e3cff */
[----:B------:R-:W-:Y:S01]  /*1db60*/  LOP3.LUT R44, R44, R45, RZ, 0x3c, !PT ;  /* 0x0000002d2c2c7212 */ /* 0x000fe200078e3cff */
[----:B------:R-:W-:Y:S01]  /*1db70*/  IMAD.X R45, RZ, RZ, R21, P4 ;  /* 0x000000ffff2d7224 */ /* 0x000fe200020e0615 */
[----:B------:R-:W-:-:S02]  /*1db80*/  IADD3.X R41, RZ, R21, RZ, P5, !PT ;  /* 0x00000015ff297210 */ /* 0x000fc40002ffe4ff */
[C---:B------:R-:W-:Y:S02]  /*1db90*/  IADD3 R7, P3, R20.reuse, 0xf000, RZ ;  /* 0x0000f00014077810 */ /* 0x040fe40007f7e0ff */
[C---:B------:R-:W-:Y:S02]  /*1dba0*/  IADD3 R65, P5, R20.reuse, 0xd000, RZ ;  /* 0x0000d00014417810 */ /* 0x040fe40007fbe0ff */
[C---:B------:R-:W-:Y:S02]  /*1dbb0*/  IADD3 R69, P4, R20.reuse, 0xe000, RZ ;  /* 0x0000e00014457810 */ /* 0x040fe40007f9e0ff */
[----:B------:R-:W-:Y:S01]  /*1dbc0*/  LOP3.LUT R11, R20, 0x380, RZ, 0xc0, !PT ;  /* 0x00000380140b7812 */ /* 0x000fe200078ec0ff */
[----:B0-----:R0:W-:Y:S01]  /*1dbd0*/  @!P2 ST.E desc[UR6][R50.64], R0 ;  /* 0x000000003200a985 */ /* 0x0011e2000c101906 */
[----:B--2---:R-:W-:Y:S02]  /*1dbe0*/  LOP3.LUT R4, R7, 0x380, RZ, 0xc0, !PT ;  /* 0x0000038007047812 */ /* 0x004fe400078ec0ff */
[----:B------:R-:W-:Y:S01]  /*1dbf0*/  LOP3.LUT R64, R65, 0x380, RZ, 0xc0, !PT ;  /* 0x0000038041407812 */ /* 0x000fe200078ec0ff */
[----:B---3--:R2:W-:Y:S01]  /*1dc00*/  @!P0 ST.E desc[UR6][R54.64], R3 ;  /* 0x0000000336008985 */ /* 0x0085e2000c101906 */
[----:B------:R-:W-:-:S02]  /*1dc10*/  LOP3.LUT R68, R69, 0x380, RZ, 0xc0, !PT ;  /* 0x0000038045447812 */ /* 0x000fc400078ec0ff */
[----:B------:R-:W-:Y:S01]  /*1dc20*/  SHF.R.U64 R11, R11, 0x3, RZ ;  /* 0x000000030b0b7819 */ /* 0x000fe200000012ff */
[----:B------:R-:W5:Y:S01]  /*1dc30*/  LD.E.128 R12, desc[UR6][R12.64] ;  /* 0x000000060c0c7980 */ /* 0x000f62000c101d00 */
[----:B------:R-:W-:Y:S02]  /*1dc40*/  SHF.R.U64 R4, R4, 0x3, RZ ;  /* 0x0000000304047819 */ /* 0x000fe400000012ff */
[----:B------:R-:W-:Y:S02]  /*1dc50*/  SHF.R.U64 R64, R64, 0x3, RZ ;  /* 0x0000000340407819 */ /* 0x000fe400000012ff */
[----:B------:R-:W-:Y:S01]  /*1dc60*/  IADD3.X R73, RZ, R21, RZ, P3, !PT ;  /* 0x00000015ff497210 */ /* 0x000fe20001ffe4ff */
[----:B0-----:R-:W-:Y:S02]  /*1dc70*/  IMAD R0, R235, 0x20, R212 ;  /* 0x00000020eb007824 */ /* 0x001fe400078e02d4 */
[----:B--2---:R-:W-:Y:S01]  /*1dc80*/  IMAD R3, R77, UR4, RZ ;  /* 0x000000044d037c24 */ /* 0x004fe2000f8e02ff */
[----:B------:R-:W5:Y:S01]  /*1dc90*/  LD.E.128 R24, desc[UR6][R24.64] ;  /* 0x0000000618187980 */ /* 0x000f62000c101d00 */
[----:B------:R-:W0:Y:S01]  /*1dca0*/  @P1 LDC R77, c[0x0][0xbf0] ;  /* 0x0002fc00ff4d1b82 */ /* 0x000e220000000800 */
[----:B------:R-:W-:-:S02]  /*1dcb0*/  SHF.R.U64 R68, R68, 0x3, RZ ;  /* 0x0000000344447819 */ /* 0x000fc400000012ff */
[----:B------:R-:W-:Y:S01]  /*1dcc0*/  LOP3.LUT R20, R11, R20, RZ, 0x3c, !PT ;  /* 0x000000140b147212 */ /* 0x000fe200078e3cff */
[----:B------:R-:W5:Y:S01]  /*1dcd0*/  LD.E.128 R28, desc[UR6][R28.64] ;  /* 0x000000061c1c7980 */ /* 0x000f62000c101d00 */
[----:B------:R-:W-:Y:S01]  /*1dce0*/  LOP3.LUT R64, R64, R65, RZ, 0x3c, !PT ;  /* 0x0000004140407212 */ /* 0x000fe200078e3cff */
[--C-:B------:R-:W-:Y:S01]  /*1dcf0*/  IMAD.X R65, RZ, RZ, R21.reuse, P5 ;  /* 0x000000ffff417224 */ /* 0x100fe200028e0615 */
[----:B------:R-:W-:Y:S01]  /*1dd00*/  LOP3.LUT R68, R68, R69, RZ, 0x3c, !PT ;  /* 0x0000004544447212 */ /* 0x000fe200078e3cff */
[----:B------:R-:W-:Y:S01]  /*1dd10*/  IMAD.X R69, RZ, RZ, R21, P4 ;  /* 0x000000ffff457224 */ /* 0x000fe200020e0615 */
[----:B------:R-:W-:Y:S01]  /*1dd20*/  LOP3.LUT R72, R4, R7, RZ, 0x3c, !PT ;  /* 0x0000000704487212 */ /* 0x000fe200078e3cff */
[C---:B------:R-:W-:Y:S01]  /*1dd30*/  IMAD R3, R76.reuse, UR5, R3 ;  /* 0x000000054c037c24 */ /* 0x040fe2000f8e0203 */
[----:B------:R2:W5:Y:S04]  /*1dd40*/  LD.E.128 R4, desc[UR6][R20.64] ;  /* 0x0000000614047980 */ /* 0x000568000c101d00 */
[----:B------:R-:W5:Y:S04]  /*1dd50*/  LD.E.128 R8, desc[UR6][R8.64] ;  /* 0x0000000608087980 */ /* 0x000f68000c101d00 */
[----:B------:R-:W5:Y:S01]  /*1dd60*/  LD.E.128 R32, desc[UR6][R32.64] ;  /* 0x0000000620207980 */ /* 0x000f62000c101d00 */
[----:B--2---:R-:W-:Y:S01]  /*1dd70*/  IMAD.WIDE.U32 R20, R76, UR4, RZ ;  /* 0x000000044c147c25 */ /* 0x004fe2000f8e00ff */
[----:B------:R-:W-:-:S02]  /*1dd80*/  ULDC.64 UR4, c[0x0][0xae8] ;  /* 0x0002ba0000047ab9 */ /* 0x000fc40000000a00 */
[----:B------:R-:W5:Y:S01]  /*1dd90*/  LD.E.128 R36, desc[UR6][R36.64] ;  /* 0x0000000624247980 */ /* 0x000f62000c101d00 */
[----:B------:R-:W-:Y:S02]  /*1dda0*/  IMAD.IADD R21, R21, 0x1, R3 ;  /* 0x0000000115157824 */ /* 0x000fe400078e0203 */
[----:B------:R-:W-:Y:S01]  /*1ddb0*/  IMAD R3, R80, UR4, RZ ;  /* 0x0000000450037c24 */ /* 0x000fe2000f8e02ff */
[----:B------:R-:W-:Y:S01]  /*1ddc0*/  LEA R80, R82, R0, 0x7 ;  /* 0x0000000052507211 */ /* 0x000fe200078e38ff */
[C---:B------:R-:W-:Y:S01]  /*1ddd0*/  IMAD.WIDE.U32 R20, R234.reuse, UR4, R20 ;  /* 0x00000004ea147c25 */ /* 0x040fe2000f8e0014 */
[----:B------:R-:W5:Y:S03]  /*1dde0*/  LD.E.128 R40, desc[UR6][R40.64] ;  /* 0x0000000628287980 */ /* 0x000f66000c101d00 */
[----:B------:R-:W-:Y:S01]  /*1ddf0*/  IMAD R3, R234, UR5, R3 ;  /* 0x00000005ea037c24 */ /* 0x000fe2000f8e0203 */
[----:B------:R-:W-:Y:S01]  /*1de00*/  ULDC.64 UR4, c[0x0][0xaf0] ;  /* 0x0002bc0000047ab9 */ /* 0x000fe20000000a00 */
[----:B-1----:R-:W-:Y:S01]  /*1de10*/  @P1 IMAD.HI.U32 R0, R80, R81, RZ ;  /* 0x0000005150001227 */ /* 0x002fe200078e00ff */
[----:B------:R-:W5:Y:S03]  /*1de20*/  LD.E.128 R44, desc[UR6][R44.64] ;  /* 0x000000062c2c7980 */ /* 0x000f66000c101d00 */
[----:B------:R-:W-:Y:S01]  /*1de30*/  IMAD.IADD R21, R21, 0x1, R3 ;  /* 0x0000000115157824 */ /* 0x000fe200078e0203 */
[----:B------:R-:W5:Y:S01]  /*1de40*/  LD.E.128 R48, desc[UR6][R48.64] ;  /* 0x0000000630307980 */ /* 0x000f62000c101d00 */
[----:B------:R-:W-:Y:S01]  /*1de50*/  IMAD.MOV.U32 R3, RZ, RZ, R80 ;  /* 0x000000ffff037224 */ /* 0x000fe200078e0050 */
[----:B0-----:R-:W-:Y:S01]  /*1de60*/  @P1 SHF.R.U32.HI R3, RZ, R77, R0 ;  /* 0x0000004dff031219 */ /* 0x001fe20000011600 */
[----:B------:R-:W-:Y:S01]  /*1de70*/  IMAD R76, R79, UR4, RZ ;  /* 0x000000044f4c7c24 */ /* 0x000fe2000f8e02ff */
[----:B------:R-:W5:Y:S01]  /*1de80*/  LD.E.128 R52, desc[UR6][R52.64] ;  /* 0x0000000634347980 */ /* 0x000f62000c101d00 */
[----:B------:R-:W-:Y:S01]  /*1de90*/  IMAD.WIDE.U32 R20, R233, UR4, R20 ;  /* 0x00000004e9147c25 */ /* 0x000fe2000f8e0014 */
[----:B------:R-:W-:-:S02]  /*1dea0*/  SHF.R.S32.HI R0, RZ, 0x1f, R3 ;  /* 0x0000001fff007819 */ /* 0x000fc40000011403 */
[----:B------:R-:W-:Y:S01]  /*1deb0*/  IADD3 R79, -R3, RZ, RZ ;  /* 0x000000ff034f7210 */ /* 0x000fe20007ffe1ff */
[----:B------:R-:W-:Y:S01]  /*1dec0*/  IMAD R77, R233, UR5, R76 ;  /* 0x00000005e94d7c24 */ /* 0x000fe2000f8e024c */
[----:B------:R-:W-:Y:S01]  /*1ded0*/  ULDC.64 UR4, c[0x0][0xae0] ;  /* 0x0002b80000047ab9 */ /* 0x000fe20000000a00 */
[----:B------:R-:W5:Y:S01]  /*1dee0*/  LD.E.128 R56, desc[UR6][R56.64] ;  /* 0x0000000638387980 */ /* 0x000f62000c101d00 */
[----:B------:R-:W-:Y:S02]  /*1def0*/  IMAD R0, R0, UR4, RZ ;  /* 0x0000000400007c24 */ /* 0x000fe4000f8e02ff */
[----:B------:R-:W-:Y:S01]  /*1df00*/  IMAD.IADD R21, R21, 0x1, R77 ;  /* 0x0000000115157824 */ /* 0x000fe200078e024d */
[----:B------:R-:W5:Y:S01]  /*1df10*/  LD.E.128 R60, desc[UR6][R60.64] ;  /* 0x000000063c3c7980 */ /* 0x000f62000c101d00 */
[----:B------:R-:W-:Y:S02]  /*1df20*/  IMAD R77, R78, R79, R80 ;  /* 0x0000004f4e4d7224 */ /* 0x000fe400078e0250 */
[C---:B------:R-:W-:Y:S01]  /*1df30*/  IMAD R79, R3.reuse, UR5, R0 ;  /* 0x00000005034f7c24 */ /* 0x040fe2000f8e0200 */
[----:B------:R-:W5:Y:S01]  /*1df40*/  LD.E.128 R64, desc[UR6][R64.64] ;  /* 0x0000000640407980 */ /* 0x000f62000c101d00 */
[----:B------:R-:W-:Y:S01]  /*1df50*/  IMAD.WIDE.U32 R20, R3, UR4, R20 ;  /* 0x0000000403147c25 */ /* 0x000fe2000f8e0014 */
[----:B------:R-:W-:Y:S01]  /*1df60*/  SHF.R.S32.HI R0, RZ, 0x1f, R77 ;  /* 0x0000001fff007819 */ /* 0x000fe2000001144d */
[----:B------:R-:W-:Y:S01]  /*1df70*/  ULDC.64 UR4, c[0x0][0xad8] ;  /* 0x0002b60000047ab9 */ /* 0x000fe20000000a00 */
[----:B------:R-:W5:Y:S02]  /*1df80*/  LD.E.128 R68, desc[UR6][R68.64] ;  /* 0x0000000644447980 */ /* 0x000f64000c101d00 */
[----:B------:R-:W-:Y:S01]  /*1df90*/  IADD3 R21, R21, R79, RZ ;  /* 0x0000004f15157210 */ /* 0x000fe20007ffe0ff */
[----:B------:R-:W-:Y:S01]  /*1dfa0*/  IMAD R0, R0, UR4, RZ ;  /* 0x0000000400007c24 */ /* 0x000fe2000f8e02ff */
[----:B------:R-:W5:Y:S01]  /*1dfb0*/  LD.E.128 R72, desc[UR6][R72.64] ;  /* 0x0000000648487980 */ /* 0x000f62000c101d00 */
[----:B------:R-:W-:Y:S01]  /*1dfc0*/  @!PT LDS RZ, [RZ] ;  /* 0x00000000fffff984 */ /* 0x000fe20000000800 */
[----:B------:R-:W-:Y:S01]  /*1dfd0*/  @!PT LDS RZ, [RZ] ;  /* 0x00000000fffff984 */ /* 0x000fe20000000800 */
[----:B------:R-:W-:Y:S01]  /*1dfe0*/  @!PT LDS RZ, [RZ] ;  /* 0x00000000fffff984 */ /* 0x000fe20000000800 */
[----:B------:R-:W-:Y:S01]  /*1dff0*/  @!PT LDS RZ, [RZ] ;  /* 0x00000000fffff984 */ /* 0x000fe20000000800 */
[----:B------:R0:W-:Y:S06]  /*1e000*/  MEMBAR.ALL.CTA ;  /* 0x0000000000007992 */ /* 0x0001ec0000008000 */
[----:B0-----:R-:W0:Y:S01]  /*1e010*/  FENCE.VIEW.ASYNC.S ;  /* 0x00000000000073c6 */ /* 0x001e220000000000 */
[----:B------:R-:W-:-:S02]  /*1e020*/  IMAD R79, R77, UR5, R0 ;  /* 0x000000054d4f7c24 */ /* 0x000fc4000f8e0200 */
[----:B------:R-:W-:Y:S01]  /*1e030*/  IMAD.WIDE.U32 R20, R77, UR4, R20 ;  /* 0x000000044d147c25 */ /* 0x000fe2000f8e0014 */
[----:B------:R-:W-:-:S03]  /*1e040*/  ULDC.64 UR4, c[0x0][0xa80] ;  /* 0x0002a00000047ab9 */ /* 0x000fc60000000a00 */
[----:B------:R-:W-:Y:S01]  /*1e050*/  IMAD R85, R82, 0x80, R212 ;  /* 0x0000008052557824 */ /* 0x000fe200078e02d4 */
[----:B------:R-:W-:Y:S02]  /*1e060*/  IADD3 R21, R21, R79, RZ ;  /* 0x0000004f15157210 */ /* 0x000fe40007ffe0ff */
[----:B------:R-:W-:Y:S01]  /*1e070*/  LEA R82, P2, R20, UR4, 0x1 ;  /* 0x0000000414527c11 */ /* 0x000fe2000f8408ff */
[----:B------:R-:W-:-:S03]  /*1e080*/  VIADD R3, R85, 0x20 ;  /* 0x0000002055037836 */ /* 0x000fc60000000000 */
[----:B------:R-:W-:Y:S02]  /*1e090*/  LEA.HI.X R83, R20, UR5, R21, 0x1, P2 ;  /* 0x0000000514537c11 */ /* 0x000fe400090f0c15 */
[-C--:B------:R-:W-:Y:S01]  /*1e0a0*/  ISETP.GE.AND P2, PT, R85, R2.reuse, PT ;  /* 0x000000025500720c */ /* 0x080fe20003f46270 */
[----:B------:R-:W-:Y:S01]  /*1e0b0*/  VIADD R0, R18, 0x38820 ;  /* 0x0003882012007836 */ /* 0x000fe20000000000 */
[----:B------:R-:W-:Y:S02]  /*1e0c0*/  SHF.R.S32.HI R76, RZ, 0x1f, R213 ;  /* 0x0000001fff4c7819 */ /* 0x000fe400000114d5 */
[-C--:B------:R-:W-:Y:S01]  /*1e0d0*/  ISETP.GE.AND P1, PT, R3, R2.reuse, PT ;  /* 0x000000020300720c */ /* 0x080fe20003f26270 */
[----:B------:R-:W-:Y:S01]  /*1e0e0*/  VIADD R3, R85, 0x40 ;  /* 0x0000004055037836 */ /* 0x000fe20000000000 */
[----:B------:R-:W-:Y:S02]  /*1e0f0*/  LEA.HI R76, R76, R213, RZ, 0x3 ;  /* 0x000000d54c4c7211 */ /* 0x000fe400078f18ff */
[----:B------:R-:W-:Y:S01]  /*1e100*/  PRMT R0, RZ, 0x654, R0 ;  /* 0x00000654ff007816 */ /* 0x000fe20000000000 */
[----:B0-----:R0:W1:Y:S01]  /*1e110*/  SHFL.IDX PT, R81, R82, RZ, 0x181f ;  /* 0x00181fff52517589 */ /* 0x00106200000e0000 */
[----:B------:R-:W-:-:S02]  /*1e120*/  ISETP.GE.AND P0, PT, R3, R2, PT ;  /* 0x000000020300720c */ /* 0x000fc40003f06270 */
[----:B------:R-:W-:Y:S01]  /*1e130*/  LOP3.LUT R84, R76, 0xfffffff8, RZ, 0xc0, !PT ;  /* 0xfffffff84c547812 */ /* 0x000fe200078ec0ff */
[----:B------:R2:W-:Y:S01]  /*1e140*/  SYNCS.ARRIVE.TRANS64.RED.A1T0 RZ, [R0+URZ], RZ ;  /* 0x000000ff00ff79a7 */ /* 0x0005e2000810043f */
[----:B------:R0:W3:Y:S02]  /*1e150*/  SHFL.IDX PT, R3, R83, RZ, 0x181f ;  /* 0x00181fff53037589 */ /* 0x0000e400000e0000 */
[----:B--2---:R-:W-:Y:S01]  /*1e160*/  SHF.R.S32.HI R0, RZ, 0x1f, R84 ;  /* 0x0000001fff007819 */ /* 0x004fe20000011454 */
[----:B0-----:R-:W-:Y:S06]  /*1e170*/  @P2 BRA `(.L_x_855) ;  /* 0x0000000000482947 */ /* 0x001fec0003800000 */
[----:B------:R-:W-:Y:S01]  /*1e180*/  ULDC UR4, c[0x0][0xac8] ;  /* 0x0002b20000047ab9 */ /* 0x000fe20000000800 */
[----:B------:R-:W-:Y:S01]  /*1e190*/  ULDC.64 UR6, c[0x0][0x208] ;  /* 0x0000820000067ab9 */ /* 0x000fe20000000a00 */
[----:B------:R-:W-:Y:S02]  /*1e1a0*/  ISETP.GE.AND P5, PT, R16, UR4, PT ;  /* 0x0000000410007c0c */ /* 0x000fe4000bfa6270 */
[----:B------:R-:W-:Y:S02]  /*1e1b0*/  ISETP.GE.AND P4, PT, R213, UR4, PT ;  /* 0x00000004d5007c0c */ /* 0x000fe4000bf86270 */
[----:B------:R-:W-:Y:S02]  /*1e1c0*/  ISETP.GE.AND P3, PT, R218, UR4, PT ;  /* 0x00000004da007c0c */ /* 0x000fe4000bf66270 */
[----:B------:R-:W-:-:S07]  /*1e1d0*/  ISETP.GE.AND P2, PT, R219, UR4, PT ;  /* 0x00000004db007c0c */ /* 0x000fce000bf46270 */
[----:B-1----:R-:W-:-:S04]  /*1e1e0*/  @!P5 LEA R20, P6, R16, R81, 0x1 ;  /* 0x000000511014d211 */ /* 0x002fc800078c08ff */
[----:B---3--:R-:W-:Y:S02]  /*1e1f0*/  @!P5 LEA.HI.X R21, R16, R3, R17, 0x1, P6 ;  /* 0x000000031015d211 */ /* 0x008fe400030f0c11 */
        /* <DEDUP_REMOVED lines=10> */
.L_x_855:
[----:B------:R-:W-:Y:S05]  /*1e2a0*/  BSYNC B1 ;  /* 0x0000000000017941 */ /* 0x000fea0003800000 */
.L_x_854:
[----:B---3--:R2:W3:Y:S01]  /*1e2b0*/  SHFL.IDX PT, R3, R83, 0x1, 0x181f ;  /* 0x00381f0053037f89 */ /* 0x0084e200000e0000 */
[----:B------:R-:W-:Y:S03]  /*1e2c0*/  BSSY B1, `(.L_x_856) ;  /* 0x0000015000017945 */ /* 0x000fe60003800000 */
[----:B0----5:R2:W0:Y:S01]  /*1e2d0*/  SHFL.IDX PT, R29, R82, 0x1, 0x181f ;  /* 0x00381f00521d7f89 */ /* 0x02142200000e0000 */
        /* <DEDUP_REMOVED lines=8> */
[----:B------:R-:W-:Y:S02]  /*1e360*/  @!P3 LEA R6, P5, R84, R29, 0x1 ;  /* 0x0000001d5406b211 */ /* 0x000fe400078a08ff */
[----:B---3--:R-:W-:Y:S02]  /*1e370*/  @!P4 LEA.HI.X R5, R16, R3, R17, 0x1, P6 ;  /* 0x000000031005c211 */ /* 0x008fe400030f0c11 */
        /* <DEDUP_REMOVED lines=9> */
.L_x_857:
[----:B------:R-:W-:Y:S05]  /*1e410*/  BSYNC B1 ;  /* 0x0000000000017941 */ /* 0x000fea0003800000 */
.L_x_856:
[----:B---3--:R3:W0:Y:S01]  /*1e420*/  SHFL.IDX PT, R3, R83, 0x2, 0x181f ;  /* 0x00581f0053037f89 */ /* 0x00862200000e0000 */
[----:B------:R-:W-:Y:S03]  /*1e430*/  BSSY B1, `(.L_x_858) ;  /* 0x0000015000017945 */ /* 0x000fe60003800000 */
[----:B----4-:R3:W4:Y:S01]  /*1e440*/  SHFL.IDX PT, R11, R82, 0x2, 0x181f ;  /* 0x00581f00520b7f89 */ /* 0x01072200000e0000 */
[----:B------:R-:W-:Y:S05]  /*1e450*/  @P0 BRA `(.L_x_859) ;  /* 0x0000000000480947 */ /* 0x000fea0003800000 */
[----:B------:R-:W-:Y:S01]  /*1e460*/  ULDC UR4, c[0x0][0xac8] ;  /* 0x0002b20000047ab9 */ /* 0x000fe20000000800 */
[----:B------:R-:W-:Y:S01]  /*1e470*/  ULDC.64 UR6, c[0x0][0x208] ;  /* 0x0000820000067ab9 */ /* 0x000fe20000000a00 */
[----:B------:R-:W-:Y:S02]  /*1e480*/  ISETP.GE.AND P3, PT, R16, UR4, PT ;  /* 0x0000000410007c0c */ /* 0x000fe4000bf66270 */
[----:B------:R-:W-:Y:S02]  /*1e490*/  ISETP.GE.AND P2, PT, R213, UR4, PT ;  /* 0x00000004d5007c0c */ /* 0x000fe4000bf46270 */
[----:B------:R-:W-:Y:S02]  /*1e4a0*/  ISETP.GE.AND P1, PT, R218, UR4, PT ;  /* 0x00000004da007c0c */ /* 0x000fe4000bf26270 */
[----:B------:R-:W-:-:S07]  /*1e4b0*/  ISETP.GE.AND P0, PT, R219, UR4, PT ;  /* 0x00000004db007c0c */ /* 0x000fce000bf06270 */
[-C--:B----4-:R-:W-:Y:S02]  /*1e4c0*/  @!P3 LEA R4, P6, R16, R11.reuse, 0x1 ;  /* 0x0000000b1004b211 */ /* 0x090fe400078c08ff */
[-C--:B------:R-:W-:Y:S02]  /*1e4d0*/  @!P2 LEA R6, P5, R84, R11.reuse, 0x1 ;  /* 0x0000000b5406a211 */ /* 0x080fe400078a08ff */
[----:B------:R-:W-:Y:S02]  /*1e4e0*/  @!P1 LEA R8, P4, R218, R11, 0x1 ;  /* 0x0000000bda089211 */ /* 0x000fe400078808ff */
[----:B0-----:R-:W-:Y:S02]  /*1e4f0*/  @!P3 LEA.HI.X R5, R16, R3, R17, 0x1, P6 ;  /* 0x000000031005b211 */ /* 0x001fe400030f0c11 */
        /* <DEDUP_REMOVED lines=8> */
.L_x_859:
[----:B------:R-:W-:Y:S05]  /*1e580*/  BSYNC B1 ;  /* 0x0000000000017941 */ /* 0x000fea0003800000 */
.L_x_858:
[----:B0-----:R-:W-:Y:S01]  /*1e590*/  VIADD R3, R85, 0x60 ;  /* 0x0000006055037836 */ /* 0x001fe20000000000 */
[----:B--23--:R-:W0:Y:S04]  /*1e5a0*/  SHFL.IDX PT, R83, R83, 0x3, 0x181f ;  /* 0x00781f0053537f89 */ /* 0x00ce2800000e0000 */
[----:B------:R-:W-:Y:S01]  /*1e5b0*/  ISETP.GE.AND P0, PT, R3, R2, PT ;  /* 0x000000020300720c */ /* 0x000fe20003f06270 */
[----:B------:R2:W3:-:S12]  /*1e5c0*/  SHFL.IDX PT, R9, R82, 0x3, 0x181f ;  /* 0x00781f0052097f89 */ /* 0x0004d800000e0000 */
[----:B--2---:R-:W-:Y:S05]  /*1e5d0*/  @P0 BRA `(.L_x_860) ;  /* 0x0000000c00c00947 */ /* 0x004fea0003800000 */
[----:B------:R-:W-:Y:S01]  /*1e5e0*/  ULDC UR4, c[0x0][0xac8] ;  /* 0x0002b20000047ab9 */ /* 0x000fe20000000800 */
[----:B------:R-:W-:Y:S01]  /*1e5f0*/  ULDC.64 UR6, c[0x0][0x208] ;  /* 0x0000820000067ab9 */ /* 0x000fe20000000a00 */
[----:B------:R-:W-:Y:S02]  /*1e600*/  ISETP.GE.AND P3, PT, R16, UR4, PT ;  /* 0x0000000410007c0c */ /* 0x000fe4000bf66270 */
[----:B------:R-:W-:Y:S02]  /*1e610*/  ISETP.GE.AND P4, PT, R213, UR4, PT ;  /* 0x00000004d5007c0c */ /* 0x000fe4000bf86270 */
[----:B------:R-:W-:-:S09]  /*1e620*/  ISETP.GE.AND P5, PT, R218, UR4, PT ;  /* 0x00000004da007c0c */ /* 0x000fd2000bfa6270 */
[-C--:B---3--:R-:W-:Y:S02]  /*1e630*/  @!P3 LEA R2, P0, R16, R9.reuse, 0x1 ;  /* 0x000000091002b211 */ /* 0x088fe400078008ff */
[----:B------:R-:W-:Y:S02]  /*1e640*/  @!P4 LEA R4, P1, R84, R9, 0x1 ;  /* 0x000000095404c211 */ /* 0x000fe400078208ff */
        /* <DEDUP_REMOVED lines=9> */
[----:B0-----:R-:W-:Y:S01]  /*1e6e0*/  LEA R2, P0, R219, R9, 0x1 ;  /* 0x00000009db027211 */ /* 0x001fe200078008ff */
[----:B------:R-:W-:-:S03]  /*1e6f0*/  ULDC.64 UR4, c[0x0][0x208] ;  /* 0x0000820000047ab9 */ /* 0x000fc60000000a00 */
[----:B------:R-:W-:-:S05]  /*1e700*/  LEA.HI.X R3, R219, R83, R86, 0x1, P0 ;  /* 0x00000053db037211 */ /* 0x000fca00000f0c56 */
[----:B------:R0:W-:Y:S01]  /*1e710*/  ST.E.128 desc[UR4][R2.64], R72 ;  /* 0x0000004802007985 */ /* 0x0001e2000c101d04 */
[----:B------:R-:W-:Y:S05]  /*1e720*/  BRA `(.L_x_860) ;  /* 0x0000000c006c7947 */ /* 0x000fea0003800000 */
.L_x_852:
[C---:B------:R-:W-:Y:S01]  /*1e730*/  SHF.L.U32 R4, R233.reuse, 0x2, RZ ;  /* 0x00000002e9047819 */ /* 0x040fe200000006ff */
[----:B------:R-:W-:Y:S01]  /*1e740*/  ULDC.64 UR4, c[0x0][0xc00] ;  /* 0x0003000000047ab9 */ /* 0x000fe20000000a00 */
[----:B------:R-:W-:Y:S01]  /*1e750*/  SHF.R.S32.HI R12, RZ, 0x1f, R233 ;  /* 0x0000001fff0c7819 */ /* 0x000fe200000114e9 */
[----:B------:R-:W2:Y:S01]  /*1e760*/  LDC R21, c[0x0][0xbe8] ;  /* 0x0002fa00ff157b82 */ /* 0x000ea20000000800 */
[----:B------:R-:W-:Y:S01]  /*1e770*/  ISETP.NE.U32.AND P0, PT, RZ, UR4, PT ;  /* 0x00000004ff007c0c */ /* 0x000fe2000bf05070 */
[----:B------:R-:W-:Y:S01]  /*1e780*/  IMAD.MOV.U32 R6, RZ, RZ, RZ ;  /* 0x000000ffff067224 */ /* 0x000fe200078e00ff */
[----:B------:R-:W-:Y:S01]  /*1e790*/  IADD3 R2, P1, R4, UR4, RZ ;  /* 0x0000000404027c10 */ /* 0x000fe2000ff3e0ff */
[----:B------:R-:W-:Y:S01]  /*1e7a0*/  ULDC.64 UR6, c[0x0][0x208] ;  /* 0x0000820000067ab9 */ /* 0x000fe20000000a00 */
[----:B------:R-:W-:Y:S02]  /*1e7b0*/  SHF.L.U64.HI R0, R233, 0x2, R12 ;  /* 0x00000002e9007819 */ /* 0x000fe4000001020c */
[----:B------:R-:W-:-:S02]  /*1e7c0*/  ISETP.NE.AND.EX P0, PT, RZ, UR5, PT, P0 ;  /* 0x00000005ff007c0c */ /* 0x000fc4000bf05300 */
[----:B------:R-:W-:Y:S01]  /*1e7d0*/  IADD3.X R3, R0, UR5, RZ, P1, !PT ;  /* 0x0000000500037c10 */ /* 0x000fe20008ffe4ff */
[----:B------:R-:W-:Y:S02]  /*1e7e0*/  ULDC.64 UR4, c[0x0][0xc08] ;  /* 0x0003020000047ab9 */ /* 0x000fe40000000a00 */
[----:B------:R-:W-:-:S04]  /*1e7f0*/  ISETP.NE.U32.AND P1, PT, RZ, UR4, PT ;  /* 0x00000004ff007c0c */ /* 0x000fc8000bf25070 */
[----:B------:R-:W-:Y:S01]  /*1e800*/  ISETP.NE.AND.EX P1, PT, RZ, UR5, PT, P1 ;  /* 0x00000005ff007c0c */ /* 0x000fe2000bf25310 */
[----:B------:R-:W3:Y:S03]  /*1e810*/  S2R R7, SR_TID.X ;  /* 0x0000000000077919 */ /* 0x000ee60000002100 */
[----:B------:R4:W5:Y:S09]  /*1e820*/  @P0 LDG.E R6, desc[UR6][R2.64] ;  /* 0x0000000602060981 */ /* 0x000972000c1e1900 */
[----:B------:R-:W-:Y:S01]  /*1e830*/  @P1 IADD3 R4, P2, R4, UR4, RZ ;  /* 0x0000000404041c10 */ /* 0x000fe2000ff5e0ff */
[----:B------:R-:W-:-:S03]  /*1e840*/  ULDC UR4, c[0x0][0xa88] ;  /* 0x0002a20000047ab9 */ /* 0x000fc60000000800 */
[----:B------:R-:W-:Y:S01]  /*1e850*/  @P1 IADD3.X R5, R0, UR5, RZ, P2, !PT ;  /* 0x0000000500051c10 */ /* 0x000fe200097fe4ff */
[----:B------:R-:W-:Y:S01]  /*1e860*/  IMAD.U32 R0, RZ, RZ, UR4 ;  /* 0x00000004ff007e24 */ /* 0x000fe2000f8e00ff */
[----:B--2---:R-:W-:-:S05]  /*1e870*/  ISETP.NE.AND P2, PT, R21, 0x1, PT ;  /* 0x000000011500780c */ /* 0x004fca0003f45270 */
[----:B------:R4:W5:Y:S08]  /*1e880*/  @P1 LDG.E R0, desc[UR6][R4.64] ;  /* 0x0000000604001981 */ /* 0x000970000c1e1900 */
[----:B------:R-:W2:Y:S01]  /*1e890*/  @P2 LDC R14, c[0x0][0xbec] ;  /* 0x0002fb00ff0e2b82 */ /* 0x000ea20000000800 */
[----:B---3--:R-:W-:-:S04]  /*1e8a0*/  IADD3 R7, R7, -0x80, RZ ;  /* 0xffffff8007077810 */ /* 0x008fc80007ffe0ff */
[----:B------:R-:W-:-:S03]  /*1e8b0*/  ISETP.GE.AND P3, PT, R7, 0x80, PT ;  /* 0x000000800700780c */ /* 0x000fc60003f66270 */
[----:B------:R-:W3:Y:S01]  /*1e8c0*/  @P2 LDC R25, c[0x0][0xbf0] ;  /* 0x0002fc00ff192b82 */ /* 0x000ee20000000800 */
[----:B----4-:R-:W-:Y:S09]  /*1e8d0*/  @P1 BRA `(.L_x_861) ;  /* 0x0000000000141947 */ /* 0x010ff20003800000 */
[----:B------:R-:W-:Y:S05]  /*1e8e0*/  @!P0 BRA `(.L_x_861) ;  /* 0x0000000000108947 */ /* 0x000fea0003800000 */
[----:B------:R-:W-:Y:S02]  /*1e8f0*/  ULDC.64 UR4, c[0x0][0x208] ;  /* 0x0000820000047ab9 */ /* 0x000fe40000000a00 */
[----:B------:R-:W4:Y:S04]  /*1e900*/  LDG.E R5, desc[UR4][R2.64] ;  /* 0x0000000402057981 */ /* 0x000f28000c1e1900 */
[----:B-----5:R-:W4:Y:S02]  /*1e910*/  LDG.E R0, desc[UR4][R2.64+0x4] ;  /* 0x0000040402007981 */ /* 0x020f24000c1e1900 */
[----:B----4-:R-:W-:-:S07]  /*1e920*/  IMAD.IADD R0, R0, 0x1, -R5 ;  /* 0x0000000100007824 */ /* 0x010fce00078e0a05 */
.L_x_861:
[----:B------:R4:W5:Y:S01]  /*1e930*/  LDL R20, [R1+0x24] ;  /* 0x0000240001147983 */ /* 0x0009620000100800 */
[----:B------:R-:W-:Y:S01]  /*1e940*/  BSSY B1, `(.L_x_862) ;  /* 0x000002f000017945 */ /* 0x000fe20003800000 */
[----:B------:R-:W-:Y:S02]  /*1e950*/  SHF.R.S32.HI R10, RZ, 0x1f, R234 ;  /* 0x0000001fff0a7819 */ /* 0x000fe400000114ea */
[----:B------:R-:W-:Y:S02]  /*1e960*/  SEL R233, R233, RZ, !P0 ;  /* 0x000000ffe9e97207 */ /* 0x000fe40004000000 */
[----:B------:R-:W-:Y:S02]  /*1e970*/  SEL R12, R12, RZ, !P0 ;  /* 0x000000ff0c0c7207 */ /* 0x000fe40004000000 */
[----:B-----5:R-:W-:Y:S01]  /*1e980*/  SHF.R.S32.HI R11, RZ, 0x1f, R6 ;  /* 0x0000001fff0b7819 */ /* 0x020fe20000011406 */
[----:B----4-:R-:W-:Y:S06]  /*1e990*/  @P3 BRA `(.L_x_863) ;  /* 0x0000000000a43947 */ /* 0x010fec0003800000 */
[----:B------:R-:W4:Y:S01]  /*1e9a0*/  S2R R2, SR_TID.X ;  /* 0x0000000000027919 */ /* 0x000f220000002100 */
[----:B------:R-:W5:Y:S02]  /*1e9b0*/  LDC R9, c[0x0][0xbe8] ;  /* 0x0002fa00ff097b82 */ /* 0x000f640000000800 */
[----:B-----5:R-:W-:Y:S02]  /*1e9c0*/  IMAD R3, R0, R9, RZ ;  /* 0x0000000900037224 */ /* 0x020fe400078e02ff */
[----:B----4-:R-:W-:-:S05]  /*1e9d0*/  IMAD R2, R20, 0x80, R2 ;  /* 0x0000008014027824 */ /* 0x010fca00078e0202 */
[----:B------:R-:W-:-:S04]  /*1e9e0*/  IADD3 R8, R2, -0x80, RZ ;  /* 0xffffff8002087810 */ /* 0x000fc80007ffe0ff */
[----:B------:R-:W-:-:S13]  /*1e9f0*/  ISETP.GE.AND P0, PT, R8, R3, PT ;  /* 0x000000030800720c */ /* 0x000fda0003f06270 */
[----:B------:R-:W-:Y:S05]  /*1ea00*/  @P0 BRA `(.L_x_863) ;  /* 0x0000000000880947 */ /* 0x000fea0003800000 */
[----:B------:R-:W-:Y:S01]  /*1ea10*/  ISETP.NE.AND P0, PT, R9, 0x1, PT ;  /* 0x000000010900780c */ /* 0x000fe20003f05270 */
[----:B------:R-:W-:Y:S01]  /*1ea20*/  ULDC.64 UR4, c[0x0][0xb90] ;  /* 0x0002e40000047ab9 */ /* 0x000fe20000000a00 */
[----:B------:R-:W-:Y:S01]  /*1ea30*/  MOV R3, R11 ;  /* 0x0000000b00037202 */ /* 0x000fe20000000f00 */
[----:B------:R-:W-:Y:S01]  /*1ea40*/  IMAD R7, R10, UR4, RZ ;  /* 0x000000040a077c24 */ /* 0x000fe2000f8e02ff */
[----:B------:R-:W-:Y:S01]  /*1ea50*/  ULDC.64 UR6, c[0x0][0x208] ;  /* 0x0000820000067ab9 */ /* 0x000fe20000000a00 */
[----:B------:R-:W-:Y:S02]  /*1ea60*/  IMAD.MOV.U32 R2, RZ, RZ, R6 ;  /* 0x000000ffff027224 */ /* 0x000fe400078e0006 */
[----:B------:R-:W-:Y:S02]  /*1ea70*/  IMAD.MOV.U32 R5, RZ, RZ, R8 ;  /* 0x000000ffff057224 */ /* 0x000fe400078e0008 */
[----:B------:R-:W-:-:S04]  /*1ea80*/  IMAD.WIDE.U32 R2, R234, UR4, R2 ;  /* 0x00000004ea027c25 */ /* 0x000fc8000f8e0002 */
[----:B------:R-:W4:Y:S01]  /*1ea90*/  @P0 LDC R13, c[0x0][0xbec] ;  /* 0x0002fb00ff0d0b82 */ /* 0x000f220000000800 */
[----:B------:R-:W-:Y:S01]  /*1eaa0*/  IMAD R7, R234, UR5, R7 ;  /* 0x00000005ea077c24 */ /* 0x000fe2000f8e0207 */
[----:B------:R-:W-:-:S03]  /*1eab0*/  ULDC.64 UR4, c[0x0][0xb98] ;  /* 0x0002e60000047ab9 */ /* 0x000fc60000000a00 */
[----:B------:R-:W-:-:S03]  /*1eac0*/  IMAD.IADD R3, R3, 0x1, R7 ;  /* 0x0000000103037824 */ /* 0x000fc600078e0207 */
[----:B------:R-:W5:Y:S01]  /*1ead0*/  @P0 LDC R15, c[0x0][0xbf0] ;  /* 0x0002fc00ff0f0b82 */ /* 0x000f620000000800 */
[----:B------:R-:W-:-:S04]  /*1eae0*/  IMAD.WIDE.U32 R2, R233, UR4, R2 ;  /* 0x00000004e9027c25 */ /* 0x000fc8000f8e0002 */
[----:B----4-:R-:W-:-:S05]  /*1eaf0*/  @P0 IMAD.HI.U32 R4, R8, R13, RZ ;  /* 0x0000000d08040227 */ /* 0x010fca00078e00ff */
[----:B-----5:R-:W-:Y:S01]  /*1eb00*/  @P0 SHF.R.U32.HI R5, RZ, R15, R4 ;  /* 0x0000000fff050219 */ /* 0x020fe20000011604 */
[----:B------:R-:W-:-:S03]  /*1eb10*/  IMAD R4, R12, UR4, RZ ;  /* 0x000000040c047c24 */ /* 0x000fc6000f8e02ff */
[----:B------:R-:W-:Y:S01]  /*1eb20*/  IADD3 R2, P0, R5, R2, RZ ;  /* 0x0000000205027210 */ /* 0x000fe20007f1e0ff */
[----:B------:R-:W-:-:S04]  /*1eb30*/  IMAD.MOV R7, RZ, RZ, -R5 ;  /* 0x000000ffff077224 */ /* 0x000fc800078e0a05 */
[----:B------:R-:W-:Y:S01]  /*1eb40*/  IMAD R7, R9, R7, R8 ;  /* 0x0000000709077224 */ /* 0x000fe200078e0208 */
[----:B------:R-:W-:Y:S01]  /*1eb50*/  SHF.R.S32.HI R9, RZ, 0x1f, R5 ;  /* 0x0000001fff097819 */ /* 0x000fe20000011405 */
[----:B------:R-:W-:Y:S01]  /*1eb60*/  IMAD R8, R233, UR5, R4 ;  /* 0x00000005e9087c24 */ /* 0x000fe2000f8e0204 */
[----:B------:R-:W-:Y:S02]  /*1eb70*/  ULDC.64 UR4, c[0x0][0xb88] ;  /* 0x0002e20000047ab9 */ /* 0x000fe40000000a00 */
[----:B------:R-:W-:Y:S02]  /*1eb80*/  SHF.R.S32.HI R4, RZ, 0x1f, R7 ;  /* 0x0000001fff047819 */ /* 0x000fe40000011407 */
[----:B------:R-:W-:-:S03]  /*1eb90*/  IADD3.X R3, R9, R3, R8, P0, !PT ;  /* 0x0000000309037210 */ /* 0x000fc600007fe408 */
[----:B------:R-:W-:Y:S02]  /*1eba0*/  IMAD R4, R4, UR4, RZ ;  /* 0x0000000404047c24 */ /* 0x000fe4000f8e02ff */
[----:B------:R-:W-:-:S04]  /*1ebb0*/  IMAD.WIDE.U32 R2, R7, UR4, R2 ;  /* 0x0000000407027c25 */ /* 0x000fc8000f8e0002 */
[----:B------:R-:W-:Y:S01]  /*1ebc0*/  IMAD R5, R7, UR5, R4 ;  /* 0x0000000507057c24 */ /* 0x000fe2000f8e0204 */
[----:B------:R-:W-:Y:S02]  /*1ebd0*/  ULDC.64 UR4, c[0x0][0xb50] ;  /* 0x0002d40000047ab9 */ /* 0x000fe40000000a00 */
[----:B------:R-:W-:Y:S02]  /*1ebe0*/  LEA R4, P0, R2, UR4, 0x2 ;  /* 0x0000000402047c11 */ /* 0x000fe4000f8010ff */
[----:B------:R-:W-:-:S04]  /*1ebf0*/  IADD3 R3, R3, R5, RZ ;  /* 0x0000000503037210 */ /* 0x000fc80007ffe0ff */
[----:B------:R-:W-:Y:S01]  /*1ec00*/  LEA.HI.X R5, R2, UR5, R3, 0x2, P0 ;  /* 0x0000000502057c11 */ /* 0x000fe200080f1403 */
[----:B------:R-:W-:-:S05]  /*1ec10*/  IMAD.MOV.U32 R3, RZ, RZ, -0x800000 ;  /* 0xff800000ff037424 */ /* 0x000fca00078e00ff */
[----:B------:R4:W-:Y:S02]  /*1ec20*/  STG.E desc[UR6][R4.64], R3 ;  /* 0x0000000304007986 */ /* 0x0009e4000c101906 */
.L_x_863:
[----:B------:R-:W-:Y:S05]  /*1ec30*/  BSYNC B1 ;  /* 0x0000000000017941 */ /* 0x000fea0003800000 */
.L_x_862:
[----:B------:R-:W-:Y:S01]  /*1ec40*/  ULDC.64 UR4, c[0x0][0xaa0] ;  /* 0x0002a80000047ab9 */ /* 0x000fe20000000a00 */
[----:B----4-:R-:W-:Y:S01]  /*1ec50*/  IMAD R4, R235, 0x20, R212 ;  /* 0x00000020eb047824 */ /* 0x010fe200078e02d4 */
[----:B------:R-:W-:Y:S01]  /*1ec60*/  BSSY B1, `(.L_x_864) ;  /* 0x0000042000017945 */ /* 0x000fe20003800000 */
[----:B------:R-:W-:Y:S01]  /*1ec70*/  IMAD R3, R11, UR4, RZ ;  /* 0x000000040b037c24 */ /* 0x000fe2000f8e02ff */
[----:B------:R-:W-:Y:S01]  /*1ec80*/  SHF.R.S32.HI R8, RZ, 0x1f, R219 ;  /* 0x0000001fff087819 */ /* 0x000fe200000114db */
[----:B------:R-:W-:Y:S02]  /*1ec90*/  IMAD R9, R20, 0x80, R4 ;  /* 0x0000008014097824 */ /* 0x000fe400078e0204 */
[C---:B------:R-:W-:Y:S02]  /*1eca0*/  IMAD R5, R6.reuse, UR5, R3 ;  /* 0x0000000506057c24 */ /* 0x040fe4000f8e0203 */
[----:B------:R-:W-:Y:S01]  /*1ecb0*/  IMAD.WIDE.U32 R2, R6, UR4, RZ ;  /* 0x0000000406027c25 */ /* 0x000fe2000f8e00ff */
[----:B------:R-:W-:-:S03]  /*1ecc0*/  ULDC.64 UR4, c[0x0][0xae8] ;  /* 0x0002ba0000047ab9 */ /* 0x000fc60000000a00 */
[----:B------:R-:W-:Y:S01]  /*1ecd0*/  IMAD R7, R10, UR4, RZ ;  /* 0x000000040a077c24 */ /* 0x000fe2000f8e02ff */
[----:B------:R-:W-:Y:S01]  /*1ece0*/  IADD3 R3, R3, R5, RZ ;  /* 0x0000000503037210 */ /* 0x000fe20007ffe0ff */
[----:B--2---:R-:W-:-:S04]  /*1ecf0*/  @P2 IMAD.HI.U32 R4, R9, R14, RZ ;  /* 0x0000000e09042227 */ /* 0x004fc800078e00ff */
[C---:B------:R-:W-:Y:S02]  /*1ed00*/  IMAD R7, R234.reuse, UR5, R7 ;  /* 0x00000005ea077c24 */ /* 0x040fe4000f8e0207 */
[----:B------:R-:W-:Y:S01]  /*1ed10*/  IMAD.WIDE.U32 R2, R234, UR4, R2 ;  /* 0x00000004ea027c25 */ /* 0x000fe2000f8e0002 */
[----:B------:R-:W-:-:S03]  /*1ed20*/  ULDC.64 UR4, c[0x0][0xaf0] ;  /* 0x0002bc0000047ab9 */ /* 0x000fc60000000a00 */
[----:B------:R-:W-:Y:S01]  /*1ed30*/  IMAD.MOV.U32 R5, RZ, RZ, R9 ;  /* 0x000000ffff057224 */ /* 0x000fe200078e0009 */
[----:B------:R-:W-:Y:S01]  /*1ed40*/  IADD3 R3, R3, R7, RZ ;  /* 0x0000000703037210 */ /* 0x000fe20007ffe0ff */
[----:B------:R-:W-:Y:S01]  /*1ed50*/  IMAD R6, R12, UR4, RZ ;  /* 0x000000040c067c24 */ /* 0x000fe2000f8e02ff */
[----:B---3--:R-:W-:-:S03]  /*1ed60*/  @P2 SHF.R.U32.HI R5, RZ, R25, R4 ;  /* 0x00000019ff052219 */ /* 0x008fc60000011604 */
[C---:B------:R-:W-:Y:S01]  /*1ed70*/  IMAD R7, R233.reuse, UR5, R6 ;  /* 0x00000005e9077c24 */ /* 0x040fe2000f8e0206 */
[----:B------:R-:W-:Y:S01]  /*1ed80*/  SHF.R.S32.HI R4, RZ, 0x1f, R5 ;  /* 0x0000001fff047819 */ /* 0x000fe20000011405 */
[----:B------:R-:W-:Y:S01]  /*1ed90*/  IMAD.WIDE.U32 R2, R233, UR4, R2 ;  /* 0x00000004e9027c25 */ /* 0x000fe2000f8e0002 */
[----:B------:R-:W-:-:S03]  /*1eda0*/  ULDC.64 UR4, c[0x0][0xae0] ;  /* 0x0002b80000047ab9 */ /* 0x000fc60000000a00 */
[----:B------:R-:W-:Y:S02]  /*1edb0*/  IMAD.MOV R6, RZ, RZ, -R5 ;  /* 0x000000ffff067224 */ /* 0x000fe400078e0a05 */
[----:B------:R-:W-:Y:S02]  /*1edc0*/  IMAD.IADD R3, R3, 0x1, R7 ;  /* 0x0000000103037824 */ /* 0x000fe400078e0207 */
[----:B------:R-:W-:Y:S02]  /*1edd0*/  IMAD R4, R4, UR4, RZ ;  /* 0x0000000404047c24 */ /* 0x000fe4000f8e02ff */
[----:B------:R-:W-:Y:S02]  /*1ede0*/  IMAD R7, R21, R6, R9 ;  /* 0x0000000615077224 */ /* 0x000fe400078e0209 */
[C---:B------:R-:W-:Y:S02]  /*1edf0*/  IMAD R9, R5.reuse, UR5, R4 ;  /* 0x0000000505097c24 */ /* 0x040fe4000f8e0204 */
[----:B------:R-:W-:Y:S01]  /*1ee00*/  IMAD.WIDE.U32 R2, R5, UR4, R2 ;  /* 0x0000000405027c25 */ /* 0x000fe2000f8e0002 */
[----:B------:R-:W-:Y:S01]  /*1ee10*/  SHF.R.S32.HI R4, RZ, 0x1f, R7 ;  /* 0x0000001fff047819 */ /* 0x000fe20000011407 */
[----:B------:R-:W-:-:S02]  /*1ee20*/  ULDC.64 UR4, c[0x0][0xad8] ;  /* 0x0002b60000047ab9 */ /* 0x000fc40000000a00 */
[----:B------:R-:W-:Y:S01]  /*1ee30*/  IMAD R6, R20, 0x80, R212 ;  /* 0x0000008014067824 */ /* 0x000fe200078e02d4 */
[----:B------:R-:W-:Y:S01]  /*1ee40*/  IADD3 R3, R3, R9, RZ ;  /* 0x0000000903037210 */ /* 0x000fe20007ffe0ff */
[----:B------:R-:W-:Y:S01]  /*1ee50*/  IMAD R4, R4, UR4, RZ ;  /* 0x0000000404047c24 */ /* 0x000fe2000f8e02ff */
[----:B------:R-:W-:Y:S01]  /*1ee60*/  SHF.R.S32.HI R9, RZ, 0x1f, R218 ;  /* 0x0000001fff097819 */ /* 0x000fe200000114da */
[----:B------:R-:W-:Y:S02]  /*1ee70*/  IMAD R21, R0, R21, RZ ;  /* 0x0000001500157224 */ /* 0x000fe400078e02ff */
[C---:B------:R-:W-:Y:S02]  /*1ee80*/  IMAD R5, R7.reuse, UR5, R4 ;  /* 0x0000000507057c24 */ /* 0x040fe4000f8e0204 */
[----:B------:R-:W-:Y:S01]  /*1ee90*/  IMAD.WIDE.U32 R2, R7, UR4, R2 ;  /* 0x0000000407027c25 */ /* 0x000fe2000f8e0002 */
[----:B------:R-:W-:Y:S01]  /*1eea0*/  ISETP.GE.AND P2, PT, R6, R21, PT ;  /* 0x000000150600720c */ /* 0x000fe20003f46270 */
[----:B------:R-:W-:-:S02]  /*1eeb0*/  ULDC.64 UR4, c[0x0][0xa80] ;  /* 0x0002a00000047ab9 */ /* 0x000fc40000000a00 */
[----:B------:R-:W-:Y:S01]  /*1eec0*/  IMAD.IADD R3, R3, 0x1, R5 ;  /* 0x0000000103037824 */ /* 0x000fe200078e0205 */
[----:B------:R-:W-:Y:S01]  /*1eed0*/  LEA R4, P3, R2, UR4, 0x1 ;  /* 0x0000000402047c11 */ /* 0x000fe2000f8608ff */
[----:B------:R-:W-:-:S03]  /*1eee0*/  VIADD R0, R6, 0x20 ;  /* 0x0000002006007836 */ /* 0x000fc60000000000 */
[----:B------:R-:W-:Y:S02]  /*1eef0*/  LEA.HI.X R5, R2, UR5, R3, 0x1, P3 ;  /* 0x0000000502057c11 */ /* 0x000fe400098f0c03 */
[----:B------:R-:W-:Y:S01]  /*1ef00*/  ISETP.GE.AND P1, PT, R0, R21, PT ;  /* 0x000000150000720c */ /* 0x000fe20003f26270 */
[----:B------:R2:W3:Y:S01]  /*1ef10*/  SHFL.IDX PT, R2, R4, RZ, 0x181f ;  /* 0x00181fff04027589 */ /* 0x0004e200000e0000 */
[----:B------:R-:W-:-:S03]  /*1ef20*/  IADD3 R0, R6, 0x40, RZ ;  /* 0x0000004006007810 */ /* 0x000fc60007ffe0ff */
[----:B------:R2:W4:Y:S01]  /*1ef30*/  SHFL.IDX PT, R3, R5, RZ, 0x181f ;  /* 0x00181fff05037589 */ /* 0x00052200000e0000 */
        /* <DEDUP_REMOVED lines=8> */
[----:B---3--:R-:W-:-:S04]  /*1efc0*/  @!P5 LEA R10, P6, R16, R2, 0x1 ;  /* 0x00000002100ad211 */ /* 0x008fc800078c08ff */
[-C--:B----4-:R-:W-:Y:S02]  /*1efd0*/  @!P5 LEA.HI.X R11, R16, R3.reuse, R17, 0x1, P6 ;  /* 0x00000003100bd211 */ /* 0x090fe400030f0c11 */
[-C--:B------:R-:W-:Y:S01]  /*1efe0*/  @!P3 LEA R12, P6, R218, R2.reuse, 0x1 ;  /* 0x00000002da0cb211 */ /* 0x080fe200078c08ff */
[----:B------:R-:W-:Y:S02]  /*1eff0*/  @!P4 IMAD.SHL.U32 R7, R236, 0x8, RZ ;  /* 0x00000008ec07c824 */ /* 0x000fe400078e00ff */
[----:B------:R3:W-:Y:S01]  /*1f000*/  @!P5 ST.E.128 desc[UR6][R10.64], RZ ;  /* 0x000000ff0a00d985 */ /* 0x0007e2000c101d06 */
[----:B------:R-:W-:Y:S02]  /*1f010*/  @!P3 LEA.HI.X R13, R218, R3, R9, 0x1, P6 ;  /* 0x00000003da0db211 */ /* 0x000fe400030f0c09 */
[----:B------:R-:W-:-:S04]  /*1f020*/  @!P2 LEA R14, P6, R219, R2, 0x1 ;  /* 0x00000002db0ea211 */ /* 0x000fc800078c08ff */
[----:B------:R-:W-:Y:S01]  /*1f030*/  @!P2 LEA.HI.X R15, R219, R3, R8, 0x1, P6 ;  /* 0x00000003db0fa211 */ /* 0x000fe200030f0c08 */
[----:B------:R-:W-:-:S05]  /*1f040*/  @!P4 IMAD.WIDE R2, R7, 0x2, R2 ;  /* 0x000000020702c825 */ /* 0x000fca00078e0202 */
[----:B------:R3:W-:Y:S04]  /*1f050*/  @!P4 ST.E.128 desc[UR6][R2.64], RZ ;  /* 0x000000ff0200c985 */ /* 0x0007e8000c101d06 */
[----:B------:R3:W-:Y:S04]  /*1f060*/  @!P3 ST.E.128 desc[UR6][R12.64], RZ ;  /* 0x000000ff0c00b985 */ /* 0x0007e8000c101d06 */
[----:B------:R3:W-:Y:S02]  /*1f070*/  @!P2 ST.E.128 desc[UR6][R14.64], RZ ;  /* 0x000000ff0e00a985 */ /* 0x0007e4000c101d06 */
.L_x_865:
[----:B------:R-:W-:Y:S05]  /*1f080*/  BSYNC B1 ;  /* 0x0000000000017941 */ /* 0x000fea0003800000 */
.L_x_864:
[----:B---34-:R3:W4:Y:S01]  /*1f090*/  SHFL.IDX PT, R3, R5, 0x1, 0x181f ;  /* 0x00381f0005037f89 */ /* 0x01872200000e0000 */
        /* <DEDUP_REMOVED lines=10> */
[----:B------:R-:W-:Y:S02]  /*1f140*/  @!P3 SHF.L.U32 R7, R236, 0x3, RZ ;  /* 0x00000003ec07b819 */ /* 0x000fe400000006ff */
[-C--:B----4-:R-:W-:Y:S02]  /*1f150*/  @!P4 LEA.HI.X R11, R16, R3.reuse, R17, 0x1, P6 ;  /* 0x00000003100bc211 */ /* 0x090fe400030f0c11 */
[CC--:B------:R-:W-:Y:S02]  /*1f160*/  @!P2 LEA R12, P5, R218.reuse, R2.reuse, 0x1 ;  /* 0x00000002da0ca211 */ /* 0x0c0fe400078a08ff */
[----:B------:R-:W-:Y:S01]  /*1f170*/  @!P1 LEA R14, P6, R219, R2, 0x1 ;  /* 0x00000002db0e9211 */ /* 0x000fe200078c08ff */
[----:B------:R0:W-:Y:S01]  /*1f180*/  @!P4 ST.E.128 desc[UR6][R10.64], RZ ;  /* 0x000000ff0a00c985 */ /* 0x0001e2000c101d06 */
[----:B------:R-:W-:-:S02]  /*1f190*/  @!P2 LEA.HI.X R13, R218, R3, R9, 0x1, P5 ;  /* 0x00000003da0da211 */ /* 0x000fc400028f0c09 */
[----:B------:R-:W-:Y:S01]  /*1f1a0*/  @!P1 LEA.HI.X R15, R219, R3, R8, 0x1, P6 ;  /* 0x00000003db0f9211 */ /* 0x000fe200030f0c08 */
[----:B------:R-:W-:-:S05]  /*1f1b0*/  @!P3 IMAD.WIDE R2, R7, 0x2, R2 ;  /* 0x000000020702b825 */ /* 0x000fca00078e0202 */
[----:B------:R0:W-:Y:S04]  /*1f1c0*/  @!P3 ST.E.128 desc[UR6][R2.64], RZ ;  /* 0x000000ff0200b985 */ /* 0x0001e8000c101d06 */
[----:B------:R0:W-:Y:S04]  /*1f1d0*/  @!P2 ST.E.128 desc[UR6][R12.64], RZ ;  /* 0x000000ff0c00a985 */ /* 0x0001e8000c101d06 */
[----:B------:R0:W-:Y:S02]  /*1f1e0*/  @!P1 ST.E.128 desc[UR6][R14.64], RZ ;  /* 0x000000ff0e009985 */ /* 0x0001e4000c101d06 */
.L_x_867:
[----:B------:R-:W-:Y:S05]  /*1f1f0*/  BSYNC B1 ;  /* 0x0000000000017941 */ /* 0x000fea0003800000 */
.L_x_866:
        /* <DEDUP_REMOVED lines=12> */
[C---:B------:R-:W-:Y:S02]  /*1f2c0*/  @!P6 LEA R14, P2, R219.reuse, R2, 0x1 ;  /* 0x00000002db0ee211 */ /* 0x040fe400078408ff */
[----:B------:R-:W-:Y:S01]  /*1f2d0*/  @!P4 IMAD.SHL.U32 R7, R236, 0x8, RZ ;  /* 0x00000008ec07c824 */ /* 0x000fe200078e00ff */
[-C--:B----4-:R-:W-:Y:S02]  /*1f2e0*/  @!P3 LEA.HI.X R11, R16, R3.reuse, R17, 0x1, P0 ;  /* 0x00000003100bb211 */ /* 0x090fe400000f0c11 */
[-C--:B------:R-:W-:Y:S02]  /*1f2f0*/  @!P5 LEA.HI.X R13, R218, R3.reuse, R9, 0x1, P1 ;  /* 0x00000003da0dd211 */ /* 0x080fe400008f0c09 */
[----:B------:R-:W-:Y:S01]  /*1f300*/  @!P6 LEA.HI.X R15, R219, R3, R8, 0x1, P2 ;  /* 0x00000003db0fe211 */ /* 0x000fe200010f0c08 */
[----:B------:R-:W-:Y:S01]  /*1f310*/  @!P4 IMAD.WIDE R2, R7, 0x2, R2 ;  /* 0x000000020702c825 */ /* 0x000fe200078e0202 */
[----:B------:R0:W-:Y:S04]  /*1f320*/  @!P3 ST.E.128 desc[UR6][R10.64], RZ ;  /* 0x000000ff0a00b985 */ /* 0x0001e8000c101d06 */
[----:B------:R0:W-:Y:S04]  /*1f330*/  @!P4 ST.E.128 desc[UR6][R2.64], RZ ;  /* 0x000000ff0200c985 */ /* 0x0001e8000c101d06 */
[----:B------:R0:W-:Y:S04]  /*1f340*/  @!P5 ST.E.128 desc[UR6][R12.64], RZ ;  /* 0x000000ff0c00d985 */ /* 0x0001e8000c101d06 */
[----:B------:R0:W-:Y:S02]  /*1f350*/  @!P6 ST.E.128 desc[UR6][R14.64], RZ ;  /* 0x000000ff0e00e985 */ /* 0x0001e4000c101d06 */
.L_x_869:
[----:B------:R-:W-:Y:S05]  /*1f360*/  BSYNC B1 ;  /* 0x0000000000017941 */ /* 0x000fea0003800000 */
.L_x_868:
[----:B------:R-:W-:Y:S01]  /*1f370*/  VIADD R0, R6, 0x60 ;  /* 0x0000006006007836 */ /* 0x000fe20000000000 */
[----:B0---4-:R0:W4:Y:S04]  /*1f380*/  SHFL.IDX PT, R3, R5, 0x3, 0x181f ;  /* 0x00781f0005037f89 */ /* 0x01112800000e0000 */
[----:B------:R-:W-:Y:S01]  /*1f390*/  ISETP.GE.AND P0, PT, R0, R21, PT ;  /* 0x000000150000720c */ /* 0x000fe20003f06270 */
[----:B------:R0:W0:-:S12]  /*1f3a0*/  SHFL.IDX PT, R2, R4, 0x3, 0x181f ;  /* 0x00781f0004027f89 */ /* 0x00001800000e0000 */
        /* <DEDUP_REMOVED lines=10> */
[----:B--23--:R-:W-:Y:S02]  /*1f450*/  @!P4 SHF.L.U32 R5, R236, 0x3, RZ ;  /* 0x00000003ec05c819 */ /* 0x00cfe400000006ff */
[-C--:B----4-:R-:W-:Y:S02]  /*1f460*/  @!P3 LEA.HI.X R7, R16, R3.reuse, R17, 0x1, P0 ;  /* 0x000000031007b211 */ /* 0x090fe400000f0c11 */
[----:B------:R-:W-:-:S02]  /*1f470*/  @!P5 LEA.HI.X R11, R218, R3, R9, 0x1, P1 ;  /* 0x00000003da0bd211 */ /* 0x000fc400008f0c09 */
[----:B------:R-:W-:Y:S01]  /*1f480*/  @!P6 LEA.HI.X R13, R219, R3, R8, 0x1, P2 ;  /* 0x00000003db0de211 */ /* 0x000fe200010f0c08 */
[----:B------:R-:W-:Y:S01]  /*1f490*/  @!P4 IMAD.WIDE R2, R5, 0x2, R2 ;  /* 0x000000020502c825 */ /* 0x000fe200078e0202 */
[----:B------:R0:W-:Y:S04]  /*1f4a0*/  @!P3 ST.E.128 desc[UR6][R6.64], RZ ;  /* 0x000000ff0600b985 */ /* 0x0001e8000c101d06 */
[----:B------:R0:W-:Y:S04]  /*1f4b0*/  @!P4 ST.E.128 desc[UR6][R2.64], RZ ;  /* 0x000000ff0200c985 */ /* 0x0001e8000c101d06 */
[----:B------:R0:W-:Y:S04]  /*1f4c0*/  @!P5 ST.E.128 desc[UR6][R10.64], RZ ;  /* 0x000000ff0a00d985 */ /* 0x0001e8000c101d06 */
[----:B------:R0:W-:Y:S02]  /*1f4d0*/  @!P6 ST.E.128 desc[UR6][R12.64], RZ ;  /* 0x000000ff0c00e985 */ /* 0x0001e4000c101d06 */
.L_x_860:
[----:B------:R-:W-:Y:S05]  /*1f4e0*/  BSYNC B0 ;  /* 0x0000000000007941 */ /* 0x000fea0003800000 */
.L_x_851:
[----:B------:R-:W-:Y:S02]  /*1f4f0*/  ULDC UR4, c[0x0][0xc3c] ;  /* 0x00030f0000047ab9 */ /* 0x000fe40000000800 */
[----:B-1----:R-:W-:-:S13]  /*1f500*/  ISETP.GE.AND P0, PT, R123, UR4, PT ;  /* 0x000000047b007c0c */ /* 0x002fda000bf06270 */
[----:B------:R-:W-:Y:S05]  /*1f510*/  @!P0 BRA `(.L_x_870) ;  /* 0xfffffe1c008c8947 */ /* 0x000fea000383ffff */
[----:B------:R-:W-:Y:S05]  /*1f520*/  BRA `(.L_x_645) ;  /* 0x0000008800547947 */ /* 0x000fea0003800000 */
.L_x_643:
[----:B------:R-:W-:-:S08]  /*1f530*/  NOP ;  /* 0x0000000000007918 */ /* 0x000fd00000000000 */
[----:B0-----:R-:W0:-:S00]  /*1f540*/  USETMAXREG.DEALLOC.CTAPOOL 0x18 ;  /* 0x00000018000079c8 */ /* 0x001e0000080e0500 */
[----:B0-----:R-:W2:Y:S01]  /*1f550*/  LDL.LU R3, [R1+0x20] ;  /* 0x0000200001037983 */ /* 0x001ea20000300800 */
[----:B------:R-:W-:Y:S01]  /*1f560*/  LOP3.LUT R2, R2, 0x3, RZ, 0xc0, !PT ;  /* 0x0000000302027812 */ /* 0x000fe200078ec0ff */
[----:B------:R-:W-:-:S05]  /*1f570*/  IMAD.MOV.U32 R4, RZ, RZ, RZ ;  /* 0x000000ffff047224 */ /* 0x000fca00078e00ff */
[----:B------:R-:W0:Y:S02]  /*1f580*/  SHFL.IDX PT, R2, R2, RZ, 0x1f ;  /* 0x00001fff02027589 */ /* 0x000e2400000e0000 */
[----:B0-----:R-:W-:Y:S02]  /*1f590*/  ISETP.NE.AND P0, PT, R2, RZ, PT ;  /* 0x000000ff0200720c */ /* 0x001fe40003f05270 */
[----:B--2---:R-:W-:-:S11]  /*1f5a0*/  LOP3.LUT R3, R3, 0xfffffffd, RZ, 0xc0, !PT ;  /* 0xfffffffd03037812 */ /* 0x004fd600078ec0ff */
[----:B------:R-:W-:-:S05]  /*1f5b0*/  @P0 LOP3.LUT R3, R3, 0x2, RZ, 0xfc, !PT ;  /* 0x0000000203030812 */ /* 0x000fca00078efcff */
[----:B------:R0:W-:Y:S01]  /*1f5c0*/  STL [R1+0x20], R3 ;  /* 0x0000200301007387 */ /* 0x0001e20000100800 */
        /* <DEDUP_REMOVED lines=8> */
.L_x_871:
[----:B------:R-:W-:Y:S01]  /*1f650*/  LOP3.LUT R5, R0, 0x1f, RZ, 0xc0, !PT ;  /* 0x0000001f00057812 */ /* 0x000fe200078ec0ff */
[----:B------:R-:W-:Y:S01]  /*1f660*/  ULDC UR4, c[0x0][0xc3c] ;  /* 0x00030f0000047ab9 */ /* 0x000fe20000000800 */
[----:B------:R-:W-:Y:S01]  /*1f670*/  ULDC.64 UR6, c[0x0][0x208] ;  /* 0x0000820000067ab9 */ /* 0x000fe20000000a00 */
[----:B------:R-:W-:Y:S01]  /*1f680*/  ULDC UR5, c[0x0][0xc38] ;  /* 0x00030e0000057ab9 */ /* 0x000fe20000000800 */
[----:B------:R-:W-:-:S04]  /*1f690*/  ISETP.NE.AND P0, PT, R5, 0x1f, PT ;  /* 0x0000001f0500780c */ /* 0x000fc80003f05270 */
[----:B------:R-:W-:-:S13]  /*1f6a0*/  ISETP.GE.OR P1, PT, R5, UR4, !P0 ;  /* 0x0000000405007c0c */ /* 0x000fda000c726670 */
[----:B0-----:R-:W0:Y:S02]  /*1f6b0*/  @!P1 LDC.64 R2, c[0x0][0xc80] ;  /* 0x00032000ff029b82 */ /* 0x001e240000000a00 */
        /* <DEDUP_REMOVED lines=14> */
[----:B-1----:R-:W-:-:S04]  /*1f7a0*/  SEL R6, R6, RZ, P2 ;  /* 0x000000ff06067207 */ /* 0x002fc80001000000 */
[----:B------:R-:W-:-:S05]  /*1f7b0*/  IADD3 R6, R7, R6, RZ ;  /* 0x0000000607067210 */ /* 0x000fca0007ffe0ff */
[----:B------:R-:W1:Y:S02]  /*1f7c0*/  SHFL.UP PT, R8, R6, 0x4, RZ ;  /* 0x0480000006087989 */ /* 0x000e6400000e00ff */
[----:B-1----:R-:W-:-:S05]  /*1f7d0*/  SEL R3, R8, RZ, P3 ;  /* 0x000000ff08037207 */ /* 0x002fca0001800000 */
[----:B------:R-:W-:-:S05]  /*1f7e0*/  IMAD.IADD R3, R6, 0x1, R3 ;  /* 0x0000000106037824 */ /* 0x000fca00078e0203 */
[----:B------:R-:W1:Y:S02]  /*1f7f0*/  SHFL.UP PT, R2, R3, 0x8, RZ ;  /* 0x0500000003027989 */ /* 0x000e6400000e00ff */
[----:B-1----:R-:W-:-:S05]  /*1f800*/  SEL R2, R2, RZ, P4 ;  /* 0x000000ff02027207 */ /* 0x002fca0002000000 */
[----:B------:R-:W-:-:S05]  /*1f810*/  IMAD.IADD R7, R3, 0x1, R2 ;  /* 0x0000000103077824 */ /* 0x000fca00078e0202 */
[----:B------:R-:W1:Y:S02]  /*1f820*/  SHFL.UP PT, R2, R7, 0x10, RZ ;  /* 0x0600000007027989 */ /* 0x000e6400000e00ff */
[----:B-1----:R-:W-:-:S04]  /*1f830*/  SEL R2, R2, RZ, P5 ;  /* 0x000000ff02027207 */ /* 0x002fc80002800000 */
[----:B------:R-:W-:-:S05]  /*1f840*/  IADD3 R2, R7, R2, RZ ;  /* 0x0000000207027210 */ /* 0x000fca0007ffe0ff */
[----:B------:R-:W1:Y:S02]  /*1f850*/  SHFL.IDX PT, R6, R2, 0x1f, 0x1f ;  /* 0x03e01f0002067f89 */ /* 0x000e6400000e0000 */
[----:B-1----:R-:W-:-:S04]  /*1f860*/  IMAD R6, R6, UR5, RZ ;  /* 0x0000000506067c24 */ /* 0x002fc8000f8e02ff */
[----:B------:R-:W-:Y:S01]  /*1f870*/  IMAD.MOV.U32 R3, RZ, RZ, R6 ;  /* 0x000000ffff037224 */ /* 0x000fe200078e0006 */
[----:B0-----:R-:W-:-:S13]  /*1f880*/  ISETP.GT.AND P6, PT, R6, UR6, PT ;  /* 0x0000000606007c0c */ /* 0x001fda000bfc4270 */
[----:B------:R-:W-:Y:S05]  /*1f890*/  @P6 BRA `(.L_x_873) ;  /* 0x0000000000a06947 */ /* 0x000fea0003800000 */
[----:B------:R-:W0:Y:S01]  /*1f8a0*/  LDC R7, c[0x0][0xc3c] ;  /* 0x00030f00ff077b82 */ /* 0x000e220000000800 */
[----:B------:R-:W-:Y:S01]  /*1f8b0*/  MOV R6, R3 ;  /* 0x0000000300067202 */ /* 0x000fe20000000f00 */
[----:B------:R-:W-:Y:S01]  /*1f8c0*/  UMOV UR4, URZ ;  /* 0x0000003f00047c82 */ /* 0x000fe20008000000 */
[----:B------:R-:W-:Y:S01]  /*1f8d0*/  ULDC UR7, c[0x0][0xc3c] ;  /* 0x00030f0000077ab9 */ /* 0x000fe20000000800 */
[----:B------:R-:W-:-:S05]  /*1f8e0*/  ULDC UR5, c[0x0][0xc38] ;  /* 0x00030e0000057ab9 */ /* 0x000fca0000000800 */
.L_x_877:
[----:B------:R-:W-:Y:S01]  /*1f8f0*/  UIADD3 UR4, UR4, 0x1f, URZ ;  /* 0x0000001f04047890 */ /* 0x000fe2000fffe03f */
[----:B------:R-:W-:-:S05]  /*1f900*/  IMAD.U32 R19, RZ, RZ, UR7 ;  /* 0x00000007ff137e24 */ /* 0x000fca000f8e00ff */
[----:B0-----:R-:W-:-:S13]  /*1f910*/  ISETP.LE.AND P6, PT, R7, UR4, PT ;  /* 0x0000000407007c0c */ /* 0x001fda000bfc3270 */
[----:B------:R-:W-:Y:S05]  /*1f920*/  @P6 BRA `(.L_x_874) ;  /* 0x0000000400206947 */ /* 0x000fea0003800000 */
[----:B------:R-:W-:Y:S01]  /*1f930*/  VIADD R8, R5, UR4 ;  /* 0x0000000405087c36 */ /* 0x000fe20008000000 */
[----:B------:R-:W-:Y:S01]  /*1f940*/  BSSY B0, `(.L_x_875) ;  /* 0x0000008000007945 */ /* 0x000fe20003800000 */
[----:B------:R-:W-:-:S03]  /*1f950*/  MOV R4, RZ ;  /* 0x000000ff00047202 */ /* 0x000fc60000000f00 */
[----:B------:R-:W-:-:S13]  /*1f960*/  ISETP.GE.OR P6, PT, R8, R7, !P0 ;  /* 0x000000070800720c */ /* 0x000fda00047c6670 */
[----:B------:R-:W-:Y:S05]  /*1f970*/  @P6 BRA `(.L_x_876) ;  /* 0x0000000000106947 */ /* 0x000fea0003800000 */
[----:B------:R-:W0:Y:S01]  /*1f980*/  LDC.64 R2, c[0x0][0xc80] ;  /* 0x00032000ff027b82 */ /* 0x000e220000000a00 */
[----:B------:R-:W-:Y:S01]  /*1f990*/  ULDC.64 UR8, c[0x0][0x208] ;  /* 0x0000820000087ab9 */ /* 0x000fe20000000a00 */
[----:B0-----:R-:W-:-:S05]  /*1f9a0*/  IMAD.WIDE R2, R8, 0x4, R2 ;  /* 0x0000000408027825 */ /* 0x001fca00078e0202 */
[----:B------:R0:W5:Y:S02]  /*1f9b0*/  LDG.E R4, desc[UR8][R2.64] ;  /* 0x0000000802047981 */ /* 0x000164000c1e1900 */
.L_x_876:
[----:B------:R-:W-:Y:S05]  /*1f9c0*/  BSYNC B0 ;  /* 0x0000000000007941 */ /* 0x000fea0003800000 */
.L_x_875:
[----:B0----5:R-:W0:Y:S02]  /*1f9d0*/  SHFL.UP PT, R2, R4, 0x1, RZ ;  /* 0x0420000004027989 */ /* 0x021e2400000e00ff */
[----:B0-----:R-:W-:-:S05]  /*1f9e0*/  SEL R3, R2, RZ, P1 ;  /* 0x000000ff02037207 */ /* 0x001fca0000800000 */
[----:B------:R-:W-:-:S05]  /*1f9f0*/  IMAD.IADD R3, R4, 0x1, R3 ;  /* 0x0000000104037824 */ /* 0x000fca00078e0203 */
[----:B------:R-:W0:Y:S02]  /*1fa00*/  SHFL.UP PT, R2, R3, 0x2, RZ ;  /* 0x0440000003027989 */ /* 0x000e2400000e00ff */
[----:B0-----:R-:W-:-:S05]  /*1fa10*/  SEL R2, R2, RZ, P2 ;  /* 0x000000ff02027207 */ /* 0x001fca0001000000 */
[----:B------:R-:W-:-:S05]  /*1fa20*/  IMAD.IADD R2, R3, 0x1, R2 ;  /* 0x0000000103027824 */ /* 0x000fca00078e0202 */
[----:B------:R-:W0:Y:S02]  /*1fa30*/  SHFL.UP PT, R8, R2, 0x4, RZ ;  /* 0x0480000002087989 */ /* 0x000e2400000e00ff */
[----:B0-----:R-:W-:-:S04]  /*1fa40*/  SEL R9, R8, RZ, P3 ;  /* 0x000000ff08097207 */ /* 0x001fc80001800000 */
[----:B------:R-:W-:-:S05]  /*1fa50*/  IADD3 R9, R2, R9, RZ ;  /* 0x0000000902097210 */ /* 0x000fca0007ffe0ff */
[----:B------:R-:W0:Y:S02]  /*1fa60*/  SHFL.UP PT, R8, R9, 0x8, RZ ;  /* 0x0500000009087989 */ /* 0x000e2400000e00ff */
[----:B0-----:R-:W-:-:S05]  /*1fa70*/  SEL R8, R8, RZ, P4 ;  /* 0x000000ff08087207 */ /* 0x001fca0002000000 */
[----:B------:R-:W-:-:S05]  /*1fa80*/  IMAD.IADD R8, R9, 0x1, R8 ;  /* 0x0000000109087824 */ /* 0x000fca00078e0208 */
[----:B------:R-:W0:Y:S02]  /*1fa90*/  SHFL.UP PT, R10, R8, 0x10, RZ ;  /* 0x06000000080a7989 */ /* 0x000e2400000e00ff */
[----:B0-----:R-:W-:-:S05]  /*1faa0*/  SEL R11, R10, RZ, P5 ;  /* 0x000000ff0a0b7207 */ /* 0x001fca0002800000 */
[----:B------:R-:W-:-:S05]  /*1fab0*/  IMAD.IADD R11, R8, 0x1, R11 ;  /* 0x00000001080b7824 */ /* 0x000fca00078e020b */
[----:B------:R-:W0:Y:S02]  /*1fac0*/  SHFL.IDX PT, R3, R11, 0x1f, 0x1f ;  /* 0x03e01f000b037f89 */ /* 0x000e2400000e0000 */
[----:B0-----:R-:W-:-:S05]  /*1fad0*/  IMAD R3, R3, UR5, RZ ;  /* 0x0000000503037c24 */ /* 0x001fca000f8e02ff */
[----:B------:R-:W-:-:S04]  /*1fae0*/  IADD3 R6, R3, R6, RZ ;  /* 0x0000000603067210 */ /* 0x000fc80007ffe0ff */
[----:B------:R-:W-:-:S13]  /*1faf0*/  ISETP.GT.AND P6, PT, R6, UR6, PT ;  /* 0x0000000606007c0c */ /* 0x000fda000bfc4270 */
[----:B------:R-:W-:Y:S05]  /*1fb00*/  @!P6 BRA `(.L_x_877) ;  /* 0xfffffffc0078e947 */ /* 0x000fea000383ffff */
[----:B------:R-:W-:-:S07]  /*1fb10*/  IMAD.MOV.U32 R2, RZ, RZ, R11 ;  /* 0x000000ffff027224 */ /* 0x000fce00078e000b */
.L_x_873:
        /* <DEDUP_REMOVED lines=10> */
[----:B0-----:R-:W-:-:S06]  /*1fbc0*/  IADD3 R3, R9, 0xffffffe, RZ ;  /* 0x0ffffffe09037810 */ /* 0x001fcc0007ffe0ff */
[----:B------:R-:W0:Y:S02]  /*1fbd0*/  F2I.FTZ.U32.TRUNC.NTZ R3, R3 ;  /* 0x0000000300037305 */ /* 0x000e24000021f000 */
[----:B0-----:R-:W-:Y:S01]  /*1fbe0*/  IMAD.MOV R11, RZ, RZ, -R3 ;  /* 0x000000ffff0b7224 */ /* 0x001fe200078e0a03 */
[----:B------:R-:W-:Y:S06]  /*1fbf0*/  @!P0 BRA `(.L_x_878) ;  /* 0x0000000000088947 */ /* 0x000fec0003800000 */
[----:B------:R-:W-:-:S05]  /*1fc00*/  VIADD R9, R19, 0xffffffff ;  /* 0xffffffff13097836 */ /* 0x000fca0000000000 */
[----:B------:R0:W1:Y:S02]  /*1fc10*/  SHFL.IDX PT, R16, R2, R9, 0x1f ;  /* 0x00001f0902107589 */ /* 0x00006400000e0000 */
.L_x_878:
[----:B-1----:R-:W-:Y:S01]  /*1fc20*/  IMAD R16, R16, UR5, R7 ;  /* 0x0000000510107c24 */ /* 0x002fe2000f8e0207 */
[----:B0-----:R-:W-:Y:S01]  /*1fc30*/  MOV R2, RZ ;  /* 0x000000ff00027202 */ /* 0x001fe20000000f00 */
[----:B------:R-:W-:Y:S02]  /*1fc40*/  IMAD R7, R11, R6, RZ ;  /* 0x000000060b077224 */ /* 0x000fe400078e02ff */
[----:B------:R-:W-:Y:S01]  /*1fc50*/  VIADD R19, R19, UR4 ;  /* 0x0000000413137c36 */ /* 0x000fe20008000000 */
[----:B------:R-:W-:Y:S01]  /*1fc60*/  IADD3 R17, -R16, UR6, RZ ;  /* 0x0000000610117c10 */ /* 0x000fe2000fffe1ff */
[----:B------:R-:W-:Y:S01]  /*1fc70*/  IMAD.HI.U32 R2, R3, R7, R2 ;  /* 0x0000000703027227 */ /* 0x000fe200078e0002 */
[----:B------:R-:W-:Y:S02]  /*1fc80*/  IABS R7, R4 ;  /* 0x0000000400077213 */ /* 0x000fe40000000000 */
[----:B------:R-:W-:-:S03]  /*1fc90*/  IABS R3, R17 ;  /* 0x0000001100037213 */ /* 0x000fc60000000000 */
[----:B------:R-:W-:Y:S02]  /*1fca0*/  IMAD.MOV R7, RZ, RZ, -R7 ;  /* 0x000000ffff077224 */ /* 0x000fe400078e0a07 */
[----:B------:R-:W-:-:S04]  /*1fcb0*/  IMAD.HI.U32 R2, R2, R3, RZ ;  /* 0x0000000302027227 */ /* 0x000fc800078e00ff */
[----:B------:R-:W-:-:S05]  /*1fcc0*/  IMAD R3, R2, R7, R3 ;  /* 0x0000000702037224 */ /* 0x000fca00078e0203 */
[----:B------:R-:W-:-:S13]  /*1fcd0*/  ISETP.GT.U32.AND P1, PT, R6, R3, PT ;  /* 0x000000030600720c */ /* 0x000fda0003f24070 */
[----:B------:R-:W-:Y:S01]  /*1fce0*/  @!P1 IMAD.IADD R3, R3, 0x1, -R6 ;  /* 0x0000000103039824 */ /* 0x000fe200078e0a06 */
[----:B------:R-:W-:Y:S02]  /*1fcf0*/  @!P1 IADD3 R2, R2, 0x1, RZ ;  /* 0x0000000102029810 */ /* 0x000fe40007ffe0ff */
[----:B------:R-:W-:Y:S02]  /*1fd00*/  ISETP.NE.AND P1, PT, R4, RZ, PT ;  /* 0x000000ff0400720c */ /* 0x000fe40003f25270 */
[----:B------:R-:W-:Y:S02]  /*1fd10*/  ISETP.GE.U32.AND P0, PT, R3, R6, PT ;  /* 0x000000060300720c */ /* 0x000fe40003f06070 */
[----:B------:R-:W-:-:S04]  /*1fd20*/  LOP3.LUT R3, R17, R4, RZ, 0x3c, !PT ;  /* 0x0000000411037212 */ /* 0x000fc800078e3cff */
[----:B------:R-:W-:-:S07]  /*1fd30*/  ISETP.GE.AND P2, PT, R3, RZ, PT ;  /* 0x000000ff0300720c */ /* 0x000fce0003f46270 */
[----:B------:R-:W-:-:S06]  /*1fd40*/  @P0 VIADD R2, R2, 0x1 ;  /* 0x0000000102020836 */ /* 0x000fcc0000000000 */
[----:B------:R-:W-:Y:S01]  /*1fd50*/  @!P2 IMAD.MOV R2, RZ, RZ, -R2 ;  /* 0x000000ffff02a224 */ /* 0x000fe200078e0a02 */
[----:B------:R-:W-:-:S04]  /*1fd60*/  @!P1 LOP3.LUT R2, RZ, R4, RZ, 0x33, !PT ;  /* 0x00000004ff029212 */ /* 0x000fc800078e33ff */
[----:B------:R-:W-:Y:S01]  /*1fd70*/  IADD3 R3, -R2, RZ, RZ ;  /* 0x000000ff02037210 */ /* 0x000fe20007ffe1ff */
[----:B------:R-:W-:-:S04]  /*1fd80*/  IMAD.MOV.U32 R18, RZ, RZ, R2 ;  /* 0x000000ffff127224 */ /* 0x000fc800078e0002 */
[----:B------:R-:W-:Y:S01]  /*1fd90*/  IMAD R17, R4, R3, R17 ;  /* 0x0000000304117224 */ /* 0x000fe200078e0211 */
[----:B------:R-:W-:Y:S06]  /*1fda0*/  BRA `(.L_x_879) ;  /* 0x00000000000c7947 */ /* 0x000fec0003800000 */
.L_x_874:
[----:B------:R-:W-:Y:S01]  /*1fdb0*/  MOV R17, RZ ;  /* 0x000000ff00117202 */ /* 0x000fe20000000f00 */
[----:B------:R-:W-:Y:S02]  /*1fdc0*/  IMAD.U32 R16, RZ, RZ, UR6 ;  /* 0x00000006ff107e24 */ /* 0x000fe4000f8e00ff */
[----:B------:R-:W-:-:S07]  /*1fdd0*/  IMAD.MOV.U32 R18, RZ, RZ, RZ ;  /* 0x000000ffff127224 */ /* 0x000fce00078e00ff */
.L_x_879:
[----:B------:R-:W-:-:S13]  /*1fde0*/  ISETP.NE.AND P0, PT, R5, RZ, PT ;  /* 0x000000ff0500720c */ /* 0x000fda0003f05270 */
[----:B------:R-:W0:Y:S01]  /*1fdf0*/  @!P0 S2R R3, SR_CgaCtaId ;  /* 0x0000000000038919 */ /* 0x000e220000008800 */
[----:B------:R-:W-:-:S04]  /*1fe00*/  @!P0 MOV R2, 0x400 ;  /* 0x0000040000028802 */ /* 0x000fc80000000f00 */
[----:B0-----:R-:W-:-:S05]  /*1fe10*/  @!P0 LEA R2, R3, R2, 0x18 ;  /* 0x0000000203028211 */ /* 0x001fca00078ec0ff */
[----:B------:R2:W-:Y:S01]  /*1fe20*/  @!P0 STS.128 [R2+0x388d0], R16 ;  /* 0x0388d01002008388 */ /* 0x0005e20000000c00 */
[----:B------:R-:W-:Y:S06]  /*1fe30*/  BAR.ARV 0x5, 0x180 ;  /* 0x0146000000007b1d */ /* 0x000fec0000002000 */
.L_x_872:
[----:B--2---:R-:W-:Y:S01]  /*1fe40*/  MOV R2, 0x1 ;  /* 0x0000000100027802 */ /* 0x004fe20000000f00 */
[----:B------:R2:W-:Y:S01]  /*1fe50*/  STL [R1+0x54], RZ ;  /* 0x000054ff01007387 */ /* 0x0005e20000100800 */
[----:B------:R-:W-:Y:S02]  /*1fe60*/  ULDC UR4, c[0x0][0xc3c] ;  /* 0x00030f0000047ab9 */ /* 0x000fe40000000800 */
[----:B-1----:R-:W-:Y:S01]  /*1fe70*/  ISETP.GE.AND P0, PT, R19, UR4, PT ;  /* 0x0000000413007c0c */ /* 0x002fe2000bf06270 */
[----:B------:R2:W-:Y:S04]  /*1fe80*/  STL [R1+0x10], R2 ;  /* 0x0000100201007387 */ /* 0x0005e80000100800 */
[----:B------:R2:W-:Y:S08]  /*1fe90*/  STL [R1+0x8], RZ ;  /* 0x000008ff01007387 */ /* 0x0005f00000100800 */
[----:B--2---:R-:W-:Y:S05]  /*1fea0*/  @P0 BRA `(.L_x_880) ;  /* 0x0000007c000c0947 */ /* 0x004fea0003800000 */
[----:B------:R-:W1:Y:S01]  /*1feb0*/  S2UR UR5, SR_CgaCtaId ;  /* 0x00000000000579c3 */ /* 0x000e620000008800 */
[C---:B------:R-:W-:Y:S01]  /*1fec0*/  IMAD.SHL.U32 R2, R0.reuse, 0x8, RZ ;  /* 0x0000000800027824 */ /* 0x040fe200078e00ff */
[----:B------:R-:W-:Y:S01]  /*1fed0*/  LOP3.LUT R5, R0, 0x7f, RZ, 0xc0, !PT ;  /* 0x0000007f00057812 */ /* 0x000fe200078ec0ff */
[----:B------:R-:W-:Y:S01]  /*1fee0*/  UMOV UR4, 0x400 ;  /* 0x0000040000047882 */ /* 0x000fe20000000000 */
[----:B------:R-:W-:Y:S01]  /*1fef0*/  BSSY B8, `(.L_x_880) ;  /* 0x00007be000087945 */ /* 0x000fe20003800000 */
[----:B------:R-:W-:Y:S01]  /*1ff00*/  ULDC.64 UR38, c[0x0][0x198] ;  /* 0x0000660000267ab9 */ /* 0x000fe20000000a00 */
[C---:B0-----:R-:W-:Y:S01]  /*1ff10*/  LOP3.LUT R3, R2.reuse, 0x1f8, RZ, 0xc0, !PT ;  /* 0x000001f802037812 */ /* 0x041fe200078ec0ff */
[----:B------:R-:W-:Y:S01]  /*1ff20*/  ULDC UR36, c[0x0][0xc] ;  /* 0x0000030000247ab9 */ /* 0x000fe20000000800 */
[----:B------:R-:W-:Y:S02]  /*1ff30*/  LOP3.LUT R2, R2, 0x38, RZ, 0xc0, !PT ;  /* 0x0000003802027812 */ /* 0x000fe400078ec0ff */
[----:B------:R-:W-:Y:S01]  /*1ff40*/  LOP3.LUT R4, R3, 0x38, R0, 0x78, !PT ;  /* 0x0000003803047812 */ /* 0x000fe200078e7800 */
[----:B------:R-:W-:Y:S01]  /*1ff50*/  IMAD.SHL.U32 R3, R5, 0x8, RZ ;  /* 0x0000000805037824 */ /* 0x000fe200078e00ff */
[----:B------:R-:W-:-:S02]  /*1ff60*/  SHF.L.U32 R0, R0, 0x4, RZ ;  /* 0x0000000400007819 */ /* 0x000fc400000006ff */
[----:B------:R-:W-:Y:S02]  /*1ff70*/  SHF.R.U32.HI R5, RZ, 0x3, R5 ;  /* 0x00000003ff057819 */ /* 0x000fe40000011605 */
[----:B------:R-:W-:Y:S02]  /*1ff80*/  LOP3.LUT R3, R4, 0x200, R3, 0xf8, !PT ;  /* 0x0000020004037812 */ /* 0x000fe400078ef803 */
[----:B------:R-:W-:Y:S02]  /*1ff90*/  LOP3.LUT R0, R5, 0x70, R0, 0xf8, !PT ;  /* 0x0000007005007812 */ /* 0x000fe400078ef800 */
[----:B------:R-:W-:Y:S01]  /*1ffa0*/  MOV R0, 0x1 ;  /* 0x0000000100007802 */ /* 0x000fe20000000f00 */
[----:B-1----:R-:W-:-:S06]  /*1ffb0*/  ULEA UR4, UR5, UR4, 0x18 ;  /* 0x0000000405047291 */ /* 0x002fcc000f8ec03f */
[----:B------:R-:W-:-:S04]  /*1ffc0*/  IMAD.U32 R4, RZ, RZ, UR4 ;  /* 0x00000004ff047e24 */ /* 0x000fc8000f8e00ff */
[----:B------:R-:W-:Y:S01]  /*1ffd0*/  IMAD R3, R3, 0x2, R4 ;  /* 0x0000000203037824 */ /* 0x000fe200078e0204 */
[----:B------:R0:W-:Y:S04]  /*1ffe0*/  STL [R1+0x4], R4 ;  /* 0x0000040401007387 */ /* 0x0001e80000100800 */
[----:B------:R1:W-:Y:S04]  /*1fff0*/  STL [R1+0x2c], R3 ;  /* 0x00002c0301007387 */ /* 0x0003e80000100800 */
[----:B------:R-:W-:Y:S01]  /*20000*/  STL [R1+0x8], RZ ;  /* 0x000008ff01007387 */ /* 0x000fe20000100800 */
[----:B0-----:R-:W-:-:S03]  /*20010*/  LOP3.LUT R4, R2, 0x40, RZ, 0xfc, !PT ;  /* 0x0000004002047812 */ /* 0x001fc600078efcff */
[----:B------:R-:W-:Y:S01]  /*20020*/  STL [R1+0x10], R0 ;  /* 0x0000100001007387 */ /* 0x000fe20000100800 */
[----:B-1----:R-:W-:-:S03]  /*20030*/  LOP3.LUT R3, R2, 0x80, RZ, 0xfc, !PT ;  /* 0x0000008002037812 */ /* 0x002fc600078efcff */
[----:B------:R-:W-:Y:S04]  /*20040*/  STL [R1+0x1c], RZ ;  /* 0x00001cff01007387 */ /* 0x000fe80000100800 */
[----:B------:R0:W-:Y:S04]  /*20050*/  STL [R1+0x24], R0 ;  /* 0x0000240001007387 */ /* 0x0001e80000100800 */
[----:B------:R1:W-:Y:S01]  /*20060*/  STL [R1+0x54], RZ ;  /* 0x000054ff01007387 */ /* 0x0003e20000100800 */
[----:B0-----:R-:W-:-:S07]  /*20070*/  LOP3.LUT R0, R2, 0xc0, RZ, 0xfc, !PT ;  /* 0x000000c002007812 */ /* 0x001fce00078efcff */
.L_x_1037:
[----:B0--3--:R-:W0:Y:S01]  /*20080*/  LDC.64 R2, c[0x0][0xc88] ;  /* 0x00032200ff027b82 */ /* 0x009e220000000a00 */
[----:B------:R-:W-:Y:S01]  /*20090*/  ULDC.64 UR4, c[0x0][0x208] ;  /* 0x0000820000047ab9 */ /* 0x000fe20000000a00 */
[----:B0-----:R-:W-:-:S05]  /*200a0*/  IMAD.WIDE R2, R19, 0x4, R2 ;  /* 0x0000000413027825 */ /* 0x001fca00078e0202 */
[----:B------:R-:W2:Y:S01]  /*200b0*/  LDG.E R15, desc[UR4][R2.64] ;  /* 0x00000004020f7981 */ /* 0x000ea2000c1e1900 */
[----:B------:R-:W-:Y:S05]  /*200c0*/  YIELD ;  /* 0x0000000000007946 */ /* 0x000fea0003800000 */
[----:B------:R-:W-:Y:S01]  /*200d0*/  ULDC.64 UR4, c[0x0][0xa28] ;  /* 0x00028a0000047ab9 */ /* 0x000fe20000000a00 */
[----:B----4-:R-:W-:Y:S01]  /*200e0*/  IMAD.MOV.U32 R0, RZ, RZ, RZ ;  /* 0x000000ffff007224 */ /* 0x010fe200078e00ff */
[----:B------:R-:W-:Y:S01]  /*200f0*/  ISETP.NE.U32.AND P0, PT, RZ, UR4, PT ;  /* 0x00000004ff007c0c */ /* 0x000fe2000bf05070 */
[----:B------:R-:W-:Y:S01]  /*20100*/  ULDC.64 UR12, c[0x0][0x208] ;  /* 0x00008200000c7ab9 */ /* 0x000fe20000000a00 */
[----:B------:R-:W-:Y:S01]  /*20110*/  MOV R8, RZ ;  /* 0x000000ff00087202 */ /* 0x000fe20000000f00 */
[----:B------:R-:W-:Y:S01]  /*20120*/  ULDC.64 UR10, c[0x0][0xa18] ;  /* 0x00028600000a7ab9 */ /* 0x000fe20000000a00 */
[----:B------:R-:W-:Y:S01]  /*20130*/  ISETP.NE.AND.EX P0, PT, RZ, UR5, PT, P0 ;  /* 0x00000005ff007c0c */ /* 0x000fe2000bf05300 */
[----:B------:R-:W-:Y:S01]  /*20140*/  ULDC.64 UR8, c[0x0][0xa10] ;  /* 0x0002840000087ab9 */ /* 0x000fe20000000a00 */
[----:B------:R-:W-:Y:S01]  /*20150*/  ULDC.64 UR6, c[0x0][0xa08] ;  /* 0x0002820000067ab9 */ /* 0x000fe20000000a00 */
[----:B--2---:R-:W-:Y:S01]  /*20160*/  SHF.R.S32.HI R4, RZ, 0x1f, R15 ;  /* 0x0000001fff047819 */ /* 0x004fe2000001140f */
[----:B------:R-:W-:-:S09]  /*20170*/  IMAD.SHL.U32 R14, R15, 0x4, RZ ;  /* 0x000000040f0e7824 */ /* 0x000fd200078e00ff */
        /* <DEDUP_REMOVED lines=8> */
[----:B------:R-:W-:Y:S02]  /*20200*/  ISETP.NE.AND.EX P2, PT, RZ, UR5, PT, P2 ;  /* 0x00000005ff007c0c */ /* 0x000fe4000bf45320 */
[----:B------:R-:W-:Y:S02]  /*20210*/  CS2R R10, SRZ ;  /* 0x00000000000a7805 */ /* 0x000fe4000001ff00 */
[----:B------:R-:W-:Y:S01]  /*20220*/  ISETP.NE.U32.AND P3, PT, RZ, UR10, PT ;  /* 0x0000000aff007c0c */ /* 0x000fe2000bf65070 */
[----:B------:R-:W-:Y:S01]  /*20230*/  STL [R1], R14 ;  /* 0x0000000e01007387 */ /* 0x000fe20000100800 */
[----:B------:R-:W-:Y:S02]  /*20240*/  ISETP.NE.U32.AND P0, PT, RZ, UR6, PT ;  /* 0x00000006ff007c0c */ /* 0x000fe4000bf05070 */
[----:B------:R-:W-:Y:S01]  /*20250*/  ISETP.NE.AND.EX P3, PT, RZ, UR11, PT, P3 ;  /* 0x0000000bff007c0c */ /* 0x000fe2000bf65330 */
[----:B------:R-:W-:Y:S01]  /*20260*/  STL [R1+0x28], R13 ;  /* 0x0000280d01007387 */ /* 0x000fe20000100800 */
[----:B------:R-:W-:-:S02]  /*20270*/  ISETP.NE.U32.AND P1, PT, RZ, UR8, PT ;  /* 0x00000008ff007c0c */ /* 0x000fc4000bf25070 */
[C---:B--2---:R-:W-:Y:S02]  /*20280*/  IADD3 R2, P4, R14.reuse, UR4, RZ ;  /* 0x000000040e027c10 */ /* 0x044fe4000ff9e0ff */
[----:B------:R-:W-:Y:S02]  /*20290*/  ISETP.NE.AND.EX P0, PT, RZ, UR7, PT, P0 ;  /* 0x00000007ff007c0c */ /* 0x000fe4000bf05300 */
[C---:B------:R-:W-:Y:S02]  /*202a0*/  IADD3.X R3, R13.reuse, UR5, RZ, P4, !PT ;  /* 0x000000050d037c10 */ /* 0x040fe4000a7fe4ff */
[C---:B0-----:R-:W-:Y:S02]  /*202b0*/  IADD3 R4, P4, R14.reuse, UR8, RZ ;  /* 0x000000080e047c10 */ /* 0x041fe4000ff9e0ff */
[----:B------:R-:W-:Y:S01]  /*202c0*/  ISETP.NE.AND.EX P1, PT, RZ, UR9, PT, P1 ;  /* 0x00000009ff007c0c */ /* 0x000fe2000bf25310 */
[----:B------:R-:W2:Y:S01]  /*202d0*/  @P2 LDG.E R8, desc[UR12][R2.64] ;  /* 0x0000000c02082981 */ /* 0x000ea2000c1e1900 */
[C---:B------:R-:W-:Y:S01]  /*202e0*/  IADD3.X R5, R13.reuse, UR9, RZ, P4, !PT ;  /* 0x000000090d057c10 */ /* 0x040fe2000a7fe4ff */
[----:B------:R-:W-:Y:S01]  /*202f0*/  ULDC UR4, c[0x0][0x288] ;  /* 0x0000a20000047ab9 */ /* 0x000fe20000000800 */
[----:B------:R-:W-:Y:S01]  /*20300*/  IADD3 R6, P5, R14, UR6, RZ ;  /* 0x000000060e067c10 */ /* 0x000fe2000ffbe0ff */
[----:B------:R-:W-:Y:S01]  /*20310*/  IMAD.U32 R12, RZ, RZ, UR4 ;  /* 0x00000004ff0c7e24 */ /* 0x000fe2000f8e00ff */
[----:B------:R-:W-:Y:S01]  /*20320*/  ULDC.64 UR4, c[0x0][0x418] ;  /* 0x0001060000047ab9 */ /* 0x000fe20000000a00 */
[----:B--2---:R0:W-:Y:S01]  /*20330*/  STL [R1+0x40], R8 ;  /* 0x0000400801007387 */ /* 0x0041e20000100800 */
[----:B------:R-:W-:Y:S01]  /*20340*/  IADD3.X R7, R13, UR7, RZ, P5, !PT ;  /* 0x000000070d077c10 */ /* 0x000fe2000affe4ff */
[----:B------:R-:W-:-:S04]  /*20350*/  UISETP.NE.U32.AND UP0, UPT, UR4, URZ, UPT ;  /* 0x0000003f0400728c */ /* 0x000fc8000bf05070 */
[----:B------:R-:W5:Y:S01]  /*20360*/  @P1 LDG.E R10, desc[UR12][R4.64] ;  /* 0x0000000c040a1981 */ /* 0x000f62000c1e1900 */
[----:B------:R-:W-:Y:S01]  /*20370*/  ULDC UR4, c[0x0][0x424] ;  /* 0x0001090000047ab9 */ /* 0x000fe20000000800 */
[----:B0-----:R-:W-:Y:S02]  /*20380*/  @P3 IADD3 R8, P4, R14, UR10, RZ ;  /* 0x0000000a0e083c10 */ /* 0x001fe4000ff9e0ff */
[----:B------:R-:W5:Y:S02]  /*20390*/  @P0 LDG.E R11, desc[UR12][R6.64] ;  /* 0x0000000c060b0981 */ /* 0x000f64000c1e1900 */
[----:B------:R-:W-:-:S05]  /*203a0*/  @P3 IADD3.X R9, R13, UR11, RZ, P4, !PT ;  /* 0x0000000b0d093c10 */ /* 0x000fca000a7fe4ff */
[----:B------:R0:W2:Y:S01]  /*203b0*/  @P3 LDG.E R12, desc[UR12][R8.64] ;  /* 0x0000000c080c3981 */ /* 0x0000a2000c1e1900 */
[----:B------:R-:W-:-:S03]  /*203c0*/  UISETP.NE.AND.EX UP0, UPT, UR5, URZ, UPT, UP0 ;  /* 0x0000003f0500728c */ /* 0x000fc6000bf05300 */
[----:B------:R-:W-:Y:S01]  /*203d0*/  ULDC UR5, c[0x0][0x2f0] ;  /* 0x0000bc0000057ab9 */ /* 0x000fe20000000800 */
[----:B------:R-:W-:-:S04]  /*203e0*/  USEL UR4, UR4, 0x1, UP0 ;  /* 0x0000000104047887 */ /* 0x000fc80008000000 */
[----:B------:R-:W-:-:S03]  /*203f0*/  UIMAD UR4, UR4, UR5, URZ ;  /* 0x00000005040472a4 */ /* 0x000fc6000f8e023f */
[----:B------:R-:W-:Y:S02]  /*20400*/  ULDC UR5, c[0x0][0x348] ;  /* 0x0000d20000057ab9 */ /* 0x000fe40000000800 */
[----:B0-----:R-:W-:Y:S01]  /*20410*/  IMAD.U32 R9, RZ, RZ, UR5 ;  /* 0x00000005ff097e24 */ /* 0x001fe2000f8e00ff */
[----:B------:R-:W-:Y:S01]  /*20420*/  MOV R8, UR4 ;  /* 0x0000000400087c02 */ /* 0x000fe20008000f00 */
[----:B--2---:R0:W-:Y:S01]  /*20430*/  STL [R1+0x50], R12 ;  /* 0x0000500c01007387 */ /* 0x0041e20000100800 */
[----:B------:R-:W-:Y:S05]  /*20440*/  @P3 BRA `(.L_x_881) ;  /* 0x0000000000183947 */ /* 0x000fea0003800000 */
[----:B------:R-:W-:Y:S05]  /*20450*/  @!P2 BRA `(.L_x_881) ;  /* 0x000000000014a947 */ /* 0x000fea0003800000 */
[----:B------:R-:W-:Y:S02]  /*20460*/  ULDC.64 UR4, c[0x0][0x208] ;  /* 0x0000820000047ab9 */ /* 0x000fe40000000a00 */
[----:B0-----:R-:W2:Y:S04]  /*20470*/  LDG.E R12, desc[UR4][R2.64] ;  /* 0x00000004020c7981 */ /* 0x001ea8000c1e1900 */
[----:B------:R-:W2:Y:S02]  /*20480*/  LDG.E R2, desc[UR4][R2.64+0x4] ;  /* 0x0000040402027981 */ /* 0x000ea4000c1e1900 */
[----:B--2---:R-:W-:-:S05]  /*20490*/  IMAD.IADD R2, R2, 0x1, -R12 ;  /* 0x0000000102027824 */ /* 0x004fca00078e0a0c */
[----:B------:R2:W-:Y:S02]  /*204a0*/  STL [R1+0x50], R2 ;  /* 0x0000500201007387 */ /* 0x0005e40000100800 */
.L_x_881:
[----:B0-----:R-:W-:Y:S01]  /*204b0*/  MOV R12, R15 ;  /* 0x0000000f000c7202 */ /* 0x001fe20000000f00 */
[----:B--2--5:R-:W-:Y:S01]  /*204c0*/  IMAD.IADD R2, R11, 0x1, R0 ;  /* 0x000000010b027824 */ /* 0x024fe200078e0200 */
[----:B------:R-:W-:Y:S02]  /*204d0*/  ULDC.64 UR4, c[0x0][0xa20] ;  /* 0x0002880000047ab9 */ /* 0x000fe40000000a00 */
[----:B------:R-:W-:Y:S01]  /*204e0*/  ISETP.NE.U32.AND P2, PT, RZ, UR4, PT ;  /* 0x00000004ff007c0c */ /* 0x000fe2000bf45070 */
[----:B------:R0:W-:Y:S03]  /*204f0*/  STL [R1+0xc], R12 ;  /* 0x00000c0c01007387 */ /* 0x0001e60000100800 */
[----:B------:R-:W-:Y:S01]  /*20500*/  ISETP.NE.AND.EX P2, PT, RZ, UR5, PT, P2 ;  /* 0x00000005ff007c0c */ /* 0x000fe2000bf45320 */
[----:B------:R0:W-:-:S12]  /*20510*/  STL [R1+0x18], R2 ;  /* 0x0000180201007387 */ /* 0x0001d80000100800 */
[----:B0-----:R-:W-:Y:S05]  /*20520*/  @!P2 BRA `(.L_x_882) ;  /* 0x000000000014a947 */ /* 0x001fea0003800000 */
[----:B------:R-:W-:Y:S01]  /*20530*/  IADD3 R2, P0, R14, UR4, RZ ;  /* 0x000000040e027c10 */ /* 0x000fe2000ff1e0ff */
[----:B------:R-:W-:-:S03]  /*20540*/  ULDC.64 UR6, c[0x0][0x208] ;  /* 0x0000820000067ab9 */ /* 0x000fc60000000a00 */
[----:B------:R-:W-:-:S05]  /*20550*/  IADD3.X R3, R13, UR5, RZ, P0, !PT ;  /* 0x000000050d037c10 */ /* 0x000fca00087fe4ff */
[----:B------:R0:W5:Y:S01]  /*20560*/  LDG.E R8, desc[UR6][R2.64] ;  /* 0x0000000602087981 */ /* 0x000162000c1e1900 */
[----:B------:R-:W-:Y:S05]  /*20570*/  BRA `(.L_x_883) ;  /* 0x0000000000147947 */ /* 0x000fea0003800000 */
.L_x_882:
[----:B------:R-:W-:Y:S05]  /*20580*/  @!P0 BRA `(.L_x_883) ;  /* 0x0000000000108947 */ /* 0x000fea0003800000 */
[----:B------:R-:W-:Y:S02]  /*20590*/  ULDC.64 UR4, c[0x0][0x208] ;  /* 0x0000820000047ab9 */ /* 0x000fe40000000a00 */
[----:B------:R-:W2:Y:S04]  /*205a0*/  LDG.E R8, desc[UR4][R6.64] ;  /* 0x0000000406087981 */ /* 0x000ea8000c1e1900 */
[----:B------:R-:W2:Y:S02]  /*205b0*/  LDG.E R6, desc[UR4][R6.64+0x4] ;  /* 0x0000040406067981 */ /* 0x000ea4000c1e1900 */
[----:B--2---:R-:W-:-:S07]  /*205c0*/  IMAD.IADD R8, R6, 0x1, -R8 ;  /* 0x0000000106087824 */ /* 0x004fce00078e0a08 */
.L_x_883:
[----:B------:R-:W-:Y:S01]  /*205d0*/  ULDC.64 UR4, c[0x0][0x208] ;  /* 0x0000820000047ab9 */ /* 0x000fe20000000a00 */
[----:B-----5:R-:W-:Y:S01]  /*205e0*/  IMAD.IADD R0, R8, 0x1, -R0 ;  /* 0x0000000108007824 */ /* 0x020fe200078e0a00 */
[----:B0-----:R-:W2:Y:S04]  /*205f0*/  @P1 LDG.E R2, desc[UR4][R4.64] ;  /* 0x0000000404021981 */ /* 0x001ea8000c1e1900 */
[----:B------:R-:W2:Y:S01]  /*20600*/  @P1 LDG.E R4, desc[UR4][R4.64+0x4] ;  /* 0x0000040404041981 */ /* 0x000ea2000c1e1900 */
[----:B------:R-:W-:Y:S01]  /*20610*/  BSSY B0, `(.L_x_884) ;  /* 0x00001a9000007945 */ /* 0x000fe20003800000 */
[----:B--2---:R-:W-:-:S05]  /*20620*/  @P1 IADD3 R9, -R2, R4, RZ ;  /* 0x0000000402091210 */ /* 0x004fca0007ffe1ff */
[----:B------:R-:W-:-:S04]  /*20630*/  IMAD.IADD R3, R0, 0x1, R9 ;  /* 0x0000000100037824 */ /* 0x000fc800078e0209 */
[----:B------:R-:W-:Y:S01]  /*20640*/  VIADD R2, R3, 0x4f ;  /* 0x0000004f03027836 */ /* 0x000fe20000000000 */
[----:B------:R0:W-:Y:S03]  /*20650*/  STL [R1+0x4c], R3 ;  /* 0x00004c0301007387 */ /* 0x0001e60000100800 */
[----:B------:R-:W-:-:S05]  /*20660*/  IMAD.HI R2, R2, 0x66666667, RZ ;  /* 0x6666666702027827 */ /* 0x000fca00078e02ff */
[----:B0-----:R-:W-:-:S04]  /*20670*/  SHF.R.U32.HI R3, RZ, 0x1f, R2 ;  /* 0x0000001fff037819 */ /* 0x001fc80000011602 */
[----:B------:R-:W-:-:S05]  /*20680*/  LEA.HI.SX32 R4, R2, R3, 0x1b ;  /* 0x0000000302047211 */ /* 0x000fca00078fdaff */
[----:B------:R-:W-:Y:S01]  /*20690*/  IMAD R2, R4, 0x50, -R0 ;  /* 0x0000005004027824 */ /* 0x000fe200078e0a00 */
[----:B------:R-:W-:Y:S01]  /*206a0*/  IADD3 R0, -R0, RZ, RZ ;  /* 0x000000ff00007210 */ /* 0x000fe20007ffe1ff */
[----:B------:R0:W-:Y:S03]  /*206b0*/  STL [R1+0x38], R4 ;  /* 0x0000380401007387 */ /* 0x0001e60000100800 */
[----:B------:R-:W-:Y:S02]  /*206c0*/  VIMNMX R9, R2, R9, PT ;  /* 0x0000000902097248 */ /* 0x000fe40003fe0100 */
[----:B------:R-:W-:-:S04]  /*206d0*/  VIMNMX R0, RZ, R0, !PT ;  /* 0x00000000ff007248 */ /* 0x000fc80007fe0100 */
[----:B------:R-:W-:Y:S01]  /*206e0*/  ISETP.GT.AND P0, PT, R9, R0, PT ;  /* 0x000000000900720c */ /* 0x000fe20003f04270 */
[----:B0-----:R-:W-:-:S12]  /*206f0*/  IMAD.WIDE.U32 R4, R0, -0x33333333, RZ ;  /* 0xcccccccd00047825 */ /* 0x001fd800078e00ff */
[----:B------:R-:W-:Y:S01]  /*20700*/  @P0 VIADD R2, R9, 0x4f ;  /* 0x0000004f09020836 */ /* 0x000fe20000000000 */
[----:B------:R-:W-:-:S03]  /*20710*/  SHF.R.U32.HI R9, RZ, 0x6, R5 ;  /* 0x00000006ff097819 */ /* 0x000fc60000011605 */
[----:B------:R-:W-:-:S04]  /*20720*/  @P0 IMAD.HI R0, R2, 0x66666667, RZ ;  /* 0x6666666702000827 */ /* 0x000fc800078e02ff */
[----:B------:R-:W-:Y:S01]  /*20730*/  IMAD.MOV.U32 R7, RZ, RZ, R9 ;  /* 0x000000ffff077224 */ /* 0x000fe200078e0009 */
[----:B------:R-:W-:-:S04]  /*20740*/  @P0 SHF.R.U32.HI R2, RZ, 0x1f, R0 ;  /* 0x0000001fff020819 */ /* 0x000fc80000011600 */
[----:B------:R-:W-:Y:S02]  /*20750*/  @P0 LEA.HI.SX32 R7, R0, R2, 0x1b ;  /* 0x0000000200070211 */ /* 0x000fe400078fdaff */
[----:B------:R-:W-:Y:S02]  /*20760*/  PLOP3.LUT P0, PT, PT, PT, PT, 0x80, 0x0 ;  /* 0x000000000000781c */ /* 0x000fe40003f0f070 */
[----:B------:R-:W-:-:S13]  /*20770*/  ISETP.GT.AND P2, PT, R7, R9, PT ;  /* 0x000000090700720c */ /* 0x000fda0003f44270 */
[----:B------:R-:W-:Y:S05]  /*20780*/  @!P2 BRA `(.L_x_885) ;  /* 0x000000180044a947 */ /* 0x000fea0003800000 */
[----:B------:R-:W-:Y:S01]  /*20790*/  UMOV UR4, 0xffffffff ;  /* 0xffffffff00047882 */ /* 0x000fe20000000000 */
[----:B------:R-:W-:Y:S02]  /*207a0*/  SEL R0, R12, RZ, !P1 ;  /* 0x000000ff0c007207 */ /* 0x000fe40004800000 */
[----:B------:R-:W-:Y:S05]  /*207b0*/  BRA.DIV UR4, `(.L_x_886) ;  /* 0x0000007e04647947 */ /* 0x000fea000b800000 */
[----:B------:R-:W0:Y:S02]  /*207c0*/  S2R R2, SR_TID.X ;  /* 0x0000000000027919 */ /* 0x000e240000002100 */
[----:B0-----:R-:W-:-:S04]  /*207d0*/  SHF.R.U32.HI R2, RZ, 0x5, R2 ;  /* 0x00000005ff027819 */ /* 0x001fc80000011602 */
[----:B------:R-:W-:-:S05]  /*207e0*/  LOP3.LUT R2, R2, 0x3, RZ, 0xc0, !PT ;  /* 0x0000000302027812 */ /* 0x000fca00078ec0ff */
[----:B------:R0:W2:Y:S02]  /*207f0*/  SHFL.IDX PT, R14, R2, RZ, 0x1f ;  /* 0x00001fff020e7589 */ /* 0x0000a400000e0000 */
.L_x_1068:
[----:B--2---:R-:W-:Y:S02]  /*20800*/  ISETP.NE.AND P0, PT, R14, RZ, PT ;  /* 0x000000ff0e00720c */ /* 0x004fe40003f05270 */
[----:B------:R-:W-:-:S11]  /*20810*/  PLOP3.LUT P6, PT, PT, PT, PT, 0x8, 0x0 ;  /* 0x000000000000781c */ /* 0x000fd60003fce170 */
[----:B------:R-:W-:Y:S05]  /*20820*/  @P0 BRA `(.L_x_887) ;  /* 0x00000000000c0947 */ /* 0x000fea0003800000 */
[----:B------:R-:W-:-:S03]  /*20830*/  UMOV UR4, 0xffffffff ;  /* 0xffffffff00047882 */ /* 0x000fc60000000000 */
[----:B------:R-:W-:Y:S05]  /*20840*/  BRA.DIV UR4, `(.L_x_888) ;  /* 0x0000007e04747947 */ /* 0x000fea000b800000 */
[----:B------:R-:W-:-:S13]  /*20850*/  ELECT P6, URZ, PT ;  /* 0x00000000003f782f */ /* 0x000fda00038c0000 */
.L_x_887:
[----:B0-----:R-:W2:Y:S04]  /*20860*/  LDL R2, [R1+0x54] ;  /* 0x0000540001027983 */ /* 0x001ea80000100800 */
[----:B------:R-:W3:Y:S01]  /*20870*/  LDL R4, [R1+0x4] ;  /* 0x0000040001047983 */ /* 0x000ee20000100800 */
[----:B------:R-:W-:Y:S01]  /*20880*/  BSSY B1, `(.L_x_889) ;  /* 0x0000008000017945 */ /* 0x000fe20003800000 */
[----:B--2---:R-:W-:-:S04]  /*20890*/  IADD3 R2, R2, 0x1, RZ ;  /* 0x0000000102027810 */ /* 0x004fc80007ffe0ff */
[----:B------:R-:W-:-:S04]  /*208a0*/  LEA.HI R3, R2, R2, RZ, 0x1 ;  /* 0x0000000202037211 */ /* 0x000fc800078f08ff */
[----:B------:R-:W-:-:S05]  /*208b0*/  LOP3.LUT R3, R3, 0xfffffffe, RZ, 0xc0, !PT ;  /* 0xfffffffe03037812 */ /* 0x000fca00078ec0ff */
[----:B------:R-:W-:-:S05]  /*208c0*/  IMAD.IADD R2, R2, 0x1, -R3 ;  /* 0x0000000102027824 */ /* 0x000fca00078e0a03 */
[----:B------:R-:W-:-:S04]  /*208d0*/  SHF.L.U32 R2, R2, 0x1f, RZ ;  /* 0x0000001f02027819 */ /* 0x000fc800000006ff */
[----:B---3--:R-:W0:Y:S02]  /*208e0*/  SYNCS.PHASECHK.TRANS64.TRYWAIT P0, [R4+URZ+0x38820], R2 ;  /* 0x03882002040075a7 */ /* 0x008e24000800017f */
[----:B0-----:R-:W-:Y:S05]  /*208f0*/  @!P0 BRA `(.L_x_890) ;  /* 0x0000007c00688947 */ /* 0x001fea0003800000 */
.L_x_1071:
[----:B------:R-:W-:Y:S05]  /*20900*/  BSYNC B1 ;  /* 0x0000000000017941 */ /* 0x000fea0003800000 */
.L_x_889:
[----:B------:R-:W-:Y:S04]  /*20910*/  BSSY B1, `(.L_x_891) ;  /* 0x00000af000017945 */ /* 0x000fe80003800000 */
[----:B------:R-:W-:Y:S05]  /*20920*/  @!P6 BRA `(.L_x_892) ;  /* 0x0000000800b4e947 */ /* 0x000fea0003800000 */
[----:B------:R-:W2:Y:S04]  /*20930*/  LDL R6, [R1+0x4] ;  /* 0x0000040001067983 */ /* 0x000ea80000100800 */
[----:B------:R-:W2:Y:S04]  /*20940*/  LDL R5, [R1+0x1c] ;  /* 0x00001c0001057983 */ /* 0x000ea80000100800 */
[----:B------:R-:W3:Y:S01]  /*20950*/  LDL R4, [R1+0x24] ;  /* 0x0000240001047983 */ /* 0x000ee20000100800 */
[----:B------:R-:W-:Y:S01]  /*20960*/  BSSY B2, `(.L_x_893) ;  /* 0x0000008000027945 */ /* 0x000fe20003800000 */
[----:B0-----:R-:W0:Y:S02]  /*20970*/  S2R R3, SR_TID.X ;  /* 0x0000000000037919 */ /* 0x001e240000002100 */
[----:B0-----:R-:W-:-:S04]  /*20980*/  LOP3.LUT R3, R3, 0x7f, RZ, 0xc0, !PT ;  /* 0x0000007f03037812 */ /* 0x001fc800078ec0ff */
[----:B------:R-:W-:Y:S01]  /*20990*/  ISETP.NE.AND P1, PT, R3, RZ, PT ;  /* 0x000000ff0300720c */ /* 0x000fe20003f25270 */
[----:B--2---:R-:W-:Y:S01]  /*209a0*/  IMAD R6, R5, 0x8, R6 ;  /* 0x0000000805067824 */ /* 0x004fe200078e0206 */
[----:B---3--:R-:W-:-:S04]  /*209b0*/  SHF.L.U32 R8, R4, 0x1f, RZ ;  /* 0x0000001f04087819 */ /* 0x008fc800000006ff */
[----:B------:R-:W0:Y:S02]  /*209c0*/  SYNCS.PHASECHK.TRANS64.TRYWAIT P0, [R6+URZ+0x388a0], R8 ;  /* 0x0388a008060075a7 */ /* 0x000e24000800017f */
[----:B0-----:R-:W-:Y:S05]  /*209d0*/  @!P0 BRA `(.L_x_894) ;  /* 0x0000007c00488947 */ /* 0x001fea0003800000 */
.L_x_1072:
[----:B------:R-:W-:Y:S05]  /*209e0*/  BSYNC B2 ;  /* 0x0000000000027941 */ /* 0x000fea0003800000 */
.L_x_893:
[----:B------:R-:W-:Y:S04]  /*209f0*/  BSSY B2, `(.L_x_895) ;  /* 0x0000009000027945 */ /* 0x000fe80003800000 */
[----:B------:R-:W-:Y:S05]  /*20a00*/  @P1 BRA `(.L_x_896) ;  /* 0x00000000001c1947 */ /* 0x000fea0003800000 */
[----:B------:R-:W2:Y:S01]  /*20a10*/  S2R R3, SR_TID.X ;  /* 0x0000000000037919 */ /* 0x000ea20000002100 */
[----:B------:R-:W-:-:S04]  /*20a20*/  MOV R2, 0xa000 ;  /* 0x0000a00000027802 */ /* 0x000fc80000000f00 */
[----:B------:R3:W-:Y:S01]  /*20a30*/  SYNCS.ARRIVE.TRANS64 RZ, [R6+URZ+0x38890], R2 ;  /* 0x0388900206ff79a7 */ /* 0x0007e2000800003f */
[----:B--2---:R-:W-:-:S04]  /*20a40*/  LOP3.LUT R3, R3, 0x1f, RZ, 0xc0, !PT ;  /* 0x0000001f03037812 */ /* 0x004fc800078ec0ff */
[----:B------:R-:W-:-:S13]  /*20a50*/  ISETP.NE.AND P0, PT, R3, RZ, PT ;  /* 0x000000ff0300720c */ /* 0x000fda0003f05270 */
[----:B---3--:R-:W-:Y:S05]  /*20a60*/  @!P0 BRA `(.L_x_896) ;  /* 0x0000000000048947 */ /* 0x008fea0003800000 */
[----:B------:R-:W-:Y:S01]  /*20a70*/  BPT.TRAP 0x1 ;  /* 0x000000040000795c */ /* 0x000fe20000300000 */
.L_x_896:
[----:B------:R-:W-:Y:S05]  /*20a80*/  BSYNC B2 ;  /* 0x0000000000027941 */ /* 0x000fea0003800000 */
.L_x_895:
[----:B------:R-:W2:Y:S04]  /*20a90*/  LDL R4, [R1+0x4] ;  /* 0x0000040001047983 */ /* 0x000ea80000100800 */
[----:B------:R-:W2:Y:S01]  /*20aa0*/  LDL R2, [R1+0x1c] ;  /* 0x00001c0001027983 */ /* 0x000ea20000100800 */
[----:B------:R-:W-:Y:S01]  /*20ab0*/  IMAD.MOV.U32 R20, RZ, RZ, RZ ;  /* 0x000000ffff147224 */ /* 0x000fe200078e00ff */
[----:B------:R-:W-:Y:S01]  /*20ac0*/  UIADD3 UR4, UP0, UR38, 0x570, URZ ;  /* 0x0000057026047890 */ /* 0x000fe2000ff1e03f */
[----:B------:R-:W-:Y:S01]  /*20ad0*/  IMAD R3, R7, 0x50, R10 ;  /* 0x0000005007037824 */ /* 0x000fe200078e020a */
[----:B------:R-:W-:Y:S01]  /*20ae0*/  PLOP3.LUT P0, PT, PT, PT, PT, 0x80, 0x0 ;  /* 0x000000000000781c */ /* 0x000fe20003f0f070 */
[----:B------:R-:W-:Y:S01]  /*20af0*/  UMOV UR6, 0x0 ;  /* 0x0000000000067882 */ /* 0x000fe20000000000 */
[----:B------:R-:W-:Y:S01]  /*20b00*/  R2UR UR10, R20 ;  /* 0x00000000140a72ca */ /* 0x000fe200000e0000 */
[----:B------:R-:W-:Y:S01]  /*20b10*/  VIADD R3, R3, 0xffffffb0 ;  /* 0xffffffb003037836 */ /* 0x000fe20000000000 */
[----:B------:R-:W-:Y:S01]  /*20b20*/  UIADD3.X UR5, URZ, UR39, URZ, UP0, !UPT ;  /* 0x000000273f057290 */ /* 0x000fe200087fe43f */
[----:B------:R-:W-:Y:S01]  /*20b30*/  UMOV UR7, 0x12f00000 ;  /* 0x12f0000000077882 */ /* 0x000fe20000000000 */
[----:B--2---:R-:W-:Y:S01]  /*20b40*/  IMAD R4, R2, 0xa000, R4 ;  /* 0x0000a00002047824 */ /* 0x004fe200078e0204 */
[----:B------:R-:W-:-:S03]  /*20b50*/  IADD3 R2, R6, 0x38890, RZ ;  /* 0x0003889006027810 */ /* 0x000fc60007ffe0ff */
[----:B------:R-:W-:-:S07]  /*20b60*/  VIADD R5, R4, 0x24400 ;  /* 0x0002440004057836 */ /* 0x000fce0000000000 */
.L_x_897:
        /* <DEDUP_REMOVED lines=9> */
[----:B--2---:R-:W-:Y:S05]  /*20c00*/  @P0 BRA.U.ANY `(.L_x_897) ;  /* 0xfffffffd00d80947 */ /* 0x004fea000393ffff */
[----:B------:R-:W-:Y:S01]  /*20c10*/  IMAD.MOV.U32 R15, RZ, RZ, 0x40 ;  /* 0x00000040ff0f7424 */ /* 0x000fe200078e00ff */
[----:B------:R-:W-:Y:S01]  /*20c20*/  PLOP3.LUT P0, PT, PT, PT, PT, 0x80, 0x0 ;  /* 0x000000000000781c */ /* 0x000fe20003f0f070 */
[----:B------:R-:W-:Y:S01]  /*20c30*/  UMOV UR6, 0x0 ;  /* 0x0000000000067882 */ /* 0x000fe20000000000 */
[----:B------:R-:W-:Y:S01]  /*20c40*/  IADD3 R5, R4, 0x26c00, RZ ;  /* 0x00026c0004057810 */ /* 0x000fe20007ffe0ff */
[----:B------:R-:W-:Y:S01]  /*20c50*/  UMOV UR7, 0x12f00000 ;  /* 0x12f0000000077882 */ /* 0x000fe20000000000 */
[----:B------:R-:W-:-:S15]  /*20c60*/  R2UR UR10, R15 ;  /* 0x000000000f0a72ca */ /* 0x000fde00000e0000 */
.L_x_898:
        /* <DEDUP_REMOVED lines=12> */
[----:B------:R-:W-:Y:S01]  /*20d30*/  VIADD R5, R4, 0x29400 ;  /* 0x0002940004057836 */ /* 0x000fe20000000000 */
[----:B------:R-:W-:Y:S01]  /*20d40*/  UMOV UR6, 0x0 ;  /* 0x0000000000067882 */ /* 0x000fe20000000000 */
[----:B------:R-:W-:Y:S01]  /*20d50*/  UMOV UR7, 0x12f00000 ;  /* 0x12f0000000077882 */ /* 0x000fe20000000000 */
[----:B------:R-:W-:-:S15]  /*20d60*/  R2UR UR10, R14 ;  /* 0x000000000e0a72ca */ /* 0x000fde00000e0000 */
.L_x_899:
        /* <DEDUP_REMOVED lines=10> */
[----:B------:R-:W-:Y:S01]  /*20e10*/  MOV R11, 0xc0 ;  /* 0x000000c0000b7802 */ /* 0x000fe20000000f00 */
[----:B------:R-:W-:Y:S01]  /*20e20*/  VIADD R5, R4, 0x2bc00 ;  /* 0x0002bc0004057836 */ /* 0x000fe20000000000 */
[----:B------:R-:W-:Y:S01]  /*20e30*/  PLOP3.LUT P0, PT, PT, PT, PT, 0x80, 0x0 ;  /* 0x000000000000781c */ /* 0x000fe20003f0f070 */
[----:B------:R-:W-:Y:S01]  /*20e40*/  UMOV UR6, 0x0 ;  /* 0x0000000000067882 */ /* 0x000fe20000000000 */
[----:B------:R-:W-:Y:S01]  /*20e50*/  R2UR UR10, R11 ;  /* 0x000000000b0a72ca */ /* 0x000fe200000e0000 */
[----:B------:R-:W-:-:S14]  /*20e60*/  UMOV UR7, 0x12f00000 ;  /* 0x12f0000000077882 */ /* 0x000fdc0000000000 */
.L_x_900:
        /* <DEDUP_REMOVED lines=10> */
[----:B------:R-:W2:Y:S01]  /*20f10*/  SYNCS.PHASECHK.TRANS64.TRYWAIT P0, [R6+URZ+0x388c0], R8 ;  /* 0x0388c008060075a7 */ /* 0x000ea2000800017f */
[----:B------:R-:W-:Y:S04]  /*20f20*/  BSSY B2, `(.L_x_901) ;  /* 0x0000002000027945 */ /* 0x000fe80003800000 */
[----:B--2---:R-:W-:Y:S05]  /*20f30*/  @!P0 BRA `(.L_x_902) ;  /* 0x0000007800048947 */ /* 0x004fea0003800000 */
.L_x_1073:
[----:B------:R-:W-:Y:S05]  /*20f40*/  BSYNC B2 ;  /* 0x0000000000027941 */ /* 0x000fea0003800000 */
.L_x_901:
[----:B------:R-:W-:Y:S01]  /*20f50*/  BSSY B2, `(.L_x_903) ;  /* 0x000000b000027945 */ /* 0x000fe20003800000 */
[----:B------:R-:W-:Y:S01]  /*20f60*/  IMAD.MOV.U32 R12, RZ, RZ, 0x0 ;  /* 0x00000000ff0c7424 */ /* 0x000fe200078e00ff */
[----:B------:R-:W-:Y:S02]  /*20f70*/  MOV R13, 0x12f00000 ;  /* 0x12f00000000d7802 */ /* 0x000fe40000000f00 */
[----:B------:R-:W-:Y:S05]  /*20f80*/  @P1 BRA `(.L_x_904) ;  /* 0x00000000001c1947 */ /* 0x000fea0003800000 */
[----:B------:R-:W3:Y:S01]  /*20f90*/  S2R R5, SR_TID.X ;  /* 0x0000000000057919 */ /* 0x000ee20000002100 */
[----:B------:R-:W-:-:S04]  /*20fa0*/  IMAD.MOV.U32 R2, RZ, RZ, 0xa000 ;  /* 0x0000a000ff027424 */ /* 0x000fc800078e00ff */
[----:B------:R4:W-:Y:S01]  /*20fb0*/  SYNCS.ARRIVE.TRANS64 RZ, [R6+URZ+0x388b0], R2 ;  /* 0x0388b00206ff79a7 */ /* 0x0009e2000800003f */
[----:B---3--:R-:W-:-:S04]  /*20fc0*/  LOP3.LUT R5, R5, 0x1f, RZ, 0xc0, !PT ;  /* 0x0000001f05057812 */ /* 0x008fc800078ec0ff */
[----:B------:R-:W-:-:S13]  /*20fd0*/  ISETP.NE.AND P0, PT, R5, RZ, PT ;  /* 0x000000ff0500720c */ /* 0x000fda0003f05270 */
[----:B----4-:R-:W-:Y:S05]  /*20fe0*/  @!P0 BRA `(.L_x_904) ;  /* 0x0000000000048947 */ /* 0x010fea0003800000 */
[----:B------:R-:W-:Y:S01]  /*20ff0*/  BPT.TRAP 0x1 ;  /* 0x000000040000795c */ /* 0x000fe20000300000 */
.L_x_904:
[----:B------:R-:W-:Y:S05]  /*21000*/  BSYNC B2 ;  /* 0x0000000000027941 */ /* 0x000fea0003800000 */
.L_x_903:
[----:B------:R-:W-:Y:S01]  /*21010*/  R2UR UR10, R20 ;  /* 0x00000000140a72ca */ /* 0x000fe200000e0000 */
[----:B------:R-:W-:Y:S01]  /*21020*/  UIADD3 UR4, UP0, UR38, 0x670, URZ ;  /* 0x0000067026047890 */ /* 0x000fe2000ff1e03f */
[----:B------:R-:W-:Y:S01]  /*21030*/  R2UR UR6, R12 ;  /* 0x000000000c0672ca */ /* 0x000fe200000e0000 */
[----:B0-2---:R-:W-:Y:S01]  /*21040*/  VIADD R6, R6, 0x388b0 ;  /* 0x000388b006067836 */ /* 0x005fe20000000000 */
[----:B------:R-:W-:Y:S01]  /*21050*/  R2UR UR7, R13 ;  /* 0x000000000d0772ca */ /* 0x000fe200000e0000 */
[----:B------:R-:W-:Y:S01]  /*21060*/  UIADD3.X UR5, URZ, UR39, URZ, UP0, !UPT ;  /* 0x000000273f057290 */ /* 0x000fe200087fe43f */
[----:B------:R-:W-:Y:S02]  /*21070*/  PLOP3.LUT P0, PT, PT, PT, PT, 0x80, 0x0 ;  /* 0x000000000000781c */ /* 0x000fe40003f0f070 */
[----:B------:R-:W-:-:S11]  /*21080*/  IADD3 R2, R4, 0x400, RZ ;  /* 0x0000040004027810 */ /* 0x000fd60007ffe0ff */
.L_x_905:
        /* <DEDUP_REMOVED lines=15> */
.L_x_906:
        /* <DEDUP_REMOVED lines=15> */
.L_x_907:
        /* <DEDUP_REMOVED lines=10> */
[----:B------:R-:W-:Y:S02]  /*21310*/  R2UR UR10, R11 ;  /* 0x000000000b0a72ca */ /* 0x000fe400000e0000 */
[----:B------:R-:W-:Y:S02]  /*21320*/  R2UR UR6, R12 ;  /* 0x000000000c0672ca */ /* 0x000fe400000e0000 */
[----:B------:R-:W-:Y:S02]  /*21330*/  R2UR UR7, R13 ;  /* 0x000000000d0772ca */ /* 0x000fe400000e0000 */
[----:B------:R-:W-:Y:S02]  /*21340*/  PLOP3.LUT P0, PT, PT, PT, PT, 0x80, 0x0 ;  /* 0x000000000000781c */ /* 0x000fe40003f0f070 */
[----:B------:R-:W-:-:S11]  /*21350*/  IADD3 R4, R4, 0x7c00, RZ ;  /* 0x00007c0004047810 */ /* 0x000fd60007ffe0ff */
.L_x_908:
        /* <DEDUP_REMOVED lines=10> */
.L_x_892:
[----:B------:R-:W-:Y:S05]  /*21400*/  BSYNC B1 ;  /* 0x0000000000017941 */ /* 0x000fea0003800000 */
.L_x_891:
[----:B0-----:R-:W2:Y:S04]  /*21410*/  LDL.LU R2, [R1+0x1c] ;  /* 0x00001c0001027983 */ /* 0x001ea80000300800 */
[----:B------:R-:W3:Y:S01]  /*21420*/  LDL.LU R5, [R1+0x24] ;  /* 0x0000240001057983 */ /* 0x000ee20000300800 */
[----:B------:R-:W-:Y:S01]  /*21430*/  VIADD R7, R7, 0xfffffffe ;  /* 0xfffffffe07077836 */ /* 0x000fe20000000000 */
[----:B------:R-:W-:-:S04]  /*21440*/  PLOP3.LUT P0, PT, PT, PT, PT, 0x8, 0x0 ;  /* 0x000000000000781c */ /* 0x000fc80003f0e170 */
[----:B------:R-:W-:Y:S01]  /*21450*/  ISETP.GE.AND P2, PT, R7, R9, PT ;  /* 0x000000090700720c */ /* 0x000fe20003f46270 */
[----:B--2---:R-:W-:-:S05]  /*21460*/  VIADD R2, R2, 0x1 ;  /* 0x0000000102027836 */ /* 0x004fca0000000000 */
[----:B------:R-:W-:-:S04]  /*21470*/  ISETP.NE.AND P1, PT, R2, 0x2, PT ;  /* 0x000000020200780c */ /* 0x000fc80003f25270 */
[----:B------:R-:W-:Y:S02]  /*21480*/  SEL R3, RZ, 0x1, P1 ;  /* 0x00000001ff037807 */ /* 0x000fe40000800000 */
[----:B------:R-:W-:Y:S02]  /*21490*/  SEL R2, R2, RZ, P1 ;  /* 0x000000ff02027207 */ /* 0x000fe40000800000 */
[----:B---3--:R-:W-:-:S03]  /*214a0*/  LOP3.LUT R5, R5, R3, RZ, 0x3c, !PT ;  /* 0x0000000305057212 */ /* 0x008fc600078e3cff */
[----:B------:R0:W-:Y:S04]  /*214b0*/  STL [R1+0x1c], R2 ;  /* 0x00001c0201007387 */ /* 0x0001e80000100800 */
[----:B------:R0:W-:Y:S01]  /*214c0*/  STL [R1+0x24], R5 ;  /* 0x0000240501007387 */ /* 0x0001e20000100800 */
[----:B------:R-:W-:Y:S05]  /*214d0*/  @!P2 BRA `(.L_x_885) ;  /* 0x0000000800f0a947 */ /* 0x000fea0003800000 */
.L_x_927:
[----:B------:R-:W-:Y:S05]  /*214e0*/  YIELD ;  /* 0x0000000000007946 */ /* 0x000fea0003800000 */
[----:B------:R-:W-:Y:S04]  /*214f0*/  BSSY B1, `(.L_x_909) ;  /* 0x00000ae000017945 */ /* 0x000fe80003800000 */
[----:B--2---:R-:W-:Y:S05]  /*21500*/  @!P6 BRA `(.L_x_910) ;  /* 0x0000000800b0e947 */ /* 0x004fea0003800000 */
[----:B0-----:R-:W2:Y:S04]  /*21510*/  LDL R5, [R1+0x4] ;  /* 0x0000040001057983 */ /* 0x001ea80000100800 */
[----:B------:R-:W2:Y:S04]  /*21520*/  LDL R4, [R1+0x1c] ;  /* 0x00001c0001047983 */ /* 0x000ea80000100800 */
[----:B------:R-:W3:Y:S01]  /*21530*/  LDL R3, [R1+0x24] ;  /* 0x0000240001037983 */ /* 0x000ee20000100800 */
[----:B------:R-:W-:Y:S01]  /*21540*/  BSSY B2, `(.L_x_911) ;  /* 0x0000008000027945 */ /* 0x000fe20003800000 */
[----:B------:R-:W0:Y:S02]  /*21550*/  S2R R2, SR_TID.X ;  /* 0x0000000000027919 */ /* 0x000e240000002100 */
[----:B0-----:R-:W-:-:S04]  /*21560*/  LOP3.LUT R2, R2, 0x7f, RZ, 0xc0, !PT ;  /* 0x0000007f02027812 */ /* 0x001fc800078ec0ff */
[----:B------:R-:W-:Y:S02]  /*21570*/  ISETP.NE.AND P2, PT, R2, RZ, PT ;  /* 0x000000ff0200720c */ /* 0x000fe40003f45270 */
[----:B--2---:R-:W-:Y:S02]  /*21580*/  LEA R6, R4, R5, 0x3 ;  /* 0x0000000504067211 */ /* 0x004fe400078e18ff */
[----:B---3--:R-:W-:-:S04]  /*21590*/  SHF.L.U32 R5, R3, 0x1f, RZ ;  /* 0x0000001f03057819 */ /* 0x008fc800000006ff */
[----:B------:R-:W0:Y:S02]  /*215a0*/  SYNCS.PHASECHK.TRANS64.TRYWAIT P1, [R6+URZ+0x388a0], R5 ;  /* 0x0388a005060075a7 */ /* 0x000e24000802017f */
[----:B0-----:R-:W-:Y:S05]  /*215b0*/  @!P1 BRA `(.L_x_912) ;  /* 0x0000007000789947 */ /* 0x001fea0003800000 */
.L_x_1074:
[----:B------:R-:W-:Y:S05]  /*215c0*/  BSYNC B2 ;  /* 0x0000000000027941 */ /* 0x000fea0003800000 */
.L_x_911:
[----:B------:R-:W-:Y:S04]  /*215d0*/  BSSY B2, `(.L_x_913) ;  /* 0x0000009000027945 */ /* 0x000fe80003800000 */
[----:B------:R-:W-:Y:S05]  /*215e0*/  @P2 BRA `(.L_x_914) ;  /* 0x00000000001c2947 */ /* 0x000fea0003800000 */
[----:B------:R-:W2:Y:S01]  /*215f0*/  S2R R3, SR_TID.X ;  /* 0x0000000000037919 */ /* 0x000ea20000002100 */
[----:B------:R-:W-:-:S04]  /*21600*/  IMAD.MOV.U32 R2, RZ, RZ, 0xa000 ;  /* 0x0000a000ff027424 */ /* 0x000fc800078e00ff */
[----:B------:R3:W-:Y:S01]  /*21610*/  SYNCS.ARRIVE.TRANS64 RZ, [R6+URZ+0x38890], R2 ;  /* 0x0388900206ff79a7 */ /* 0x0007e2000800003f */
[----:B--2---:R-:W-:-:S04]  /*21620*/  LOP3.LUT R3, R3, 0x1f, RZ, 0xc0, !PT ;  /* 0x0000001f03037812 */ /* 0x004fc800078ec0ff */
[----:B------:R-:W-:-:S13]  /*21630*/  ISETP.NE.AND P1, PT, R3, RZ, PT ;  /* 0x000000ff0300720c */ /* 0x000fda0003f25270 */
[----:B---3--:R-:W-:Y:S05]  /*21640*/  @!P1 BRA `(.L_x_914) ;  /* 0x0000000000049947 */ /* 0x008fea0003800000 */
[----:B------:R-:W-:Y:S01]  /*21650*/  BPT.TRAP 0x1 ;  /* 0x000000040000795c */ /* 0x000fe20000300000 */
.L_x_914:
[----:B------:R-:W-:Y:S05]  /*21660*/  BSYNC B2 ;  /* 0x0000000000027941 */ /* 0x000fea0003800000 */
.L_x_913:
[----:B------:R-:W2:Y:S04]  /*21670*/  LDL R3, [R1+0x4] ;  /* 0x0000040001037983 */ /* 0x000ea80000100800 */
[----:B------:R-:W2:Y:S01]  /*21680*/  LDL R2, [R1+0x1c] ;  /* 0x00001c0001027983 */ /* 0x000ea20000100800 */
[----:B------:R-:W-:Y:S01]  /*21690*/  IMAD.MOV.U32 R11, RZ, RZ, RZ ;  /* 0x000000ffff0b7224 */ /* 0x000fe200078e00ff */
[----:B------:R-:W-:Y:S01]  /*216a0*/  UIADD3 UR4, UP0, UR38, 0x570, URZ ;  /* 0x0000057026047890 */ /* 0x000fe2000ff1e03f */
[----:B------:R-:W-:Y:S01]  /*216b0*/  PLOP3.LUT P1, PT, PT, PT, PT, 0x80, 0x0 ;  /* 0x000000000000781c */ /* 0x000fe20003f2f070 */
[----:B------:R-:W-:Y:S01]  /*216c0*/  UMOV UR6, 0x0 ;  /* 0x0000000000067882 */ /* 0x000fe20000000000 */
[----:B------:R-:W-:Y:S01]  /*216d0*/  UMOV UR7, 0x12f00000 ;  /* 0x12f0000000077882 */ /* 0x000fe20000000000 */
[----:B------:R-:W-:Y:S01]  /*216e0*/  R2UR UR10, R11 ;  /* 0x000000000b0a72ca */ /* 0x000fe200000e0000 */
[----:B------:R-:W-:Y:S01]  /*216f0*/  UIADD3.X UR5, URZ, UR39, URZ, UP0, !UPT ;  /* 0x000000273f057290 */ /* 0x000fe200087fe43f */
[----:B--2---:R-:W-:Y:S01]  /*21700*/  IMAD R4, R2, 0xa000, R3 ;  /* 0x0000a00002047824 */ /* 0x004fe200078e0203 */
[----:B------:R-:W-:Y:S01]  /*21710*/  IADD3 R2, R6, 0x38890, RZ ;  /* 0x0003889006027810 */ /* 0x000fe20007ffe0ff */
[----:B------:R-:W-:-:S02]  /*21720*/  IMAD R3, R7, 0x50, R10 ;  /* 0x0000005007037824 */ /* 0x000fc400078e020a */
[----:B------:R-:W-:-:S09]  /*21730*/  VIADD R8, R4, 0x24400 ;  /* 0x0002440004087836 */ /* 0x000fd20000000000 */
.L_x_915:
        /* <DEDUP_REMOVED lines=16> */
.L_x_916:
        /* <DEDUP_REMOVED lines=16> */
.L_x_917:
        /* <DEDUP_REMOVED lines=16> */
.L_x_918:
        /* <DEDUP_REMOVED lines=13> */
.L_x_1075:
[----:B------:R-:W-:Y:S05]  /*21b10*/  BSYNC B2 ;  /* 0x0000000000027941 */ /* 0x000fea0003800000 */
.L_x_919:
        /* <DEDUP_REMOVED lines=11> */
.L_x_922:
[----:B------:R-:W-:Y:S05]  /*21bd0*/  BSYNC B2 ;  /* 0x0000000000027941 */ /* 0x000fea0003800000 */
.L_x_921:
        /* <DEDUP_REMOVED lines=8> */
.L_x_923:
        /* <DEDUP_REMOVED lines=15> */
.L_x_924:
        /* <DEDUP_REMOVED lines=15> */
.L_x_925:
        /* <DEDUP_REMOVED lines=15> */
.L_x_926:
        /* <DEDUP_REMOVED lines=10> */
.L_x_910:
[----:B------:R-:W-:Y:S05]  /*21fd0*/  BSYNC B1 ;  /* 0x0000000000017941 */ /* 0x000fea0003800000 */
.L_x_909:
[----:B0-----:R-:W2:Y:S04]  /*21fe0*/  LDL.LU R2, [R1+0x1c] ;  /* 0x00001c0001027983 */ /* 0x001ea80000300800 */
[----:B------:R-:W3:Y:S01]  /*21ff0*/  LDL.LU R5, [R1+0x24] ;  /* 0x0000240001057983 */ /* 0x000ee20000300800 */
[C---:B------:R-:W-:Y:S01]  /*22000*/  ISETP.GT.AND P2, PT, R7.reuse, R9, PT ;  /* 0x000000090700720c */ /* 0x040fe20003f44270 */
[----:B------:R-:W-:Y:S02]  /*22010*/  VIADD R7, R7, 0xffffffff ;  /* 0xffffffff07077836 */ /* 0x000fe40000000000 */
[----:B--2---:R-:W-:-:S05]  /*22020*/  VIADD R2, R2, 0x1 ;  /* 0x0000000102027836 */ /* 0x004fca0000000000 */
[----:B------:R-:W-:-:S04]  /*22030*/  ISETP.NE.AND P1, PT, R2, 0x2, PT ;  /* 0x000000020200780c */ /* 0x000fc80003f25270 */
[----:B------:R-:W-:Y:S02]  /*22040*/  SEL R3, RZ, 0x1, P1 ;  /* 0x00000001ff037807 */ /* 0x000fe40000800000 */
[----:B------:R-:W-:Y:S02]  /*22050*/  SEL R2, R2, RZ, P1 ;  /* 0x000000ff02027207 */ /* 0x000fe40000800000 */
[----:B---3--:R-:W-:-:S05]  /*22060*/  LOP3.LUT R5, R5, R3, RZ, 0x3c, !PT ;  /* 0x0000000305057212 */ /* 0x008fca00078e3cff */
[----:B------:R2:W-:Y:S04]  /*22070*/  STL [R1+0x24], R5 ;  /* 0x0000240501007387 */ /* 0x0005e80000100800 */
[----:B------:R2:W-:Y:S01]  /*22080*/  STL [R1+0x1c], R2 ;  /* 0x00001c0201007387 */ /* 0x0005e20000100800 */
[----:B------:R-:W-:Y:S05]  /*22090*/  @P2 BRA `(.L_x_927) ;  /* 0xfffffff400102947 */ /* 0x000fea000383ffff */
.L_x_885:
[----:B------:R-:W-:Y:S05]  /*220a0*/  BSYNC B0 ;  /* 0x0000000000007941 */ /* 0x000fea0003800000 */
.L_x_884:
[----:B0-2---:R-:W2:Y:S01]  /*220b0*/  LDL R2, [R1+0x4c] ;  /* 0x00004c0001027983 */ /* 0x005ea20000100800 */
[----:B------:R-:W-:Y:S05]  /*220c0*/  @!P0 WARPSYNC.ALL ;  /* 0x0000000000008948 */ /* 0x000fea0003800000 */
[----:B------:R-:W-:Y:S06]  /*220d0*/  @!P0 BAR.SYNC.DEFER_BLOCKING 0xc, 0x180 ;  /* 0x0306000000008b1d */ /* 0x000fec0000010000 */
[----:B------:R-:W-:Y:S01]  /*220e0*/  BSSY B7, `(.L_x_928) ;  /* 0x00004fa000077945 */ /* 0x000fe20003800000 */
[----:B--2---:R-:W-:-:S13]  /*220f0*/  ISETP.GT.AND P0, PT, R2, RZ, PT ;  /* 0x000000ff0200720c */ /* 0x004fda0003f04270 */
[----:B------:R-:W-:Y:S05]  /*22100*/  @P0 BRA `(.L_x_929) ;  /* 0x0000000000480947 */ /* 0x000fea0003800000 */
[----:B------:R-:W0:Y:S02]  /*22110*/  S2R R2, SR_TID.X ;  /* 0x0000000000027919 */ /* 0x000e240000002100 */
[----:B0-----:R-:W-:-:S04]  /*22120*/  LOP3.LUT R2, R2, 0x7f, RZ, 0xc0, !PT ;  /* 0x0000007f02027812 */ /* 0x001fc800078ec0ff */
[----:B------:R-:W-:-:S13]  /*22130*/  ISETP.NE.AND P0, PT, R2, RZ, PT ;  /* 0x000000ff0200720c */ /* 0x000fda0003f05270 */
[----:B------:R-:W-:Y:S05]  /*22140*/  @P0 BRA `(.L_x_930) ;  /* 0x0000004c00cc0947 */ /* 0x000fea0003800000 */
[----:B------:R-:W0:Y:S01]  /*22150*/  S2R R2, SR_LANEID ;  /* 0x0000000000027919 */ /* 0x000e220000000000 */
[----:B------:R-:W-:Y:S01]  /*22160*/  VOTEU.ANY UR4, UPT, PT ;  /* 0x0000000000047886 */ /* 0x000fe200038e0100 */
[----:B------:R-:W2:Y:S01]  /*22170*/  LDC.64 R4, c[0x0][0xc60] ;  /* 0x00031800ff047b82 */ /* 0x000ea20000000a00 */
[----:B------:R-:W0:Y:S01]  /*22180*/  FLO.U32 R0, UR4 ;  /* 0x0000000400007d00 */ /* 0x000e2200080e0000 */
[----:B------:R-:W-:Y:S01]  /*22190*/  ULDC.64 UR6, c[0x0][0x208] ;  /* 0x0000820000067ab9 */ /* 0x000fe20000000a00 */
[----:B0-----:R-:W-:-:S06]  /*221a0*/  ISETP.EQ.U32.AND P0, PT, R0, R2, PT ;  /* 0x000000020000720c */ /* 0x001fcc0003f02070 */
[----:B------:R-:W2:Y:S07]  /*221b0*/  POPC R2, UR4 ;  /* 0x0000000400027d09 */ /* 0x000eae0008000000 */
[----:B--2---:R-:W2:Y:S04]  /*221c0*/  @P0 ATOMG.E.ADD.STRONG.GPU PT, R2, desc[UR6][R4.64], R2 ;  /* 0x00000002040209a8 */ /* 0x004ea800081ee1c6 */
[----:B--2---:R0:W2:Y:S02]  /*221d0*/  SHFL.IDX PT, R2, R2, R0, 0x1f ;  /* 0x00001f0002027589 */ /* 0x0040a400000e0000 */
[----:B0-----:R-:W0:Y:S02]  /*221e0*/  S2R R0, SR_LTMASK ;  /* 0x0000000000007919 */ /* 0x001e240000003900 */
[----:B0-----:R-:W-:-:S06]  /*221f0*/  LOP3.LUT R0, R0, UR4, RZ, 0xc0, !PT ;  /* 0x0000000400007c12 */ /* 0x001fcc000f8ec0ff */
[----:B------:R-:W2:Y:S02]  /*22200*/  POPC R0, R0 ;  /* 0x0000000000007309 */ /* 0x000ea40000000000 */
[----:B--2---:R-:W-:Y:S01]  /*22210*/  IADD3 R16, R2, UR36, R0 ;  /* 0x0000002402107c10 */ /* 0x004fe2000fffe000 */
[----:B------:R-:W-:Y:S06]  /*22220*/  BRA `(.L_x_930) ;  /* 0x0000004c00947947 */ /* 0x000fec0003800000 */
.L_x_929:
[----:B------:R-:W2:Y:S01]  /*22230*/  LDL R0, [R1+0x4] ;  /* 0x0000040001007983 */ /* 0x000ea20000100800 */
[----:B------:R-:W-:Y:S01]  /*22240*/  BSSY B6, `(.L_x_931) ;  /* 0x0000014000067945 */ /* 0x000fe20003800000 */
[----:B--2---:R-:W-:-:S04]  /*22250*/  IADD3 R0, R0, 0x24400, RZ ;  /* 0x0002440000007810 */ /* 0x004fc80007ffe0ff */
[----:B------:R-:W-:-:S13]  /*22260*/  LOP3.LUT P0, RZ, R0, 0x3ff, RZ, 0xc0, !PT ;  /* 0x000003ff00ff7812 */ /* 0x000fda000780c0ff */
[----:B------:R-:W-:Y:S05]  /*22270*/  @!P0 BRA `(.L_x_932) ;  /* 0x0000000000408947 */ /* 0x000fea0003800000 */
[----:B------:R-:W-:Y:S01]  /*22280*/  MOV R2, 0x0 ;  /* 0x0000000000027802 */ /* 0x000fe20000000f00 */
[----:B------:R-:W-:Y:S01]  /*22290*/  ULDC.64 UR6, c[0x4][0xa8] ;  /* 0x01002a0000067ab9 */ /* 0x000fe20000000a00 */
[----:B------:R-:W-:Y:S01]  /*222a0*/  ULDC.64 UR8, c[0x4][0xb0] ;  /* 0x01002c0000087ab9 */ /* 0x000fe20000000a00 */
[----:B------:R-:W-:Y:S01]  /*222b0*/  ULDC.64 UR4, c[0x4][0x8] ;  /* 0x0100020000047ab9 */ /* 0x000fe20000000a00 */
[----:B------:R-:W-:Y:S01]  /*222c0*/  IMAD.U32 R4, RZ, RZ, UR6 ;  /* 0x00000006ff047e24 */ /* 0x000fe2000f8e00ff */
[----:B------:R-:W-:Y:S01]  /*222d0*/  MOV R6, UR8 ;  /* 0x0000000800067c02 */ /* 0x000fe20008000f00 */
[----:B------:R-:W0:Y:S01]  /*222e0*/  LDC.64 R2, c[0x4][R2] ;  /* 0x0100000002027b82 */ /* 0x000e220000000a00 */
[----:B------:R-:W-:Y:S01]  /*222f0*/  IMAD.U32 R5, RZ, RZ, UR7 ;  /* 0x00000007ff057e24 */ /* 0x000fe2000f8e00ff */
[----:B------:R-:W-:Y:S01]  /*22300*/  MOV R11, UR5 ;  /* 0x00000005000b7c02 */ /* 0x000fe20008000f00 */
[----:B------:R-:W-:Y:S01]  /*22310*/  IMAD.U32 R7, RZ, RZ, UR9 ;  /* 0x00000009ff077e24 */ /* 0x000fe2000f8e00ff */
[----:B------:R-:W-:Y:S01]  /*22320*/  MOV R13, RZ ;  /* 0x000000ff000d7202 */ /* 0x000fe20000000f00 */
[----:B------:R-:W-:-:S02]  /*22330*/  IMAD.U32 R10, RZ, RZ, UR4 ;  /* 0x00000004ff0a7e24 */ /* 0x000fc4000f8e00ff */
[----:B------:R-:W-:Y:S02]  /*22340*/  IMAD.MOV.U32 R8, RZ, RZ, 0x70 ;  /* 0x00000070ff087424 */ /* 0x000fe400078e00ff */
[----:B------:R-:W-:-:S07]  /*22350*/  IMAD.MOV.U32 R12, RZ, RZ, 0x1 ;  /* 0x00000001ff0c7424 */ /* 0x000fce00078e00ff */
[----:B------:R-:W-:-:S07]  /*22360*/  LEPC R20, `(.L_x_932) ;  /* 0x000000001014794e */ /* 0x000fce0000000000 */
[----:B01----:R-:W-:Y:S05]  /*22370*/  CALL.ABS.NOINC R2 ;  /* 0x0000000002007343 */ /* 0x003fea0003c00000 */
.L_x_932:
[----:B------:R-:W-:Y:S05]  /*22380*/  BSYNC B6 ;  /* 0x0000000000067941 */ /* 0x000fea0003800000 */
.L_x_931:
[----:B------:R-:W2:Y:S01]  /*22390*/  LDL R2, [R1+0x4] ;  /* 0x0000040001027983 */ /* 0x000ea20000100800 */
[----:B------:R-:W-:Y:S01]  /*223a0*/  BSSY B6, `(.L_x_933) ;  /* 0x0000024000067945 */ /* 0x000fe20003800000 */
[----:B--2---:R-:W-:-:S05]  /*223b0*/  VIADD R0, R2, 0x400 ;  /* 0x0000040002007836 */ /* 0x004fca0000000000 */
[----:B------:R-:W-:-:S13]  /*223c0*/  LOP3.LUT P0, RZ, R0, 0x3ff, RZ, 0xc0, !PT ;  /* 0x000003ff00ff7812 */ /* 0x000fda000780c0ff */
[----:B------:R-:W-:Y:S05]  /*223d0*/  @!P0 BRA `(.L_x_934) ;  /* 0x0000000000808947 */ /* 0x000fea0003800000 */
[----:B------:R-:W-:Y:S01]  /*223e0*/  MOV R0, 0x0 ;  /* 0x0000000000007802 */ /* 0x000fe20000000f00 */
[----:B------:R-:W-:Y:S01]  /*223f0*/  ULDC.64 UR6, c[0x4][0xa8] ;  /* 0x01002a0000067ab9 */ /* 0x000fe20000000a00 */
[----:B------:R-:W-:Y:S01]  /*22400*/  ULDC.64 UR8, c[0x4][0xb0] ;  /* 0x01002c0000087ab9 */ /* 0x000fe20000000a00 */
[----:B------:R-:W-:Y:S01]  /*22410*/  ULDC.64 UR4, c[0x4][0x10] ;  /* 0x0100040000047ab9 */ /* 0x000fe20000000a00 */
[----:B------:R0:W2:Y:S01]  /*22420*/  LDC.64 R2, c[0x4][R0] ;  /* 0x0100000000027b82 */ /* 0x0000a20000000a00 */
[----:B------:R-:W-:Y:S01]  /*22430*/  IMAD.U32 R4, RZ, RZ, UR6 ;  /* 0x00000006ff047e24 */ /* 0x000fe2000f8e00ff */
[----:B------:R-:W-:Y:S01]  /*22440*/  MOV R5, UR7 ;  /* 0x0000000700057c02 */ /* 0x000fe20008000f00 */
        /* <DEDUP_REMOVED lines=8> */
[----:B-12---:R-:W-:Y:S05]  /*224d0*/  CALL.ABS.NOINC R2 ;  /* 0x0000000002007343 */ /* 0x006fea0003c00000 */
.L_x_935:
        /* <DEDUP_REMOVED lines=10> */
[----:B------:R-:W-:Y:S01]  /*22580*/  MOV R12, 0x1 ;  /* 0x00000001000c7802 */ /* 0x000fe20000000f00 */
[----:B------:R-:W-:-:S02]  /*22590*/  IMAD.U32 R11, RZ, RZ, UR9 ;  /* 0x00000009ff0b7e24 */ /* 0x000fc4000f8e00ff */
[----:B------:R-:W-:Y:S02]  /*225a0*/  IMAD.MOV.U32 R8, RZ, RZ, 0x70 ;  /* 0x00000070ff087424 */ /* 0x000fe400078e00ff */
[----:B------:R-:W-:-:S07]  /*225b0*/  IMAD.MOV.U32 R13, RZ, RZ, RZ ;  /* 0x000000ffff0d7224 */ /* 0x000fce00078e00ff */
[----:B------:R-:W-:-:S07]  /*225c0*/  LEPC R20, `(.L_x_934) ;  /* 0x000000001014794e */ /* 0x000fce0000000000 */
[----:B0-----:R-:W-:Y:S05]  /*225d0*/  CALL.ABS.NOINC R2 ;  /* 0x0000000002007343 */ /* 0x001fea0003c00000 */
.L_x_934:
[----:B------:R-:W-:Y:S05]  /*225e0*/  BSYNC B6 ;  /* 0x0000000000067941 */ /* 0x000fea0003800000 */
.L_x_933:
[----:B------:R-:W2:Y:S01]  /*225f0*/  LDL.LU R2, [R1] ;  /* 0x0000000001027983 */ /* 0x000ea20000300800 */
[----:B------:R-:W-:-:S03]  /*22600*/  ULDC.64 UR4, c[0x0][0x9f8] ;  /* 0x00027e0000047ab9 */ /* 0x000fc60000000a00 */
[----:B------:R-:W3:Y:S04]  /*22610*/  LDL.LU R4, [R1+0x28] ;  /* 0x0000280001047983 */ /* 0x000ee80000300800 */
[----:B------:R-:W4:Y:S01]  /*22620*/  LDL R7, [R1+0xc] ;  /* 0x00000c0001077983 */ /* 0x000f220000100800 */
[----:B------:R-:W-:Y:S01]  /*22630*/  ISETP.NE.U32.AND P0, PT, RZ, UR4, PT ;  /* 0x00000004ff007c0c */ /* 0x000fe2000bf05070 */
[----:B------:R-:W-:Y:S02]  /*22640*/  ULDC.64 UR6, c[0x0][0x208] ;  /* 0x0000820000067ab9 */ /* 0x000fe40000000a00 */
[----:B------:R-:W5:Y:S01]  /*22650*/  LDL R0, [R1+0x38] ;  /* 0x0000380001007983 */ /* 0x000f620000100800 */
[----:B------:R-:W-:-:S13]  /*22660*/  ISETP.NE.AND.EX P0, PT, RZ, UR5, PT, P0 ;  /* 0x00000005ff007c0c */ /* 0x000fda000bf05300 */
[----:B--2---:R-:W-:-:S04]  /*22670*/  @P0 IADD3 R2, P1, R2, UR4, RZ ;  /* 0x0000000402020c10 */ /* 0x004fc8000ff3e0ff */
[----:B---3--:R-:W-:Y:S01]  /*22680*/  @P0 IADD3.X R3, R4, UR5, RZ, P1, !PT ;  /* 0x0000000504030c10 */ /* 0x008fe20008ffe4ff */
[----:B------:R-:W-:-:S04]  /*22690*/  ULDC.64 UR4, c[0x0][0xa08] ;  /* 0x0002820000047ab9 */ /* 0x000fc80000000a00 */
[----:B----4-:R0:W2:Y:S01]  /*226a0*/  @P0 LDG.E R7, desc[UR6][R2.64] ;  /* 0x0000000602070981 */ /* 0x0100a2000c1e1900 */
[----:B-----5:R-:W-:Y:S01]  /*226b0*/  VIADD R9, R0, 0xffffffff ;  /* 0xffffffff00097836 */ /* 0x020fe20000000000 */
[----:B0-----:R-:W0:Y:S01]  /*226c0*/  LDC.64 R2, c[0x0][0x418] ;  /* 0x00010600ff027b82 */ /* 0x001e220000000a00 */
[----:B--2---:R-:W-:Y:S01]  /*226d0*/  SHF.R.S32.HI R8, RZ, 0x1f, R7 ;  /* 0x0000001fff087819 */ /* 0x004fe20000011407 */
[----:B------:R2:W-:Y:S04]  /*226e0*/  @P0 STL [R1+0xc], R7 ;  /* 0x00000c0701000387 */ /* 0x0005e80000100800 */
[----:B------:R2:W-:Y:S04]  /*226f0*/  STL [R1+0x3c], R9 ;  /* 0x00003c0901007387 */ /* 0x0005e80000100800 */
[----:B------:R2:W-:Y:S01]  /*22700*/  STL [R1+0x28], R8 ;  /* 0x0000280801007387 */ /* 0x0005e20000100800 */
[----:B0-----:R-:W-:Y:S01]  /*22710*/  LOP3.LUT P0, RZ, R2, UR4, RZ, 0xfc, !PT ;  /* 0x0000000402ff7c12 */ /* 0x001fe2000f80fcff */
[----:B------:R-:W-:-:S03]  /*22720*/  UMOV UR4, 0xffffffff ;  /* 0xffffffff00047882 */ /* 0x000fc60000000000 */
[----:B------:R-:W-:-:S04]  /*22730*/  LOP3.LUT P0, RZ, R3, UR5, RZ, 0xfc, P0 ;  /* 0x0000000503ff7c12 */ /* 0x000fc8000800fcff */
[----:B------:R-:W-:Y:S01]  /*22740*/  SEL R0, R7, RZ, !P0 ;  /* 0x000000ff07007207 */ /* 0x000fe20004000000 */
[----:B--2---:R-:W-:Y:S08]  /*22750*/  BRA.DIV UR4, `(.L_x_936) ;  /* 0x0000006204387947 */ /* 0x004ff0000b800000 */
[----:B------:R-:W0:Y:S02]  /*22760*/  S2R R4, SR_TID.X ;  /* 0x0000000000047919 */ /* 0x000e240000002100 */
[----:B0-----:R-:W-:-:S04]  /*22770*/  SHF.R.U32.HI R4, RZ, 0x5, R4 ;  /* 0x00000005ff047819 */ /* 0x001fc80000011604 */
[----:B------:R-:W-:-:S05]  /*22780*/  LOP3.LUT R4, R4, 0x3, RZ, 0xc0, !PT ;  /* 0x0000000304047812 */ /* 0x000fca00078ec0ff */
[----:B------:R0:W2:Y:S02]  /*22790*/  SHFL.IDX PT, R14, R4, RZ, 0x1f ;  /* 0x00001fff040e7589 */ /* 0x0000a400000e0000 */
.L_x_1078:
[----:B0-----:R-:W3:Y:S01]  /*227a0*/  LDL.LU R4, [R1+0x20] ;  /* 0x0000200001047983 */ /* 0x001ee20000300800 */
[----:B------:R-:W-:Y:S02]  /*227b0*/  PLOP3.LUT P1, PT, PT, PT, PT, 0x8, 0x0 ;  /* 0x000000000000781c */ /* 0x000fe40003f2e170 */
[----:B--2---:R-:W-:Y:S01]  /*227c0*/  ISETP.NE.AND P0, PT, R14, RZ, PT ;  /* 0x000000ff0e00720c */ /* 0x004fe20003f05270 */
[----:B------:R0:W-:Y:S01]  /*227d0*/  STL [R1], R0 ;  /* 0x0000000001007387 */ /* 0x0001e20000100800 */
[----:B---3--:R-:W-:-:S09]  /*227e0*/  LOP3.LUT R4, R4, 0xfffffffe, RZ, 0xc0, !PT ;  /* 0xfffffffe04047812 */ /* 0x008fd200078ec0ff */
[----:B------:R-:W-:-:S05]  /*227f0*/  @P1 LOP3.LUT R4, R4, 0x1, RZ, 0xfc, !PT ;  /* 0x0000000104041812 */ /* 0x000fca00078efcff */
[----:B------:R0:W-:Y:S01]  /*22800*/  STL [R1+0x20], R4 ;  /* 0x0000200401007387 */ /* 0x0001e20000100800 */
[----:B------:R-:W-:Y:S05]  /*22810*/  @P0 BRA `(.L_x_937) ;  /* 0x0000000400640947 */ /* 0x000fea0003800000 */
[----:B------:R-:W-:-:S03]  /*22820*/  UMOV UR4, 0xffffffff ;  /* 0xffffffff00047882 */ /* 0x000fc60000000000 */
[----:B------:R-:W-:Y:S05]  /*22830*/  BRA.DIV UR4, `(.L_x_938) ;  /* 0x0000006204347947 */ /* 0x000fea000b800000 */
[----:B------:R-:W-:-:S13]  /*22840*/  ELECT P6, URZ, PT ;  /* 0x00000000003f782f */ /* 0x000fda00038c0000 */
.L_x_1081:
[----:B------:R-:W-:Y:S05]  /*22850*/  @!P6 BRA `(.L_x_937) ;  /* 0x000000040054e947 */ /* 0x000fea0003800000 */
[----:B------:R2:W-:Y:S01]  /*22860*/  STL [R1+0x14], R9 ;  /* 0x0000140901007387 */ /* 0x0005e20000100800 */
[----:B------:R-:W-:-:S04]  /*22870*/  ISETP.NE.U32.AND P0, PT, R2, RZ, PT ;  /* 0x000000ff0200720c */ /* 0x000fc80003f05070 */
[----:B------:R-:W-:-:S13]  /*22880*/  ISETP.NE.AND.EX P0, PT, R3, RZ, PT, P0 ;  /* 0x000000ff0300720c */ /* 0x000fda0003f05300 */
[----:B--2---:R-:W-:Y:S05]  /*22890*/  @!P0 BRA `(.L_x_939) ;  /* 0x0000000000548947 */ /* 0x004fea0003800000 */
[----:B------:R-:W2:Y:S01]  /*228a0*/  LDC R6, c[0x0][0x43c] ;  /* 0x00010f00ff067b82 */ /* 0x000ea20000000800 */
[----:B0-----:R-:W-:Y:S01]  /*228b0*/  MOV R0, R9 ;  /* 0x0000000900007202 */ /* 0x001fe20000000f00 */
[----:B------:R-:W-:Y:S01]  /*228c0*/  ULDC.64 UR4, c[0x0][0x428] ;  /* 0x00010a0000047ab9 */ /* 0x000fe20000000a00 */
[----:B------:R-:W-:Y:S01]  /*228d0*/  ULDC.64 UR6, c[0x0][0x208] ;  /* 0x0000820000067ab9 */ /* 0x000fe20000000a00 */
[----:B--2---:R-:W-:-:S13]  /*228e0*/  ISETP.NE.AND P0, PT, R6, 0x1, PT ;  /* 0x000000010600780c */ /* 0x004fda0003f05270 */
[----:B------:R-:W0:Y:S02]  /*228f0*/  @P0 LDC.64 R4, c[0x0][0x440] ;  /* 0x00011000ff040b82 */ /* 0x000e240000000a00 */
[----:B0-----:R-:W-:-:S05]  /*22900*/  @P0 IMAD.HI.U32 R4, R9, R4, RZ ;  /* 0x0000000409040227 */ /* 0x001fca00078e00ff */
        /* <DEDUP_REMOVED lines=8> */
[----:B0-----:R-:W-:-:S04]  /*22990*/  IMAD R6, R8, UR4, RZ ;  /* 0x0000000408067c24 */ /* 0x001fc8000f8e02ff */
[----:B------:R-:W-:-:S05]  /*229a0*/  IMAD R0, R7, UR5, R6 ;  /* 0x0000000507007c24 */ /* 0x000fca000f8e0206 */
[----:B------:R-:W-:-:S04]  /*229b0*/  IADD3 R0, R5, R0, RZ ;  /* 0x0000000005007210 */ /* 0x000fc80007ffe0ff */
[----:B------:R-:W-:-:S05]  /*229c0*/  LEA.HI.X R3, R4, R3, R0, 0x2, P0 ;  /* 0x0000000304037211 */ /* 0x000fca00000f1400 */
[----:B------:R-:W2:Y:S04]  /*229d0*/  LDG.E R0, desc[UR6][R2.64] ;  /* 0x0000000602007981 */ /* 0x000ea8000c1e1900 */
[----:B--2---:R2:W-:Y:S02]  /*229e0*/  STL [R1], R0 ;  /* 0x0000000001007387 */ /* 0x0045e40000100800 */
.L_x_939:
[----:B------:R-:W3:Y:S04]  /*229f0*/  LDL R7, [R1+0x4] ;  /* 0x0000040001077983 */ /* 0x000ee80000100800 */
[----:B0-2---:R-:W3:Y:S04]  /*22a00*/  LDL R0, [R1+0x8] ;  /* 0x0000080001007983 */ /* 0x005ee80000100800 */
[----:B------:R-:W2:Y:S01]  /*22a10*/  LDL R2, [R1+0x10] ;  /* 0x0000100001027983 */ /* 0x000ea20000100800 */
[----:B---3--:R-:W-:Y:S01]  /*22a20*/  IMAD R0, R0, 0x8, R7 ;  /* 0x0000000800007824 */ /* 0x008fe200078e0207 */
[----:B--2---:R-:W-:-:S04]  /*22a30*/  SHF.L.U32 R2, R2, 0x1f, RZ ;  /* 0x0000001f02027819 */ /* 0x004fc800000006ff */
[----:B------:R-:W0:Y:S02]  /*22a40*/  SYNCS.PHASECHK.TRANS64.TRYWAIT P0, [R0+URZ+0x38840], R2 ;  /* 0x03884002000075a7 */ /* 0x000e24000800017f */
[----:B0-----:R-:W-:Y:S05]  /*22a50*/  @!P0 BRA `(.L_x_940) ;  /* 0x0000005c00cc8947 */ /* 0x001fea0003800000 */
.L_x_1082:
[----:B------:R-:W2:Y:S02]  /*22a60*/  S2R R3, SR_TID.X ;  /* 0x0000000000037919 */ /* 0x000ea40000002100 */
[----:B--2---:R-:W-:-:S04]  /*22a70*/  LOP3.LUT R3, R3, 0x7f, RZ, 0xc0, !PT ;  /* 0x0000007f03037812 */ /* 0x004fc800078ec0ff */
[----:B------:R-:W-:-:S13]  /*22a80*/  ISETP.NE.AND P0, PT, R3, RZ, PT ;  /* 0x000000ff0300720c */ /* 0x000fda0003f05270 */
        /* <DEDUP_REMOVED lines=8> */
.L_x_941:
[----:B0-----:R-:W2:Y:S04]  /*22b10*/  LDL R2, [R1+0x18] ;  /* 0x0000180001027983 */ /* 0x001ea80000100800 */
[----:B------:R-:W3:Y:S04]  /*22b20*/  LDL R6, [R1+0x4] ;  /* 0x0000040001067983 */ /* 0x000ee80000100800 */
[----:B------:R-:W3:Y:S04]  /*22b30*/  LDL R5, [R1+0x8] ;  /* 0x0000080001057983 */ /* 0x000ee80000100800 */
[----:B------:R-:W4:Y:S04]  /*22b40*/  LDL R4, [R1+0x14] ;  /* 0x0000140001047983 */ /* 0x000f280000100800 */
[----:B------:R-:W5:Y:S01]  /*22b50*/  LDL R3, [R1] ;  /* 0x0000000001037983 */ /* 0x000f620000100800 */
[----:B------:R-:W-:-:S02]  /*22b60*/  R2UR UR9, R0 ;  /* 0x00000000000972ca */ /* 0x000fc400000e0000 */
[----:B--2---:R-:W-:Y:S02]  /*22b70*/  R2UR UR5, R2 ;  /* 0x00000000020572ca */ /* 0x004fe400000e0000 */
[----:B------:R-:W2:Y:S01]  /*22b80*/  LDL.LU R2, [R1+0x20] ;  /* 0x0000200001027983 */ /* 0x000ea20000300800 */
[----:B---3--:R-:W-:Y:S01]  /*22b90*/  IMAD R0, R5, 0xa000, R6 ;  /* 0x0000a00005007824 */ /* 0x008fe200078e0206 */
[----:B----4-:R-:W-:-:S04]  /*22ba0*/  R2UR UR11, R4 ;  /* 0x00000000040b72ca */ /* 0x010fc800000e0000 */
[----:B------:R-:W-:Y:S01]  /*22bb0*/  R2UR UR14, R0 ;  /* 0x00000000000e72ca */ /* 0x000fe200000e0000 */
[----:B------:R-:W-:Y:S01]  /*22bc0*/  UIADD3 UR4, UP0, UR38, 0x370, URZ ;  /* 0x0000037026047890 */ /* 0x000fe2000ff1e03f */
[----:B------:R-:W-:Y:S02]  /*22bd0*/  R2UR UR12, R18 ;  /* 0x00000000120c72ca */ /* 0x000fe400000e0000 */
[----:B-----5:R-:W-:Y:S01]  /*22be0*/  R2UR UR13, R3 ;  /* 0x00000000030d72ca */ /* 0x020fe200000e0000 */
[----:B------:R-:W-:Y:S01]  /*22bf0*/  UIADD3 UR9, UR9, 0x38830, URZ ;  /* 0x0003883009097890 */ /* 0x000fe2000fffe03f */
[----:B------:R-:W-:-:S03]  /*22c00*/  PLOP3.LUT P0, PT, PT, PT, PT, 0x80, 0x0 ;  /* 0x000000000000781c */ /* 0x000fc60003f0f070 */
[----:B------:R-:W-:-:S04]  /*22c10*/  UIMAD UR11, UR11, 0x50, UR5 ;  /* 0x000000500b0b78a4 */ /* 0x000fc8000f8e0205 */
[----:B------:R-:W-:Y:S02]  /*22c20*/  UIADD3 UR8, UR14, 0x24400, URZ ;  /* 0x000244000e087890 */ /* 0x000fe4000fffe03f */
[----:B------:R-:W-:Y:S02]  /*22c30*/  UIADD3.X UR5, URZ, UR39, URZ, UP0, !UPT ;  /* 0x000000273f057290 */ /* 0x000fe400087fe43f */
[----:B------:R-:W-:Y:S02]  /*22c40*/  UIADD3 UR15, UR14, 0x26c00, URZ ;  /* 0x00026c000e0f7890 */ /* 0x000fe4000fffe03f */
[----:B------:R-:W-:Y:S01]  /*22c50*/  UIADD3 UR16, UR14, 0x29400, URZ ;  /* 0x000294000e107890 */ /* 0x000fe2000fffe03f */
[----:B------:R-:W-:Y:S01]  /*22c60*/  UMOV UR10, URZ ;  /* 0x0000003f000a7c82 */ /* 0x000fe20008000000 */
[----:B------:R-:W-:Y:S01]  /*22c70*/  UMOV UR6, 0x0 ;  /* 0x0000000000067882 */ /* 0x000fe20000000000 */
[----:B------:R-:W-:Y:S01]  /*22c80*/  UMOV UR7, 0x14f00000 ;  /* 0x14f0000000077882 */ /* 0x000fe20000000000 */
[----:B------:R-:W-:Y:S01]  /*22c90*/  UMOV UR17, 0x40 ;  /* 0x0000004000117882 */ /* 0x000fe20000000000 */
[----:B------:R-:W-:Y:S01]  /*22ca0*/  UIADD3 UR14, UR14, 0x2bc00, URZ ;  /* 0x0002bc000e0e7890 */ /* 0x000fe2000fffe03f */
[----:B------:R0:W-:Y:S02]  /*22cb0*/  UTMALDG.4D [UR8], [UR4], desc[UR6] ;  /* 0x00000608040075b4 */ /* 0x0001e40008019000 */
[----:B0-----:R-:W-:Y:S01]  /*22cc0*/  UMOV UR8, UR15 ;  /* 0x0000000f00087c82 */ /* 0x001fe20008000000 */
[----:B------:R-:W-:Y:S01]  /*22cd0*/  UMOV UR10, UR17 ;  /* 0x00000011000a7c82 */ /* 0x000fe20008000000 */
[----:B------:R-:W-:Y:S01]  /*22ce0*/  UMOV UR15, 0x80 ;  /* 0x00000080000f7882 */ /* 0x000fe20000000000 */
[----:B------:R0:W-:Y:S02]  /*22cf0*/  UTMALDG.4D [UR8], [UR4], desc[UR6] ;  /* 0x00000608040075b4 */ /* 0x0001e40008019000 */
[----:B0-----:R-:W-:Y:S01]  /*22d00*/  UMOV UR8, UR16 ;  /* 0x0000001000087c82 */ /* 0x001fe20008000000 */
[----:B------:R-:W-:Y:S01]  /*22d10*/  UMOV UR10, UR15 ;  /* 0x0000000f000a7c82 */ /* 0x000fe20008000000 */
[----:B------:R-:W-:Y:S01]  /*22d20*/  UMOV UR15, 0xc0 ;  /* 0x000000c0000f7882 */ /* 0x000fe20000000000 */
[----:B------:R0:W-:Y:S02]  /*22d30*/  UTMALDG.4D [UR8], [UR4], desc[UR6] ;  /* 0x00000608040075b4 */ /* 0x0001e40008019000 */
[----:B0-----:R-:W-:Y:S01]  /*22d40*/  UMOV UR8, UR14 ;  /* 0x0000000e00087c82 */ /* 0x001fe20008000000 */
[----:B------:R-:W-:-:S02]  /*22d50*/  UMOV UR10, UR15 ;  /* 0x0000000f000a7c82 */ /* 0x000fc40008000000 */
[----:B------:R3:W-:Y:S01]  /*22d60*/  UTMALDG.4D [UR8], [UR4], desc[UR6] ;  /* 0x00000608040075b4 */ /* 0x0007e20008019000 */
[----:B--2---:R-:W-:-:S04]  /*22d70*/  LOP3.LUT R2, R2, 0xfffffffe, RZ, 0xc0, !PT ;  /* 0xfffffffe02027812 */ /* 0x004fc800078ec0ff */
[----:B------:R-:W-:-:S05]  /*22d80*/  @P0 LOP3.LUT R2, R2, 0x1, RZ, 0xfc, !PT ;  /* 0x0000000102020812 */ /* 0x000fca00078efcff */
[----:B------:R3:W-:Y:S01]  /*22d90*/  STL [R1+0x20], R2 ;  /* 0x0000200201007387 */ /* 0x0007e20000100800 */
[----:B------:R-:W-:Y:S01]  /*22da0*/  NOP ;  /* 0x0000000000007918 */ /* 0x000fe20000000000 */
.L_x_937:
[----:B---3--:R-:W2:Y:S04]  /*22db0*/  LDL R2, [R1+0x4] ;  /* 0x0000040001027983 */ /* 0x008ea80000100800 */
[----:B------:R-:W3:Y:S04]  /*22dc0*/  LDL.LU R3, [R1+0x40] ;  /* 0x0000400001037983 */ /* 0x000ee80000300800 */
[----:B------:R-:W4:Y:S04]  /*22dd0*/  LDL.LU R5, [R1+0x30] ;  /* 0x0000300001057983 */ /* 0x000f280000300800 */
[----:B0-----:R-:W5:Y:S01]  /*22de0*/  LDL.LU R4, [R1+0x48] ;  /* 0x0000480001047983 */ /* 0x001f620000300800 */
[----:B------:R-:W-:Y:S05]  /*22df0*/  WARPSYNC.ALL ;  /* 0x0000000000007948 */ /* 0x000fea0003800000 */
[----:B------:R-:W-:Y:S01]  /*22e00*/  ULDC.64 UR4, c[0x0][0x298] ;  /* 0x0000a60000047ab9 */ /* 0x000fe20000000a00 */
[----:B------:R-:W-:Y:S01]  /*22e10*/  ULDC.64 UR6, c[0x0][0xa00] ;  /* 0x0002800000067ab9 */ /* 0x000fe20000000a00 */
[----:B------:R-:W-:Y:S01]  /*22e20*/  BSSY B6, `(.L_x_942) ;  /* 0x0000024000067945 */ /* 0x000fe20003800000 */
[----:B------:R-:W-:Y:S01]  /*22e30*/  BAR.SYNC.DEFER_BLOCKING 0x8, 0x180 ;  /* 0x0206000000007b1d */ /* 0x000fe20000010000 */
[----:B------:R-:W-:-:S04]  /*22e40*/  ISETP.NE.U32.AND P0, PT, RZ, UR6, PT ;  /* 0x00000006ff007c0c */ /* 0x000fc8000bf05070 */
[----:B------:R-:W-:Y:S02]  /*22e50*/  ISETP.NE.AND.EX P0, PT, RZ, UR7, PT, P0 ;  /* 0x00000007ff007c0c */ /* 0x000fe4000bf05300 */
[----:B--2---:R-:W-:Y:S02]  /*22e60*/  IADD3 R2, R2, 0x14400, RZ ;  /* 0x0001440002027810 */ /* 0x004fe40007ffe0ff */
[----:B---3--:R-:W-:Y:S02]  /*22e70*/  SHF.R.S32.HI R0, RZ, 0x1f, R3 ;  /* 0x0000001fff007819 */ /* 0x008fe40000011403 */
[----:B------:R-:W-:Y:S02]  /*22e80*/  LOP3.LUT P1, RZ, R2, 0x3ff, RZ, 0xc0, !PT ;  /* 0x000003ff02ff7812 */ /* 0x000fe4000782c0ff */
[----:B----4-:R-:W-:Y:S01]  /*22e90*/  SEL R5, R5, RZ, !P0 ;  /* 0x000000ff05057207 */ /* 0x010fe20004000000 */
[----:B------:R-:W-:Y:S01]  /*22ea0*/  IMAD R0, R0, UR4, RZ ;  /* 0x0000000400007c24 */ /* 0x000fe2000f8e02ff */
[----:B-----5:R-:W-:-:S03]  /*22eb0*/  SEL R4, R4, RZ, !P0 ;  /* 0x000000ff04047207 */ /* 0x020fc60004000000 */
[C---:B------:R-:W-:Y:S02]  /*22ec0*/  IMAD R0, R3.reuse, UR5, R0 ;  /* 0x0000000503007c24 */ /* 0x040fe4000f8e0200 */
[----:B------:R-:W-:-:S05]  /*22ed0*/  IMAD.WIDE.U32 R2, R3, UR4, RZ ;  /* 0x0000000403027c25 */ /* 0x000fca000f8e00ff */
[----:B------:R0:W-:Y:S04]  /*22ee0*/  STL.64 [R1+0x40], R2 ;  /* 0x0000400201007387 */ /* 0x0001e80000100a00 */
[----:B------:R2:W-:Y:S04]  /*22ef0*/  STL [R1+0x30], R5 ;  /* 0x0000300501007387 */ /* 0x0005e80000100800 */
[----:B------:R2:W-:Y:S01]  /*22f00*/  STL [R1+0x5c], R4 ;  /* 0x00005c0401007387 */ /* 0x0005e20000100800 */
[----:B0-----:R-:W-:Y:S01]  /*22f10*/  IMAD.IADD R2, R3, 0x1, R0 ;  /* 0x0000000103027824 */ /* 0x001fe200078e0200 */
[----:B------:R-:W-:-:S05]  /*22f20*/  SHF.R.S32.HI R0, RZ, 0x1f, R18 ;  /* 0x0000001fff007819 */ /* 0x000fca0000011412 */
[----:B------:R2:W-:Y:S04]  /*22f30*/  STL [R1+0x58], R0 ;  /* 0x0000580001007387 */ /* 0x0005e80000100800 */
[----:B------:R2:W-:Y:S01]  /*22f40*/  STL [R1+0x48], R2 ;  /* 0x0000480201007387 */ /* 0x0005e20000100800 */
[----:B------:R-:W-:Y:S05]  /*22f50*/  @!P1 BRA `(.L_x_943) ;  /* 0x0000000000409947 */ /* 0x000fea0003800000 */
[----:B--2---:R-:W-:Y:S01]  /*22f60*/  MOV R2, 0x0 ;  /* 0x0000000000027802 */ /* 0x004fe20000000f00 */
        /* <DEDUP_REMOVED lines=14> */
[----:B01----:R-:W-:Y:S05]  /*23050*/  CALL.ABS.NOINC R2 ;  /* 0x0000000002007343 */ /* 0x003fea0003c00000 */
.L_x_943:
[----:B------:R-:W-:Y:S05]  /*23060*/  BSYNC B6 ;  /* 0x0000000000067941 */ /* 0x000fea0003800000 */
.L_x_942:
[----:B------:R-:W3:Y:S01]  /*23070*/  LDL.LU R6, [R1+0x48] ;  /* 0x0000480001067983 */ /* 0x000ee20000300800 */
[----:B------:R-:W-:Y:S01]  /*23080*/  ULDC.64 UR4, c[0x0][0x2d8] ;  /* 0x0000b60000047ab9 */ /* 0x000fe20000000a00 */
[----:B------:R-:W0:Y:S01]  /*23090*/  LDC R7, c[0x0][0x448] ;  /* 0x00011200ff077b82 */ /* 0x000e220000000800 */
[----:B------:R-:W-:Y:S01]  /*230a0*/  SHF.L.U32 R17, R17, 0x7, RZ ;  /* 0x0000000711117819 */ /* 0x000fe200000006ff */
[----:B--2---:R-:W3:Y:S01]  /*230b0*/  LDL.LU.64 R2, [R1+0x40] ;  /* 0x0000400001027983 */ /* 0x004ee20000300a00 */
[----:B------:R-:W-:-:S03]  /*230c0*/  ULDC.64 UR6, c[0x0][0x280] ;  /* 0x0000a00000067ab9 */ /* 0x000fc60000000a00 */
[----:B------:R-:W2:Y:S04]  /*230d0*/  LDL.LU R0, [R1+0x58] ;  /* 0x0000580001007983 */ /* 0x000ea80000300800 */
[----:B------:R-:W4:Y:S04]  /*230e0*/  LDL.LU R5, [R1+0x5c] ;  /* 0x00005c0001057983 */ /* 0x000f280000300800 */
[----:B------:R-:W4:Y:S01]  /*230f0*/  LDL.LU R4, [R1+0x30] ;  /* 0x0000300001047983 */ /* 0x000f220000300800 */
[----:B------:R-:W1:Y:S01]  /*23100*/  S2R R8, SR_TID.X ;  /* 0x0000000000087919 */ /* 0x000e620000002100 */
[----:B------:R-:W1:Y:S01]  /*23110*/  S2R R10, SR_TID.X ;  /* 0x00000000000a7919 */ /* 0x000e620000002100 */
[----:B0-----:R-:W-:Y:S01]  /*23120*/  ISETP.NE.AND P0, PT, R7, 0x1, PT ;  /* 0x000000010700780c */ /* 0x001fe20003f05270 */
[----:B-1----:R-:W-:-:S02]  /*23130*/  IMAD.SHL.U32 R8, R8, 0x8, RZ ;  /* 0x0000000808087824 */ /* 0x002fc400078e00ff */
[----:B------:R-:W-:-:S03]  /*23140*/  IMAD.SHL.U32 R10, R10, 0x8, RZ ;  /* 0x000000080a0a7824 */ /* 0x000fc600078e00ff */
[----:B------:R-:W-:-:S04]  /*23150*/  LOP3.LUT R8, R8, 0x38, RZ, 0xc0, !PT ;  /* 0x0000003808087812 */ /* 0x000fc800078ec0ff */
[C---:B------:R-:W-:Y:S02]  /*23160*/  LOP3.LUT R9, R8.reuse, 0x80, RZ, 0xfc, !PT ;  /* 0x0000008008097812 */ /* 0x040fe400078efcff */
[----:B------:R-:W-:Y:S02]  /*23170*/  LOP3.LUT R11, R8, 0x40, RZ, 0xfc, !PT ;  /* 0x00000040080b7812 */ /* 0x000fe400078efcff */
[----:B------:R-:W-:Y:S02]  /*23180*/  LOP3.LUT R10, R10, 0x38, RZ, 0xc0, !PT ;  /* 0x000000380a0a7812 */ /* 0x000fe400078ec0ff */
[----:B------:R-:W-:Y:S01]  /*23190*/  LOP3.LUT R8, R8, 0xc0, RZ, 0xfc, !PT ;  /* 0x000000c008087812 */ /* 0x000fe200078efcff */
[----:B---3--:R-:W-:Y:S02]  /*231a0*/  IMAD.MOV.U32 R3, RZ, RZ, R6 ;  /* 0x000000ffff037224 */ /* 0x008fe400078e0006 */
[----:B------:R-:W0:Y:S01]  /*231b0*/  @P0 LDC R6, c[0x0][0x450] ;  /* 0x00011400ff060b82 */ /* 0x000e220000000800 */
[----:B--2---:R-:W-:-:S02]  /*231c0*/  IMAD R0, R0, UR4, RZ ;  /* 0x0000000400007c24 */ /* 0x004fc4000f8e02ff */
[----:B------:R-:W-:-:S04]  /*231d0*/  IMAD.WIDE.U32 R2, R18, UR4, R2 ;  /* 0x0000000412027c25 */ /* 0x000fc8000f8e0002 */
[----:B------:R-:W-:Y:S01]  /*231e0*/  IMAD R0, R18, UR5, R0 ;  /* 0x0000000512007c24 */ /* 0x000fe2000f8e0200 */
[----:B------:R-:W-:-:S04]  /*231f0*/  ULDC.64 UR4, c[0x0][0x2e0] ;  /* 0x0000b80000047ab9 */ /* 0x000fc80000000a00 */
[----:B------:R-:W-:Y:S01]  /*23200*/  IADD3 R3, R3, R0, RZ ;  /* 0x0000000003037210 */ /* 0x000fe20007ffe0ff */
[----:B----4-:R-:W-:-:S04]  /*23210*/  IMAD R0, R5, UR4, RZ ;  /* 0x0000000405007c24 */ /* 0x010fc8000f8e02ff */
[C---:B------:R-:W-:Y:S02]  /*23220*/  IMAD R0, R4.reuse, UR5, R0 ;  /* 0x0000000504007c24 */ /* 0x040fe4000f8e0200 */
[----:B------:R-:W-:Y:S01]  /*23230*/  IMAD.WIDE.U32 R2, R4, UR4, R2 ;  /* 0x0000000404027c25 */ /* 0x000fe2000f8e0002 */
[----:B------:R-:W-:Y:S01]  /*23240*/  ULDC.64 UR4, c[0x0][0x2d0] ;  /* 0x0000b40000047ab9 */ /* 0x000fe20000000a00 */
[----:B------:R-:W1:Y:S02]  /*23250*/  S2R R4, SR_TID.X ;  /* 0x0000000000047919 */ /* 0x000e640000002100 */
[----:B------:R-:W-:Y:S01]  /*23260*/  IMAD.IADD R3, R3, 0x1, R0 ;  /* 0x0000000103037824 */ /* 0x000fe200078e0200 */
[----:B-1----:R-:W-:-:S04]  /*23270*/  LOP3.LUT R4, R4, 0x7f, RZ, 0xc0, !PT ;  /* 0x0000007f04047812 */ /* 0x002fc800078ec0ff */
[----:B------:R-:W-:Y:S02]  /*23280*/  SHF.R.U32.HI R5, RZ, 0x3, R4 ;  /* 0x00000003ff057819 */ /* 0x000fe40000011604 */
[----:B------:R-:W1:Y:S02]  /*23290*/  S2R R4, SR_TID.X ;  /* 0x0000000000047919 */ /* 0x000e640000002100 */
[----:B-1----:R-:W-:-:S05]  /*232a0*/  IMAD.SHL.U32 R4, R4, 0x10, RZ ;  /* 0x0000001004047824 */ /* 0x002fca00078e00ff */
[----:B------:R-:W-:Y:S02]  /*232b0*/  LOP3.LUT R4, R5, 0x70, R4, 0xf8, !PT ;  /* 0x0000007005047812 */ /* 0x000fe400078ef804 */
[----:B------:R-:W1:Y:S02]  /*232c0*/  @P0 LDC R5, c[0x0][0x44c] ;  /* 0x00011300ff050b82 */ /* 0x000e640000000800 */
[----:B------:R-:W-:-:S05]  /*232d0*/  LOP3.LUT R4, R4, R17, RZ, 0xfc, !PT ;  /* 0x0000001104047212 */ /* 0x000fca00078efcff */
[----:B------:R-:W-:Y:S02]  /*232e0*/  IMAD.MOV.U32 R0, RZ, RZ, R4 ;  /* 0x000000ffff007224 */ /* 0x000fe400078e0004 */
[----:B-1----:R-:W-:-:S05]  /*232f0*/  @P0 IMAD.HI.U32 R5, R4, R5, RZ ;  /* 0x0000000504050227 */ /* 0x002fca00078e00ff */
[----:B0-----:R-:W-:-:S05]  /*23300*/  @P0 SHF.R.U32.HI R0, RZ, R6, R5 ;  /* 0x00000006ff000219 */ /* 0x001fca0000011605 */
[----:B------:R-:W-:Y:S02]  /*23310*/  IMAD.MOV R5, RZ, RZ, -R0 ;  /* 0x000000ffff057224 */ /* 0x000fe400078e0a00 */
[----:B------:R-:W-:-:S04]  /*23320*/  IMAD.WIDE.U32 R2, R0, UR4, R2 ;  /* 0x0000000400027c25 */ /* 0x000fc8000f8e0002 */
[----:B------:R-:W-:Y:S01]  /*23330*/  IMAD R4, R7, R5, R4 ;  /* 0x0000000507047224 */ /* 0x000fe200078e0204 */
[----:B------:R-:W-:-:S05]  /*23340*/  SHF.R.S32.HI R5, RZ, 0x1f, R0 ;  /* 0x0000001fff057819 */ /* 0x000fca0000011400 */
[----:B------:R-:W-:-:S04]  /*23350*/  IMAD R5, R5, UR4, RZ ;  /* 0x0000000405057c24 */ /* 0x000fc8000f8e02ff */
[----:B------:R-:W-:Y:S01]  /*23360*/  IMAD R0, R0, UR5, R5 ;  /* 0x0000000500007c24 */ /* 0x000fe2000f8e0205 */
[----:B------:R-:W-:-:S04]  /*23370*/  ULDC.64 UR4, c[0x0][0x2c8] ;  /* 0x0000b20000047ab9 */ /* 0x000fc80000000a00 */
[----:B------:R-:W-:Y:S02]  /*23380*/  IADD3 R3, R3, R0, RZ ;  /* 0x0000000003037210 */ /* 0x000fe40007ffe0ff */
        /* <DEDUP_REMOVED lines=8> */
[----:B------:R-:W-:Y:S02]  /*23410*/  ISETP.GE.AND P0, PT, R10, UR4, PT ;  /* 0x000000040a007c0c */ /* 0x000fe4000bf06270 */
[----:B------:R-:W-:-:S02]  /*23420*/  IADD3 R0, R3, R0, RZ ;  /* 0x0000000003007210 */ /* 0x000fc40007ffe0ff */
[----:B------:R-:W-:Y:S02]  /*23430*/  ISETP.GE.AND P1, PT, R11, UR4, PT ;  /* 0x000000040b007c0c */ /* 0x000fe4000bf26270 */
[----:B------:R-:W-:Y:S01]  /*23440*/  ISETP.GE.AND P3, PT, R8, UR4, PT ;  /* 0x0000000408007c0c */ /* 0x000fe2000bf66270 */
[----:B------:R-:W-:Y:S01]  /*23450*/  UMOV UR4, 0xffffffff ;  /* 0xffffffff00047882 */ /* 0x000fe20000000000 */
[----:B------:R-:W-:Y:S02]  /*23460*/  LEA.HI.X R3, R2, UR7, R0, 0x1, P4 ;  /* 0x0000000702037c11 */ /* 0x000fe4000a0f0c00 */
[----:B0-----:R-:W-:Y:S09]  /*23470*/  BRA.DIV UR4, `(.L_x_944) ;  /* 0x0000005604587947 */ /* 0x001ff2000b800000 */
[----:B------:R-:W2:Y:S01]  /*23480*/  LDL.LU R6, [R1+0x50] ;  /* 0x0000500001067983 */ /* 0x000ea20000300800 */
[----:B------:R-:W0:Y:S02]  /*23490*/  S2R R8, SR_TID.X ;  /* 0x0000000000087919 */ /* 0x000e240000002100 */
[----:B0-----:R-:W-:-:S04]  /*234a0*/  LOP3.LUT R8, R8, 0x7f, RZ, 0xc0, !PT ;  /* 0x0000007f08087812 */ /* 0x001fc800078ec0ff */
[----:B------:R-:W-:-:S05]  /*234b0*/  SHF.R.U32.HI R8, RZ, 0x3, R8 ;  /* 0x00000003ff087819 */ /* 0x000fca0000011608 */
[----:B------:R-:W-:Y:S01]  /*234c0*/  IMAD.IADD R0, R8, 0x1, R17 ;  /* 0x0000000108007824 */ /* 0x000fe200078e0211 */
[----:B------:R-:W-:-:S04]  /*234d0*/  ULDC.64 UR4, c[0x0][0x208] ;  /* 0x0000820000047ab9 */ /* 0x000fc80000000a00 */
[----:B------:R-:W-:Y:S01]  /*234e0*/  IADD3 R5, R0, 0x10, RZ ;  /* 0x0000001000057810 */ /* 0x000fe20007ffe0ff */
[----:B--2---:R-:W-:Y:S02]  /*234f0*/  IMAD R2, R6, R7, RZ ;  /* 0x0000000706027224 */ /* 0x004fe400078e02ff */
[----:B------:R-:W0:Y:S04]  /*23500*/  SHFL.IDX PT, R7, R4, RZ, 0x181f ;  /* 0x00181fff04077589 */ /* 0x000e2800000e0000 */
[----:B------:R-:W1:Y:S01]  /*23510*/  SHFL.IDX PT, R6, R3, RZ, 0x181f ;  /* 0x00181fff03067589 */ /* 0x000e6200000e0000 */
[----:B------:R-:W-:-:S13]  /*23520*/  ISETP.GE.AND P5, PT, R0, R2, PT ;  /* 0x000000020000720c */ /* 0x000fda0003fa6270 */
[----:B0-----:R-:W-:-:S05]  /*23530*/  @!P5 LEA R7, P4, R10, R7, 0x1 ;  /* 0x000000070a07d211 */ /* 0x001fca00078808ff */
[----:B-1----:R-:W-:-:S05]  /*23540*/  @!P5 IMAD.X R6, RZ, RZ, R6, P4 ;  /* 0x000000ffff06d224 */ /* 0x002fca00020e0606 */
[----:B------:R-:W-:-:S04]  /*23550*/  @!P5 LOP3.LUT R7, R7, R6, RZ, 0x3c, !PT ;  /* 0x000000060707d212 */ /* 0x000fc800078e3cff */
[----:B------:R-:W-:-:S04]  /*23560*/  @!P5 LOP3.LUT R6, R7, R6, RZ, 0x3c, !PT ;  /* 0x000000060706d212 */ /* 0x000fc800078e3cff */
[----:B------:R-:W-:-:S05]  /*23570*/  @!P5 LOP3.LUT R7, R7, R6, RZ, 0x3c, !PT ;  /* 0x000000060707d212 */ /* 0x000fca00078e3cff */
[----:B------:R-:W-:Y:S01]  /*23580*/  @!PT LDS RZ, [RZ] ;  /* 0x00000000fffff984 */ /* 0x000fe20000000800 */
        /* <DEDUP_REMOVED lines=9> */
[----:B------:R-:W-:Y:S01]  /*23620*/  @!P5 IMAD.MOV.U32 R7, RZ, RZ, R6 ;  /* 0x000000ffff07d224 */ /* 0x000fe200078e0006 */
[----:B------:R-:W-:Y:S01]  /*23630*/  @!P5 MOV R6, R5 ;  /* 0x000000050006d202 */ /* 0x000fe20000000f00 */
[----:B------:R-:W-:-:S04]  /*23640*/  VIADD R5, R0, 0x20 ;  /* 0x0000002000057836 */ /* 0x000fc80000000000 */
        /* <DEDUP_REMOVED lines=8> */
[----:B0-----:R-:W-:-:S05]  /*236d0*/  @!P5 IMAD.X R6, RZ, RZ, R6, P4 ;  /* 0x000000ffff06d224 */ /* 0x001fca00020e0606 */
[----:B------:R-:W-:Y:S01]  /*236e0*/  @!P5 MOV R7, R6 ;  /* 0x000000060007d202 */ /* 0x000fe20000000f00 */
        /* <DEDUP_REMOVED lines=9> */
[----:B-1----:R-:W-:-:S04]  /*23780*/  @!P5 LEA R5, P4, R10, R5, 0x1 ;  /* 0x000000050a05d211 */ /* 0x002fc800078808ff */
[----:B0-----:R-:W-:-:S05]  /*23790*/  @!P5 IADD3.X R6, RZ, R6, RZ, P4, !PT ;  /* 0x00000006ff06d210 */ /* 0x001fca00027fe4ff */
[----:B------:R-:W-:Y:S02]  /*237a0*/  @!P5 IMAD.MOV.U32 R7, RZ, RZ, R6 ;  /* 0x000000ffff07d224 */ /* 0x000fe400078e0006 */
[----:B------:R-:W-:Y:S01]  /*237b0*/  @!P5 IMAD.MOV.U32 R6, RZ, RZ, R5 ;  /* 0x000000ffff06d224 */ /* 0x000fe200078e0005 */
[----:B------:R-:W-:-:S04]  /*237c0*/  IADD3 R5, R0, 0x40, RZ ;  /* 0x0000004000057810 */ /* 0x000fc80007ffe0ff */
        /* <DEDUP_REMOVED lines=30> */
[----:B------:R-:W0:Y:S06]  /*239b0*/  SHFL.IDX PT, R8, R3, 0x6, 0x181f ;  /* 0x00d81f0003087f89 */ /* 0x000e2c00000e0000 */
[----:B-1----:R-:W-:-:S04]  /*239c0*/  @!P5 LEA R5, P4, R10, R5, 0x1 ;  /* 0x000000050a05d211 */ /* 0x002fc800078808ff */
[----:B0-----:R-:W-:-:S05]  /*239d0*/  @!P5 IADD3.X R6, RZ, R8, RZ, P4, !PT ;  /* 0x00000008ff06d210 */ /* 0x001fca00027fe4ff */
[----:B------:R-:W-:Y:S02]  /*239e0*/  @!P5 IMAD.MOV.U32 R7, RZ, RZ, R6 ;  /* 0x000000ffff07d224 */ /* 0x000fe400078e0006 */
[----:B------:R-:W-:Y:S02]  /*239f0*/  @!P5 IMAD.MOV.U32 R6, RZ, RZ, R5 ;  /* 0x000000ffff06d224 */ /* 0x000fe400078e0005 */
[----:B------:R0:W1:Y:S04]  /*23a00*/  SHFL.IDX PT, R5, R3, 0x7, 0x181f ;  /* 0x00f81f0003057f89 */ /* 0x00006800000e0000 */
[----:B------:R0:W-:Y:S04]  /*23a10*/  @!P5 LDGSTS.E.BYPASS.LTC128B.128 [R9+0x17400], desc[UR4][R6.64], !P0 ;  /* 0x174000000609dfae */ /* 0x0001e8000c101d44 */
[----:B------:R0:W-:Y:S04]  /*23a20*/  @!P5 LDGSTS.E.BYPASS.LTC128B.128 [R9+0x1b400], desc[UR4][R6.64+0x80], !P1 ;  /* 0x1b4000800609dfae */ /* 0x0001e8000c901d44 */
[----:B------:R0:W-:Y:S04]  /*23a30*/  @!P5 LDGSTS.E.BYPASS.LTC128B.128 [R9+0x1f400], desc[UR4][R6.64+0x100], !P2 ;  /* 0x1f4001000609dfae */ /* 0x0001e8000d101d44 */
[----:B------:R0:W-:Y:S04]  /*23a40*/  @!P5 LDGSTS.E.BYPASS.LTC128B.128 [R9+0x23400], desc[UR4][R6.64+0x180], !P3 ;  /* 0x234001800609dfae */ /* 0x0001e8000d901d44 */
[----:B------:R0:W2:Y:S02]  /*23a50*/  SHFL.IDX PT, R3, R4, 0x7, 0x181f ;  /* 0x00f81f0004037f89 */ /* 0x0000a400000e0000 */
.L_x_1099:
[----:B------:R-:W-:Y:S01]  /*23a60*/  IADD3 R0, R0, 0x70, RZ ;  /* 0x0000007000007810 */ /* 0x000fe20007ffe0ff */
[----:B------:R-:W-:Y:S03]  /*23a70*/  BSSY B0, `(.L_x_945) ;  /* 0x000000d000007945 */ /* 0x000fe60003800000 */
        /* <DEDUP_REMOVED lines=12> */
.L_x_946:
[----:B------:R-:W-:Y:S05]  /*23b40*/  BSYNC B0 ;  /* 0x0000000000007941 */ /* 0x000fea0003800000 */
.L_x_945:
[----:B0--3--:R-:W3:Y:S01]  /*23b50*/  LDL R9, [R1+0x4] ;  /* 0x0000040001097983 */ /* 0x009ee20000100800 */
[----:B------:R-:W-:Y:S01]  /*23b60*/  PLOP3.LUT P0, PT, PT, PT, PT, 0x80, 0x0 ;  /* 0x000000000000781c */ /* 0x000fe20003f0f070 */
[----:B------:R-:W-:Y:S01]  /*23b70*/  NOP ;  /* 0x0000000000007918 */ /* 0x000fe20000000000 */
[----:B---3--:R-:W-:-:S11]  /*23b80*/  VIADD R10, R9, 0x38800 ;  /* 0x00038800090a7836 */ /* 0x008fd60000000000 */
.L_x_947:
[----:B------:R-:W3:Y:S01]  /*23b90*/  LDL R2, [R1+0x4] ;  /* 0x0000040001027983 */ /* 0x000ee20000100800 */
[----:B------:R-:W-:Y:S02]  /*23ba0*/  PLOP3.LUT P1, PT, P1, P0, PT, 0xa2, 0x0 ;  /* 0x000000000000781c */ /* 0x000fe40000f21472 */
[----:B---3--:R-:W-:-:S08]  /*23bb0*/  @P0 R2UR P1, UR4, R2 ;  /* 0x00000000020402ca */ /* 0x008fd00000020000 */
[----:B------:R-:W-:-:S05]  /*23bc0*/  @P0 PLOP3.LUT P0, PT, P1, PT, PT, 0x80, 0x0 ;  /* 0x000000000000081c */ /* 0x000fca0000f0f070 */
[----:B------:R-:W-:Y:S01]  /*23bd0*/  @!P1 SYNCS.ARRIVE.TRANS64.RED.A0T1 RZ, [UR4+0x38800], RZ ;  /* 0x038800ffffff99a7 */ /* 0x000fe20008200404 */
[----:B------:R-:W-:Y:S07]  /*23be0*/  @!P1 ARRIVES.LDGSTSBAR.64.TRANSCNT [UR4+0x38800] ;  /* 0x03880000ff0099b0 */ /* 0x000fee0008000a84 */
[----:B------:R-:W-:Y:S05]  /*23bf0*/  @P0 BRA.U.ANY `(.L_x_947) ;  /* 0xfffffffd00e40947 */ /* 0x000fea000393ffff */
[----:B--2---:R-:W2:Y:S02]  /*23c00*/  LDL.LU R3, [R1+0x54] ;  /* 0x0000540001037983 */ /* 0x004ea40000300800 */
[----:B--2---:R-:W-:-:S04]  /*23c10*/  IADD3 R3, R3, 0x1, RZ ;  /* 0x0000000103037810 */ /* 0x004fc80007ffe0ff */
[----:B------:R-:W-:Y:S01]  /*23c20*/  LEA.HI R0, R3, R3, RZ, 0x1 ;  /* 0x0000000303007211 */ /* 0x000fe200078f08ff */
[----:B------:R0:W-:Y:S03]  /*23c30*/  STL [R1+0x54], R3 ;  /* 0x0000540301007387 */ /* 0x0001e60000100800 */
        /* <DEDUP_REMOVED lines=8> */
.L_x_1100:
[----:B------:R-:W-:Y:S05]  /*23cc0*/  BSYNC B0 ;  /* 0x0000000000007941 */ /* 0x000fea0003800000 */
.L_x_948:
[----:B0-----:R-:W2:Y:S01]  /*23cd0*/  LDL.LU R2, [R1+0x4c] ;  /* 0x00004c0001027983 */ /* 0x001ea20000300800 */
[----:B------:R-:W-:Y:S01]  /*23ce0*/  BSSY B0, `(.L_x_950) ;  /* 0x00002bb000007945 */ /* 0x000fe20003800000 */
[----:B--2---:R-:W-:-:S13]  /*23cf0*/  ISETP.GE.AND P0, PT, R2, 0x51, PT ;  /* 0x000000510200780c */ /* 0x004fda0003f06270 */
[----:B------:R-:W-:Y:S05]  /*23d00*/  @!P0 BRA `(.L_x_951) ;  /* 0x0000002800e08947 */ /* 0x000fea0003800000 */
[----:B------:R-:W2:Y:S01]  /*23d10*/  LDL R2, [R1+0x38] ;  /* 0x0000380001027983 */ /* 0x000ea20000100800 */
[----:B------:R-:W-:Y:S01]  /*23d20*/  MOV R0, 0x1 ;  /* 0x0000000100007802 */ /* 0x000fe20000000f00 */
        /* <DEDUP_REMOVED lines=12> */
[----:B--2---:R-:W-:-:S02]  /*23df0*/  LOP3.LUT P1, RZ, R4, 0x1, RZ, 0xc0, !PT ;  /* 0x0000000104ff7812 */ /* 0x004fc4000782c0ff */
[----:B---3--:R-:W-:-:S04]  /*23e00*/  IADD3 R7, R3, 0x1, RZ ;  /* 0x0000000103077810 */ /* 0x008fc80007ffe0ff */
[----:B------:R-:W-:-:S04]  /*23e10*/  ISETP.NE.AND P0, PT, R7, 0x2, PT ;  /* 0x000000020700780c */ /* 0x000fc80003f05270 */
[----:B------:R-:W-:Y:S02]  /*23e20*/  SEL R9, RZ, 0x1, P0 ;  /* 0x00000001ff097807 */ /* 0x000fe40000000000 */
[----:B------:R-:W-:Y:S02]  /*23e30*/  SEL R7, R7, RZ, P0 ;  /* 0x000000ff07077207 */ /* 0x000fe40000000000 */
[----:B----4-:R-:W-:Y:S01]  /*23e40*/  LOP3.LUT R9, R2, R9, RZ, 0x3c, !PT ;  /* 0x0000000902097212 */ /* 0x010fe200078e3cff */
[----:B------:R-:W-:Y:S06]  /*23e50*/  @!P1 BRA `(.L_x_955) ;  /* 0x0000000c005c9947 */ /* 0x000fec0003800000 */
[----:B------:R0:W5:Y:S01]  /*23e60*/  LDL R4, [R1] ;  /* 0x0000000001047983 */ /* 0x0001620000100800 */
[----:B------:R-:W-:Y:S02]  /*23e70*/  ULDC.64 UR4, c[0x0][0x418] ;  /* 0x0001060000047ab9 */ /* 0x000fe40000000a00 */
[----:B------:R-:W-:-:S04]  /*23e80*/  ISETP.NE.U32.AND P0, PT, RZ, UR4, PT ;  /* 0x00000004ff007c0c */ /* 0x000fc8000bf05070 */
[----:B------:R-:W-:-:S13]  /*23e90*/  ISETP.NE.AND.EX P0, PT, RZ, UR5, PT, P0 ;  /* 0x00000005ff007c0c */ /* 0x000fda000bf05300 */
[----:B0-----:R-:W-:Y:S05]  /*23ea0*/  @!P0 BRA `(.L_x_956) ;  /* 0x0000000000508947 */ /* 0x001fea0003800000 */
[----:B------:R-:W2:Y:S01]  /*23eb0*/  LDL R11, [R1+0x28] ;  /* 0x00002800010b7983 */ /* 0x000ea20000100800 */
[----:B-1----:R-:W0:Y:S01]  /*23ec0*/  LDC R5, c[0x0][0x43c] ;  /* 0x00010f00ff057b82 */ /* 0x002e220000000800 */
[----:B------:R-:W-:Y:S02]  /*23ed0*/  ULDC.64 UR6, c[0x0][0x428] ;  /* 0x00010a0000067ab9 */ /* 0x000fe40000000a00 */
[----:B------:R-:W3:Y:S01]  /*23ee0*/  LDL R6, [R1+0xc] ;  /* 0x00000c0001067983 */ /* 0x000ee20000100800 */
[----:B------:R-:W-:Y:S01]  /*23ef0*/  ULDC.64 UR8, c[0x0][0x208] ;  /* 0x0000820000087ab9 */ /* 0x000fe20000000a00 */
[----:B0-----:R-:W-:-:S13]  /*23f00*/  ISETP.NE.AND P0, PT, R5, 0x1, PT ;  /* 0x000000010500780c */ /* 0x001fda0003f05270 */
[----:B------:R-:W0:Y:S02]  /*23f10*/  @P0 LDC.64 R2, c[0x0][0x440] ;  /* 0x00011000ff020b82 */ /* 0x000e240000000a00 */
[----:B0----5:R-:W-:-:S04]  /*23f20*/  @P0 IMAD.HI.U32 R4, R0, R2, RZ ;  /* 0x0000000200040227 */ /* 0x021fc800078e00ff */
[----:B------:R-:W-:Y:S01]  /*23f30*/  IMAD.MOV.U32 R2, RZ, RZ, R0 ;  /* 0x000000ffff027224 */ /* 0x000fe200078e0000 */
[----:B------:R-:W-:-:S05]  /*23f40*/  @P0 SHF.R.U32.HI R2, RZ, R3, R4 ;  /* 0x00000003ff020219 */ /* 0x000fca0000011604 */
[----:B------:R-:W-:-:S04]  /*23f50*/  IMAD.MOV R3, RZ, RZ, -R2 ;  /* 0x000000ffff037224 */ /* 0x000fc800078e0a02 */
[----:B------:R-:W-:Y:S01]  /*23f60*/  IMAD R0, R5, R3, R0 ;  /* 0x0000000305007224 */ /* 0x000fe200078e0200 */
[----:B------:R-:W-:Y:S01]  /*23f70*/  SHF.R.S32.HI R3, RZ, 0x1f, R2 ;  /* 0x0000001fff037819 */ /* 0x000fe20000011402 */
[----:B--2---:R-:W-:-:S04]  /*23f80*/  IMAD R4, R11, UR6, RZ ;  /* 0x000000060b047c24 */ /* 0x004fc8000f8e02ff */
[C---:B---3--:R-:W-:Y:S02]  /*23f90*/  IMAD R4, R6.reuse, UR7, R4 ;  /* 0x0000000706047c24 */ /* 0x048fe4000f8e0204 */
[----:B------:R-:W-:-:S05]  /*23fa0*/  IMAD.WIDE.U32 R2, R6, UR6, R2 ;  /* 0x0000000606027c25 */ /* 0x000fca000f8e0002 */
[----:B------:R-:W-:Y:S02]  /*23fb0*/  IADD3 R3, R4, R3, RZ ;  /* 0x0000000304037210 */ /* 0x000fe40007ffe0ff */
[----:B------:R-:W-:-:S04]  /*23fc0*/  LEA R4, P0, R2, UR4, 0x2 ;  /* 0x0000000402047c11 */ /* 0x000fc8000f8010ff */
[----:B------:R-:W-:-:S05]  /*23fd0*/  LEA.HI.X R5, R2, UR5, R3, 0x2, P0 ;  /* 0x0000000502057c11 */ /* 0x000fca00080f1403 */
[----:B------:R0:W5:Y:S04]  /*23fe0*/  LDG.E R4, desc[UR8][R4.64] ;  /* 0x0000000804047981 */ /* 0x000168000c1e1900 */
.L_x_956:
[----:B------:R-:W2:Y:S01]  /*23ff0*/  LDL R2, [R1+0x4] ;  /* 0x0000040001027983 */ /* 0x000ea20000100800 */
[----:B------:R-:W-:Y:S01]  /*24000*/  BSSY B3, `(.L_x_957) ;  /* 0x0000005000037945 */ /* 0x000fe20003800000 */
[----:B--2---:R-:W-:Y:S01]  /*24010*/  IMAD R3, R7, 0x8, R2 ;  /* 0x0000000807037824 */ /* 0x004fe200078e0202 */
[----:B------:R-:W-:-:S04]  /*24020*/  SHF.L.U32 R2, R9, 0x1f, RZ ;  /* 0x0000001f09027819 */ /* 0x000fc800000006ff */
[----:B------:R-:W2:Y:S02]  /*24030*/  SYNCS.PHASECHK.TRANS64.TRYWAIT P0, [R3+URZ+0x38840], R2 ;  /* 0x03884002030075a7 */ /* 0x000ea4000800017f */
[----:B--2---:R-:W-:Y:S05]  /*24040*/  @!P0 BRA `(.L_x_958) ;  /* 0x0000005400888947 */ /* 0x004fea0003800000 */
.L_x_1101:
[----:B------:R-:W-:Y:S05]  /*24050*/  BSYNC B3 ;  /* 0x0000000000037941 */ /* 0x000fea0003800000 */
.L_x_957:
        /* <DEDUP_REMOVED lines=12> */
.L_x_960:
[----:B------:R-:W-:Y:S05]  /*24120*/  BSYNC B3 ;  /* 0x0000000000037941 */ /* 0x000fea0003800000 */
.L_x_959:
[----:B------:R-:W3:Y:S04]  /*24130*/  LDL R5, [R1+0x4] ;  /* 0x0000040001057983 */ /* 0x000ee80000100800 */
[----:B--2---:R-:W2:Y:S01]  /*24140*/  LDL R2, [R1+0x18] ;  /* 0x0000180001027983 */ /* 0x004ea20000100800 */
[----:B------:R-:W-:Y:S01]  /*24150*/  MOV R11, RZ ;  /* 0x000000ff000b7202 */ /* 0x000fe20000000f00 */
[----:B------:R-:W-:Y:S01]  /*24160*/  UIADD3 UR4, UP0, UR38, 0x370, URZ ;  /* 0x0000037026047890 */ /* 0x000fe2000ff1e03f */
[----:B------:R-:W-:Y:S01]  /*24170*/  PLOP3.LUT P0, PT, PT, PT, PT, 0x80, 0x0 ;  /* 0x000000000000781c */ /* 0x000fe20003f0f070 */
[----:B------:R-:W-:Y:S01]  /*24180*/  VIADD R3, R3, 0x38830 ;  /* 0x0003883003037836 */ /* 0x000fe20000000000 */
[----:B------:R-:W-:Y:S01]  /*24190*/  R2UR UR10, R11 ;  /* 0x000000000b0a72ca */ /* 0x000fe200000e0000 */
[----:B------:R-:W-:Y:S01]  /*241a0*/  UIADD3.X UR5, URZ, UR39, URZ, UP0, !UPT ;  /* 0x000000273f057290 */ /* 0x000fe200087fe43f */
[----:B------:R-:W-:Y:S01]  /*241b0*/  UMOV UR6, 0x0 ;  /* 0x0000000000067882 */ /* 0x000fe20000000000 */
[----:B------:R-:W-:Y:S01]  /*241c0*/  UMOV UR7, 0x14f00000 ;  /* 0x14f0000000077882 */ /* 0x000fe20000000000 */
[----:B---3--:R-:W-:-:S02]  /*241d0*/  IMAD R6, R7, 0xa000, R5 ;  /* 0x0000a00007067824 */ /* 0x008fc400078e0205 */
[----:B--2---:R-:W-:Y:S02]  /*241e0*/  IMAD R2, R0, 0x50, R2 ;  /* 0x0000005000027824 */ /* 0x004fe400078e0202 */
[----:B------:R-:W-:-:S07]  /*241f0*/  VIADD R5, R6, 0x24400 ;  /* 0x0002440006057836 */ /* 0x000fce0000000000 */
.L_x_961:
        /* <DEDUP_REMOVED lines=16> */
.L_x_962:
        /* <DEDUP_REMOVED lines=16> */
.L_x_963:
        /* <DEDUP_REMOVED lines=16> */
.L_x_964:
        /* <DEDUP_REMOVED lines=13> */
[----:B--2---:R-:W-:Y:S02]  /*245d0*/  SHF.L.U32 R2, R12, 0x1f, RZ ;  /* 0x0000001f0c027819 */ /* 0x004fe400000006ff */
[----:B---3--:R-:W-:-:S04]  /*245e0*/  LEA R3, R6, R10, 0x3 ;  /* 0x0000000a06037211 */ /* 0x008fc800078e18ff */
[----:B------:R-:W0:Y:S02]  /*245f0*/  SYNCS.PHASECHK.TRANS64.TRYWAIT P0, [R3+URZ+0x60], R2 ;  /* 0x00006002030075a7 */ /* 0x000e24000800017f */
[----:B0-----:R-:W-:Y:S05]  /*24600*/  @!P0 BRA `(.L_x_966) ;  /* 0x00000050002c8947 */ /* 0x001fea0003800000 */
.L_x_1102:
[----:B------:R-:W-:Y:S05]  /*24610*/  BSYNC B3 ;  /* 0x0000000000037941 */ /* 0x000fea0003800000 */
.L_x_965:
        /* <DEDUP_REMOVED lines=8> */
[----:B------:R-:W-:Y:S02]  /*246a0*/  ISETP.NE.AND P0, PT, R5, RZ, PT ;  /* 0x000000ff0500720c */ /* 0x000fe40003f05270 */
[----:B--2---:R-:W-:Y:S01]  /*246b0*/  LEA R2, R6, R3, 0x3 ;  /* 0x0000000306027211 */ /* 0x004fe200078e18ff */
[----:B------:R-:W-:-:S04]  /*246c0*/  IMAD.MOV.U32 R3, RZ, RZ, 0xa000 ;  /* 0x0000a000ff037424 */ /* 0x000fc800078e00ff */
[----:B------:R1:W-:Y:S06]  /*246d0*/  SYNCS.ARRIVE.TRANS64 RZ, [R2+URZ+0x38850], R3 ;  /* 0x0388500302ff79a7 */ /* 0x0003ec000800003f */
[----:B------:R-:W-:Y:S05]  /*246e0*/  @!P0 BRA `(.L_x_968) ;  /* 0x0000000000048947 */ /* 0x000fea0003800000 */
[----:B------:R-:W-:Y:S01]  /*246f0*/  BPT.TRAP 0x1 ;  /* 0x000000040000795c */ /* 0x000fe20000300000 */
.L_x_968:
[----:B------:R-:W-:Y:S05]  /*24700*/  BSYNC B3 ;  /* 0x0000000000037941 */ /* 0x000fea0003800000 */
.L_x_967:
        /* <DEDUP_REMOVED lines=12> */
[----:B------:R-:W-:-:S03]  /*247d0*/  IMAD R2, R2, 0xa000, R11 ;  /* 0x0000a00002027824 */ /* 0x000fc600078e020b */
[----:B------:R-:W-:Y:S01]  /*247e0*/  IADD3 R3, R3, 0x38850, RZ ;  /* 0x0003885003037810 */ /* 0x000fe20007ffe0ff */
[----:B------:R-:W-:-:S07]  /*247f0*/  VIADD R6, R2, 0x400 ;  /* 0x0000040002067836 */ /* 0x000fce0000000000 */
.L_x_969:
        /* <DEDUP_REMOVED lines=16> */
.L_x_970:
        /* <DEDUP_REMOVED lines=11> */
[----:B------:R-:W-:Y:S02]  /*249b0*/  R2UR UR10, R15 ;  /* 0x000000000f0a72ca */ /* 0x000fe400000e0000 */
[----:B------:R-:W-:Y:S02]  /*249c0*/  R2UR UR6, R12 ;  /* 0x000000000c0672ca */ /* 0x000fe400000e0000 */
[----:B------:R-:W-:Y:S02]  /*249d0*/  R2UR UR7, R13 ;  /* 0x000000000d0772ca */ /* 0x000fe400000e0000 */
[----:B------:R-:W-:Y:S02]  /*249e0*/  PLOP3.LUT P0, PT, PT, PT, PT, 0x80, 0x0 ;  /* 0x000000000000781c */ /* 0x000fe40003f0f070 */
[----:B------:R-:W-:-:S11]  /*249f0*/  IADD3 R6, R2, 0x5400, RZ ;  /* 0x0000540002067810 */ /* 0x000fd60007ffe0ff */
.L_x_971:
        /* <DEDUP_REMOVED lines=16> */
.L_x_972:
        /* <DEDUP_REMOVED lines=13> */
.L_x_955:
[----:B------:R-:W-:Y:S05]  /*24bd0*/  BSYNC B1 ;  /* 0x0000000000017941 */ /* 0x000fea0003800000 */
.L_x_954:
[----:B0-----:R-:W2:Y:S04]  /*24be0*/  LDL.LU R0, [R1+0x38] ;  /* 0x0000380001007983 */ /* 0x001ea80000300800 */
[----:B------:R0:W-:Y:S04]  /*24bf0*/  STL [R1+0x8], R7 ;  /* 0x0000080701007387 */ /* 0x0001e80000100800 */
[----:B------:R0:W-:Y:S02]  /*24c00*/  STL [R1+0x10], R9 ;  /* 0x0000100901007387 */ /* 0x0001e40000100800 */
[----:B0-2---:R-:W-:-:S07]  /*24c10*/  VIADD R0, R0, 0xfffffffd ;  /* 0xfffffffd00007836 */ /* 0x005fce0000000000 */
.L_x_953:
[----:B------:R-:W-:Y:S05]  /*24c20*/  BSYNC B2 ;  /* 0x0000000000027941 */ /* 0x000fea0003800000 */
.L_x_952:
[----:B------:R-:W2:Y:S01]  /*24c30*/  LDL.LU R2, [R1+0x3c] ;  /* 0x00003c0001027983 */ /* 0x000ea20000300800 */
[----:B------:R-:W-:-:S04]  /*24c40*/  IADD3 R8, -R8, RZ, RZ ;  /* 0x000000ff08087210 */ /* 0x000fc80007ffe1ff */
[----:B--2---:R-:W-:-:S13]  /*24c50*/  ISETP.NE.AND P0, PT, R2, R8, PT ;  /* 0x000000080200720c */ /* 0x004fda0003f05270 */
[----:B------:R-:W-:Y:S05]  /*24c60*/  @!P0 BRA `(.L_x_951) ;  /* 0x0000001c00088947 */ /* 0x000fea0003800000 */
[----:B------:R0:W5:Y:S02]  /*24c70*/  LDL R7, [R1] ;  /* 0x0000000001077983 */ /* 0x0001640000100800 */
.L_x_1011:
[----:B--2---:R-:W2:Y:S04]  /*24c80*/  LDL R4, [R1+0x20] ;  /* 0x0000200001047983 */ /* 0x004ea80000100800 */
[----:B---3--:R-:W3:Y:S04]  /*24c90*/  LDL R3, [R1+0x8] ;  /* 0x0000080001037983 */ /* 0x008ee80000100800 */
[----:B------:R-:W4:Y:S01]  /*24ca0*/  LDL R2, [R1+0x10] ;  /* 0x0000100001027983 */ /* 0x000f220000100800 */
[----:B------:R-:W-:Y:S05]  /*24cb0*/  YIELD ;  /* 0x0000000000007946 */ /* 0x000fea0003800000 */
[----:B------:R-:W-:Y:S01]  /*24cc0*/  BSSY B1, `(.L_x_973) ;  /* 0x00000db000017945 */ /* 0x000fe20003800000 */
[----:B--2---:R-:W-:Y:S01]  /*24cd0*/  LOP3.LUT P1, RZ, R4, 0x1, RZ, 0xc0, !PT ;  /* 0x0000000104ff7812 */ /* 0x004fe2000782c0ff */
        /* <DEDUP_REMOVED lines=18> */
[----:B-1----:R-:W-:Y:S01]  /*24e00*/  @P0 IMAD.HI.U32 R6, R0, R2, RZ ;  /* 0x0000000200060227 */ /* 0x002fe200078e00ff */
[----:B------:R-:W-:-:S04]  /*24e10*/  MOV R2, R0 ;  /* 0x0000000000027202 */ /* 0x000fc80000000f00 */
        /* <DEDUP_REMOVED lines=9> */
[----:B------:R-:W-:-:S06]  /*24eb0*/  LEA.HI.X R7, R2, UR5, R3, 0x2, P0 ;  /* 0x0000000502077c11 */ /* 0x000fcc00080f1403 */
[----:B------:R1:W5:Y:S03]  /*24ec0*/  LDG.E R7, desc[UR8][R6.64] ;  /* 0x0000000806077981 */ /* 0x000366000c1e1900 */
.L_x_975:
[----:B------:R-:W2:Y:S01]  /*24ed0*/  LDL R2, [R1+0x4] ;  /* 0x0000040001027983 */ /* 0x000ea20000100800 */
[----:B------:R-:W-:Y:S01]  /*24ee0*/  BSSY B2, `(.L_x_976) ;  /* 0x0000005000027945 */ /* 0x000fe20003800000 */
[----:B--2---:R-:W-:Y:S02]  /*24ef0*/  LEA R3, R4, R2, 0x3 ;  /* 0x0000000204037211 */ /* 0x004fe400078e18ff */
[----:B------:R-:W-:-:S04]  /*24f00*/  SHF.L.U32 R2, R5, 0x1f, RZ ;  /* 0x0000001f05027819 */ /* 0x000fc800000006ff */
[----:B------:R-:W2:Y:S02]  /*24f10*/  SYNCS.PHASECHK.TRANS64.TRYWAIT P0, [R3+URZ+0x38840], R2 ;  /* 0x03884002030075a7 */ /* 0x000ea4000800017f */
[----:B--2---:R-:W-:Y:S05]  /*24f20*/  @!P0 BRA `(.L_x_977) ;  /* 0x0000004400f88947 */ /* 0x004fea0003800000 */
.L_x_1103:
[----:B------:R-:W-:Y:S05]  /*24f30*/  BSYNC B2 ;  /* 0x0000000000027941 */ /* 0x000fea0003800000 */
.L_x_976:
        /* <DEDUP_REMOVED lines=12> */
.L_x_979:
[----:B------:R-:W-:Y:S05]  /*25000*/  BSYNC B2 ;  /* 0x0000000000027941 */ /* 0x000fea0003800000 */
.L_x_978:
[----:B------:R-:W3:Y:S04]  /*25010*/  LDL R6, [R1+0x4] ;  /* 0x0000040001067983 */ /* 0x000ee80000100800 */
[----:B--2---:R-:W2:Y:S01]  /*25020*/  LDL R2, [R1+0x18] ;  /* 0x0000180001027983 */ /* 0x004ea20000100800 */
[----:B------:R-:W-:Y:S01]  /*25030*/  IMAD.MOV.U32 R11, RZ, RZ, RZ ;  /* 0x000000ffff0b7224 */ /* 0x000fe200078e00ff */
[----:B------:R-:W-:Y:S01]  /*25040*/  UIADD3 UR4, UP0, UR38, 0x370, URZ ;  /* 0x0000037026047890 */ /* 0x000fe2000ff1e03f */
[----:B------:R-:W-:Y:S01]  /*25050*/  PLOP3.LUT P0, PT, PT, PT, PT, 0x80, 0x0 ;  /* 0x000000000000781c */ /* 0x000fe20003f0f070 */
[----:B------:R-:W-:Y:S01]  /*25060*/  UMOV UR6, 0x0 ;  /* 0x0000000000067882 */ /* 0x000fe20000000000 */
[----:B------:R-:W-:Y:S01]  /*25070*/  IADD3 R3, R3, 0x38830, RZ ;  /* 0x0003883003037810 */ /* 0x000fe20007ffe0ff */
[----:B------:R-:W-:Y:S01]  /*25080*/  UIADD3.X UR5, URZ, UR39, URZ, UP0, !UPT ;  /* 0x000000273f057290 */ /* 0x000fe200087fe43f */
[----:B------:R-:W-:Y:S01]  /*25090*/  R2UR UR10, R11 ;  /* 0x000000000b0a72ca */ /* 0x000fe200000e0000 */
[----:B------:R-:W-:Y:S01]  /*250a0*/  UMOV UR7, 0x14f00000 ;  /* 0x14f0000000077882 */ /* 0x000fe20000000000 */
[----:B---3--:R-:W-:-:S02]  /*250b0*/  IMAD R6, R4, 0xa000, R6 ;  /* 0x0000a00004067824 */ /* 0x008fc400078e0206 */
[----:B--2---:R-:W-:Y:S02]  /*250c0*/  IMAD R2, R8, 0x50, R2 ;  /* 0x0000005008027824 */ /* 0x004fe400078e0202 */
[----:B------:R-:W-:-:S09]  /*250d0*/  VIADD R9, R6, 0x24400 ;  /* 0x0002440006097836 */ /* 0x000fd20000000000 */
.L_x_980:
        /* <DEDUP_REMOVED lines=12> */
[----:B------:R-:W-:Y:S01]  /*251a0*/  UMOV UR6, 0x0 ;  /* 0x0000000000067882 */ /* 0x000fe20000000000 */
[----:B------:R-:W-:Y:S01]  /*251b0*/  IADD3 R9, R6, 0x26c00, RZ ;  /* 0x00026c0006097810 */ /* 0x000fe20007ffe0ff */
[----:B------:R-:W-:Y:S01]  /*251c0*/  UMOV UR7, 0x14f00000 ;  /* 0x14f0000000077882 */ /* 0x000fe20000000000 */
[----:B------:R-:W-:-:S15]  /*251d0*/  R2UR UR10, R17 ;  /* 0x00000000110a72ca */ /* 0x000fde00000e0000 */
.L_x_981:
        /* <DEDUP_REMOVED lines=16> */
.L_x_982:
        /* <DEDUP_REMOVED lines=10> */
[----:B------:R-:W-:Y:S01]  /*25380*/  MOV R14, 0xc0 ;  /* 0x000000c0000e7802 */ /* 0x000fe20000000f00 */
[----:B------:R-:W-:Y:S01]  /*25390*/  VIADD R6, R6, 0x2bc00 ;  /* 0x0002bc0006067836 */ /* 0x000fe20000000000 */
[----:B------:R-:W-:Y:S01]  /*253a0*/  PLOP3.LUT P0, PT, PT, PT, PT, 0x80, 0x0 ;  /* 0x000000000000781c */ /* 0x000fe20003f0f070 */
[----:B------:R-:W-:Y:S01]  /*253b0*/  UMOV UR6, 0x0 ;  /* 0x0000000000067882 */ /* 0x000fe20000000000 */
[----:B------:R-:W-:Y:S01]  /*253c0*/  R2UR UR10, R14 ;  /* 0x000000000e0a72ca */ /* 0x000fe200000e0000 */
[----:B------:R-:W-:-:S14]  /*253d0*/  UMOV UR7, 0x14f00000 ;  /* 0x14f0000000077882 */ /* 0x000fdc0000000000 */
.L_x_983:
        /* <DEDUP_REMOVED lines=17> */
.L_x_1104:
[----:B------:R-:W-:Y:S05]  /*254f0*/  BSYNC B2 ;  /* 0x0000000000027941 */ /* 0x000fea0003800000 */
.L_x_984:
[----:B------:R-:W-:Y:S01]  /*25500*/  BSSY B2, `(.L_x_986) ;  /* 0x000000b000027945 */ /* 0x000fe20003800000 */
[----:B------:R-:W-:Y:S01]  /*25510*/  MOV R12, 0x0 ;  /* 0x00000000000c7802 */ /* 0x000fe20000000f00 */
[----:B------:R-:W-:Y:S02]  /*25520*/  IMAD.MOV.U32 R13, RZ, RZ, 0x14f00000 ;  /* 0x14f00000ff0d7424 */ /* 0x000fe400078e00ff */
[----:B------:R-:W-:Y:S05]  /*25530*/  @P1 BRA `(.L_x_987) ;  /* 0x00000000001c1947 */ /* 0x000fea0003800000 */
[----:B------:R-:W2:Y:S01]  /*25540*/  S2R R6, SR_TID.X ;  /* 0x0000000000067919 */ /* 0x000ea20000002100 */
[----:B-1----:R-:W-:-:S04]  /*25550*/  IMAD.MOV.U32 R3, RZ, RZ, 0xa000 ;  /* 0x0000a000ff037424 */ /* 0x002fc800078e00ff */
[----:B------:R3:W-:Y:S01]  /*25560*/  SYNCS.ARRIVE.TRANS64 RZ, [R2+URZ+0x50], R3 ;  /* 0x0000500302ff79a7 */ /* 0x0007e2000800003f */
[----:B--2---:R-:W-:-:S04]  /*25570*/  LOP3.LUT R6, R6, 0x1f, RZ, 0xc0, !PT ;  /* 0x0000001f06067812 */ /* 0x004fc800078ec0ff */
[----:B------:R-:W-:-:S13]  /*25580*/  ISETP.NE.AND P0, PT, R6, RZ, PT ;  /* 0x000000ff0600720c */ /* 0x000fda0003f05270 */
[----:B---3--:R-:W-:Y:S05]  /*25590*/  @!P0 BRA `(.L_x_987) ;  /* 0x0000000000048947 */ /* 0x008fea0003800000 */
[----:B------:R-:W-:Y:S01]  /*255a0*/  BPT.TRAP 0x1 ;  /* 0x000000040000795c */ /* 0x000fe20000300000 */
.L_x_987:
[----:B------:R-:W-:Y:S05]  /*255b0*/  BSYNC B2 ;  /* 0x0000000000027941 */ /* 0x000fea0003800000 */
.L_x_986:
[----:B-1----:R-:W2:Y:S01]  /*255c0*/  LDL.LU R3, [R1+0x8] ;  /* 0x0000080001037983 */ /* 0x002ea20000300800 */
        /* <DEDUP_REMOVED lines=9> */
[----:B------:R-:W-:Y:S01]  /*25660*/  IADD3 R2, R2, 0x50, RZ ;  /* 0x0000005002027810 */ /* 0x000fe20007ffe0ff */
[----:B---3--:R-:W-:Y:S02]  /*25670*/  IMAD R6, R6, 0x50, R9 ;  /* 0x0000005006067824 */ /* 0x008fe400078e0209 */
[----:B--2---:R-:W-:-:S04]  /*25680*/  IMAD R3, R3, 0xa000, R11 ;  /* 0x0000a00003037824 */ /* 0x004fc800078e020b */
[----:B------:R-:W-:-:S07]  /*25690*/  VIADD R9, R3, 0x400 ;  /* 0x0000040003097836 */ /* 0x000fce0000000000 */
.L_x_988:
        /* <DEDUP_REMOVED lines=16> */
.L_x_989:
        /* <DEDUP_REMOVED lines=11> */
[----:B------:R-:W-:Y:S02]  /*25850*/  R2UR UR10, R15 ;  /* 0x000000000f0a72ca */ /* 0x000fe400000e0000 */
[----:B------:R-:W-:Y:S02]  /*25860*/  R2UR UR6, R12 ;  /* 0x000000000c0672ca */ /* 0x000fe400000e0000 */
[----:B------:R-:W-:Y:S02]  /*25870*/  R2UR UR7, R13 ;  /* 0x000000000d0772ca */ /* 0x000fe400000e0000 */
[----:B------:R-:W-:Y:S02]  /*25880*/  PLOP3.LUT P0, PT, PT, PT, PT, 0x80, 0x0 ;  /* 0x000000000000781c */ /* 0x000fe40003f0f070 */
[----:B------:R-:W-:-:S11]  /*25890*/  IADD3 R9, R3, 0x5400, RZ ;  /* 0x0000540003097810 */ /* 0x000fd60007ffe0ff */
.L_x_990:
        /* <DEDUP_REMOVED lines=16> */
.L_x_991:
        /* <DEDUP_REMOVED lines=13> */
.L_x_974:
[----:B------:R-:W-:Y:S05]  /*25a70*/  BSYNC B1 ;  /* 0x0000000000017941 */ /* 0x000fea0003800000 */
.L_x_973:
[----:B------:R-:W2:Y:S01]  /*25a80*/  LDL R2, [R1+0x20] ;  /* 0x0000200001027983 */ /* 0x000ea20000100800 */
[----:B------:R-:W-:Y:S01]  /*25a90*/  VIADD R3, R4, 0x1 ;  /* 0x0000000104037836 */ /* 0x000fe20000000000 */
[----:B------:R-:W-:Y:S04]  /*25aa0*/  BSSY B1, `(.L_x_992) ;  /* 0x00000db000017945 */ /* 0x000fe80003800000 */
[----:B------:R-:W-:-:S04]  /*25ab0*/  ISETP.NE.AND P0, PT, R3, 0x2, PT ;  /* 0x000000020300780c */ /* 0x000fc80003f05270 */
[----:B------:R-:W-:Y:S02]  /*25ac0*/  SEL R12, R3, RZ, P0 ;  /* 0x000000ff030c7207 */ /* 0x000fe40000000000 */
[----:B--2---:R-:W-:Y:S02]  /*25ad0*/  LOP3.LUT P1, RZ, R2, 0x1, RZ, 0xc0, !PT ;  /* 0x0000000102ff7812 */ /* 0x004fe4000782c0ff */
[----:B------:R-:W-:-:S04]  /*25ae0*/  SEL R2, RZ, 0x1, P0 ;  /* 0x00000001ff027807 */ /* 0x000fc80000000000 */
[----:B------:R-:W-:-:S05]  /*25af0*/  LOP3.LUT R11, R5, R2, RZ, 0x3c, !PT ;  /* 0x00000002050b7212 */ /* 0x000fca00078e3cff */
[----:B------:R2:W-:Y:S04]  /*25b00*/  STL [R1+0x10], R11 ;  /* 0x0000100b01007387 */ /* 0x0005e80000100800 */
[----:B------:R2:W-:Y:S01]  /*25b10*/  STL [R1+0x8], R12 ;  /* 0x0000080c01007387 */ /* 0x0005e20000100800 */
[----:B------:R-:W-:Y:S05]  /*25b20*/  @!P1 BRA `(.L_x_993) ;  /* 0x0000000c00489947 */ /* 0x000fea0003800000 */
[----:B------:R-:W-:Y:S01]  /*25b30*/  ULDC.64 UR4, c[0x0][0x418] ;  /* 0x0001060000047ab9 */ /* 0x000fe20000000a00 */
[----:B------:R-:W-:Y:S02]  /*25b40*/  IADD3 R6, R0, -0x1, RZ ;  /* 0xffffffff00067810 */ /* 0x000fe40007ffe0ff */
[----:B------:R-:W-:-:S04]  /*25b50*/  ISETP.NE.U32.AND P0, PT, RZ, UR4, PT ;  /* 0x00000004ff007c0c */ /* 0x000fc8000bf05070 */
[----:B------:R-:W-:-:S13]  /*25b60*/  ISETP.NE.AND.EX P0, PT, RZ, UR5, PT, P0 ;  /* 0x00000005ff007c0c */ /* 0x000fda000bf05300 */
[----:B------:R-:W-:Y:S05]  /*25b70*/  @!P0 BRA `(.L_x_994) ;  /* 0x0000000000508947 */ /* 0x000fea0003800000 */
[----:B------:R-:W3:Y:S01]  /*25b80*/  LDL R13, [R1+0x28] ;  /* 0x00002800010d7983 */ /* 0x000ee20000100800 */
[----:B-1----:R-:W1:Y:S01]  /*25b90*/  LDC R8, c[0x0][0x43c] ;  /* 0x00010f00ff087b82 */ /* 0x002e620000000800 */
        /* <DEDUP_REMOVED lines=13> */
[----:B------:R-:W-:-:S05]  /*25c70*/  IMAD.WIDE.U32 R2, R9, UR6, R2 ;  /* 0x0000000609027c25 */ /* 0x000fca000f8e0002 */
[----:B------:R-:W-:Y:S02]  /*25c80*/  IADD3 R3, R7, R3, RZ ;  /* 0x0000000307037210 */ /* 0x000fe40007ffe0ff */
[----:B------:R-:W-:-:S04]  /*25c90*/  LEA R8, P0, R2, UR4, 0x2 ;  /* 0x0000000402087c11 */ /* 0x000fc8000f8010ff */
[----:B------:R-:W-:-:S05]  /*25ca0*/  LEA.HI.X R9, R2, UR5, R3, 0x2, P0 ;  /* 0x0000000502097c11 */ /* 0x000fca00080f1403 */
[----:B------:R3:W5:Y:S04]  /*25cb0*/  LDG.E R7, desc[UR8][R8.64] ;  /* 0x0000000808077981 */ /* 0x000768000c1e1900 */
.L_x_994:
[----:B------:R-:W4:Y:S01]  /*25cc0*/  LDL R2, [R1+0x4] ;  /* 0x0000040001027983 */ /* 0x000f220000100800 */
[----:B------:R-:W-:Y:S01]  /*25cd0*/  SHF.L.U32 R3, R11, 0x1f, RZ ;  /* 0x0000001f0b037819 */ /* 0x000fe200000006ff */
[----:B------:R-:W-:Y:S01]  /*25ce0*/  BSSY B2, `(.L_x_995) ;  /* 0x0000004000027945 */ /* 0x000fe20003800000 */
[----:B----4-:R-:W-:-:S04]  /*25cf0*/  IMAD R2, R12, 0x8, R2 ;  /* 0x000000080c027824 */ /* 0x010fc800078e0202 */
[----:B------:R-:W4:Y:S02]  /*25d00*/  SYNCS.PHASECHK.TRANS64.TRYWAIT P0, [R2+URZ+0x38840], R3 ;  /* 0x03884003020075a7 */ /* 0x000f24000800017f */
[----:B----4-:R-:W-:Y:S05]  /*25d10*/  @!P0 BRA `(.L_x_996) ;  /* 0x0000003800a48947 */ /* 0x010fea0003800000 */
.L_x_1105:
[----:B------:R-:W-:Y:S05]  /*25d20*/  BSYNC B2 ;  /* 0x0000000000027941 */ /* 0x000fea0003800000 */
.L_x_995:
[----:B-1-3--:R-:W1:Y:S01]  /*25d30*/  S2R R8, SR_TID.X ;  /* 0x0000000000087919 */ /* 0x00ae620000002100 */
[----:B------:R-:W-:Y:S01]  /*25d40*/  BSSY B2, `(.L_x_997) ;  /* 0x000000b000027945 */ /* 0x000fe20003800000 */
[----:B-1----:R-:W-:-:S04]  /*25d50*/  LOP3.LUT R8, R8, 0x7f, RZ, 0xc0, !PT ;  /* 0x0000007f08087812 */ /* 0x002fc800078ec0ff */
[----:B------:R-:W-:-:S13]  /*25d60*/  ISETP.NE.AND P1, PT, R8, RZ, PT ;  /* 0x000000ff0800720c */ /* 0x000fda0003f25270 */
[----:B------:R-:W-:Y:S05]  /*25d70*/  @P1 BRA `(.L_x_998) ;  /* 0x00000000001c1947 */ /* 0x000fea0003800000 */
[----:B------:R-:W1:Y:S01]  /*25d80*/  S2R R8, SR_TID.X ;  /* 0x0000000000087919 */ /* 0x000e620000002100 */
[----:B----4-:R-:W-:-:S04]  /*25d90*/  IMAD.MOV.U32 R3, RZ, RZ, 0xa000 ;  /* 0x0000a000ff037424 */ /* 0x010fc800078e00ff */
[----:B------:R3:W-:Y:S01]  /*25da0*/  SYNCS.ARRIVE.TRANS64 RZ, [R2+URZ+0x38830], R3 ;  /* 0x0388300302ff79a7 */ /* 0x0007e2000800003f */
[----:B-1----:R-:W-:-:S04]  /*25db0*/  LOP3.LUT R8, R8, 0x1f, RZ, 0xc0, !PT ;  /* 0x0000001f08087812 */ /* 0x002fc800078ec0ff */
[----:B------:R-:W-:-:S13]  /*25dc0*/  ISETP.NE.AND P0, PT, R8, RZ, PT ;  /* 0x000000ff0800720c */ /* 0x000fda0003f05270 */
[----:B---3--:R-:W-:Y:S05]  /*25dd0*/  @!P0 BRA `(.L_x_998) ;  /* 0x0000000000048947 */ /* 0x008fea0003800000 */
[----:B------:R-:W-:Y:S01]  /*25de0*/  BPT.TRAP 0x1 ;  /* 0x000000040000795c */ /* 0x000fe20000300000 */
.L_x_998:
[----:B------:R-:W-:Y:S05]  /*25df0*/  BSYNC B2 ;  /* 0x0000000000027941 */ /* 0x000fea0003800000 */
.L_x_997:
[----:B------:R-:W3:Y:S04]  /*25e00*/  LDL R8, [R1+0x8] ;  /* 0x0000080001087983 */ /* 0x000ee80000100800 */
[----:B------:R-:W3:Y:S04]  /*25e10*/  LDL R9, [R1+0x4] ;  /* 0x0000040001097983 */ /* 0x000ee80000100800 */
[----:B----4-:R-:W4:Y:S01]  /*25e20*/  LDL R2, [R1+0x18] ;  /* 0x0000180001027983 */ /* 0x010f220000100800 */
[----:B--2---:R-:W-:-:S04]  /*25e30*/  MOV R11, RZ ;  /* 0x000000ff000b7202 */ /* 0x004fc80000000f00 */
[----:B------:R-:W-:Y:S01]  /*25e40*/  R2UR UR10, R11 ;  /* 0x000000000b0a72ca */ /* 0x000fe200000e0000 */
[----:B------:R-:W-:Y:S01]  /*25e50*/  UIADD3 UR4, UP0, UR38, 0x370, URZ ;  /* 0x0000037026047890 */ /* 0x000fe2000ff1e03f */
[----:B------:R-:W-:Y:S01]  /*25e60*/  PLOP3.LUT P0, PT, PT, PT, PT, 0x80, 0x0 ;  /* 0x000000000000781c */ /* 0x000fe20003f0f070 */
[----:B------:R-:W-:Y:S01]  /*25e70*/  UMOV UR6, 0x0 ;  /* 0x0000000000067882 */ /* 0x000fe20000000000 */
[----:B------:R-:W-:Y:S01]  /*25e80*/  UMOV UR7, 0x14f00000 ;  /* 0x14f0000000077882 */ /* 0x000fe20000000000 */
[----:B------:R-:W-:Y:S01]  /*25e90*/  UIADD3.X UR5, URZ, UR39, URZ, UP0, !UPT ;  /* 0x000000273f057290 */ /* 0x000fe200087fe43f */
[C---:B---3--:R-:W-:Y:S02]  /*25ea0*/  IMAD R3, R8.reuse, 0x8, R10 ;  /* 0x0000000808037824 */ /* 0x048fe400078e020a */
[----:B------:R-:W-:Y:S02]  /*25eb0*/  IMAD R8, R8, 0xa000, R9 ;  /* 0x0000a00008087824 */ /* 0x000fe400078e0209 */
[----:B------:R-:W-:-:S02]  /*25ec0*/  VIADD R3, R3, 0x30 ;  /* 0x0000003003037836 */ /* 0x000fc40000000000 */
[----:B----4-:R-:W-:Y:S01]  /*25ed0*/  IMAD R2, R6, 0x50, R2 ;  /* 0x0000005006027824 */ /* 0x010fe200078e0202 */
[----:B------:R-:W-:-:S07]  /*25ee0*/  IADD3 R9, R8, 0x24400, RZ ;  /* 0x0002440008097810 */ /* 0x000fce0007ffe0ff */
.L_x_999:
        /* <DEDUP_REMOVED lines=16> */
.L_x_1000:
        /* <DEDUP_REMOVED lines=16> */
.L_x_1001:
        /* <DEDUP_REMOVED lines=16> */
.L_x_1002:
        /* <DEDUP_REMOVED lines=15> */
.L_x_1106:
[----:B------:R-:W-:Y:S05]  /*262e0*/  BSYNC B2 ;  /* 0x0000000000027941 */ /* 0x000fea0003800000 */
.L_x_1003:
[----:B------:R-:W-:Y:S01]  /*262f0*/  BSSY B2, `(.L_x_1005) ;  /* 0x000000b000027945 */ /* 0x000fe20003800000 */
[----:B------:R-:W-:Y:S01]  /*26300*/  IMAD.MOV.U32 R8, RZ, RZ, 0x0 ;  /* 0x00000000ff087424 */ /* 0x000fe200078e00ff */
[----:B------:R-:W-:Y:S02]  /*26310*/  MOV R9, 0x14f00000 ;  /* 0x14f0000000097802 */ /* 0x000fe40000000f00 */
        /* <DEDUP_REMOVED lines=8> */
.L_x_1006:
[----:B------:R-:W-:Y:S05]  /*263a0*/  BSYNC B2 ;  /* 0x0000000000027941 */ /* 0x000fea0003800000 */
.L_x_1005:
        /* <DEDUP_REMOVED lines=11> */
[----:B---3--:R-:W-:-:S03]  /*26460*/  IMAD R3, R3, 0x50, R5 ;  /* 0x0000005003037824 */ /* 0x008fc600078e0205 */
[----:B------:R-:W-:-:S07]  /*26470*/  IADD3 R5, R4, 0x400, RZ ;  /* 0x0000040004057810 */ /* 0x000fce0007ffe0ff */
.L_x_1007:
        /* <DEDUP_REMOVED lines=16> */
.L_x_1008:
        /* <DEDUP_REMOVED lines=16> */
.L_x_1009:
        /* <DEDUP_REMOVED lines=16> */
.L_x_1010:
        /* <DEDUP_REMOVED lines=13> */
.L_x_993:
[----:B------:R-:W-:Y:S05]  /*26850*/  BSYNC B1 ;  /* 0x0000000000017941 */ /* 0x000fea0003800000 */
.L_x_992:
[C---:B------:R-:W-:Y:S01]  /*26860*/  ISETP.GT.AND P0, PT, R0.reuse, 0x1, PT ;  /* 0x000000010000780c */ /* 0x040fe20003f04270 */
[----:B------:R-:W-:-:S12]  /*26870*/  VIADD R0, R0, 0xfffffffe ;  /* 0xfffffffe00007836 */ /* 0x000fd80000000000 */
[----:B------:R-:W-:Y:S05]  /*26880*/  @P0 BRA `(.L_x_1011) ;  /* 0xffffffe000fc0947 */ /* 0x000fea000383ffff */
.L_x_951:
[----:B------:R-:W-:Y:S05]  /*26890*/  BSYNC B0 ;  /* 0x0000000000007941 */ /* 0x000fea0003800000 */
.L_x_950:
        /* <DEDUP_REMOVED lines=18> */
.L_x_1013:
[----:B------:R-:W-:Y:S05]  /*269c0*/  BSYNC B0 ;  /* 0x0000000000007941 */ /* 0x000fea0003800000 */
.L_x_1012:
[----:B------:R-:W4:Y:S01]  /*269d0*/  LDL R0, [R1+0x20] ;  /* 0x0000200001007983 */ /* 0x000f220000100800 */
[----:B------:R-:W-:Y:S01]  /*269e0*/  BSSY B0, `(.L_x_1014) ;  /* 0x0000060000007945 */ /* 0x000fe20003800000 */
[----:B----4-:R-:W-:-:S13]  /*269f0*/  LOP3.LUT P0, RZ, R0, 0x1, RZ, 0xc0, !PT ;  /* 0x0000000100ff7812 */ /* 0x010fda000780c0ff */
        /* <DEDUP_REMOVED lines=10> */
.L_x_1107:
[----:B------:R-:W-:Y:S05]  /*26aa0*/  BSYNC B1 ;  /* 0x0000000000017941 */ /* 0x000fea0003800000 */
.L_x_1016:
[----:B------:R-:W-:Y:S04]  /*26ab0*/  BSSY B1, `(.L_x_1018) ;  /* 0x0000009000017945 */ /* 0x000fe80003800000 */
[----:B------:R-:W-:Y:S05]  /*26ac0*/  @P1 BRA `(.L_x_1019) ;  /* 0x00000000001c1947 */ /* 0x000fea0003800000 */
[----:B------:R-:W4:Y:S01]  /*26ad0*/  S2R R3, SR_TID.X ;  /* 0x0000000000037919 */ /* 0x000f220000002100 */
[----:B--2---:R-:W-:-:S04]  /*26ae0*/  MOV R0, 0xa000 ;  /* 0x0000a00000007802 */ /* 0x004fc80000000f00 */
[----:B------:R2:W-:Y:S01]  /*26af0*/  SYNCS.ARRIVE.TRANS64 RZ, [R2+URZ+0x38850], R0 ;  /* 0x0388500002ff79a7 */ /* 0x0005e2000800003f */
[----:B----4-:R-:W-:-:S04]  /*26b00*/  LOP3.LUT R3, R3, 0x1f, RZ, 0xc0, !PT ;  /* 0x0000001f03037812 */ /* 0x010fc800078ec0ff */
[----:B------:R-:W-:-:S13]  /*26b10*/  ISETP.NE.AND P0, PT, R3, RZ, PT ;  /* 0x000000ff0300720c */ /* 0x000fda0003f05270 */
[----:B--2---:R-:W-:Y:S05]  /*26b20*/  @!P0 BRA `(.L_x_1019) ;  /* 0x0000000000048947 */ /* 0x004fea0003800000 */
[----:B------:R-:W-:Y:S01]  /*26b30*/  BPT.TRAP 0x1 ;  /* 0x000000040000795c */ /* 0x000fe20000300000 */
.L_x_1019:
[----:B------:R-:W-:Y:S05]  /*26b40*/  BSYNC B1 ;  /* 0x0000000000017941 */ /* 0x000fea0003800000 */
.L_x_1018:
        /* <DEDUP_REMOVED lines=14> */
.L_x_1020:
        /* <DEDUP_REMOVED lines=12> */
[----:B------:R-:W-:Y:S01]  /*26cf0*/  UMOV UR6, 0x0 ;  /* 0x0000000000067882 */ /* 0x000fe20000000000 */
[----:B------:R-:W-:Y:S01]  /*26d00*/  IADD3 R4, R0, 0x2c00, RZ ;  /* 0x00002c0000047810 */ /* 0x000fe20007ffe0ff */
[----:B------:R-:W-:Y:S01]  /*26d10*/  UMOV UR7, 0x14f00000 ;  /* 0x14f0000000077882 */ /* 0x000fe20000000000 */
[----:B------:R-:W-:-:S09]  /*26d20*/  UMOV UR10, 0x40 ;  /* 0x00000040000a7882 */ /* 0x000fd20000000000 */
.L_x_1021:
        /* <DEDUP_REMOVED lines=16> */
.L_x_1022:
        /* <DEDUP_REMOVED lines=16> */
.L_x_1023:
        /* <DEDUP_REMOVED lines=11> */
.L_x_1015:
[----:B------:R-:W-:Y:S05]  /*26fe0*/  BSYNC B0 ;  /* 0x0000000000007941 */ /* 0x000fea0003800000 */
.L_x_1014:
[----:B-1----:R-:W4:Y:S04]  /*26ff0*/  LDL.LU R5, [R1+0x8] ;  /* 0x0000080001057983 */ /* 0x002f280000300800 */
[----:B------:R-:W2:Y:S01]  /*27000*/  LDL.LU R4, [R1+0x10] ;  /* 0x0000100001047983 */ /* 0x000ea20000300800 */
[----:B----4-:R-:W-:-:S04]  /*27010*/  IADD3 R0, R5, 0x1, RZ ;  /* 0x0000000105007810 */ /* 0x010fc80007ffe0ff */
[----:B------:R-:W-:-:S04]  /*27020*/  ISETP.NE.AND P0, PT, R0, 0x2, PT ;  /* 0x000000020000780c */ /* 0x000fc80003f05270 */
[----:B------:R-:W-:Y:S02]  /*27030*/  SEL R2, RZ, 0x1, P0 ;  /* 0x00000001ff027807 */ /* 0x000fe40000000000 */
[----:B------:R-:W-:Y:S02]  /*27040*/  SEL R0, R0, RZ, P0 ;  /* 0x000000ff00007207 */ /* 0x000fe40000000000 */
[----:B--2---:R-:W-:-:S03]  /*27050*/  LOP3.LUT R4, R4, R2, RZ, 0x3c, !PT ;  /* 0x0000000204047212 */ /* 0x004fc600078e3cff */
[----:B------:R2:W-:Y:S04]  /*27060*/  STL [R1+0x8], R0 ;  /* 0x0000080001007387 */ /* 0x0005e80000100800 */
[----:B------:R2:W-:Y:S02]  /*27070*/  STL [R1+0x10], R4 ;  /* 0x0000100401007387 */ /* 0x0005e40000100800 */
.L_x_930:
[----:B------:R-:W-:Y:S05]  /*27080*/  BSYNC B7 ;  /* 0x0000000000077941 */ /* 0x000fea0003800000 */
.L_x_928:
[----:B--2---:R-:W2:Y:S02]  /*27090*/  LDL R0, [R1+0x20] ;  /* 0x0000200001007983 */ /* 0x004ea40000100800 */
[----:B--2---:R-:W-:-:S13]  /*270a0*/  LOP3.LUT P0, RZ, R0, 0x2, RZ, 0xc0, !PT ;  /* 0x0000000200ff7812 */ /* 0x004fda000780c0ff */
[----:B------:R-:W-:Y:S05]  /*270b0*/  @!P0 BRA `(.L_x_1024) ;  /* 0x0000000000288947 */ /* 0x000fea0003800000 */
[----:B------:R-:W-:Y:S05]  /*270c0*/  WARPSYNC.ALL ;  /* 0x0000000000007948 */ /* 0x000fea0003800000 */
[----:B------:R-:W2:Y:S08]  /*270d0*/  S2UR UR5, SR_CgaCtaId ;  /* 0x00000000000579c3 */ /* 0x000eb00000008800 */
[----:B------:R-:W-:Y:S06]  /*270e0*/  BAR.SYNC.DEFER_BLOCKING 0x5, 0x180 ;  /* 0x0146000000007b1d */ /* 0x000fec0000010000 */
[----:B------:R-:W-:-:S02]  /*270f0*/  UMOV UR4, 0x400 ;  /* 0x0000040000047882 */ /* 0x000fc40000000000 */
[----:B--2---:R-:W-:-:S06]  /*27100*/  ULEA UR4, UR5, UR4, 0x18 ;  /* 0x0000000405047291 */ /* 0x004fcc000f8ec03f */
[----:B------:R-:W-:-:S05]  /*27110*/  IMAD.U32 R0, RZ, RZ, UR4 ;  /* 0x00000004ff007e24 */ /* 0x000fca000f8e00ff */
[----:B------:R4:W2:Y:S04]  /*27120*/  LDS.128 R16, [R0+0x388d0] ;  /* 0x0388d00000107984 */ /* 0x0008a80000000c00 */
[----:B------:R4:W-:Y:S01]  /*27130*/  STL [R1+0x4], R0 ;  /* 0x0000040001007387 */ /* 0x0009e20000100800 */
[----:B------:R-:W-:Y:S06]  /*27140*/  BAR.ARV 0x4, 0x180 ;  /* 0x0106000000007b1d */ /* 0x000fec0000002000 */
[----:B------:R-:W-:Y:S05]  /*27150*/  BRA `(.L_x_1025) ;  /* 0x0000000800507947 */ /* 0x000fea0003800000 */
.L_x_1024:
[----:B---3-5:R-:W2:Y:S01]  /*27160*/  S2R R7, SR_TID.X ;  /* 0x0000000000077919 */ /* 0x028ea20000002100 */
        /* <DEDUP_REMOVED lines=8> */
[----:B------:R-:W2:Y:S02]  /*271f0*/  @!P1 LDC.64 R2, c[0x0][0xc80] ;  /* 0x00032000ff029b82 */ /* 0x000ea40000000a00 */
[----:B--2---:R-:W-:-:S06]  /*27200*/  @!P1 IMAD.WIDE R2, R0, 0x4, R2 ;  /* 0x0000000400029825 */ /* 0x004fcc00078e0202 */
[----:B------:R2:W3:Y:S01]  /*27210*/  @!P1 LDG.E R3, desc[UR6][R2.64] ;  /* 0x0000000602039981 */ /* 0x0004e2000c1e1900 */
[C---:B------:R-:W-:Y:S02]  /*27220*/  ISETP.GE.U32.AND P2, PT, R7.reuse, 0x2, PT ;  /* 0x000000020700780c */ /* 0x040fe40003f46070 */
[C---:B------:R-:W-:Y:S01]  /*27230*/  ISETP.GE.U32.AND P3, PT, R7.reuse, 0x4, PT ;  /* 0x000000040700780c */ /* 0x040fe20003f66070 */
[----:B------:R-:W-:Y:S01]  /*27240*/  SHFL.IDX PT, R0, R16, RZ, 0x1f ;  /* 0x00001fff10007589 */ /* 0x000fe200000e0000 */
[C---:B------:R-:W-:Y:S02]  /*27250*/  ISETP.GE.U32.AND P4, PT, R7.reuse, 0x8, PT ;  /* 0x000000080700780c */ /* 0x040fe40003f86070 */
[C---:B------:R-:W-:Y:S01]  /*27260*/  ISETP.GE.U32.AND P5, PT, R7.reuse, 0x10, PT ;  /* 0x000000100700780c */ /* 0x040fe20003fa6070 */
[----:B------:R-:W-:Y:S01]  /*27270*/  SHFL.IDX PT, R4, R16, 0x1, 0x1f ;  /* 0x00201f0010047f89 */ /* 0x000fe200000e0000 */
[----:B--2---:R-:W-:Y:S01]  /*27280*/  MOV R2, RZ ;  /* 0x000000ff00027202 */ /* 0x004fe20000000f00 */
[----:B---3--:R-:W-:Y:S01]  /*27290*/  @!P1 IMAD.MOV.U32 R2, RZ, RZ, R3 ;  /* 0x000000ffff029224 */ /* 0x008fe200078e0003 */
[----:B------:R-:W-:-:S04]  /*272a0*/  ISETP.NE.AND P1, PT, R7, RZ, PT ;  /* 0x000000ff0700720c */ /* 0x000fc80003f25270 */
[----:B------:R-:W2:Y:S02]  /*272b0*/  SHFL.UP PT, R3, R2, 0x1, RZ ;  /* 0x0420000002037989 */ /* 0x000ea400000e00ff */
[----:B--2---:R-:W-:-:S05]  /*272c0*/  SEL R3, R3, RZ, P1 ;  /* 0x000000ff03037207 */ /* 0x004fca0000800000 */
[----:B------:R-:W-:-:S05]  /*272d0*/  IMAD.IADD R3, R2, 0x1, R3 ;  /* 0x0000000102037824 */ /* 0x000fca00078e0203 */
[----:B------:R-:W2:Y:S02]  /*272e0*/  SHFL.UP PT, R5, R3, 0x2, RZ ;  /* 0x0440000003057989 */ /* 0x000ea400000e00ff */
[----:B--2---:R-:W-:-:S04]  /*272f0*/  SEL R5, R5, RZ, P2 ;  /* 0x000000ff05057207 */ /* 0x004fc80001000000 */
[----:B------:R-:W-:-:S05]  /*27300*/  IADD3 R3, R3, R5, RZ ;  /* 0x0000000503037210 */ /* 0x000fca0007ffe0ff */
[----:B------:R-:W2:Y:S02]  /*27310*/  SHFL.UP PT, R5, R3, 0x4, RZ ;  /* 0x0480000003057989 */ /* 0x000ea400000e00ff */
[----:B--2---:R-:W-:-:S05]  /*27320*/  SEL R5, R5, RZ, P3 ;  /* 0x000000ff05057207 */ /* 0x004fca0001800000 */
[----:B------:R-:W-:-:S05]  /*27330*/  IMAD.IADD R3, R3, 0x1, R5 ;  /* 0x0000000103037824 */ /* 0x000fca00078e0205 */
[----:B------:R-:W2:Y:S02]  /*27340*/  SHFL.UP PT, R5, R3, 0x8, RZ ;  /* 0x0500000003057989 */ /* 0x000ea400000e00ff */
[----:B--2---:R-:W-:-:S05]  /*27350*/  SEL R5, R5, RZ, P4 ;  /* 0x000000ff05057207 */ /* 0x004fca0002000000 */
[----:B------:R-:W-:-:S05]  /*27360*/  IMAD.IADD R3, R3, 0x1, R5 ;  /* 0x0000000103037824 */ /* 0x000fca00078e0205 */
[----:B------:R-:W2:Y:S02]  /*27370*/  SHFL.UP PT, R5, R3, 0x10, RZ ;  /* 0x0600000003057989 */ /* 0x000ea400000e00ff */
[----:B--2---:R-:W-:-:S04]  /*27380*/  SEL R5, R5, RZ, P5 ;  /* 0x000000ff05057207 */ /* 0x004fc80002800000 */
[----:B------:R-:W-:-:S05]  /*27390*/  IADD3 R5, R3, R5, RZ ;  /* 0x0000000503057210 */ /* 0x000fca0007ffe0ff */
[----:B------:R2:W3:Y:S02]  /*273a0*/  SHFL.IDX PT, R6, R5, 0x1f, 0x1f ;  /* 0x03e01f0005067f89 */ /* 0x0004e400000e0000 */
.L_x_1117:
[----:B------:R-:W-:Y:S02]  /*273b0*/  ULDC UR4, c[0x0][0xc38] ;  /* 0x00030e0000047ab9 */ /* 0x000fe40000000800 */
[----:B------:R-:W-:-:S04]  /*273c0*/  IMAD.U32 R16, RZ, RZ, UR4 ;  /* 0x00000004ff107e24 */ /* 0x000fc8000f8e00ff */
[----:B---3--:R-:W-:-:S04]  /*273d0*/  IMAD R6, R6, R16, RZ ;  /* 0x0000001006067224 */ /* 0x008fc800078e02ff */
[----:B------:R-:W-:-:S05]  /*273e0*/  IMAD.IADD R4, R4, 0x1, R6 ;  /* 0x0000000104047824 */ /* 0x000fca00078e0206 */
[----:B------:R-:W-:-:S13]  /*273f0*/  ISETP.GT.AND P6, PT, R4, R0, PT ;  /* 0x000000000400720c */ /* 0x000fda0003fc4270 */
[----:B------:R-:W-:Y:S05]  /*27400*/  @P6 BRA `(.L_x_1027) ;  /* 0x0000000000a06947 */ /* 0x000fea0003800000 */
.L_x_1032:
[----:B------:R-:W3:Y:S01]  /*27410*/  LDC R2, c[0x0][0xc3c] ;  /* 0x00030f00ff027b82 */ /* 0x000ee20000000800 */
[----:B------:R-:W-:-:S04]  /*27420*/  IADD3 R19, R19, 0x1f, RZ ;  /* 0x0000001f13137810 */ /* 0x000fc80007ffe0ff */
[----:B---3--:R-:W-:-:S13]  /*27430*/  ISETP.GE.AND P6, PT, R19, R2, PT ;  /* 0x000000021300720c */ /* 0x008fda0003fc6270 */
[----:B------:R-:W-:Y:S05]  /*27440*/  @P6 BRA `(.L_x_1028) ;  /* 0x0000000400486947 */ /* 0x000fea0003800000 */
[----:B------:R-:W3:Y:S01]  /*27450*/  S2R R3, SR_TID.X ;  /* 0x0000000000037919 */ /* 0x000ee20000002100 */
[----:B------:R-:W-:Y:S01]  /*27460*/  BSSY B0, `(.L_x_1029) ;  /* 0x000000a000007945 */ /* 0x000fe20003800000 */
[----:B---3--:R-:W-:-:S05]  /*27470*/  LOP3.LUT R3, R3, 0x1f, RZ, 0xc0, !PT ;  /* 0x0000001f03037812 */ /* 0x008fca00078ec0ff */
[----:B--2---:R-:W-:-:S05]  /*27480*/  IMAD.IADD R5, R19, 0x1, R3 ;  /* 0x0000000113057824 */ /* 0x004fca00078e0203 */
[----:B------:R-:W-:Y:S01]  /*27490*/  ISETP.GE.OR P6, PT, R5, R2, !P0 ;  /* 0x000000020500720c */ /* 0x000fe200047c6670 */
[----:B------:R-:W-:-:S12]  /*274a0*/  IMAD.MOV.U32 R2, RZ, RZ, RZ ;  /* 0x000000ffff027224 */ /* 0x000fd800078e00ff */
[----:B------:R-:W-:Y:S05]  /*274b0*/  @P6 BRA `(.L_x_1030) ;  /* 0x0000000000106947 */ /* 0x000fea0003800000 */
[----:B------:R-:W2:Y:S01]  /*274c0*/  LDC.64 R2, c[0x0][0xc80] ;  /* 0x00032000ff027b82 */ /* 0x000ea20000000a00 */
[----:B------:R-:W-:Y:S01]  /*274d0*/  ULDC.64 UR4, c[0x0][0x208] ;  /* 0x0000820000047ab9 */ /* 0x000fe20000000a00 */
[----:B--2---:R-:W-:-:S06]  /*274e0*/  IMAD.WIDE R2, R5, 0x4, R2 ;  /* 0x0000000405027825 */ /* 0x004fcc00078e0202 */
[----:B------:R2:W5:Y:S02]  /*274f0*/  LDG.E R2, desc[UR4][R2.64] ;  /* 0x0000000402027981 */ /* 0x000564000c1e1900 */
.L_x_1030:
[----:B------:R-:W-:Y:S05]  /*27500*/  BSYNC B0 ;  /* 0x0000000000007941 */ /* 0x000fea0003800000 */
.L_x_1029:
[----:B------:R-:W-:-:S03]  /*27510*/  UMOV UR4, 0xffffffff ;  /* 0xffffffff00047882 */ /* 0x000fc60000000000 */
[----:B------:R-:W-:Y:S05]  /*27520*/  BRA.DIV UR4, `(.L_x_1031) ;  /* 0x0000002a041c7947 */ /* 0x000fea000b800000 */
[----:B--2--5:R-:W2:Y:S02]  /*27530*/  SHFL.UP PT, R3, R2, 0x1, RZ ;  /* 0x0420000002037989 */ /* 0x024ea400000e00ff */
        /* <DEDUP_REMOVED lines=14> */
[----:B------:R2:W3:Y:S02]  /*27620*/  SHFL.IDX PT, R6, R5, 0x1f, 0x1f ;  /* 0x03e01f0005067f89 */ /* 0x0004e400000e0000 */
.L_x_1125:
[----:B------:R-:W-:Y:S02]  /*27630*/  ULDC UR4, c[0x0][0xc38] ;  /* 0x00030e0000047ab9 */ /* 0x000fe40000000800 */
[----:B------:R-:W-:-:S04]  /*27640*/  IMAD.U32 R16, RZ, RZ, UR4 ;  /* 0x00000004ff107e24 */ /* 0x000fc8000f8e00ff */
[----:B---3--:R-:W-:-:S05]  /*27650*/  IMAD R6, R6, R16, RZ ;  /* 0x0000001006067224 */ /* 0x008fca00078e02ff */
[----:B------:R-:W-:-:S04]  /*27660*/  IADD3 R4, R6, R4, RZ ;  /* 0x0000000406047210 */ /* 0x000fc80007ffe0ff */
[----:B------:R-:W-:-:S13]  /*27670*/  ISETP.GT.AND P6, PT, R4, R0, PT ;  /* 0x000000000400720c */ /* 0x000fda0003fc4270 */
[----:B------:R-:W-:Y:S05]  /*27680*/  @!P6 BRA `(.L_x_1032) ;  /* 0xfffffffc0060e947 */ /* 0x000fea000383ffff */
.L_x_1027:
[----:B------:R-:W-:Y:S01]  /*27690*/  IMAD.IADD R6, R4, 0x1, -R6 ;  /* 0x0000000104067824 */ /* 0x000fe200078e0a06 */
[----:B------:R-:W-:-:S03]  /*276a0*/  UMOV UR4, 0xffffffff ;  /* 0xffffffff00047882 */ /* 0x000fc60000000000 */
[----:B------:R-:W-:-:S05]  /*276b0*/  IMAD R3, R5, R16, R6 ;  /* 0x0000001005037224 */ /* 0x000fca00078e0206 */
[----:B------:R-:W-:Y:S01]  /*276c0*/  ISETP.GT.AND P6, PT, R3, R0, PT ;  /* 0x000000000300720c */ /* 0x000fe20003fc4270 */
[----:B------:R-:W-:-:S12]  /*276d0*/  BRA.DIV UR4, `(.L_x_1033) ;  /* 0x0000002a04887947 */ /* 0x000fd8000b800000 */
[----:B------:R-:W-:-:S04]  /*276e0*/  VOTE.ANY R3, PT, !P6 ;  /* 0x0000000000037806 */ /* 0x000fc800070e0100 */
[----:B------:R-:W3:Y:S02]  /*276f0*/  POPC R4, R3 ;  /* 0x0000000300047309 */ /* 0x000ee40000000000 */
[----:B---3--:R3:W4:Y:S02]  /*27700*/  SHFL.IDX PT, R17, R2, R4, 0x1f ;  /* 0x00001f0402117589 */ /* 0x00872400000e0000 */
.L_x_1129:
[----:B------:R-:W-:Y:S01]  /*27710*/  ISETP.NE.AND P0, PT, R3, RZ, PT ;  /* 0x000000ff0300720c */ /* 0x000fe20003f05270 */
[----:B---3--:R-:W-:-:S12]  /*27720*/  IMAD.MOV.U32 R2, RZ, RZ, RZ ;  /* 0x000000ffff027224 */ /* 0x008fd800078e00ff */
[----:B------:R-:W-:Y:S05]  /*27730*/  @!P0 BRA `(.L_x_1034) ;  /* 0x0000000000108947 */ /* 0x000fea0003800000 */
[----:B------:R-:W-:Y:S01]  /*27740*/  UMOV UR4, 0xffffffff ;  /* 0xffffffff00047882 */ /* 0x000fe20000000000 */
[----:B------:R-:W-:Y:S02]  /*27750*/  IADD3 R12, R4, -0x1, RZ ;  /* 0xffffffff040c7810 */ /* 0x000fe40007ffe0ff */
[----:B------:R-:W-:Y:S05]  /*27760*/  BRA.DIV UR4, `(.L_x_1035) ;  /* 0x0000002a04ac7947 */ /* 0x000fea000b800000 */
[----:B------:R3:W0:Y:S02]  /*27770*/  SHFL.IDX PT, R2, R5, R12, 0x1f ;  /* 0x00001f0c05027589 */ /* 0x00062400000e0000 */
.L_x_1034:
[----:B--234-:R-:W-:Y:S01]  /*27780*/  IABS R5, R17 ;  /* 0x0000001100057213 */ /* 0x01cfe20000000000 */
[----:B0-----:R-:W-:Y:S02]  /*27790*/  IMAD R16, R2, R16, R6 ;  /* 0x0000001002107224 */ /* 0x001fe400078e0206 */
[----:B------:R-:W-:Y:S01]  /*277a0*/  IMAD.IADD R19, R4, 0x1, R19 ;  /* 0x0000000104137824 */ /* 0x000fe200078e0213 */
[----:B------:R-:W0:Y:S01]  /*277b0*/  I2F.RP R2, R5 ;  /* 0x0000000500027306 */ /* 0x000e220000209400 */
[----:B------:R-:W-:-:S07]  /*277c0*/  IMAD.IADD R0, R0, 0x1, -R16 ;  /* 0x0000000100007824 */ /* 0x000fce00078e0a10 */
[----:B0-----:R-:W0:Y:S02]  /*277d0*/  MUFU.RCP R2, R2 ;  /* 0x0000000200027308 */ /* 0x001e240000001000 */
[----:B0-----:R-:W-:-:S06]  /*277e0*/  VIADD R2, R2, 0xffffffe ;  /* 0x0ffffffe02027836 */ /* 0x001fcc0000000000 */
[----:B------:R-:W0:Y:S02]  /*277f0*/  F2I.FTZ.U32.TRUNC.NTZ R3, R2 ;  /* 0x0000000200037305 */ /* 0x000e24000021f000 */
[----:B0-----:R-:W-:-:S04]  /*27800*/  IMAD.MOV R2, RZ, RZ, -R3 ;  /* 0x000000ffff027224 */ /* 0x001fc800078e0a03 */
[----:B------:R-:W-:Y:S01]  /*27810*/  IMAD R6, R2, R5, RZ ;  /* 0x0000000502067224 */ /* 0x000fe200078e02ff */
[----:B------:R-:W-:-:S05]  /*27820*/  MOV R2, RZ ;  /* 0x000000ff00027202 */ /* 0x000fca0000000f00 */
[----:B------:R-:W-:Y:S01]  /*27830*/  IMAD.HI.U32 R2, R3, R6, R2 ;  /* 0x0000000603027227 */ /* 0x000fe200078e0002 */
[----:B------:R-:W-:Y:S02]  /*27840*/  IABS R6, R17 ;  /* 0x0000001100067213 */ /* 0x000fe40000000000 */
[----:B------:R-:W-:-:S03]  /*27850*/  IABS R3, R0 ;  /* 0x0000000000037213 */ /* 0x000fc60000000000 */
[----:B------:R-:W-:Y:S02]  /*27860*/  IMAD.MOV R6, RZ, RZ, -R6 ;  /* 0x000000ffff067224 */ /* 0x000fe400078e0a06 */
[----:B------:R-:W-:-:S04]  /*27870*/  IMAD.HI.U32 R2, R2, R3, RZ ;  /* 0x0000000302027227 */ /* 0x000fc800078e00ff */
[----:B------:R-:W-:-:S05]  /*27880*/  IMAD R3, R2, R6, R3 ;  /* 0x0000000602037224 */ /* 0x000fca00078e0203 */
[----:B------:R-:W-:-:S13]  /*27890*/  ISETP.GT.U32.AND P1, PT, R5, R3, PT ;  /* 0x000000030500720c */ /* 0x000fda0003f24070 */
[-C--:B------:R-:W-:Y:S01]  /*278a0*/  @!P1 IADD3 R3, R3, -R5.reuse, RZ ;  /* 0x8000000503039210 */ /* 0x080fe20007ffe0ff */
[----:B------:R-:W-:Y:S01]  /*278b0*/  @!P1 VIADD R2, R2, 0x1 ;  /* 0x0000000102029836 */ /* 0x000fe20000000000 */
[----:B------:R-:W-:Y:S02]  /*278c0*/  ISETP.NE.AND P1, PT, R17, RZ, PT ;  /* 0x000000ff1100720c */ /* 0x000fe40003f25270 */
[----:B------:R-:W-:Y:S02]  /*278d0*/  ISETP.GE.U32.AND P0, PT, R3, R5, PT ;  /* 0x000000050300720c */ /* 0x000fe40003f06070 */
[----:B------:R-:W-:-:S04]  /*278e0*/  LOP3.LUT R3, R0, R17, RZ, 0x3c, !PT ;  /* 0x0000001100037212 */ /* 0x000fc800078e3cff */
[----:B------:R-:W-:-:S07]  /*278f0*/  ISETP.GE.AND P2, PT, R3, RZ, PT ;  /* 0x000000ff0300720c */ /* 0x000fce0003f46270 */
[----:B------:R-:W-:-:S06]  /*27900*/  @P0 VIADD R2, R2, 0x1 ;  /* 0x0000000102020836 */ /* 0x000fcc0000000000 */
[----:B------:R-:W-:Y:S02]  /*27910*/  @!P2 IADD3 R2, -R2, RZ, RZ ;  /* 0x000000ff0202a210 */ /* 0x000fe40007ffe1ff */
[----:B------:R-:W-:-:S04]  /*27920*/  @!P1 LOP3.LUT R2, RZ, R17, RZ, 0x33, !PT ;  /* 0x00000011ff029212 */ /* 0x000fc800078e33ff */
[----:B------:R-:W-:Y:S01]  /*27930*/  MOV R18, R2 ;  /* 0x0000000200127202 */ /* 0x000fe20000000f00 */
[----:B------:R-:W-:-:S04]  /*27940*/  IMAD.MOV R3, RZ, RZ, -R2 ;  /* 0x000000ffff037224 */ /* 0x000fc800078e0a02 */
[----:B------:R-:W-:Y:S01]  /*27950*/  IMAD R17, R17, R3, R0 ;  /* 0x0000000311117224 */ /* 0x000fe200078e0200 */
[----:B------:R-:W-:Y:S06]  /*27960*/  BRA `(.L_x_1036) ;  /* 0x00000000001c7947 */ /* 0x000fec0003800000 */
.L_x_1028:
[----:B------:R-:W-:Y:S01]  /*27970*/  UMOV UR4, URZ ;  /* 0x0000003f00047c82 */ /* 0x000fe20008000000 */
[----:B------:R-:W-:Y:S01]  /*27980*/  UMOV UR5, URZ ;  /* 0x0000003f00057c82 */ /* 0x000fe20008000000 */
[----:B------:R-:W-:Y:S01]  /*27990*/  ULDC UR6, c[0x0][0xc3c] ;  /* 0x00030f0000067ab9 */ /* 0x000fe20000000800 */
[----:B------:R-:W-:Y:S01]  /*279a0*/  IMAD.MOV.U32 R16, RZ, RZ, R0 ;  /* 0x000000ffff107224 */ /* 0x000fe200078e0000 */
[----:B------:R-:W-:Y:S01]  /*279b0*/  MOV R18, UR5 ;  /* 0x0000000500127c02 */ /* 0x000fe20008000f00 */
[----:B------:R-:W-:Y:S02]  /*279c0*/  IMAD.U32 R17, RZ, RZ, UR4 ;  /* 0x00000004ff117e24 */ /* 0x000fe4000f8e00ff */
[----:B------:R-:W-:-:S07]  /*279d0*/  IMAD.U32 R19, RZ, RZ, UR6 ;  /* 0x00000006ff137e24 */ /* 0x000fce000f8e00ff */
.L_x_1036:
[----:B------:R3:W4:Y:S01]  /*279e0*/  LDL R3, [R1+0x4] ;  /* 0x0000040001037983 */ /* 0x0007220000100800 */
[----:B------:R-:W5:Y:S01]  /*279f0*/  S2R R0, SR_TID.X ;  /* 0x0000000000007919 */ /* 0x000f620000002100 */
[----:B------:R-:W-:Y:S05]  /*27a00*/  WARPSYNC.ALL ;  /* 0x0000000000007948 */ /* 0x000fea0003800000 */
[----:B-----5:R-:W-:Y:S01]  /*27a10*/  LOP3.LUT R0, R0, 0x1f, RZ, 0xc0, !PT ;  /* 0x0000001f00007812 */ /* 0x020fe200078ec0ff */
[----:B------:R-:W-:Y:S03]  /*27a20*/  BAR.SYNC.DEFER_BLOCKING 0x4, 0x180 ;  /* 0x0106000000007b1d */ /* 0x000fe60000010000 */
[----:B------:R-:W-:-:S13]  /*27a30*/  ISETP.NE.AND P0, PT, R0, RZ, PT ;  /* 0x000000ff0000720c */ /* 0x000fda0003f05270 */
[----:B------:R-:W4:Y:S01]  /*27a40*/  @!P0 S2R R0, SR_CgaCtaId ;  /* 0x0000000000008919 */ /* 0x000f220000008800 */
[----:B------:R-:W-:-:S04]  /*27a50*/  @!P0 MOV R2, 0x400 ;  /* 0x0000040000028802 */ /* 0x000fc80000000f00 */
[----:B----4-:R-:W-:-:S05]  /*27a60*/  @!P0 LEA R3, R0, R2, 0x18 ;  /* 0x0000000200038211 */ /* 0x010fca00078ec0ff */
[----:B------:R3:W-:Y:S04]  /*27a70*/  @!P0 STS.128 [R3+0x388d0], R16 ;  /* 0x0388d01003008388 */ /* 0x0007e80000000c00 */
[----:B------:R3:W-:Y:S01]  /*27a80*/  @!P0 STL [R1+0x4], R3 ;  /* 0x0000040301008387 */ /* 0x0007e20000100800 */
[----:B------:R-:W-:Y:S06]  /*27a90*/  BAR.ARV 0x5, 0x180 ;  /* 0x0146000000007b1d */ /* 0x000fec0000002000 */
.L_x_1025:
[----:B------:R-:W-:Y:S02]  /*27aa0*/  ULDC UR4, c[0x0][0xc3c] ;  /* 0x00030f0000047ab9 */ /* 0x000fe40000000800 */
[----:B--2---:R-:W-:-:S13]  /*27ab0*/  ISETP.GE.AND P0, PT, R19, UR4, PT ;  /* 0x0000000413007c0c */ /* 0x004fda000bf06270 */
[----:B------:R-:W-:Y:S05]  /*27ac0*/  @!P0 BRA `(.L_x_1037) ;  /* 0xffffff84006c8947 */ /* 0x000fea000383ffff */
[----:B------:R-:W-:Y:S05]  /*27ad0*/  BSYNC B8 ;  /* 0x0000000000087941 */ /* 0x000fea0003800000 */
.L_x_880:
[----:B----4-:R-:W2:Y:S01]  /*27ae0*/  LDL.LU R0, [R1+0x54] ;  /* 0x0000540001007983 */ /* 0x010ea20000300800 */
[----:B------:R-:W-:Y:S01]  /*27af0*/  BSSY B0, `(.L_x_1038) ;  /* 0x000000b000007945 */ /* 0x000fe20003800000 */
[----:B------:R-:W4:Y:S01]  /*27b00*/  S2R R5, SR_CgaCtaId ;  /* 0x0000000000057919 */ /* 0x000f220000008800 */
[----:B--2---:R-:W-:-:S05]  /*27b10*/  VIADD R0, R0, 0x1 ;  /* 0x0000000100007836 */ /* 0x004fca0000000000 */
[----:B------:R-:W-:-:S04]  /*27b20*/  LEA.HI R2, R0, R0, RZ, 0x1 ;  /* 0x0000000000027211 */ /* 0x000fc800078f08ff */
[----:B0--3--:R-:W-:-:S04]  /*27b30*/  LOP3.LUT R3, R2, 0xfffffffe, RZ, 0xc0, !PT ;  /* 0xfffffffe02037812 */ /* 0x009fc800078ec0ff */
[----:B------:R-:W-:Y:S02]  /*27b40*/  IADD3 R3, R0, -R3, RZ ;  /* 0x8000000300037210 */ /* 0x000fe40007ffe0ff */
[----:B------:R-:W-:Y:S02]  /*27b50*/  MOV R0, 0x400 ;  /* 0x0000040000007802 */ /* 0x000fe40000000f00 */
[----:B------:R-:W-:Y:S02]  /*27b60*/  SHF.L.U32 R3, R3, 0x1f, RZ ;  /* 0x0000001f03037819 */ /* 0x000fe400000006ff */
[----:B----4-:R-:W-:-:S04]  /*27b70*/  LEA R0, R5, R0, 0x18 ;  /* 0x0000000005007211 */ /* 0x010fc800078ec0ff */
[----:B------:R-:W0:Y:S02]  /*27b80*/  SYNCS.PHASECHK.TRANS64.TRYWAIT P0, [R0+URZ+0x38820], R3 ;  /* 0x03882003000075a7 */ /* 0x000e24000800017f */
[----:B0-----:R-:W-:Y:S05]  /*27b90*/  @!P0 BRA `(.L_x_1039) ;  /* 0x0000002400c88947 */ /* 0x001fea0003800000 */
.L_x_1132:
[----:B------:R-:W-:Y:S05]  /*27ba0*/  BSYNC B0 ;  /* 0x0000000000007941 */ /* 0x000fea0003800000 */
.L_x_1038:
[----:B------:R-:W-:-:S03]  /*27bb0*/  UMOV UR4, 0xffffffff ;  /* 0xffffffff00047882 */ /* 0x000fc60000000000 */
[----:B------:R-:W-:Y:S05]  /*27bc0*/  BRA.DIV UR4, `(.L_x_1040) ;  /* 0x0000002604d07947 */ /* 0x000fea000b800000 */
[----:B------:R-:W2:Y:S02]  /*27bd0*/  S2R R2, SR_TID.X ;  /* 0x0000000000027919 */ /* 0x000ea40000002100 */
[----:B--2---:R-:W-:-:S04]  /*27be0*/  SHF.R.U32.HI R2, RZ, 0x5, R2 ;  /* 0x00000005ff027819 */ /* 0x004fc80000011602 */
[----:B------:R-:W-:-:S05]  /*27bf0*/  LOP3.LUT R2, R2, 0x3, RZ, 0xc0, !PT ;  /* 0x0000000302027812 */ /* 0x000fca00078ec0ff */
[----:B------:R2:W3:Y:S02]  /*27c00*/  SHFL.IDX PT, R14, R2, RZ, 0x1f ;  /* 0x00001fff020e7589 */ /* 0x0004e400000e0000 */
.L_x_1135:
[----:B---3--:R-:W-:-:S13]  /*27c10*/  ISETP.NE.AND P0, PT, R14, RZ, PT ;  /* 0x000000ff0e00720c */ /* 0x008fda0003f05270 */
[----:B------:R-:W-:Y:S05]  /*27c20*/  @P0 BRA `(.L_x_645) ;  /* 0x0000000000940947 */ /* 0x000fea0003800000 */
[----:B------:R-:W-:-:S03]  /*27c30*/  UMOV UR4, 0xffffffff ;  /* 0xffffffff00047882 */ /* 0x000fc60000000000 */
[----:B------:R-:W-:Y:S05]  /*27c40*/  BRA.DIV UR4, `(.L_x_1041) ;  /* 0x0000002604e47947 */ /* 0x000fea000b800000 */
[----:B------:R-:W-:-:S13]  /*27c50*/  ELECT P6, URZ, PT ;  /* 0x00000000003f782f */ /* 0x000fda00038c0000 */
.L_x_1138:
[----:B------:R-:W-:Y:S05]  /*27c60*/  @!P6 BRA `(.L_x_645) ;  /* 0x000000000084e947 */ /* 0x000fea0003800000 */
[----:B--2---:R-:W2:Y:S02]  /*27c70*/  LDL.LU R2, [R1+0x68] ;  /* 0x0000680001027983 */ /* 0x004ea40000300800 */
[----:B--2---:R-:W-:-:S04]  /*27c80*/  LOP3.LUT R2, R2, 0x2, RZ, 0xfc, !PT ;  /* 0x0000000202027812 */ /* 0x004fc800078efcff */
[----:B------:R-:W-:-:S13]  /*27c90*/  ISETP.NE.AND P2, PT, R2, 0x3, PT ;  /* 0x000000030200780c */ /* 0x000fda0003f45270 */
[----:B------:R-:W-:Y:S05]  /*27ca0*/  @!P2 BRA `(.L_x_1042) ;  /* 0x000000000004a947 */ /* 0x000fea0003800000 */
[----:B------:R-:W-:Y:S01]  /*27cb0*/  BPT.TRAP 0x1 ;  /* 0x000000040000795c */ /* 0x000fe20000300000 */
.L_x_1042:
[----:B0-----:R-:W2:Y:S04]  /*27cc0*/  LDL R3, [R1+0x8] ;  /* 0x0000080001037983 */ /* 0x001ea80000100800 */
[----:B-----5:R-:W3:Y:S01]  /*27cd0*/  LDL.LU R7, [R1+0x10] ;  /* 0x0000100001077983 */ /* 0x020ee20000300800 */
[----:B------:R-:W-:-:S04]  /*27ce0*/  VIADD R2, R0, 0x38840 ;  /* 0x0003884000027836 */ /* 0x000fc80000000000 */
[C---:B--2---:R-:W-:Y:S01]  /*27cf0*/  IMAD R6, R3.reuse, 0x8, R2 ;  /* 0x0000000803067824 */ /* 0x044fe200078e0202 */
[----:B------:R-:W-:Y:S02]  /*27d00*/  IADD3 R3, R3, 0x1, RZ ;  /* 0x0000000103037810 */ /* 0x000fe40007ffe0ff */
[----:B---3--:R-:W-:Y:S02]  /*27d10*/  SHF.L.U32 R5, R7, 0x1f, RZ ;  /* 0x0000001f07057819 */ /* 0x008fe400000006ff */
[C---:B------:R-:W-:Y:S02]  /*27d20*/  ISETP.NE.AND P1, PT, R3.reuse, 0x2, PT ;  /* 0x000000020300780c */ /* 0x040fe40003f25270 */
[----:B------:R-:W0:Y:S02]  /*27d30*/  SYNCS.PHASECHK.TRANS64.TRYWAIT P0, [R6+URZ], R5 ;  /* 0x00000005060075a7 */ /* 0x000e24000800017f */
[----:B------:R-:W-:Y:S02]  /*27d40*/  SEL R4, RZ, 0x1, P1 ;  /* 0x00000001ff047807 */ /* 0x000fe40000800000 */
[----:B------:R-:W-:-:S02]  /*27d50*/  SEL R3, R3, RZ, P1 ;  /* 0x000000ff03037207 */ /* 0x000fc40000800000 */
[----:B------:R-:W-:-:S03]  /*27d60*/  LOP3.LUT R4, R7, R4, RZ, 0x3c, !PT ;  /* 0x0000000407047212 */ /* 0x000fc600078e3cff */
[----:B------:R-:W-:Y:S01]  /*27d70*/  IMAD R7, R3, 0x8, R2 ;  /* 0x0000000803077824 */ /* 0x000fe200078e0202 */
[----:B------:R-:W-:Y:S01]  /*27d80*/  SHF.L.U32 R2, R4, 0x1f, RZ ;  /* 0x0000001f04027819 */ /* 0x000fe200000006ff */
[----:B0-----:R-:W-:Y:S06]  /*27d90*/  @!P0 BRA `(.L_x_1043) ;  /* 0x0000002400b08947 */ /* 0x001fec0003800000 */
.L_x_1139:
[----:B------:R-:W2:Y:S02]  /*27da0*/  SYNCS.PHASECHK.TRANS64.TRYWAIT P0, [R7+URZ], R2 ;  /* 0x00000002070075a7 */ /* 0x000ea4000800017f */
[----:B--2---:R-:W-:Y:S05]  /*27db0*/  @!P0 BRA `(.L_x_1044) ;  /* 0x0000002400bc8947 */ /* 0x004fea0003800000 */
.L_x_1140:
[----:B------:R-:W-:Y:S05]  /*27dc0*/  @!P2 BRA `(.L_x_1045) ;  /* 0x000000000004a947 */ /* 0x000fea0003800000 */
[----:B------:R-:W-:Y:S01]  /*27dd0*/  BPT.TRAP 0x1 ;  /* 0x000000040000795c */ /* 0x000fe20000300000 */
.L_x_1045:
[----:B------:R-:W3:Y:S01]  /*27de0*/  LDL.LU R4, [R1+0x8] ;  /* 0x0000080001047983 */ /* 0x000ee20000300800 */
[----:B------:R-:W-:-:S05]  /*27df0*/  VIADD R0, R0, 0x38860 ;  /* 0x0003886000007836 */ /* 0x000fca0000000000 */
[----:B---3--:R-:W-:-:S04]  /*27e00*/  LEA R4, R4, R0, 0x3 ;  /* 0x0000000004047211 */ /* 0x008fc800078e18ff */
[----:B------:R-:W3:Y:S02]  /*27e10*/  SYNCS.PHASECHK.TRANS64.TRYWAIT P0, [R4+URZ], R5 ;  /* 0x00000005040075a7 */ /* 0x000ee4000800017f */
[----:B---3--:R-:W-:Y:S05]  /*27e20*/  @!P0 BRA `(.L_x_1046) ;  /* 0x0000002400b48947 */ /* 0x008fea0003800000 */
.L_x_1141:
[----:B------:R-:W-:-:S07]  /*27e30*/  IMAD R3, R3, 0x8, R0 ;  /* 0x0000000803037824 */ /* 0x000fce00078e0200 */
.L_x_1047:
[----:B----4-:R4:W0:Y:S02]  /*27e40*/  SYNCS.PHASECHK.TRANS64.TRYWAIT P0, [R3+URZ], R2 ;  /* 0x00000002030075a7 */ /* 0x010824000800017f */
[----:B0-----:R-:W-:Y:S05]  /*27e50*/  @!P0 NANOSLEEP.SYNCS 0x989680 ;  /* 0x009896800000895d */ /* 0x001fea0003900000 */
[----:B------:R-:W0:Y:S02]  /*27e60*/  @!P0 SYNCS.PHASECHK.TRANS64 P0, [R3+URZ], R2 ;  /* 0x00000002030085a7 */ /* 0x000e24000800007f */
[----:B0-----:R-:W-:Y:S05]  /*27e70*/  @!P0 BRA `(.L_x_1047) ;  /* 0xfffffffc00f08947 */ /* 0x001fea000383ffff */
.L_x_645:
[----:B------:R-:W-:Y:S05]  /*27e80*/  BSYNC B9 ;  /* 0x0000000000097941 */ /* 0x000fea0003800000 */
.L_x_642:
[----:B------:R-:W-:Y:S05]  /*27e90*/  EXIT ;  /* 0x000000000000794d */ /* 0x000fea0003800000 */
.L_x_665:
[----:B0-----:R0:W1:Y:S02]  /*27ea0*/  SYNCS.PHASECHK.TRANS64.TRYWAIT P6, [R0+URZ+0x38890], R114 ;  /* 0x03889072000075a7 */ /* 0x00106400080c017f */
[----:B-1----:R-:W-:Y:S05]  /*27eb0*/  @!P6 NANOSLEEP.SYNCS 0x989680 ;  /* 0x009896800000e95d */ /* 0x002fea0003900000 */
[----:B------:R-:W1:Y:S02]  /*27ec0*/  @!P6 SYNCS.PHASECHK.TRANS64 P6, [R0+URZ+0x38890], R114 ;  /* 0x038890720000e5a7 */ /* 0x000e6400080c007f */
[----:B-1----:R-:W-:Y:S05]  /*27ed0*/  @!P6 BRA `(.L_x_665) ;  /* 0xfffffffc00f0e947 */ /* 0x002fea000383ffff */
[----:B------:R-:W-:Y:S05]  /*27ee0*/  BRA `(.L_x_1048) ;  /* 0xfffffdb800387947 */ /* 0x000fea000383ffff */
.L_x_721:
[----:B-1----:R1:W3:Y:S02]  /*27ef0*/  SYNCS.PHASECHK.TRANS64.TRYWAIT P6, [R0+URZ+0x38890], R114 ;  /* 0x03889072000075a7 */ /* 0x0022e400080c017f */
[----:B---3--:R-:W-:Y:S05]  /*27f00*/  @!P6 NANOSLEEP.SYNCS 0x989680 ;  /* 0x009896800000e95d */ /* 0x008fea0003900000 */
[----:B------:R-:W3:Y:S02]  /*27f10*/  @!P6 SYNCS.PHASECHK.TRANS64 P6, [R0+URZ+0x38890], R114 ;  /* 0x038890720000e5a7 */ /* 0x000ee400080c007f */
[----:B---3--:R-:W-:Y:S05]  /*27f20*/  @!P6 BRA `(.L_x_721) ;  /* 0xfffffffc00f0e947 */ /* 0x008fea000383ffff */
[----:B------:R-:W-:Y:S05]  /*27f30*/  BRA `(.L_x_1049) ;  /* 0xfffffdec00147947 */ /* 0x000fea000383ffff */
.L_x_746:
[----:B-1----:R1:W2:Y:S02]  /*27f40*/  SYNCS.PHASECHK.TRANS64.TRYWAIT P3, [R0+URZ+0x38890], R114 ;  /* 0x03889072000075a7 */ /* 0x0022a4000806017f */
[----:B--2---:R-:W-:Y:S05]  /*27f50*/  @!P3 NANOSLEEP.SYNCS 0x989680 ;  /* 0x009896800000b95d */ /* 0x004fea0003900000 */
[----:B------:R-:W2:Y:S02]  /*27f60*/  @!P3 SYNCS.PHASECHK.TRANS64 P3, [R0+URZ+0x38890], R114 ;  /* 0x038890720000b5a7 */ /* 0x000ea4000806007f */
[----:B--2---:R-:W-:Y:S05]  /*27f70*/  @!P3 BRA `(.L_x_746) ;  /* 0xfffffffc00f0b947 */ /* 0x004fea000383ffff */
[----:B------:R-:W-:Y:S05]  /*27f80*/  BRA `(.L_x_1050) ;  /* 0xfffffe1c007c7947 */ /* 0x000fea000383ffff */
.L_x_754:
[----:B--2---:R2:W3:Y:S02]  /*27f90*/  SYNCS.PHASECHK.TRANS64.TRYWAIT P2, [R0+URZ+0x388b0], R114 ;  /* 0x0388b072000075a7 */ /* 0x0044e4000804017f */
[----:B---3--:R-:W-:Y:S05]  /*27fa0*/  @!P2 NANOSLEEP.SYNCS 0x989680 ;  /* 0x009896800000a95d */ /* 0x008fea0003900000 */
[----:B------:R-:W3:Y:S02]  /*27fb0*/  @!P2 SYNCS.PHASECHK.TRANS64 P2, [R0+URZ+0x388b0], R114 ;  /* 0x0388b0720000a5a7 */ /* 0x000ee4000804007f */
[----:B---3--:R-:W-:Y:S05]  /*27fc0*/  @!P2 BRA `(.L_x_754) ;  /* 0xfffffffc00f0a947 */ /* 0x008fea000383ffff */
[----:B------:R-:W-:Y:S05]  /*27fd0*/  BRA `(.L_x_1051) ;  /* 0xfffffe2000a07947 */ /* 0x000fea000383ffff */
.L_x_774:
[----:B------:R-:W-:Y:S01]  /*27fe0*/  BSSY B1, `(.L_x_1052) ;  /* 0x0000008000017945 */ /* 0x000fe20003800000 */
[----:B------:R-:W-:Y:S01]  /*27ff0*/  IMAD.MOV.U32 R13, RZ, RZ, R25 ;  /* 0x000000ffff0d7224 */ /* 0x000fe200078e0019 */
[----:B------:R-:W-:Y:S01]  /*28000*/  MOV R12, RZ ;  /* 0x000000ff000c7202 */ /* 0x000fe20000000f00 */
[----:B------:R-:W-:Y:S02]  /*28010*/  IMAD.MOV.U32 R11, RZ, RZ, 0x181f ;  /* 0x0000181fff0b7424 */ /* 0x000fe400078e00ff */
[----:B------:R-:W-:-:S07]  /*28020*/  IMAD.MOV.U32 R15, RZ, RZ, -0x1 ;  /* 0xffffffffff0f7424 */ /* 0x000fce00078e00ff */
[----:B------:R-:W-:Y:S05]  /*28030*/  WARPSYNC.COLLECTIVE R15, `(.L_x_1053) ;  /* 0x000000000f087348 */ /* 0x000fea0003c00000 */
[----:B------:R0:W1:Y:S02]  /*28040*/  SHFL.IDX P6, R14, R13, R12, R11 ;  /* 0x0000000c0d0e7389 */ /* 0x00006400000c000b */
[----:B01----:R-:W-:Y:S01]  /*28050*/  ENDCOLLECTIVE ;  /* 0x000000000000791b */ /* 0x003fe20003800000 */
.L_x_1053:
[----:B------:R-:W-:Y:S05]  /*28060*/  BSYNC B1 ;  /* 0x0000000000017941 */ /* 0x000fea0003800000 */
.L_x_1052:
[----:B------:R-:W-:Y:S01]  /*28070*/  IMAD.MOV.U32 R13, RZ, RZ, R24 ;  /* 0x000000ffff0d7224 */ /* 0x000fe200078e0018 */
[----:B------:R-:W-:Y:S01]  /*28080*/  MOV R11, 0x181f ;  /* 0x0000181f000b7802 */ /* 0x000fe20000000f00 */
[----:B------:R-:W-:Y:S01]  /*28090*/  IMAD.MOV.U32 R12, RZ, RZ, RZ ;  /* 0x000000ffff0c7224 */ /* 0x000fe200078e00ff */
[----:B------:R-:W-:Y:S01]  /*280a0*/  MOV R3, R14 ;  /* 0x0000000e00037202 */ /* 0x000fe20000000f00 */
[----:B------:R-:W-:-:S07]  /*280b0*/  IMAD.MOV.U32 R15, RZ, RZ, -0x1 ;  /* 0xffffffffff0f7424 */ /* 0x000fce00078e00ff */
[----:B------:R-:W-:Y:S05]  /*280c0*/  WARPSYNC.COLLECTIVE R15, `(.L_x_1054) ;  /* 0x000000000f087348 */ /* 0x000fea0003c00000 */
[----:B------:R0:W1:Y:S02]  /*280d0*/  SHFL.IDX P6, R14, R13, R12, R11 ;  /* 0x0000000c0d0e7389 */ /* 0x00006400000c000b */
[----:B01----:R-:W-:Y:S01]  /*280e0*/  ENDCOLLECTIVE ;  /* 0x000000000000791b */ /* 0x003fe20003800000 */
.L_x_1054:
[----:B------:R-:W-:Y:S01]  /*280f0*/  MOV R13, R26 ;  /* 0x0000001a000d7202 */ /* 0x000fe20000000f00 */
[----:B------:R-:W-:-:S07]  /*28100*/  IMAD.MOV.U32 R4, RZ, RZ, R14 ;  /* 0x000000ffff047224 */ /* 0x000fce00078e000e */
[----:B------:R-:W-:Y:S05]  /*28110*/  WARPSYNC.COLLECTIVE R15, `(.L_x_1055) ;  /* 0x000000000f087348 */ /* 0x000fea0003c00000 */
[----:B------:R0:W1:Y:S02]  /*28120*/  SHFL.IDX P6, R14, R13, R12, R11 ;  /* 0x0000000c0d0e7389 */ /* 0x00006400000c000b */
[----:B01----:R-:W-:Y:S01]  /*28130*/  ENDCOLLECTIVE ;  /* 0x000000000000791b */ /* 0x003fe20003800000 */
.L_x_1055:
[----:B------:R-:W-:Y:S02]  /*28140*/  IMAD.MOV.U32 R13, RZ, RZ, R28 ;  /* 0x000000ffff0d7224 */ /* 0x000fe400078e001c */
[----:B------:R-:W-:-:S07]  /*28150*/  IMAD.MOV.U32 R5, RZ, RZ, R14 ;  /* 0x000000ffff057224 */ /* 0x000fce00078e000e */
[----:B------:R-:W-:Y:S05]  /*28160*/  WARPSYNC.COLLECTIVE R15, `(.L_x_1056) ;  /* 0x000000000f087348 */ /* 0x000fea0003c00000 */
[----:B------:R0:W1:Y:S02]  /*28170*/  SHFL.IDX P6, R14, R13, R12, R11 ;  /* 0x0000000c0d0e7389 */ /* 0x00006400000c000b */
[----:B01----:R-:W-:Y:S01]  /*28180*/  ENDCOLLECTIVE ;  /* 0x000000000000791b */ /* 0x003fe20003800000 */
.L_x_1056:
[----:B------:R-:W-:Y:S05]  /*28190*/  BRA `(.L_x_1057) ;  /* 0xfffffe3000747947 */ /* 0x000fea000383ffff */
.L_x_778:
[----:B0-----:R0:W1:Y:S02]  /*281a0*/  SYNCS.PHASECHK.TRANS64.TRYWAIT P0, [R18+URZ+0x38800], R5 ;  /* 0x03880005120075a7 */ /* 0x001064000800017f */
[----:B-1----:R-:W-:Y:S05]  /*281b0*/  @!P0 NANOSLEEP.SYNCS 0x989680 ;  /* 0x009896800000895d */ /* 0x002fea0003900000 */
[----:B------:R-:W1:Y:S02]  /*281c0*/  @!P0 SYNCS.PHASECHK.TRANS64 P0, [R18+URZ+0x38800], R5 ;  /* 0x03880005120085a7 */ /* 0x000e64000800007f */
[----:B-1----:R-:W-:Y:S05]  /*281d0*/  @!P0 BRA `(.L_x_778) ;  /* 0xfffffffc00f08947 */ /* 0x002fea000383ffff */
[----:B------:R-:W-:Y:S05]  /*281e0*/  BRA `(.L_x_1058) ;  /* 0xfffffe38003c7947 */ /* 0x000fea000383ffff */
.L_x_810:
[----:B------:R-:W-:Y:S01]  /*281f0*/  BSSY B1, `(.L_x_1059) ;  /* 0x0000008000017945 */ /* 0x000fe20003800000 */
[----:B------:R-:W-:Y:S01]  /*28200*/  MOV R13, R25 ;  /* 0x00000019000d7202 */ /* 0x000fe20000000f00 */
[----:B------:R-:W-:Y:S01]  /*28210*/  IMAD.MOV.U32 R12, RZ, RZ, RZ ;  /* 0x000000ffff0c7224 */ /* 0x000fe200078e00ff */
[----:B------:R-:W-:Y:S01]  /*28220*/  MOV R15, 0xffffffff ;  /* 0xffffffff000f7802 */ /* 0x000fe20000000f00 */
[----:B------:R-:W-:-:S07]  /*28230*/  IMAD.MOV.U32 R11, RZ, RZ, 0x181f ;  /* 0x0000181fff0b7424 */ /* 0x000fce00078e00ff */
[----:B------:R-:W-:Y:S05]  /*28240*/  WARPSYNC.COLLECTIVE R15, `(.L_x_1060) ;  /* 0x000000000f087348 */ /* 0x000fea0003c00000 */
[----:B------:R0:W1:Y:S02]  /*28250*/  SHFL.IDX P6, R14, R13, R12, R11 ;  /* 0x0000000c0d0e7389 */ /* 0x00006400000c000b */
[----:B01----:R-:W-:Y:S01]  /*28260*/  ENDCOLLECTIVE ;  /* 0x000000000000791b */ /* 0x003fe20003800000 */
.L_x_1060:
[----:B------:R-:W-:Y:S05]  /*28270*/  BSYNC B1 ;  /* 0x0000000000017941 */ /* 0x000fea0003800000 */
.L_x_1059:
[----:B------:R-:W-:Y:S01]  /*28280*/  IMAD.MOV.U32 R13, RZ, RZ, R24 ;  /* 0x000000ffff0d7224 */ /* 0x000fe200078e0018 */
[----:B------:R-:W-:Y:S01]  /*28290*/  MOV R12, RZ ;  /* 0x000000ff000c7202 */ /* 0x000fe20000000f00 */
[----:B------:R-:W-:Y:S02]  /*282a0*/  IMAD.MOV.U32 R11, RZ, RZ, 0x181f ;  /* 0x0000181fff0b7424 */ /* 0x000fe400078e00ff */
[----:B------:R-:W-:Y:S02]  /*282b0*/  IMAD.MOV.U32 R15, RZ, RZ, -0x1 ;  /* 0xffffffffff0f7424 */ /* 0x000fe400078e00ff */
[----:B------:R-:W-:-:S07]  /*282c0*/  IMAD.MOV.U32 R3, RZ, RZ, R14 ;  /* 0x000000ffff037224 */ /* 0x000fce00078e000e */
[----:B------:R-:W-:Y:S05]  /*282d0*/  WARPSYNC.COLLECTIVE R15, `(.L_x_1061) ;  /* 0x000000000f087348 */ /* 0x000fea0003c00000 */
[----:B------:R0:W1:Y:S02]  /*282e0*/  SHFL.IDX P6, R14, R13, R12, R11 ;  /* 0x0000000c0d0e7389 */ /* 0x00006400000c000b */
[----:B01----:R-:W-:Y:S01]  /*282f0*/  ENDCOLLECTIVE ;  /* 0x000000000000791b */ /* 0x003fe20003800000 */
.L_x_1061:
[----:B------:R-:W-:Y:S01]  /*28300*/  IMAD.MOV.U32 R13, RZ, RZ, R26 ;  /* 0x000000ffff0d7224 */ /* 0x000fe200078e001a */
[----:B------:R-:W-:-:S07]  /*28310*/  MOV R20, R14 ;  /* 0x0000000e00147202 */ /* 0x000fce0000000f00 */
[----:B------:R-:W-:Y:S05]  /*28320*/  WARPSYNC.COLLECTIVE R15, `(.L_x_1062) ;  /* 0x000000000f087348 */ /* 0x000fea0003c00000 */
[----:B------:R0:W1:Y:S02]  /*28330*/  SHFL.IDX P6, R14, R13, R12, R11 ;  /* 0x0000000c0d0e7389 */ /* 0x00006400000c000b */
[----:B01----:R-:W-:Y:S01]  /*28340*/  ENDCOLLECTIVE ;  /* 0x000000000000791b */ /* 0x003fe20003800000 */
.L_x_1062:
[----:B------:R-:W-:Y:S01]  /*28350*/  MOV R13, R28 ;  /* 0x0000001c000d7202 */ /* 0x000fe20000000f00 */
[----:B------:R-:W-:-:S07]  /*28360*/  IMAD.MOV.U32 R21, RZ, RZ, R14 ;  /* 0x000000ffff157224 */ /* 0x000fce00078e000e */
[----:B------:R-:W-:Y:S05]  /*28370*/  WARPSYNC.COLLECTIVE R15, `(.L_x_1063) ;  /* 0x000000000f087348 */ /* 0x000fea0003c00000 */
[----:B------:R0:W1:Y:S02]  /*28380*/  SHFL.IDX P6, R14, R13, R12, R11 ;  /* 0x0000000c0d0e7389 */ /* 0x00006400000c000b */
[----:B01----:R-:W-:Y:S01]  /*28390*/  ENDCOLLECTIVE ;  /* 0x000000000000791b */ /* 0x003fe20003800000 */
.L_x_1063:
[----:B------:R-:W-:Y:S01]  /*283a0*/  IMAD.MOV.U32 R28, RZ, RZ, R14 ;  /* 0x000000ffff1c7224 */ /* 0x000fe200078e000e */
[----:B------:R-:W-:Y:S06]  /*283b0*/  BRA `(.L_x_1064) ;  /* 0xfffffe60009c7947 */ /* 0x000fec000383ffff */
.L_x_814:
[----:B0-----:R0:W1:Y:S02]  /*283c0*/  SYNCS.PHASECHK.TRANS64.TRYWAIT P0, [R18+URZ+0x38800], R5 ;  /* 0x03880005120075a7 */ /* 0x001064000800017f */
[----:B-1----:R-:W-:Y:S05]  /*283d0*/  @!P0 NANOSLEEP.SYNCS 0x989680 ;  /* 0x009896800000895d */ /* 0x002fea0003900000 */
[----:B------:R-:W1:Y:S02]  /*283e0*/  @!P0 SYNCS.PHASECHK.TRANS64 P0, [R18+URZ+0x38800], R5 ;  /* 0x03880005120085a7 */ /* 0x000e64000800007f */
[----:B-1----:R-:W-:Y:S05]  /*283f0*/  @!P0 BRA `(.L_x_814) ;  /* 0xfffffffc00f08947 */ /* 0x002fea000383ffff */
[----:B------:R-:W-:Y:S05]  /*28400*/  BRA `(.L_x_1065) ;  /* 0xfffffe6800147947 */ /* 0x000fea000383ffff */
.L_x_832:
[----:B-1----:R1:W2:Y:S02]  /*28410*/  SYNCS.PHASECHK.TRANS64.TRYWAIT P2, [R0+URZ+0x38830], R3 ;  /* 0x03883003000075a7 */ /* 0x0022a4000804017f */
[----:B--2---:R-:W-:Y:S05]  /*28420*/  @!P2 NANOSLEEP.SYNCS 0x989680 ;  /* 0x009896800000a95d */ /* 0x004fea0003900000 */
[----:B------:R-:W2:Y:S02]  /*28430*/  @!P2 SYNCS.PHASECHK.TRANS64 P2, [R0+URZ+0x38830], R3 ;  /* 0x038830030000a5a7 */ /* 0x000ea4000804007f */
[----:B--2---:R-:W-:Y:S05]  /*28440*/  @!P2 BRA `(.L_x_832) ;  /* 0xfffffffc00f0a947 */ /* 0x004fea000383ffff */
[----:B------:R-:W-:Y:S05]  /*28450*/  BRA `(.L_x_831) ;  /* 0xfffffe9800347947 */ /* 0x000fea000383ffff */
.L_x_839:
[----:B-1----:R1:W2:Y:S02]  /*28460*/  SYNCS.PHASECHK.TRANS64.TRYWAIT P2, [R11+URZ+0x38830], R2 ;  /* 0x038830020b0075a7 */ /* 0x0022a4000804017f */
[----:B--2---:R-:W-:Y:S05]  /*28470*/  @!P2 NANOSLEEP.SYNCS 0x989680 ;  /* 0x009896800000a95d */ /* 0x004fea0003900000 */
[----:B------:R-:W2:Y:S02]  /*28480*/  @!P2 SYNCS.PHASECHK.TRANS64 P2, [R11+URZ+0x38830], R2 ;  /* 0x038830020b00a5a7 */ /* 0x000ea4000804007f */
[----:B--2---:R-:W-:Y:S05]  /*28490*/  @!P2 BRA `(.L_x_839) ;  /* 0xfffffffc00f0a947 */ /* 0x004fea000383ffff */
[----:B------:R-:W-:Y:S05]  /*284a0*/  BRA `(.L_x_838) ;  /* 0xfffffee400607947 */ /* 0x000fea000383ffff */
.L_x_844:
[----:B---3--:R3:W4:Y:S02]  /*284b0*/  SYNCS.PHASECHK.TRANS64.TRYWAIT P2, [R9+URZ+0x38850], R0 ;  /* 0x03885000090075a7 */ /* 0x008724000804017f */
[----:B----4-:R-:W-:Y:S05]  /*284c0*/  @!P2 NANOSLEEP.SYNCS 0x989680 ;  /* 0x009896800000a95d */ /* 0x010fea0003900000 */
[----:B------:R-:W4:Y:S02]  /*284d0*/  @!P2 SYNCS.PHASECHK.TRANS64 P2, [R9+URZ+0x38850], R0 ;  /* 0x038850000900a5a7 */ /* 0x000f24000804007f */
[----:B----4-:R-:W-:Y:S05]  /*284e0*/  @!P2 BRA `(.L_x_844) ;  /* 0xfffffffc00f0a947 */ /* 0x010fea000383ffff */
[----:B------:R-:W-:Y:S05]  /*284f0*/  BRA `(.L_x_843) ;  /* 0xffffff1c00047947 */ /* 0x000fea000383ffff */
.L_x_850:
[----:B-1----:R1:W2:Y:S02]  /*28500*/  SYNCS.PHASECHK.TRANS64.TRYWAIT P0, [R0+URZ+0x38850], R7 ;  /* 0x03885007000075a7 */ /* 0x0022a4000800017f */
[----:B--2---:R-:W-:Y:S05]  /*28510*/  @!P0 NANOSLEEP.SYNCS 0x989680 ;  /* 0x009896800000895d */ /* 0x004fea0003900000 */
[----:B------:R-:W2:Y:S02]  /*28520*/  @!P0 SYNCS.PHASECHK.TRANS64 P0, [R0+URZ+0x38850], R7 ;  /* 0x03885007000085a7 */ /* 0x000ea4000800007f */
[----:B--2---:R-:W-:Y:S05]  /*28530*/  @!P0 BRA `(.L_x_850) ;  /* 0xfffffffc00f08947 */ /* 0x004fea000383ffff */
[----:B------:R-:W-:Y:S05]  /*28540*/  BRA `(.L_x_849) ;  /* 0xffffff3400247947 */ /* 0x000fea000383ffff */
.L_x_886:
[----:B------:R-:W0:Y:S01]  /*28550*/  S2R R6, SR_TID.X ;  /* 0x0000000000067919 */ /* 0x000e220000002100 */
[----:B------:R-:W-:Y:S01]  /*28560*/  BSSY B1, `(.L_x_1066) ;  /* 0x000000a000017945 */ /* 0x000fe20003800000 */
[----:B------:R-:W-:Y:S01]  /*28570*/  MOV R12, RZ ;  /* 0x000000ff000c7202 */ /* 0x000fe20000000f00 */
        /* <DEDUP_REMOVED lines=8> */
.L_x_1067:
[----:B------:R-:W-:Y:S05]  /*28600*/  BSYNC B1 ;  /* 0x0000000000017941 */ /* 0x000fea0003800000 */
.L_x_1066:
[----:B------:R-:W-:Y:S05]  /*28610*/  BRA `(.L_x_1068) ;  /* 0xffffff8000787947 */ /* 0x000fea000383ffff */
.L_x_888:
[----:B------:R-:W-:Y:S01]  /*28620*/  BSSY B1, `(.L_x_1069) ;  /* 0x0000006000017945 */ /* 0x000fe20003800000 */
[----:B------:R-:W-:-:S07]  /*28630*/  MOV R15, 0xffffffff ;  /* 0xffffffff000f7802 */ /* 0x000fce0000000f00 */
[----:B01----:R-:W-:Y:S05]  /*28640*/  WARPSYNC.COLLECTIVE R15, `(.L_x_1070) ;  /* 0x000000000f0c7348 */ /* 0x003fea0003c00000 */
[----:B------:R-:W-:Y:S02]  /*28650*/  ELECT P6, UR62, PT ;  /* 0x00000000003e782f */ /* 0x000fe400038c0000 */
[----:B------:R-:W-:Y:S01]  /*28660*/  MOV R14, UR62 ;  /* 0x0000003e000e7c02 */ /* 0x000fe20008000f00 */
[----:B01----:R-:W-:Y:S10]  /*28670*/  ENDCOLLECTIVE ;  /* 0x000000000000791b */ /* 0x003ff40003800000 */
.L_x_1070:
[----:B------:R-:W-:Y:S05]  /*28680*/  BSYNC B1 ;  /* 0x0000000000017941 */ /* 0x000fea0003800000 */
.L_x_1069:
[----:B------:R-:W-:Y:S05]  /*28690*/  BRA `(.L_x_887) ;  /* 0xffffff8000707947 */ /* 0x000fea000383ffff */
.L_x_890:
[----:B0-----:R-:W2:Y:S02]  /*286a0*/  LDL R3, [R1+0x4] ;  /* 0x0000040001037983 */ /* 0x001ea40000100800 */
[----:B--2---:R0:W2:Y:S02]  /*286b0*/  SYNCS.PHASECHK.TRANS64.TRYWAIT P0, [R3+URZ+0x38820], R2 ;  /* 0x03882002030075a7 */ /* 0x0040a4000800017f */
[----:B--2---:R-:W-:Y:S05]  /*286c0*/  @!P0 NANOSLEEP.SYNCS 0x989680 ;  /* 0x009896800000895d */ /* 0x004fea0003900000 */
[----:B------:R-:W2:Y:S02]  /*286d0*/  @!P0 SYNCS.PHASECHK.TRANS64 P0, [R3+URZ+0x38820], R2 ;  /* 0x03882002030085a7 */ /* 0x000ea4000800007f */
[----:B--2---:R-:W-:Y:S05]  /*286e0*/  @!P0 BRA `(.L_x_890) ;  /* 0xfffffffc00ec8947 */ /* 0x004fea000383ffff */
[----:B------:R-:W-:Y:S05]  /*286f0*/  BRA `(.L_x_1071) ;  /* 0xffffff8000807947 */ /* 0x000fea000383ffff */
.L_x_894:
[----:B0-----:R0:W2:Y:S02]  /*28700*/  SYNCS.PHASECHK.TRANS64.TRYWAIT P0, [R6+URZ+0x388a0], R8 ;  /* 0x0388a008060075a7 */ /* 0x0010a4000800017f */
[----:B--2---:R-:W-:Y:S05]  /*28710*/  @!P0 NANOSLEEP.SYNCS 0x989680 ;  /* 0x009896800000895d */ /* 0x004fea0003900000 */
[----:B------:R-:W2:Y:S02]  /*28720*/  @!P0 SYNCS.PHASECHK.TRANS64 P0, [R6+URZ+0x388a0], R8 ;  /* 0x0388a008060085a7 */ /* 0x000ea4000800007f */
[----:B--2---:R-:W-:Y:S05]  /*28730*/  @!P0 BRA `(.L_x_894) ;  /* 0xfffffffc00f08947 */ /* 0x004fea000383ffff */
[----:B------:R-:W-:Y:S05]  /*28740*/  BRA `(.L_x_1072) ;  /* 0xffffff8000a47947 */ /* 0x000fea000383ffff */
.L_x_902:
[----:B--2---:R2:W3:Y:S02]  /*28750*/  SYNCS.PHASECHK.TRANS64.TRYWAIT P0, [R6+URZ+0x388c0], R8 ;  /* 0x0388c008060075a7 */ /* 0x0044e4000800017f */
[----:B---3--:R-:W-:Y:S05]  /*28760*/  @!P0 NANOSLEEP.SYNCS 0x989680 ;  /* 0x009896800000895d */ /* 0x008fea0003900000 */
[----:B------:R-:W3:Y:S02]  /*28770*/  @!P0 SYNCS.PHASECHK.TRANS64 P0, [R6+URZ+0x388c0], R8 ;  /* 0x0388c008060085a7 */ /* 0x000ee4000800007f */
[----:B---3--:R-:W-:Y:S05]  /*28780*/  @!P0 BRA `(.L_x_902) ;  /* 0xfffffffc00f08947 */ /* 0x008fea000383ffff */
[----:B------:R-:W-:Y:S05]  /*28790*/  BRA `(.L_x_1073) ;  /* 0xffffff8400e87947 */ /* 0x000fea000383ffff */
.L_x_912:
[----:B0-----:R0:W2:Y:S02]  /*287a0*/  SYNCS.PHASECHK.TRANS64.TRYWAIT P1, [R6+URZ+0x388a0], R5 ;  /* 0x0388a005060075a7 */ /* 0x0010a4000802017f */
[----:B--2---:R-:W-:Y:S05]  /*287b0*/  @!P1 NANOSLEEP.SYNCS 0x989680 ;  /* 0x009896800000995d */ /* 0x004fea0003900000 */
[----:B------:R-:W2:Y:S02]  /*287c0*/  @!P1 SYNCS.PHASECHK.TRANS64 P1, [R6+URZ+0x388a0], R5 ;  /* 0x0388a005060095a7 */ /* 0x000ea4000802007f */
[----:B--2---:R-:W-:Y:S05]  /*287d0*/  @!P1 BRA `(.L_x_912) ;  /* 0xfffffffc00f09947 */ /* 0x004fea000383ffff */
[----:B------:R-:W-:Y:S05]  /*287e0*/  BRA `(.L_x_1074) ;  /* 0xffffff8c00747947 */ /* 0x000fea000383ffff */
.L_x_920:
[----:B--2---:R2:W3:Y:S02]  /*287f0*/  SYNCS.PHASECHK.TRANS64.TRYWAIT P1, [R6+URZ+0x388c0], R5 ;  /* 0x0388c005060075a7 */ /* 0x0044e4000802017f */
[----:B---3--:R-:W-:Y:S05]  /*28800*/  @!P1 NANOSLEEP.SYNCS 0x989680 ;  /* 0x009896800000995d */ /* 0x008fea0003900000 */
[----:B------:R-:W3:Y:S02]  /*28810*/  @!P1 SYNCS.PHASECHK.TRANS64 P1, [R6+URZ+0x388c0], R5 ;  /* 0x0388c005060095a7 */ /* 0x000ee4000802007f */
[----:B---3--:R-:W-:Y:S05]  /*28820*/  @!P1 BRA `(.L_x_920) ;  /* 0xfffffffc00f09947 */ /* 0x008fea000383ffff */
[----:B------:R-:W-:Y:S05]  /*28830*/  BRA `(.L_x_1075) ;  /* 0xffffff9000b47947 */ /* 0x000fea000383ffff */
.L_x_936:
[----:B------:R-:W0:Y:S01]  /*28840*/  S2R R4, SR_TID.X ;  /* 0x0000000000047919 */ /* 0x000e220000002100 */
[----:B------:R-:W-:Y:S01]  /*28850*/  BSSY B0, `(.L_x_1076) ;  /* 0x000000a000007945 */ /* 0x000fe20003800000 */
[----:B------:R-:W-:Y:S01]  /*28860*/  IMAD.MOV.U32 R12, RZ, RZ, RZ ;  /* 0x000000ffff0c7224 */ /* 0x000fe200078e00ff */
[----:B------:R-:W-:Y:S01]  /*28870*/  MOV R11, 0x1f ;  /* 0x0000001f000b7802 */ /* 0x000fe20000000f00 */
[----:B------:R-:W-:Y:S01]  /*28880*/  IMAD.MOV.U32 R15, RZ, RZ, -0x1 ;  /* 0xffffffffff0f7424 */ /* 0x000fe200078e00ff */
[----:B0-----:R-:W-:-:S04]  /*28890*/  SHF.R.U32.HI R4, RZ, 0x5, R4 ;  /* 0x00000005ff047819 */ /* 0x001fc80000011604 */
[----:B------:R-:W-:-:S05]  /*288a0*/  LOP3.LUT R4, R4, 0x3, RZ, 0xc0, !PT ;  /* 0x0000000304047812 */ /* 0x000fca00078ec0ff */
[----:B------:R-:W-:-:S07]  /*288b0*/  IMAD.MOV.U32 R13, RZ, RZ, R4 ;  /* 0x000000ffff0d7224 */ /* 0x000fce00078e0004 */
[----:B-1----:R-:W-:Y:S05]  /*288c0*/  WARPSYNC.COLLECTIVE R15, `(.L_x_1077) ;  /* 0x000000000f087348 */ /* 0x002fea0003c00000 */
[----:B------:R0:W2:Y:S02]  /*288d0*/  SHFL.IDX P6, R14, R13, R12, R11 ;  /* 0x0000000c0d0e7389 */ /* 0x0000a400000c000b */
[----:B012---:R-:W-:Y:S01]  /*288e0*/  ENDCOLLECTIVE ;  /* 0x000000000000791b */ /* 0x007fe20003800000 */
.L_x_1077:
[----:B------:R-:W-:Y:S05]  /*288f0*/  BSYNC B0 ;  /* 0x0000000000007941 */ /* 0x000fea0003800000 */
.L_x_1076:
[----:B------:R-:W-:Y:S05]  /*28900*/  BRA `(.L_x_1078) ;  /* 0xffffff9c00a47947 */ /* 0x000fea000383ffff */
.L_x_938:
[----:B------:R-:W-:Y:S01]  /*28910*/  BSSY B0, `(.L_x_1079) ;  /* 0x0000006000007945 */ /* 0x000fe20003800000 */
[----:B------:R-:W-:-:S07]  /*28920*/  IMAD.MOV.U32 R15, RZ, RZ, -0x1 ;  /* 0xffffffffff0f7424 */ /* 0x000fce00078e00ff */
[----:B01----:R-:W-:Y:S05]  /*28930*/  WARPSYNC.COLLECTIVE R15, `(.L_x_1080) ;  /* 0x000000000f0c7348 */ /* 0x003fea0003c00000 */
[----:B------:R-:W-:Y:S02]  /*28940*/  ELECT P6, UR62, PT ;  /* 0x00000000003e782f */ /* 0x000fe400038c0000 */
[----:B------:R-:W-:Y:S01]  /*28950*/  MOV R14, UR62 ;  /* 0x0000003e000e7c02 */ /* 0x000fe20008000f00 */
[----:B01----:R-:W-:Y:S10]  /*28960*/  ENDCOLLECTIVE ;  /* 0x000000000000791b */ /* 0x003ff40003800000 */
.L_x_1080:
[----:B------:R-:W-:Y:S05]  /*28970*/  BSYNC B0 ;  /* 0x0000000000007941 */ /* 0x000fea0003800000 */
.L_x_1079:
[----:B------:R-:W-:Y:S05]  /*28980*/  BRA `(.L_x_1081) ;  /* 0xffffff9c00b07947 */ /* 0x000fea000383ffff */
.L_x_940:
[----:B0-----:R0:W2:Y:S02]  /*28990*/  SYNCS.PHASECHK.TRANS64.TRYWAIT P0, [R0+URZ+0x38840], R2 ;  /* 0x03884002000075a7 */ /* 0x0010a4000800017f */
[----:B--2---:R-:W-:Y:S05]  /*289a0*/  @!P0 NANOSLEEP.SYNCS 0x989680 ;  /* 0x009896800000895d */ /* 0x004fea0003900000 */
[----:B------:R-:W2:Y:S02]  /*289b0*/  @!P0 SYNCS.PHASECHK.TRANS64 P0, [R0+URZ+0x38840], R2 ;  /* 0x03884002000085a7 */ /* 0x000ea4000800007f */
[----:B--2---:R-:W-:Y:S05]  /*289c0*/  @!P0 BRA `(.L_x_940) ;  /* 0xfffffffc00f08947 */ /* 0x004fea000383ffff */
[----:B------:R-:W-:Y:S05]  /*289d0*/  BRA `(.L_x_1082) ;  /* 0xffffffa000207947 */ /* 0x000fea000383ffff */
.L_x_944:
[----:B------:R0:W5:Y:S01]  /*289e0*/  LDL.LU R8, [R1+0x50] ;  /* 0x0000500001087983 */ /* 0x0001620000300800 */
[----:B------:R-:W-:Y:S01]  /*289f0*/  MOV R13, R3 ;  /* 0x00000003000d7202 */ /* 0x000fe20000000f00 */
[----:B------:R-:W-:Y:S01]  /*28a00*/  IMAD.MOV.U32 R12, RZ, RZ, RZ ;  /* 0x000000ffff0c7224 */ /* 0x000fe200078e00ff */
[----:B------:R-:W-:Y:S01]  /*28a10*/  MOV R15, 0xffffffff ;  /* 0xffffffff000f7802 */ /* 0x000fe20000000f00 */
[----:B------:R-:W-:-:S07]  /*28a20*/  IMAD.MOV.U32 R11, RZ, RZ, 0x181f ;  /* 0x0000181fff0b7424 */ /* 0x000fce00078e00ff */
[----:B0----5:R-:W-:Y:S05]  /*28a30*/  WARPSYNC.COLLECTIVE R15, `(.L_x_1083) ;  /* 0x000000000f087348 */ /* 0x021fea0003c00000 */
[----:B------:R1:W2:Y:S02]  /*28a40*/  SHFL.IDX P6, R14, R13, R12, R11 ;  /* 0x0000000c0d0e7389 */ /* 0x0002a400000c000b */
[----:B012--5:R-:W-:Y:S01]  /*28a50*/  ENDCOLLECTIVE ;  /* 0x000000000000791b */ /* 0x027fe20003800000 */
.L_x_1083:
[----:B------:R-:W-:Y:S02]  /*28a60*/  IMAD.MOV.U32 R13, RZ, RZ, R4 ;  /* 0x000000ffff0d7224 */ /* 0x000fe400078e0004 */
[----:B------:R-:W-:-:S07]  /*28a70*/  IMAD.MOV.U32 R6, RZ, RZ, R14 ;  /* 0x000000ffff067224 */ /* 0x000fce00078e000e */
[----:B------:R-:W-:Y:S05]  /*28a80*/  WARPSYNC.COLLECTIVE R15, `(.L_x_1084) ;  /* 0x000000000f087348 */ /* 0x000fea0003c00000 */
[----:B------:R0:W1:Y:S02]  /*28a90*/  SHFL.IDX P6, R14, R13, R12, R11 ;  /* 0x0000000c0d0e7389 */ /* 0x00006400000c000b */
[----:B01----:R-:W-:Y:S01]  /*28aa0*/  ENDCOLLECTIVE ;  /* 0x000000000000791b */ /* 0x003fe20003800000 */
.L_x_1084:
[----:B------:R-:W-:Y:S01]  /*28ab0*/  ULDC.64 UR4, c[0x0][0x208] ;  /* 0x0000820000047ab9 */ /* 0x000fe20000000a00 */
[----:B------:R-:W-:Y:S02]  /*28ac0*/  IMAD.MOV.U32 R13, RZ, RZ, R3 ;  /* 0x000000ffff0d7224 */ /* 0x000fe400078e0003 */
[----:B------:R-:W-:Y:S02]  /*28ad0*/  IMAD.MOV.U32 R12, RZ, RZ, 0x1 ;  /* 0x00000001ff0c7424 */ /* 0x000fe400078e00ff */
[----:B------:R-:W-:Y:S01]  /*28ae0*/  IMAD R2, R8, R7, RZ ;  /* 0x0000000708027224 */ /* 0x000fe200078e02ff */
[----:B------:R-:W-:Y:S01]  /*28af0*/  MOV R7, R14 ;  /* 0x0000000e00077202 */ /* 0x000fe20000000f00 */
[----:B------:R-:W0:Y:S02]  /*28b00*/  S2R R8, SR_TID.X ;  /* 0x0000000000087919 */ /* 0x000e240000002100 */
[----:B0-----:R-:W-:-:S04]  /*28b10*/  LOP3.LUT R8, R8, 0x7f, RZ, 0xc0, !PT ;  /* 0x0000007f08087812 */ /* 0x001fc800078ec0ff */
[----:B------:R-:W-:-:S05]  /*28b20*/  SHF.R.U32.HI R5, RZ, 0x3, R8 ;  /* 0x00000003ff057819 */ /* 0x000fca0000011608 */
[----:B------:R-:W-:-:S05]  /*28b30*/  IMAD.IADD R0, R5, 0x1, R17 ;  /* 0x0000000105007824 */ /* 0x000fca00078e0211 */
[C---:B------:R-:W-:Y:S02]  /*28b40*/  ISETP.GE.AND P5, PT, R0.reuse, R2, PT ;  /* 0x000000020000720c */ /* 0x040fe40003fa6270 */
[----:B------:R-:W-:-:S11]  /*28b50*/  IADD3 R5, R0, 0x10, RZ ;  /* 0x0000001000057810 */ /* 0x000fd60007ffe0ff */
        /* <DEDUP_REMOVED lines=16> */
.L_x_1085:
[----:B------:R-:W-:Y:S01]  /*28c60*/  IMAD.MOV.U32 R13, RZ, RZ, R4 ;  /* 0x000000ffff0d7224 */ /* 0x000fe200078e0004 */
[----:B------:R-:W-:-:S07]  /*28c70*/  MOV R6, R14 ;  /* 0x0000000e00067202 */ /* 0x000fce0000000f00 */
[----:B------:R-:W-:Y:S05]  /*28c80*/  WARPSYNC.COLLECTIVE R15, `(.L_x_1086) ;  /* 0x000000000f087348 */ /* 0x000fea0003c00000 */
[----:B------:R0:W1:Y:S02]  /*28c90*/  SHFL.IDX P6, R14, R13, R12, R11 ;  /* 0x0000000c0d0e7389 */ /* 0x00006400000c000b */
[----:B01----:R-:W-:Y:S01]  /*28ca0*/  ENDCOLLECTIVE ;  /* 0x000000000000791b */ /* 0x003fe20003800000 */
.L_x_1086:
[----:B------:R-:W-:Y:S01]  /*28cb0*/  ULDC.64 UR4, c[0x0][0x208] ;  /* 0x0000820000047ab9 */ /* 0x000fe20000000a00 */
[----:B------:R-:W-:Y:S02]  /*28cc0*/  IMAD.MOV.U32 R13, RZ, RZ, R3 ;  /* 0x000000ffff0d7224 */ /* 0x000fe400078e0003 */
[----:B------:R-:W-:Y:S02]  /*28cd0*/  IMAD.MOV.U32 R12, RZ, RZ, 0x2 ;  /* 0x00000002ff0c7424 */ /* 0x000fe400078e00ff */
[----:B------:R-:W-:-:S05]  /*28ce0*/  IMAD.MOV.U32 R5, RZ, RZ, R14 ;  /* 0x000000ffff057224 */ /* 0x000fca00078e000e */
[----:B------:R-:W-:-:S04]  /*28cf0*/  @!P5 LEA R5, P4, R10, R5, 0x1 ;  /* 0x000000050a05d211 */ /* 0x000fc800078808ff */
[----:B------:R-:W-:-:S05]  /*28d00*/  @!P5 IADD3.X R6, RZ, R6, RZ, P4, !PT ;  /* 0x00000006ff06d210 */ /* 0x000fca00027fe4ff */
[----:B------:R-:W-:Y:S02]  /*28d10*/  @!P5 IMAD.MOV.U32 R7, RZ, RZ, R6 ;  /* 0x000000ffff07d224 */ /* 0x000fe400078e0006 */
[----:B------:R-:W-:Y:S01]  /*28d20*/  @!P5 IMAD.MOV.U32 R6, RZ, RZ, R5 ;  /* 0x000000ffff06d224 */ /* 0x000fe200078e0005 */
[----:B------:R-:W-:-:S04]  /*28d30*/  IADD3 R5, R0, 0x20, RZ ;  /* 0x0000002000057810 */ /* 0x000fc80007ffe0ff */
        /* <DEDUP_REMOVED lines=11> */
.L_x_1087:
[----:B------:R-:W-:Y:S01]  /*28df0*/  IMAD.MOV.U32 R13, RZ, RZ, R4 ;  /* 0x000000ffff0d7224 */ /* 0x000fe200078e0004 */
[----:B------:R-:W-:-:S07]  /*28e00*/  MOV R6, R14 ;  /* 0x0000000e00067202 */ /* 0x000fce0000000f00 */
[----:B------:R-:W-:Y:S05]  /*28e10*/  WARPSYNC.COLLECTIVE R15, `(.L_x_1088) ;  /* 0x000000000f087348 */ /* 0x000fea0003c00000 */
[----:B------:R0:W1:Y:S02]  /*28e20*/  SHFL.IDX P6, R14, R13, R12, R11 ;  /* 0x0000000c0d0e7389 */ /* 0x00006400000c000b */
[----:B01----:R-:W-:Y:S01]  /*28e30*/  ENDCOLLECTIVE ;  /* 0x000000000000791b */ /* 0x003fe20003800000 */
.L_x_1088:
        /* <DEDUP_REMOVED lines=20> */
.L_x_1089:
[----:B------:R-:W-:Y:S01]  /*28f80*/  IMAD.MOV.U32 R13, RZ, RZ, R4 ;  /* 0x000000ffff0d7224 */ /* 0x000fe200078e0004 */
[----:B------:R-:W-:-:S07]  /*28f90*/  MOV R6, R14 ;  /* 0x0000000e00067202 */ /* 0x000fce0000000f00 */
[----:B------:R-:W-:Y:S05]  /*28fa0*/  WARPSYNC.COLLECTIVE R15, `(.L_x_1090) ;  /* 0x000000000f087348 */ /* 0x000fea0003c00000 */
[----:B------:R0:W1:Y:S02]  /*28fb0*/  SHFL.IDX P6, R14, R13, R12, R11 ;  /* 0x0000000c0d0e7389 */ /* 0x00006400000c000b */
[----:B01----:R-:W-:Y:S01]  /*28fc0*/  ENDCOLLECTIVE ;  /* 0x000000000000791b */ /* 0x003fe20003800000 */
.L_x_1090:
        /* <DEDUP_REMOVED lines=20> */
.L_x_1091:
[----:B------:R-:W-:Y:S01]  /*29110*/  IMAD.MOV.U32 R13, RZ, RZ, R4 ;  /* 0x000000ffff0d7224 */ /* 0x000fe200078e0004 */
[----:B------:R-:W-:-:S07]  /*29120*/  MOV R6, R14 ;  /* 0x0000000e00067202 */ /* 0x000fce0000000f00 */
[----:B------:R-:W-:Y:S05]  /*29130*/  WARPSYNC.COLLECTIVE R15, `(.L_x_1092) ;  /* 0x000000000f087348 */ /* 0x000fea0003c00000 */
[----:B------:R0:W1:Y:S02]  /*29140*/  SHFL.IDX P6, R14, R13, R12, R11 ;  /* 0x0000000c0d0e7389 */ /* 0x00006400000c000b */
[----:B01----:R-:W-:Y:S01]  /*29150*/  ENDCOLLECTIVE ;  /* 0x000000000000791b */ /* 0x003fe20003800000 */
.L_x_1092:
        /* <DEDUP_REMOVED lines=20> */
.L_x_1093:
[----:B------:R-:W-:Y:S01]  /*292a0*/  IMAD.MOV.U32 R13, RZ, RZ, R4 ;  /* 0x000000ffff0d7224 */ /* 0x000fe200078e0004 */
[----:B------:R-:W-:-:S07]  /*292b0*/  MOV R6, R14 ;  /* 0x0000000e00067202 */ /* 0x000fce0000000f00 */
[----:B------:R-:W-:Y:S05]  /*292c0*/  WARPSYNC.COLLECTIVE R15, `(.L_x_1094) ;  /* 0x000000000f087348 */ /* 0x000fea0003c00000 */
[----:B------:R0:W1:Y:S02]  /*292d0*/  SHFL.IDX P6, R14, R13, R12, R11 ;  /* 0x0000000c0d0e7389 */ /* 0x00006400000c000b */
[----:B01----:R-:W-:Y:S01]  /*292e0*/  ENDCOLLECTIVE ;  /* 0x000000000000791b */ /* 0x003fe20003800000 */
.L_x_1094:
[----:B------:R-:W-:Y:S01]  /*292f0*/  ULDC.64 UR4, c[0x0][0x208] ;  /* 0x0000820000047ab9 */ /* 0x000fe20000000a00 */
[----:B------:R-:W-:Y:S01]  /*29300*/  MOV R13, R3 ;  /* 0x00000003000d7202 */ /* 0x000fe20000000f00 */
[----:B------:R-:W-:Y:S02]  /*29310*/  IMAD.MOV.U32 R12, RZ, RZ, 0x6 ;  /* 0x00000006ff0c7424 */ /* 0x000fe400078e00ff */
[----:B------:R-:W-:-:S05]  /*29320*/  IMAD.MOV.U32 R5, RZ, RZ, R14 ;  /* 0x000000ffff057224 */ /* 0x000fca00078e000e */
[----:B------:R-:W-:-:S04]  /*29330*/  @!P5 LEA R5, P4, R10, R5, 0x1 ;  /* 0x000000050a05d211 */ /* 0x000fc800078808ff */
[----:B------:R-:W-:-:S05]  /*29340*/  @!P5 IADD3.X R6, RZ, R6, RZ, P4, !PT ;  /* 0x00000006ff06d210 */ /* 0x000fca00027fe4ff */
        /* <DEDUP_REMOVED lines=12> */
.L_x_1095:
[----:B------:R-:W-:-:S05]  /*29410*/  VIADD R7, R0, 0x60 ;  /* 0x0000006000077836 */ /* 0x000fca0000000000 */
[----:B------:R-:W-:Y:S02]  /*29420*/  ISETP.GE.AND P5, PT, R7, R2, PT ;  /* 0x000000020700720c */ /* 0x000fe40003fa6270 */
[----:B------:R-:W-:Y:S01]  /*29430*/  MOV R13, R4 ;  /* 0x00000004000d7202 */ /* 0x000fe20000000f00 */
[----:B------:R-:W-:-:S10]  /*29440*/  IMAD.MOV.U32 R8, RZ, RZ, R14 ;  /* 0x000000ffff087224 */ /* 0x000fd400078e000e */
[----:B------:R-:W-:Y:S05]  /*29450*/  WARPSYNC.COLLECTIVE R15, `(.L_x_1096) ;  /* 0x000000000f087348 */ /* 0x000fea0003c00000 */
[----:B------:R0:W1:Y:S02]  /*29460*/  SHFL.IDX P6, R14, R13, R12, R11 ;  /* 0x0000000c0d0e7389 */ /* 0x00006400000c000b */
[----:B01----:R-:W-:Y:S01]  /*29470*/  ENDCOLLECTIVE ;  /* 0x000000000000791b */ /* 0x003fe20003800000 */
.L_x_1096:
        /* <DEDUP_REMOVED lines=18> */
.L_x_1097:
[----:B------:R-:W-:Y:S01]  /*295a0*/  MOV R13, R4 ;  /* 0x00000004000d7202 */ /* 0x000fe20000000f00 */
[----:B------:R-:W-:-:S07]  /*295b0*/  IMAD.MOV.U32 R5, RZ, RZ, R14 ;  /* 0x000000ffff057224 */ /* 0x000fce00078e000e */
[----:B------:R-:W-:Y:S05]  /*295c0*/  WARPSYNC.COLLECTIVE R15, `(.L_x_1098) ;  /* 0x000000000f087348 */ /* 0x000fea0003c00000 */
[----:B------:R0:W1:Y:S02]  /*295d0*/  SHFL.IDX P6, R14, R13, R12, R11 ;  /* 0x0000000c0d0e7389 */ /* 0x00006400000c000b */
[----:B01----:R-:W-:Y:S01]  /*295e0*/  ENDCOLLECTIVE ;  /* 0x000000000000791b */ /* 0x003fe20003800000 */
.L_x_1098:
[----:B------:R-:W-:Y:S01]  /*295f0*/  IMAD.MOV.U32 R3, RZ, RZ, R14 ;  /* 0x000000ffff037224 */ /* 0x000fe200078e000e */
[----:B------:R-:W-:Y:S06]  /*29600*/  BRA `(.L_x_1099) ;  /* 0xffffffa400147947 */ /* 0x000fec000383ffff */
.L_x_949:
[----:B0-----:R-:W2:Y:S02]  /*29610*/  LDL R2, [R1+0x4] ;  /* 0x0000040001027983 */ /* 0x001ea40000100800 */
[----:B--2---:R0:W2:Y:S02]  /*29620*/  SYNCS.PHASECHK.TRANS64.TRYWAIT P0, [R2+URZ+0x38820], R0 ;  /* 0x03882000020075a7 */ /* 0x0040a4000800017f */
[----:B--2---:R-:W-:Y:S05]  /*29630*/  @!P0 NANOSLEEP.SYNCS 0x989680 ;  /* 0x009896800000895d */ /* 0x004fea0003900000 */
[----:B------:R-:W2:Y:S02]  /*29640*/  @!P0 SYNCS.PHASECHK.TRANS64 P0, [R2+URZ+0x38820], R0 ;  /* 0x03882000020085a7 */ /* 0x000ea4000800007f */
[----:B--2---:R-:W-:Y:S05]  /*29650*/  @!P0 BRA `(.L_x_949) ;  /* 0xfffffffc00ec8947 */ /* 0x004fea000383ffff */
[----:B------:R-:W-:Y:S05]  /*29660*/  BRA `(.L_x_1100) ;  /* 0xffffffa400947947 */ /* 0x000fea000383ffff */
.L_x_958:
[----:B--2---:R2:W3:Y:S02]  /*29670*/  SYNCS.PHASECHK.TRANS64.TRYWAIT P0, [R3+URZ+0x38840], R2 ;  /* 0x03884002030075a7 */ /* 0x0044e4000800017f */
[----:B---3--:R-:W-:Y:S05]  /*29680*/  @!P0 NANOSLEEP.SYNCS 0x989680 ;  /* 0x009896800000895d */ /* 0x008fea0003900000 */
[----:B------:R-:W3:Y:S02]  /*29690*/  @!P0 SYNCS.PHASECHK.TRANS64 P0, [R3+URZ+0x38840], R2 ;  /* 0x03884002030085a7 */ /* 0x000ee4000800007f */
[----:B---3--:R-:W-:Y:S05]  /*296a0*/  @!P0 BRA `(.L_x_958) ;  /* 0xfffffffc00f08947 */ /* 0x008fea000383ffff */
[----:B------:R-:W-:Y:S05]  /*296b0*/  BRA `(.L_x_1101) ;  /* 0xffffffa800647947 */ /* 0x000fea000383ffff */
.L_x_966:
[----:B0-----:R0:W1:Y:S02]  /*296c0*/  SYNCS.PHASECHK.TRANS64.TRYWAIT P0, [R3+URZ+0x60], R2 ;  /* 0x00006002030075a7 */ /* 0x001064000800017f */
[----:B-1----:R-:W-:Y:S05]  /*296d0*/  @!P0 NANOSLEEP.SYNCS 0x989680 ;  /* 0x009896800000895d */ /* 0x002fea0003900000 */
[----:B------:R-:W1:Y:S02]  /*296e0*/  @!P0 SYNCS.PHASECHK.TRANS64 P0, [R3+URZ+0x60], R2 ;  /* 0x00006002030085a7 */ /* 0x000e64000800007f */
[----:B-1----:R-:W-:Y:S05]  /*296f0*/  @!P0 BRA `(.L_x_966) ;  /* 0xfffffffc00f08947 */ /* 0x002fea000383ffff */
[----:B------:R-:W-:Y:S05]  /*29700*/  BRA `(.L_x_1102) ;  /* 0xffffffac00c07947 */ /* 0x000fea000383ffff */
.L_x_977:
[----:B--2---:R2:W3:Y:S02]  /*29710*/  SYNCS.PHASECHK.TRANS64.TRYWAIT P0, [R3+URZ+0x38840], R2 ;  /* 0x03884002030075a7 */ /* 0x0044e4000800017f */
[----:B---3--:R-:W-:Y:S05]  /*29720*/  @!P0 NANOSLEEP.SYNCS 0x989680 ;  /* 0x009896800000895d */ /* 0x008fea0003900000 */
[----:B------:R-:W3:Y:S02]  /*29730*/  @!P0 SYNCS.PHASECHK.TRANS64 P0, [R3+URZ+0x38840], R2 ;  /* 0x03884002030085a7 */ /* 0x000ee4000800007f */
[----:B---3--:R-:W-:Y:S05]  /*29740*/  @!P0 BRA `(.L_x_977) ;  /* 0xfffffffc00f08947 */ /* 0x008fea000383ffff */
[----:B------:R-:W-:Y:S05]  /*29750*/  BRA `(.L_x_1103) ;  /* 0xffffffb400f47947 */ /* 0x000fea000383ffff */
.L_x_985:
[----:B-1----:R1:W2:Y:S02]  /*29760*/  SYNCS.PHASECHK.TRANS64.TRYWAIT P0, [R2+URZ+0x60], R3 ;  /* 0x00006003020075a7 */ /* 0x0022a4000800017f */
[----:B--2---:R-:W-:Y:S05]  /*29770*/  @!P0 NANOSLEEP.SYNCS 0x989680 ;  /* 0x009896800000895d */ /* 0x004fea0003900000 */
[----:B------:R-:W2:Y:S02]  /*29780*/  @!P0 SYNCS.PHASECHK.TRANS64 P0, [R2+URZ+0x60], R3 ;  /* 0x00006003020085a7 */ /* 0x000ea4000800007f */
[----:B--2---:R-:W-:Y:S05]  /*29790*/  @!P0 BRA `(.L_x_985) ;  /* 0xfffffffc00f08947 */ /* 0x004fea000383ffff */
[----:B------:R-:W-:Y:S05]  /*297a0*/  BRA `(.L_x_1104) ;  /* 0xffffffbc00507947 */ /* 0x000fea000383ffff */
.L_x_996:
[----:B----4-:R4:W0:Y:S02]  /*297b0*/  SYNCS.PHASECHK.TRANS64.TRYWAIT P0, [R2+URZ+0x38840], R3 ;  /* 0x03884003020075a7 */ /* 0x010824000800017f */
[----:B0-----:R-:W-:Y:S05]  /*297c0*/  @!P0 NANOSLEEP.SYNCS 0x989680 ;  /* 0x009896800000895d */ /* 0x001fea0003900000 */
[----:B------:R-:W0:Y:S02]  /*297d0*/  @!P0 SYNCS.PHASECHK.TRANS64 P0, [R2+URZ+0x38840], R3 ;  /* 0x03884003020085a7 */ /* 0x000e24000800007f */
[----:B0-----:R-:W-:Y:S05]  /*297e0*/  @!P0 BRA `(.L_x_996) ;  /* 0xfffffffc00f08947 */ /* 0x001fea000383ffff */
[----:B------:R-:W-:Y:S05]  /*297f0*/  BRA `(.L_x_1105) ;  /* 0xffffffc400487947 */ /* 0x000fea000383ffff */
.L_x_1004:
[----:B-1----:R1:W2:Y:S02]  /*29800*/  SYNCS.PHASECHK.TRANS64.TRYWAIT P0, [R2+URZ+0x60], R5 ;  /* 0x00006005020075a7 */ /* 0x0022a4000800017f */
[----:B--2---:R-:W-:Y:S05]  /*29810*/  @!P0 NANOSLEEP.SYNCS 0x989680 ;  /* 0x009896800000895d */ /* 0x004fea0003900000 */
[----:B------:R-:W2:Y:S02]  /*29820*/  @!P0 SYNCS.PHASECHK.TRANS64 P0, [R2+URZ+0x60], R5 ;  /* 0x00006005020085a7 */ /* 0x000ea4000800007f */
[----:B--2---:R-:W-:Y:S05]  /*29830*/  @!P0 BRA `(.L_x_1004) ;  /* 0xfffffffc00f08947 */ /* 0x004fea000383ffff */
[----:B------:R-:W-:Y:S05]  /*29840*/  BRA `(.L_x_1106) ;  /* 0xffffffc800a47947 */ /* 0x000fea000383ffff */
.L_x_1017:
[----:B--2---:R2:W4:Y:S02]  /*29850*/  SYNCS.PHASECHK.TRANS64.TRYWAIT P0, [R2+URZ+0x38860], R0 ;  /* 0x03886000020075a7 */ /* 0x004524000800017f */
[----:B----4-:R-:W-:Y:S05]  /*29860*/  @!P0 NANOSLEEP.SYNCS 0x989680 ;  /* 0x009896800000895d */ /* 0x010fea0003900000 */
[----:B------:R-:W4:Y:S02]  /*29870*/  @!P0 SYNCS.PHASECHK.TRANS64 P0, [R2+URZ+0x38860], R0 ;  /* 0x03886000020085a7 */ /* 0x000f24000800007f */
[----:B----4-:R-:W-:Y:S05]  /*29880*/  @!P0 BRA `(.L_x_1017) ;  /* 0xfffffffc00f08947 */ /* 0x010fea000383ffff */
[----:B------:R-:W-:Y:S05]  /*29890*/  BRA `(.L_x_1107) ;  /* 0xffffffd000807947 */ /* 0x000fea000383ffff */
.L_x_1026:
[----:B------:R-:W-:Y:S01]  /*298a0*/  BSSY B0, `(.L_x_1108) ;  /* 0x0000008000007945 */ /* 0x000fe20003800000 */
[----:B------:R-:W-:Y:S01]  /*298b0*/  IMAD.MOV.U32 R13, RZ, RZ, R16 ;  /* 0x000000ffff0d7224 */ /* 0x000fe200078e0010 */
[----:B------:R-:W-:Y:S01]  /*298c0*/  MOV R12, RZ ;  /* 0x000000ff000c7202 */ /* 0x000fe20000000f00 */
[----:B------:R-:W-:Y:S02]  /*298d0*/  IMAD.MOV.U32 R11, RZ, RZ, 0x1f ;  /* 0x0000001fff0b7424 */ /* 0x000fe400078e00ff */
[----:B------:R-:W-:-:S07]  /*298e0*/  IMAD.MOV.U32 R15, RZ, RZ, -0x1 ;  /* 0xffffffffff0f7424 */ /* 0x000fce00078e00ff */
[----:B01----:R-:W-:Y:S05]  /*298f0*/  WARPSYNC.COLLECTIVE R15, `(.L_x_1109) ;  /* 0x000000000f087348 */ /* 0x003fea0003c00000 */
[----:B------:R2:W3:Y:S02]  /*29900*/  SHFL.IDX P6, R14, R13, R12, R11 ;  /* 0x0000000c0d0e7389 */ /* 0x0004e400000c000b */
[----:B0123--:R-:W-:Y:S01]  /*29910*/  ENDCOLLECTIVE ;  /* 0x000000000000791b */ /* 0x00ffe20003800000 */
.L_x_1109:
[----:B------:R-:W-:Y:S05]  /*29920*/  BSYNC B0 ;  /* 0x0000000000007941 */ /* 0x000fea0003800000 */
.L_x_1108:
[----:B------:R-:W-:Y:S01]  /*29930*/  IMAD.MOV.U32 R13, RZ, RZ, R16 ;  /* 0x000000ffff0d7224 */ /* 0x000fe200078e0010 */
[----:B------:R-:W-:Y:S01]  /*29940*/  MOV R11, 0x1f ;  /* 0x0000001f000b7802 */ /* 0x000fe20000000f00 */
[----:B------:R-:W-:Y:S01]  /*29950*/  IMAD.MOV.U32 R12, RZ, RZ, 0x1 ;  /* 0x00000001ff0c7424 */ /* 0x000fe200078e00ff */
[----:B------:R-:W-:Y:S01]  /*29960*/  MOV R0, R14 ;  /* 0x0000000e00007202 */ /* 0x000fe20000000f00 */
[----:B------:R-:W-:Y:S01]  /*29970*/  IMAD.MOV.U32 R15, RZ, RZ, -0x1 ;  /* 0xffffffffff0f7424 */ /* 0x000fe200078e00ff */
[----:B------:R-:W-:-:S07]  /*29980*/  IADD3 R5, R19, R7, RZ ;  /* 0x0000000713057210 */ /* 0x000fce0007ffe0ff */
[----:B------:R-:W-:Y:S05]  /*29990*/  WARPSYNC.COLLECTIVE R15, `(.L_x_1110) ;  /* 0x000000000f087348 */ /* 0x000fea0003c00000 */
[----:B------:R0:W1:Y:S02]  /*299a0*/  SHFL.IDX P6, R14, R13, R12, R11 ;  /* 0x0000000c0d0e7389 */ /* 0x00006400000c000b */
[----:B01----:R-:W-:Y:S01]  /*299b0*/  ENDCOLLECTIVE ;  /* 0x000000000000791b */ /* 0x003fe20003800000 */
.L_x_1110:
        /* <DEDUP_REMOVED lines=14> */
[----:B------:R-:W-:-:S04]  /*29aa0*/  ISETP.NE.AND P1, PT, R7, RZ, PT ;  /* 0x000000ff0700720c */ /* 0x000fc80003f25270 */
[----:B------:R-:W-:-:S09]  /*29ab0*/  MOV R13, R2 ;  /* 0x00000002000d7202 */ /* 0x000fd20000000f00 */
[----:B------:R-:W-:Y:S05]  /*29ac0*/  WARPSYNC.COLLECTIVE R15, `(.L_x_1111) ;  /* 0x000000000f087348 */ /* 0x000fea0003c00000 */
[----:B------:R0:W1:Y:S02]  /*29ad0*/  SHFL.UP P6, R14, R13, R12, R11 ;  /* 0x0400000c0d0e7389 */ /* 0x00006400000c000b */
[----:B01----:R-:W-:Y:S01]  /*29ae0*/  ENDCOLLECTIVE ;  /* 0x000000000000791b */ /* 0x003fe20003800000 */
.L_x_1111:
[----:B------:R-:W-:Y:S02]  /*29af0*/  IMAD.MOV.U32 R12, RZ, RZ, 0x2 ;  /* 0x00000002ff0c7424 */ /* 0x000fe400078e00ff */
[----:B------:R-:W-:-:S05]  /*29b00*/  IMAD.MOV.U32 R3, RZ, RZ, R14 ;  /* 0x000000ffff037224 */ /* 0x000fca00078e000e */
[----:B------:R-:W-:-:S04]  /*29b10*/  SEL R3, R3, RZ, P1 ;  /* 0x000000ff03037207 */ /* 0x000fc80000800000 */
[----:B------:R-:W-:-:S05]  /*29b20*/  IADD3 R3, R2, R3, RZ ;  /* 0x0000000302037210 */ /* 0x000fca0007ffe0ff */
[----:B------:R-:W-:-:S07]  /*29b30*/  IMAD.MOV.U32 R13, RZ, RZ, R3 ;  /* 0x000000ffff0d7224 */ /* 0x000fce00078e0003 */
[----:B------:R-:W-:Y:S05]  /*29b40*/  WARPSYNC.COLLECTIVE R15, `(.L_x_1112) ;  /* 0x000000000f087348 */ /* 0x000fea0003c00000 */
[----:B------:R0:W1:Y:S02]  /*29b50*/  SHFL.UP P6, R14, R13, R12, R11 ;  /* 0x0400000c0d0e7389 */ /* 0x00006400000c000b */
[----:B01----:R-:W-:Y:S01]  /*29b60*/  ENDCOLLECTIVE ;  /* 0x000000000000791b */ /* 0x003fe20003800000 */
.L_x_1112:
[----:B------:R-:W-:Y:S02]  /*29b70*/  MOV R12, 0x4 ;  /* 0x00000004000c7802 */ /* 0x000fe40000000f00 */
[----:B------:R-:W-:-:S04]  /*29b80*/  MOV R5, R14 ;  /* 0x0000000e00057202 */ /* 0x000fc80000000f00 */
[----:B------:R-:W-:-:S05]  /*29b90*/  SEL R5, R5, RZ, P2 ;  /* 0x000000ff05057207 */ /* 0x000fca0001000000 */
[----:B------:R-:W-:-:S04]  /*29ba0*/  IMAD.IADD R3, R3, 0x1, R5 ;  /* 0x0000000103037824 */ /* 0x000fc800078e0205 */
[----:B------:R-:W-:-:S07]  /*29bb0*/  IMAD.MOV.U32 R13, RZ, RZ, R3 ;  /* 0x000000ffff0d7224 */ /* 0x000fce00078e0003 */
[----:B------:R-:W-:Y:S05]  /*29bc0*/  WARPSYNC.COLLECTIVE R15, `(.L_x_1113) ;  /* 0x000000000f087348 */ /* 0x000fea0003c00000 */
[----:B------:R0:W1:Y:S02]  /*29bd0*/  SHFL.UP P6, R14, R13, R12, R11 ;  /* 0x0400000c0d0e7389 */ /* 0x00006400000c000b */
[----:B01----:R-:W-:Y:S01]  /*29be0*/  ENDCOLLECTIVE ;  /* 0x000000000000791b */ /* 0x003fe20003800000 */
.L_x_1113:
[----:B------:R-:W-:Y:S02]  /*29bf0*/  IMAD.MOV.U32 R12, RZ, RZ, 0x8 ;  /* 0x00000008ff0c7424 */ /* 0x000fe400078e00ff */
[----:B------:R-:W-:-:S05]  /*29c00*/  IMAD.MOV.U32 R5, RZ, RZ, R14 ;  /* 0x000000ffff057224 */ /* 0x000fca00078e000e */
[----:B------:R-:W-:-:S05]  /*29c10*/  SEL R5, R5, RZ, P3 ;  /* 0x000000ff05057207 */ /* 0x000fca0001800000 */
[----:B------:R-:W-:-:S05]  /*29c20*/  IMAD.IADD R3, R3, 0x1, R5 ;  /* 0x0000000103037824 */ /* 0x000fca00078e0205 */
[----:B------:R-:W-:-:S07]  /*29c30*/  MOV R13, R3 ;  /* 0x00000003000d7202 */ /* 0x000fce0000000f00 */
[----:B------:R-:W-:Y:S05]  /*29c40*/  WARPSYNC.COLLECTIVE R15, `(.L_x_1114) ;  /* 0x000000000f087348 */ /* 0x000fea0003c00000 */
[----:B------:R0:W1:Y:S02]  /*29c50*/  SHFL.UP P6, R14, R13, R12, R11 ;  /* 0x0400000c0d0e7389 */ /* 0x00006400000c000b */
[----:B01----:R-:W-:Y:S01]  /*29c60*/  ENDCOLLECTIVE ;  /* 0x000000000000791b */ /* 0x003fe20003800000 */
.L_x_1114:
        /* <DEDUP_REMOVED lines=8> */
.L_x_1115:
[----:B------:R-:W-:Y:S01]  /*29cf0*/  MOV R12, 0x1f ;  /* 0x0000001f000c7802 */ /* 0x000fe20000000f00 */
[----:B------:R-:W-:Y:S01]  /*29d00*/  IMAD.MOV.U32 R11, RZ, RZ, 0x1f ;  /* 0x0000001fff0b7424 */ /* 0x000fe200078e00ff */
[----:B------:R-:W-:-:S04]  /*29d10*/  MOV R5, R14 ;  /* 0x0000000e00057202 */ /* 0x000fc80000000f00 */
[----:B------:R-:W-:-:S05]  /*29d20*/  SEL R5, R5, RZ, P5 ;  /* 0x000000ff05057207 */ /* 0x000fca0002800000 */
[----:B------:R-:W-:-:S04]  /*29d30*/  IMAD.IADD R5, R3, 0x1, R5 ;  /* 0x0000000103057824 */ /* 0x000fc800078e0205 */
[----:B------:R-:W-:-:S07]  /*29d40*/  IMAD.MOV.U32 R13, RZ, RZ, R5 ;  /* 0x000000ffff0d7224 */ /* 0x000fce00078e0005 */
[----:B------:R-:W-:Y:S05]  /*29d50*/  WARPSYNC.COLLECTIVE R15, `(.L_x_1116) ;  /* 0x000000000f087348 */ /* 0x000fea0003c00000 */
[----:B------:R0:W1:Y:S02]  /*29d60*/  SHFL.IDX P6, R14, R13, R12, R11 ;  /* 0x0000000c0d0e7389 */ /* 0x00006400000c000b */
[----:B01----:R-:W-:Y:S01]  /*29d70*/  ENDCOLLECTIVE ;  /* 0x000000000000791b */ /* 0x003fe20003800000 */
.L_x_1116:
[----:B------:R-:W-:Y:S01]  /*29d80*/  IMAD.MOV.U32 R6, RZ, RZ, R14 ;  /* 0x000000ffff067224 */ /* 0x000fe200078e000e */
[----:B------:R-:W-:Y:S06]  /*29d90*/  BRA `(.L_x_1117) ;  /* 0xffffffd400847947 */ /* 0x000fec000383ffff */
.L_x_1031:
[----:B------:R-:W-:Y:S01]  /*29da0*/  BSSY B0, `(.L_x_1118) ;  /* 0x0000008000007945 */ /* 0x000fe20003800000 */
[----:B-----5:R-:W-:Y:S01]  /*29db0*/  MOV R13, R2 ;  /* 0x00000002000d7202 */ /* 0x020fe20000000f00 */
[----:B------:R-:W-:Y:S01]  /*29dc0*/  IMAD.MOV.U32 R12, RZ, RZ, 0x1 ;  /* 0x00000001ff0c7424 */ /* 0x000fe200078e00ff */
[----:B------:R-:W-:Y:S01]  /*29dd0*/  MOV R15, 0xffffffff ;  /* 0xffffffff000f7802 */ /* 0x000fe20000000f00 */
[----:B------:R-:W-:-:S07]  /*29de0*/  IMAD.MOV.U32 R11, RZ, RZ, RZ ;  /* 0x000000ffff0b7224 */ /* 0x000fce00078e00ff */
[----:B012---:R-:W-:Y:S05]  /*29df0*/  WARPSYNC.COLLECTIVE R15, `(.L_x_1119) ;  /* 0x000000000f087348 */ /* 0x007fea0003c00000 */
[----:B------:R3:W4:Y:S02]  /*29e00*/  SHFL.UP P6, R14, R13, R12, R11 ;  /* 0x0400000c0d0e7389 */ /* 0x00072400000c000b */
[----:B01234-:R-:W-:Y:S01]  /*29e10*/  ENDCOLLECTIVE ;  /* 0x000000000000791b */ /* 0x01ffe20003800000 */
.L_x_1119:
[----:B------:R-:W-:Y:S05]  /*29e20*/  BSYNC B0 ;  /* 0x0000000000007941 */ /* 0x000fea0003800000 */
.L_x_1118:
[----:B------:R-:W-:Y:S01]  /*29e30*/  IMAD.MOV.U32 R3, RZ, RZ, R14 ;  /* 0x000000ffff037224 */ /* 0x000fe200078e000e */
[----:B------:R-:W-:Y:S01]  /*29e40*/  MOV R15, 0xffffffff ;  /* 0xffffffff000f7802 */ /* 0x000fe20000000f00 */
[----:B------:R-:W-:Y:S02]  /*29e50*/  IMAD.MOV.U32 R12, RZ, RZ, 0x2 ;  /* 0x00000002ff0c7424 */ /* 0x000fe400078e00ff */
[----:B------:R-:W-:Y:S01]  /*29e60*/  IMAD.MOV.U32 R11, RZ, RZ, RZ ;  /* 0x000000ffff0b7224 */ /* 0x000fe200078e00ff */
[----:B------:R-:W-:-:S05]  /*29e70*/  SEL R3, R3, RZ, P1 ;  /* 0x000000ff03037207 */ /* 0x000fca0000800000 */
[----:B------:R-:W-:-:S05]  /*29e80*/  IMAD.IADD R3, R2, 0x1, R3 ;  /* 0x0000000102037824 */ /* 0x000fca00078e0203 */
[----:B------:R-:W-:-:S07]  /*29e90*/  MOV R13, R3 ;  /* 0x00000003000d7202 */ /* 0x000fce0000000f00 */
[----:B------:R-:W-:Y:S05]  /*29ea0*/  WARPSYNC.COLLECTIVE R15, `(.L_x_1120) ;  /* 0x000000000f087348 */ /* 0x000fea0003c00000 */
[----:B------:R0:W1:Y:S02]  /*29eb0*/  SHFL.UP P6, R14, R13, R12, R11 ;  /* 0x0400000c0d0e7389 */ /* 0x00006400000c000b */
[----:B01----:R-:W-:Y:S01]  /*29ec0*/  ENDCOLLECTIVE ;  /* 0x000000000000791b */ /* 0x003fe20003800000 */
.L_x_1120:
        /* <DEDUP_REMOVED lines=8> */
.L_x_1121:
        /* <DEDUP_REMOVED lines=8> */
.L_x_1122:
        /* <DEDUP_REMOVED lines=8> */
.L_x_1123:
[----:B------:R-:W-:Y:S02]  /*2a050*/  IMAD.MOV.U32 R12, RZ, RZ, 0x1f ;  /* 0x0000001fff0c7424 */ /* 0x000fe400078e00ff */
[----:B------:R-:W-:Y:S02]  /*2a060*/  IMAD.MOV.U32 R11, RZ, RZ, 0x1f ;  /* 0x0000001fff0b7424 */ /* 0x000fe400078e00ff */
[----:B------:R-:W-:-:S05]  /*2a070*/  IMAD.MOV.U32 R5, RZ, RZ, R14 ;  /* 0x000000ffff057224 */ /* 0x000fca00078e000e */
[----:B------:R-:W-:-:S05]  /*2a080*/  SEL R5, R5, RZ, P5 ;  /* 0x000000ff05057207 */ /* 0x000fca0002800000 */
[----:B------:R-:W-:-:S05]  /*2a090*/  IMAD.IADD R5, R3, 0x1, R5 ;  /* 0x0000000103057824 */ /* 0x000fca00078e0205 */
[----:B------:R-:W-:-:S07]  /*2a0a0*/  MOV R13, R5 ;  /* 0x00000005000d7202 */ /* 0x000fce0000000f00 */
[----:B------:R-:W-:Y:S05]  /*2a0b0*/  WARPSYNC.COLLECTIVE R15, `(.L_x_1124) ;  /* 0x000000000f087348 */ /* 0x000fea0003c00000 */
[----:B------:R0:W1:Y:S02]  /*2a0c0*/  SHFL.IDX P6, R14, R13, R12, R11 ;  /* 0x0000000c0d0e7389 */ /* 0x00006400000c000b */
[----:B01----:R-:W-:Y:S01]  /*2a0d0*/  ENDCOLLECTIVE ;  /* 0x000000000000791b */ /* 0x003fe20003800000 */
.L_x_1124:
[----:B------:R-:W-:Y:S01]  /*2a0e0*/  MOV R6, R14 ;  /* 0x0000000e00067202 */ /* 0x000fe20000000f00 */
[----:B------:R-:W-:Y:S06]  /*2a0f0*/  BRA `(.L_x_1125) ;  /* 0xffffffd4004c7947 */ /* 0x000fec000383ffff */
.L_x_1033:
[----:B------:R-:W-:Y:S01]  /*2a100*/  BSSY B0, `(.L_x_1126) ;  /* 0x0000006000007945 */ /* 0x000fe20003800000 */
[----:B------:R-:W-:Y:S01]  /*2a110*/  PLOP3.LUT P6, PT, P6, PT, PT, 0x8, 0x0 ;  /* 0x000000000000781c */ /* 0x000fe200037ce170 */
[----:B------:R-:W-:-:S12]  /*2a120*/  IMAD.MOV.U32 R15, RZ, RZ, -0x1 ;  /* 0xffffffffff0f7424 */ /* 0x000fd800078e00ff */
[----:B012---:R-:W-:Y:S05]  /*2a130*/  WARPSYNC.COLLECTIVE R15, `(.L_x_1127) ;  /* 0x000000000f087348 */ /* 0x007fea0003c00000 */
[----:B------:R-:W-:Y:S01]  /*2a140*/  VOTE.ANY R14, PT, P6 ;  /* 0x00000000000e7806 */ /* 0x000fe200030e0100 */
[----:B012---:R-:W-:Y:S06]  /*2a150*/  ENDCOLLECTIVE ;  /* 0x000000000000791b */ /* 0x007fec0003800000 */
.L_x_1127:
[----:B------:R-:W-:Y:S05]  /*2a160*/  BSYNC B0 ;  /* 0x0000000000007941 */ /* 0x000fea0003800000 */
.L_x_1126:
[----:B------:R-:W-:Y:S01]  /*2a170*/  IMAD.MOV.U32 R3, RZ, RZ, R14 ;  /* 0x000000ffff037224 */ /* 0x000fe200078e000e */
[----:B------:R-:W-:Y:S01]  /*2a180*/  MOV R13, R2 ;  /* 0x00000002000d7202 */ /* 0x000fe20000000f00 */
[----:B------:R-:W-:Y:S01]  /*2a190*/  IMAD.MOV.U32 R11, RZ, RZ, 0x1f ;  /* 0x0000001fff0b7424 */ /* 0x000fe200078e00ff */
[----:B------:R-:W-:Y:S01]  /*2a1a0*/  MOV R15, 0xffffffff ;  /* 0xffffffff000f7802 */ /* 0x000fe20000000f00 */
[----:B------:R-:W0:Y:S02]  /*2a1b0*/  POPC R4, R3 ;  /* 0x0000000300047309 */ /* 0x000e240000000000 */
[----:B0-----:R-:W-:-:S07]  /*2a1c0*/  IMAD.MOV.U32 R12, RZ, RZ, R4 ;  /* 0x000000ffff0c7224 */ /* 0x001fce00078e0004 */
[----:B------:R-:W-:Y:S05]  /*2a1d0*/  WARPSYNC.COLLECTIVE R15, `(.L_x_1128) ;  /* 0x000000000f087348 */ /* 0x000fea0003c00000 */
[----:B------:R0:W1:Y:S02]  /*2a1e0*/  SHFL.IDX P6, R14, R13, R12, R11 ;  /* 0x0000000c0d0e7389 */ /* 0x00006400000c000b */
[----:B01----:R-:W-:Y:S01]  /*2a1f0*/  ENDCOLLECTIVE ;  /* 0x000000000000791b */ /* 0x003fe20003800000 */
.L_x_1128:
[----:B------:R-:W-:Y:S01]  /*2a200*/  IMAD.MOV.U32 R17, RZ, RZ, R14 ;  /* 0x000000ffff117224 */ /* 0x000fe200078e000e */
[----:B------:R-:W-:Y:S06]  /*2a210*/  BRA `(.L_x_1129) ;  /* 0xffffffd4003c7947 */ /* 0x000fec000383ffff */
.L_x_1035:
[----:B------:R-:W-:Y:S01]  /*2a220*/  BSSY B0, `(.L_x_1130) ;  /* 0x0000007000007945 */ /* 0x000fe20003800000 */
[----:B------:R-:W-:Y:S01]  /*2a230*/  IMAD.MOV.U32 R13, RZ, RZ, R5 ;  /* 0x000000ffff0d7224 */ /* 0x000fe200078e0005 */
[----:B------:R-:W-:Y:S01]  /*2a240*/  MOV R11, 0x1f ;  /* 0x0000001f000b7802 */ /* 0x000fe20000000f00 */
[----:B------:R-:W-:-:S07]  /*2a250*/  IMAD.MOV.U32 R15, RZ, RZ, -0x1 ;  /* 0xffffffffff0f7424 */ /* 0x000fce00078e00ff */
[----:B012-4-:R-:W-:Y:S05]  /*2a260*/  WARPSYNC.COLLECTIVE R15, `(.L_x_1131) ;  /* 0x000000000f087348 */ /* 0x017fea0003c00000 */
[----:B------:R3:W0:Y:S02]  /*2a270*/  SHFL.IDX P6, R14, R13, R12, R11 ;  /* 0x0000000c0d0e7389 */ /* 0x00062400000c000b */
[----:B01234-:R-:W-:Y:S01]  /*2a280*/  ENDCOLLECTIVE ;  /* 0x000000000000791b */ /* 0x01ffe20003800000 */
.L_x_1131:
[----:B------:R-:W-:Y:S05]  /*2a290*/  BSYNC B0 ;  /* 0x0000000000007941 */ /* 0x000fea0003800000 */
.L_x_1130:
[----:B------:R-:W-:Y:S01]  /*2a2a0*/  IMAD.MOV.U32 R2, RZ, RZ, R14 ;  /* 0x000000ffff027224 */ /* 0x000fe200078e000e */
[----:B------:R-:W-:Y:S06]  /*2a2b0*/  BRA `(.L_x_1034) ;  /* 0xffffffd400307947 */ /* 0x000fec000383ffff */
.L_x_1039:
[----:B0-----:R0:W2:Y:S02]  /*2a2c0*/  SYNCS.PHASECHK.TRANS64.TRYWAIT P0, [R0+URZ+0x38820], R3 ;  /* 0x03882003000075a7 */ /* 0x0010a4000800017f */
[----:B--2---:R-:W-:Y:S05]  /*2a2d0*/  @!P0 NANOSLEEP.SYNCS 0x989680 ;  /* 0x009896800000895d */ /* 0x004fea0003900000 */
[----:B------:R-:W2:Y:S02]  /*2a2e0*/  @!P0 SYNCS.PHASECHK.TRANS64 P0, [R0+URZ+0x38820], R3 ;  /* 0x03882003000085a7 */ /* 0x000ea4000800007f */
[----:B--2---:R-:W-:Y:S05]  /*2a2f0*/  @!P0 BRA `(.L_x_1039) ;  /* 0xfffffffc00f08947 */ /* 0x004fea000383ffff */
[----:B------:R-:W-:Y:S05]  /*2a300*/  BRA `(.L_x_1132) ;  /* 0xffffffd800247947 */ /* 0x000fea000383ffff */
.L_x_1040:
[----:B------:R-:W2:Y:S01]  /*2a310*/  S2R R2, SR_TID.X ;  /* 0x0000000000027919 */ /* 0x000ea20000002100 */
[----:B------:R-:W-:Y:S01]  /*2a320*/  BSSY B0, `(.L_x_1133) ;  /* 0x000000a000007945 */ /* 0x000fe20003800000 */
[----:B------:R-:W-:Y:S01]  /*2a330*/  IMAD.MOV.U32 R12, RZ, RZ, RZ ;  /* 0x000000ffff0c7224 */ /* 0x000fe200078e00ff */
[----:B------:R-:W-:Y:S01]  /*2a340*/  MOV R15, 0xffffffff ;  /* 0xffffffff000f7802 */ /* 0x000fe20000000f00 */
[----:B------:R-:W-:Y:S01]  /*2a350*/  IMAD.MOV.U32 R11, RZ, RZ, 0x1f ;  /* 0x0000001fff0b7424 */ /* 0x000fe200078e00ff */
[----:B--2---:R-:W-:-:S04]  /*2a360*/  SHF.R.U32.HI R2, RZ, 0x5, R2 ;  /* 0x00000005ff027819 */ /* 0x004fc80000011602 */
[----:B------:R-:W-:-:S04]  /*2a370*/  LOP3.LUT R2, R2, 0x3, RZ, 0xc0, !PT ;  /* 0x0000000302027812 */ /* 0x000fc800078ec0ff */
[----:B------:R-:W-:-:S07]  /*2a380*/  MOV R13, R2 ;  /* 0x00000002000d7202 */ /* 0x000fce0000000f00 */
[----:B01---5:R-:W-:Y:S05]  /*2a390*/  WARPSYNC.COLLECTIVE R15, `(.L_x_1134) ;  /* 0x000000000f087348 */ /* 0x023fea0003c00000 */
[----:B------:R2:W3:Y:S02]  /*2a3a0*/  SHFL.IDX P6, R14, R13, R12, R11 ;  /* 0x0000000c0d0e7389 */ /* 0x0004e400000c000b */
[----:B0123-5:R-:W-:Y:S01]  /*2a3b0*/  ENDCOLLECTIVE ;  /* 0x000000000000791b */ /* 0x02ffe20003800000 */
.L_x_1134:
[----:B------:R-:W-:Y:S05]  /*2a3c0*/  BSYNC B0 ;  /* 0x0000000000007941 */ /* 0x000fea0003800000 */
.L_x_1133:
[----:B------:R-:W-:Y:S05]  /*2a3d0*/  BRA `(.L_x_1135) ;  /* 0xffffffd8000c7947 */ /* 0x000fea000383ffff */
.L_x_1041:
[----:B------:R-:W-:Y:S01]  /*2a3e0*/  BSSY B0, `(.L_x_1136) ;  /* 0x0000006000007945 */ /* 0x000fe20003800000 */
[----:B------:R-:W-:-:S07]  /*2a3f0*/  IMAD.MOV.U32 R15, RZ, RZ, -0x1 ;  /* 0xffffffffff0f7424 */ /* 0x000fce00078e00ff */
[----:B012--5:R-:W-:Y:S05]  /*2a400*/  WARPSYNC.COLLECTIVE R15, `(.L_x_1137) ;  /* 0x000000000f0c7348 */ /* 0x027fea0003c00000 */
[----:B------:R-:W-:Y:S02]  /*2a410*/  ELECT P6, UR62, PT ;  /* 0x00000000003e782f */ /* 0x000fe400038c0000 */
[----:B------:R-:W-:Y:S01]  /*2a420*/  MOV R14, UR62 ;  /* 0x0000003e000e7c02 */ /* 0x000fe20008000f00 */
[----:B012--5:R-:W-:Y:S10]  /*2a430*/  ENDCOLLECTIVE ;  /* 0x000000000000791b */ /* 0x027ff40003800000 */
.L_x_1137:
[----:B------:R-:W-:Y:S05]  /*2a440*/  BSYNC B0 ;  /* 0x0000000000007941 */ /* 0x000fea0003800000 */
.L_x_1136:
[----:B------:R-:W-:Y:S05]  /*2a450*/  BRA `(.L_x_1138) ;  /* 0xffffffd800007947 */ /* 0x000fea000383ffff */
.L_x_1043:
[----:B0-----:R0:W2:Y:S02]  /*2a460*/  SYNCS.PHASECHK.TRANS64.TRYWAIT P0, [R6+URZ], R5 ;  /* 0x00000005060075a7 */ /* 0x0010a4000800017f */
[----:B--2---:R-:W-:Y:S05]  /*2a470*/  @!P0 NANOSLEEP.SYNCS 0x989680 ;  /* 0x009896800000895d */ /* 0x004fea0003900000 */
[----:B------:R-:W2:Y:S02]  /*2a480*/  @!P0 SYNCS.PHASECHK.TRANS64 P0, [R6+URZ], R5 ;  /* 0x00000005060085a7 */ /* 0x000ea4000800007f */
[----:B--2---:R-:W-:Y:S05]  /*2a490*/  @!P0 BRA `(.L_x_1043) ;  /* 0xfffffffc00f08947 */ /* 0x004fea000383ffff */
[----:B------:R-:W-:Y:S05]  /*2a4a0*/  BRA `(.L_x_1139) ;  /* 0xffffffd8003c7947 */ /* 0x000fea000383ffff */
.L_x_1044:
[----:B--2---:R2:W3:Y:S02]  /*2a4b0*/  SYNCS.PHASECHK.TRANS64.TRYWAIT P0, [R7+URZ], R2 ;  /* 0x00000002070075a7 */ /* 0x0044e4000800017f */
[----:B---3--:R-:W-:Y:S05]  /*2a4c0*/  @!P0 NANOSLEEP.SYNCS 0x989680 ;  /* 0x009896800000895d */ /* 0x008fea0003900000 */
[----:B------:R-:W3:Y:S02]  /*2a4d0*/  @!P0 SYNCS.PHASECHK.TRANS64 P0, [R7+URZ], R2 ;  /* 0x00000002070085a7 */ /* 0x000ee4000800007f */
[----:B---3--:R-:W-:Y:S05]  /*2a4e0*/  @!P0 BRA `(.L_x_1044) ;  /* 0xfffffffc00f08947 */ /* 0x008fea000383ffff */
[----:B------:R-:W-:Y:S05]  /*2a4f0*/  BRA `(.L_x_1140) ;  /* 0xffffffd800307947 */ /* 0x000fea000383ffff */
.L_x_1046:
[----:B---3--:R3:W4:Y:S02]  /*2a500*/  SYNCS.PHASECHK.TRANS64.TRYWAIT P0, [R4+URZ], R5 ;  /* 0x00000005040075a7 */ /* 0x008724000800017f */
[----:B----4-:R-:W-:Y:S05]  /*2a510*/  @!P0 NANOSLEEP.SYNCS 0x989680 ;  /* 0x009896800000895d */ /* 0x010fea0003900000 */
[----:B------:R-:W4:Y:S02]  /*2a520*/  @!P0 SYNCS.PHASECHK.TRANS64 P0, [R4+URZ], R5 ;  /* 0x00000005040085a7 */ /* 0x000f24000800007f */
[----:B----4-:R-:W-:Y:S05]  /*2a530*/  @!P0 BRA `(.L_x_1046) ;  /* 0xfffffffc00f08947 */ /* 0x010fea000383ffff */
[----:B------:R-:W-:Y:S05]  /*2a540*/  BRA `(.L_x_1141) ;  /* 0xffffffd800387947 */ /* 0x000fea000383ffff */
.L_x_1142:
        /* <DEDUP_REMOVED lines=11> */
.L_x_3427:


//--------------------- .text._ZN7cutlass13device_kernelIN5flash11enable_sm90INS1_16FlashAttnFwdSm90INS1_25CollectiveMainloopFwdSm90ILi2EN4cute5tupleIJNS5_1CILi1EEES8_S8_EEENS6_IJNS7_ILi128EEENS7_ILi64EEENS7_ILi256EEEEEELi256ENS_6half_tEfNS_4arch4Sm90ELb0ELb1ELb0ELb0ELb0ELb0ELb0ELb1ELb1ELb1ELb0ELb0EEENS1_21CollectiveEpilogueFwdINS6_IJSA_SC_SB_EEES9_SE_SG_Li256ELb0ELb1ELb0ELb0EEENS1_30DynamicPersistentTileSchedulerILi256ELi128ELb0ELb1ELb1EEEEEEEEEvNT_6ParamsE --------------------------
	.section	.text._ZN7cutlass13device_kernelIN5flash11enable_sm90INS1_16FlashAttnFwdSm90INS1_25CollectiveMainloopFwdSm90ILi2EN4cute5tupleIJNS5_1CILi1EEES8_S8_EEENS6_IJNS7_ILi128EEENS7_ILi64EEENS7_ILi256EEEEEELi256ENS_6half_tEfNS_4arch4Sm90ELb0ELb1ELb0ELb0ELb0ELb0ELb0ELb1ELb1ELb1ELb0ELb0EEENS1_21CollectiveEpilogueFwdINS6_IJSA_SC_SB_EEES9_SE_SG_Li256ELb0ELb1ELb0ELb0EEENS1_30DynamicPersistentTileSchedulerILi256ELi128ELb0ELb1ELb1EEEEEEEEEvNT_6ParamsE,"ax",@progbits
	.align	128
.text._ZN7cutlass13device_kernelIN5flash11enable_sm90INS1_16FlashAttnFwdSm90INS1_25CollectiveMainloopFwdSm90ILi2EN4cute5tupleIJNS5_1CILi1EEES8_S8_EEENS6_IJNS7_ILi128EEENS7_ILi64EEENS7_ILi256EEEEEELi256ENS_6half_tEfNS_4arch4Sm90ELb0ELb1ELb0ELb0ELb0ELb0ELb0ELb1ELb1ELb1ELb0ELb0EEENS1_21CollectiveEpilogueFwdINS6_IJSA_SC_SB_EEES9_SE_SG_Li256ELb0ELb1ELb0ELb0EEENS1_30DynamicPersistentTileSchedulerILi256ELi128ELb0ELb1ELb1EEEEEEEEEvNT_6ParamsE:
        .type           _ZN7cutlass13device_kernelIN5flash11enable_sm90INS1_16FlashAttnFwdSm90INS1_25CollectiveMainloopFwdSm90ILi2EN4cute5tupleIJNS5_1CILi1EEES8_S8_EEENS6_IJNS7_ILi128EEENS7_ILi64EEENS7_ILi256EEEEEELi256ENS_6half_tEfNS_4arch4Sm90ELb0ELb1ELb0ELb0ELb0ELb0ELb0ELb1ELb1ELb1ELb0ELb0EEENS1_21CollectiveEpilogueFwdINS6_IJSA_SC_SB_EEES9_SE_SG_Li256ELb0ELb1ELb0ELb0EEENS1_30DynamicPersistentTileSchedulerILi256ELi128ELb0ELb1ELb1EEEEEEEEEvNT_6ParamsE,@function
        .size           _ZN7cutlass13device_kernelIN5flash11enable_sm90INS1_16FlashAttnFwdSm90INS1_25CollectiveMainloopFwdSm90ILi2EN4cute5tupleIJNS5_1CILi1EEES8_S8_EEENS6_IJNS7_ILi128EEENS7_ILi64EEENS7_ILi256EEEEEELi256ENS_6half_tEfNS_4arch4Sm90ELb0ELb1ELb0ELb0ELb0ELb0ELb0ELb1ELb1ELb1ELb0ELb0EEENS1_21CollectiveEpilogueFwdINS6_IJSA_SC_SB_EEES9_SE_SG_Li256ELb0ELb1ELb0ELb0EEENS1_30DynamicPersistentTileSchedulerILi256ELi128ELb0ELb1ELb1EEEEEEEEEvNT_6ParamsE,(.L_x_3428 - _ZN7cutlass13device_kernelIN5flash11enable_sm90INS1_16FlashAttnFwdSm90INS1_25CollectiveMainloopFwdSm90ILi2EN4cute5tupleIJNS5_1CILi1EEES8_S8_EEENS6_IJNS7_ILi128EEENS7_ILi64EEENS7_ILi256EEEEEELi256ENS_6half_tEfNS_4arch4Sm90ELb0ELb1ELb0ELb0ELb0ELb0ELb0ELb1ELb1ELb1ELb0ELb0EEENS1_21CollectiveEpilogueFwdINS6_IJSA_SC_SB_EEES9_SE_SG_Li256ELb0ELb1ELb0ELb0EEENS1_30DynamicPersistentTileSchedulerILi256ELi128ELb0ELb1ELb1EEEEEEEEEvNT_6ParamsE)
        .other          _ZN7cutlass13device_kernelIN5flash11enable_sm90INS1_16FlashAttnFwdSm90INS1_25CollectiveMainloopFwdSm90ILi2EN4cute5tupleIJNS5_1CILi1EEES8_S8_EEENS6_IJNS7_ILi128EEENS7_ILi64EEENS7_ILi256EEEEEELi256ENS_6half_tEfNS_4arch4Sm90ELb0ELb1ELb0ELb0ELb0ELb0ELb0ELb1ELb1ELb1ELb0ELb0EEENS1_21CollectiveEpilogueFwdINS6_IJSA_SC_SB_EEES9_SE_SG_Li256ELb0ELb1ELb0ELb0EEENS1_30DynamicPersistentTileSchedulerILi256ELi128ELb0ELb1ELb1EEEEEEEEEvNT_6ParamsE,@"STO_CUDA_ENTRY STV_DEFAULT"
_ZN7cutlass13device_kernelIN5flash11enable_sm90INS1_16FlashAttnFwdSm90INS1_25CollectiveMainloopFwdSm90ILi2EN4cute5tupleIJNS5_1CILi1EEES8_S8_EEENS6_IJNS7_ILi128EEENS7_ILi64EEENS7_ILi256EEEEEELi256ENS_6half_tEfNS_4arch4Sm90ELb0ELb1ELb0ELb0ELb0ELb0ELb0ELb1ELb1ELb1ELb0ELb0EEENS1_21CollectiveEpilogueFwdINS6_IJSA_SC_SB_EEES9_SE_SG_Li256ELb0ELb1ELb0ELb0EEENS1_30DynamicPersistentTileSchedulerILi256ELi128ELb0ELb1ELb1EEEEEEEEEvNT_6ParamsE:
        /* <DEDUP_REMOVED lines=18> */
.L_x_1144:
[----:B------:R-:W-:Y:S05]  /*0120*/  BSYNC B0 ;  /* 0x0000000000007941 */ /* 0x000fea0003800000 */
.L_x_1143:
        /* <DEDUP_REMOVED lines=41> */
.L_x_1145:
        /* <DEDUP_REMOVED lines=22> */
.L_x_1146:
        /* <DEDUP_REMOVED lines=18> */
.L_x_1147:
        /* <DEDUP_REMOVED lines=22> */
.L_x_1148:
        /* <DEDUP_REMOVED lines=22> */
.L_x_1149:
        /* <DEDUP_REMOVED lines=8> */
.L_x_1151:
[----:B------:R-:W-:-:S08]  /*0980*/  NOP ;  /* 0x0000000000007918 */ /* 0x000fd00000000000 */
[----:B------:R-:W1:Y:S02]  /*0990*/  USETMAXREG.TRY_ALLOC.CTAPOOL UP0, 0xf0 ;  /* 0x000000f0000079c8 */ /* 0x000e640008000600 */
[----:B-1----:R-:W-:-:S13]  /*09a0*/  PLOP3.LUT P0, PT, PT, PT, UP0, 0x80, 0x0 ;  /* 0x000000000000781c */ /* 0x002fda0003f0f008 */
[----:B------:R-:W-:Y:S05]  /*09b0*/  @!P0 BRA `(.L_x_1151) ;  /* 0xfffffffc00f08947 */ /* 0x000fea000383ffff */
[----:B------:R-:W1:Y:S08]  /*09c0*/  S2UR UR4, SR_CTAID.X ;  /* 0x00000000000479c3 */ /* 0x000e700000002500 */
[----:B------:R-:W-:Y:S08]  /*09d0*/  BAR.ARV 0x4, 0x180 ;  /* 0x0106000000007b1d */ /* 0x000ff00000002000 */
[----:B------:R-:W1:Y:S08]  /*09e0*/  LDC R0, c[0x0][0xc38] ;  /* 0x00030e00ff007b82 */ /* 0x000e700000000800 */
[----:B------:R-:W-:Y:S06]  /*09f0*/  BAR.ARV 0x8, 0x180 ;  /* 0x0206000000007b1d */ /* 0x000fec0000002000 */
[----:B-1----:R-:W-:-:S13]  /*0a00*/  ISETP.LE.AND P0, PT, R0, UR4, PT ;  /* 0x0000000400007c0c */ /* 0x002fda000bf03270 */
[----:B------:R-:W-:Y:S05]  /*0a10*/  @P0 EXIT ;  /* 0x000000000000094d */ /* 0x000fea0003800000 */
[----:B------:R-:W2:Y:S01]  /*0a20*/  LDL R3, [R1+0x1c] ;  /* 0x00001c0001037983 */ /* 0x000ea20000100800 */
[----:B------:R-:W-:Y:S01]  /*0a30*/  UMOV UR38, URZ ;  /* 0x0000003f00267c82 */ /* 0x000fe20008000000 */
[----:B------:R-:W-:Y:S01]  /*0a40*/  UMOV UR36, URZ ;  /* 0x0000003f00247c82 */ /* 0x000fe20008000000 */
[----:B0-----:R-:W0:Y:S02]  /*0a50*/  S2R R2, SR_TID.X ;  /* 0x0000000000027919 */ /* 0x001e240000002100 */
[----:B0-----:R-:W-:-:S05]  /*0a60*/  VIADD R217, R2, 0xffffff80 ;  /* 0xffffff8002d97836 */ /* 0x001fca0000000000 */
[----:B------:R-:W-:-:S04]  /*0a70*/  SHF.R.S32.HI R0, RZ, 0x1f, R217 ;  /* 0x0000001fff007819 */ /* 0x000fc800000114d9 */
[CC--:B------:R-:W-:Y:S02]  /*0a80*/  LEA.HI R2, R0.reuse, R217.reuse, RZ, 0x7 ;  /* 0x000000d900027211 */ /* 0x0c0fe400078f38ff */
[-C--:B------:R-:W-:Y:S02]  /*0a90*/  LEA.HI R4, R0, R217.reuse, RZ, 0x5 ;  /* 0x000000d900047211 */ /* 0x080fe400078f28ff */
[----:B------:R-:W-:Y:S02]  /*0aa0*/  LOP3.LUT R208, R2, 0xffffff80, RZ, 0xc0, !PT ;  /* 0xffffff8002d07812 */ /* 0x000fe400078ec0ff */
[----:B------:R-:W-:Y:S01]  /*0ab0*/  LEA.HI R11, R0, R217, RZ, 0x2 ;  /* 0x000000d9000b7211 */ /* 0x000fe200078f10ff */
[----:B------:R-:W-:Y:S01]  /*0ac0*/  IMAD.SHL.U32 R5, R4, 0x20, RZ ;  /* 0x0000002004057824 */ /* 0x000fe200078e00ff */
[----:B------:R-:W-:Y:S01]  /*0ad0*/  SHF.R.S32.HI R209, RZ, 0x7, R2 ;  /* 0x00000007ffd17819 */ /* 0x000fe20000011402 */
[----:B------:R-:W-:-:S03]  /*0ae0*/  IMAD.IADD R208, R217, 0x1, -R208 ;  /* 0x00000001d9d07824 */ /* 0x000fc600078e0ad0 */
[----:B------:R-:W-:Y:S02]  /*0af0*/  LOP3.LUT R5, R5, 0xfffffc00, RZ, 0xc0, !PT ;  /* 0xfffffc0005057812 */ /* 0x000fe400078ec0ff */
[----:B------:R-:W-:Y:S02]  /*0b00*/  SHF.R.S32.HI R7, RZ, 0x1f, R208 ;  /* 0x0000001fff077819 */ /* 0x000fe400000114d0 */
[----:B------:R-:W-:Y:S02]  /*0b10*/  LEA.HI R2, R2, R209, RZ, 0x1 ;  /* 0x000000d102027211 */ /* 0x000fe400078f08ff */
[CC--:B------:R-:W-:Y:S02]  /*0b20*/  LEA.HI R8, R7.reuse, R208.reuse, RZ, 0x2 ;  /* 0x000000d007087211 */ /* 0x0c0fe400078f10ff */
[----:B------:R-:W-:Y:S02]  /*0b30*/  LEA.HI R7, R7, R208, RZ, 0x5 ;  /* 0x000000d007077211 */ /* 0x000fe400078f28ff */
[----:B------:R-:W-:-:S02]  /*0b40*/  SHF.R.S32.HI R9, RZ, 0x2, R8 ;  /* 0x00000002ff097819 */ /* 0x000fc40000011408 */
[----:B------:R-:W-:Y:S02]  /*0b50*/  SHF.R.S32.HI R10, RZ, 0x1f, R8 ;  /* 0x0000001fff0a7819 */ /* 0x000fe40000011408 */
[----:B------:R-:W-:Y:S02]  /*0b60*/  SHF.R.S32.HI R7, RZ, 0x5, R7 ;  /* 0x00000005ff077819 */ /* 0x000fe40000011407 */
[----:B------:R-:W-:Y:S02]  /*0b70*/  LEA.HI R10, R10, R9, RZ, 0x3 ;  /* 0x000000090a0a7211 */ /* 0x000fe400078f18ff */
[----:B------:R-:W-:Y:S02]  /*0b80*/  LOP3.LUT R2, R2, 0x3fffffe, RZ, 0xc0, !PT ;  /* 0x03fffffe02027812 */ /* 0x000fe400078ec0ff */
[----:B------:R-:W-:Y:S02]  /*0b90*/  LOP3.LUT R10, R10, 0xfffffff8, RZ, 0xc0, !PT ;  /* 0xfffffff80a0a7812 */ /* 0x000fe400078ec0ff */
[----:B------:R-:W-:Y:S01]  /*0ba0*/  LOP3.LUT R17, R8, 0x7ffffffc, RZ, 0xc0, !PT ;  /* 0x7ffffffc08117812 */ /* 0x000fe200078ec0ff */
[----:B------:R-:W-:-:S02]  /*0bb0*/  IMAD.IADD R2, R209, 0x1, -R2 ;  /* 0x00000001d1027824 */ /* 0x000fc400078e0a02 */
[----:B------:R-:W-:Y:S02]  /*0bc0*/  IMAD.IADD R10, R9, 0x1, -R10 ;  /* 0x00000001090a7824 */ /* 0x000fe400078e0a0a */
[----:B------:R-:W-:Y:S02]  /*0bd0*/  IMAD.IADD R17, R208, 0x1, -R17 ;  /* 0x00000001d0117824 */ /* 0x000fe400078e0a11 */
[----:B------:R-:W-:-:S04]  /*0be0*/  IMAD R7, R7, 0x10, R10 ;  /* 0x0000001007077824 */ /* 0x000fc800078e020a */
[----:B------:R-:W-:Y:S01]  /*0bf0*/  IMAD R210, R2, 0x40, R7 ;  /* 0x0000004002d27824 */ /* 0x000fe200078e0207 */
[----:B--2---:R-:W-:Y:S02]  /*0c00*/  R2UR UR5, R3 ;  /* 0x00000000030572ca */ /* 0x004fe400000e0000 */
[CC--:B------:R-:W-:Y:S02]  /*0c10*/  LEA.HI R3, R0.reuse, R217.reuse, RZ, 0x4 ;  /* 0x000000d900037211 */ /* 0x0c0fe400078f20ff */
[----:B------:R-:W-:Y:S02]  /*0c20*/  LEA.HI R0, R0, R217, RZ, 0x3 ;  /* 0x000000d900007211 */ /* 0x000fe400078f18ff */
[----:B------:R-:W-:Y:S02]  /*0c30*/  SHF.R.S32.HI R6, RZ, 0x4, R3 ;  /* 0x00000004ff067819 */ /* 0x000fe40000011403 */
[C---:B------:R-:W-:Y:S02]  /*0c40*/  LOP3.LUT R4, R3.reuse, 0x3fffff0, RZ, 0xc0, !PT ;  /* 0x03fffff003047812 */ /* 0x040fe400078ec0ff */
[----:B------:R-:W-:-:S02]  /*0c50*/  LEA.HI R3, R3, R6, RZ, 0x1 ;  /* 0x0000000603037211 */ /* 0x000fc400078f08ff */
[----:B------:R-:W-:Y:S01]  /*0c60*/  LOP3.LUT R202, R0, 0xfffffff8, RZ, 0xc0, !PT ;  /* 0xfffffff800ca7812 */ /* 0x000fe200078ec0ff */
[----:B------:R-:W-:Y:S01]  /*0c70*/  IMAD.IADD R4, R217, 0x1, -R4 ;  /* 0x00000001d9047824 */ /* 0x000fe200078e0a04 */
[----:B------:R-:W-:Y:S01]  /*0c80*/  LOP3.LUT R3, R3, 0x1ffffffe, RZ, 0xc0, !PT ;  /* 0x1ffffffe03037812 */ /* 0x000fe200078ec0ff */
[----:B------:R-:W-:Y:S01]  /*0c90*/  ULOP3.LUT UR6, UR5, 0x1, URZ, 0xfc, !UPT ;  /* 0x0000000105067892 */ /* 0x000fe2000f8efc3f */
[----:B------:R-:W-:Y:S01]  /*0ca0*/  SHF.R.S32.HI R206, RZ, 0x3, R0 ;  /* 0x00000003ffce7819 */ /* 0x000fe20000011400 */
[----:B------:R-:W-:Y:S01]  /*0cb0*/  IMAD R4, R4, 0x40, R5 ;  /* 0x0000004004047824 */ /* 0x000fe200078e0205 */
[----:B------:R-:W-:Y:S01]  /*0cc0*/  UMOV UR5, URZ ;  /* 0x0000003f00057c82 */ /* 0x000fe20008000000 */
[----:B------:R-:W-:Y:S01]  /*0cd0*/  IMAD.IADD R3, R6, 0x1, -R3 ;  /* 0x0000000106037824 */ /* 0x000fe200078e0a03 */
[----:B------:R-:W-:Y:S01]  /*0ce0*/  LOP3.LUT R6, R11, 0xfffffffc, RZ, 0xc0, !PT ;  /* 0xfffffffc0b067812 */ /* 0x000fe200078ec0ff */
[----:B------:R-:W-:Y:S02]  /*0cf0*/  IMAD.IADD R202, R217, 0x1, -R202 ;  /* 0x00000001d9ca7824 */ /* 0x000fe400078e0aca */
[----:B------:R-:W-:-:S02]  /*0d00*/  IMAD R211, R3, 0x8, R4 ;  /* 0x0000000803d37824 */ /* 0x000fc400078e0204 */
[----:B------:R-:W-:Y:S02]  /*0d10*/  IMAD.IADD R6, R217, 0x1, -R6 ;  /* 0x00000001d9067824 */ /* 0x000fe400078e0a06 */
[----:B------:R-:W-:Y:S02]  /*0d20*/  IMAD.SHL.U32 R18, R202, 0x8, RZ ;  /* 0x00000008ca127824 */ /* 0x000fe400078e00ff */
[----:B------:R-:W-:Y:S01]  /*0d30*/  IMAD.U32 R212, RZ, RZ, UR6 ;  /* 0x00000006ffd47e24 */ /* 0x000fe2000f8e00ff */
[----:B------:R-:W-:Y:S01]  /*0d40*/  LEA.HI R5, R6, R6, RZ, 0x1 ;  /* 0x0000000606057211 */ /* 0x000fe200078f08ff */
[C---:B------:R-:W-:Y:S01]  /*0d50*/  VIADD R200, R18.reuse, 0x40 ;  /* 0x0000004012c87836 */ /* 0x040fe20000000000 */
[----:B------:R-:W-:Y:S01]  /*0d60*/  SHF.R.S32.HI R216, RZ, 0x1f, R18 ;  /* 0x0000001fffd87819 */ /* 0x000fe20000011412 */
[C---:B------:R-:W-:Y:S01]  /*0d70*/  VIADD R23, R18.reuse, 0x80 ;  /* 0x0000008012177836 */ /* 0x040fe20000000000 */
[----:B------:R-:W-:Y:S01]  /*0d80*/  LOP3.LUT R5, R5, 0x1ffffffe, RZ, 0xc0, !PT ;  /* 0x1ffffffe05057812 */ /* 0x000fe200078ec0ff */
[----:B------:R-:W-:Y:S01]  /*0d90*/  VIADD R201, R18, 0xc0 ;  /* 0x000000c012c97836 */ /* 0x000fe20000000000 */
[----:B------:R-:W-:Y:S01]  /*0da0*/  SHF.R.S32.HI R215, RZ, 0x1f, R200 ;  /* 0x0000001fffd77819 */ /* 0x000fe200000114c8 */
[----:B------:R-:W-:Y:S01]  /*0db0*/  IMAD.U32 R207, RZ, RZ, UR5 ;  /* 0x00000005ffcf7e24 */ /* 0x000fe2000f8e00ff */
[----:B------:R-:W-:Y:S01]  /*0dc0*/  SHF.R.S32.HI R214, RZ, 0x1f, R23 ;  /* 0x0000001fffd67819 */ /* 0x000fe20000011417 */
[----:B------:R-:W-:Y:S01]  /*0dd0*/  IMAD.IADD R5, R6, 0x1, -R5 ;  /* 0x0000000106057824 */ /* 0x000fe200078e0a05 */
[----:B------:R-:W-:-:S03]  /*0de0*/  SHF.R.S32.HI R213, RZ, 0x1f, R201 ;  /* 0x0000001fffd57819 */ /* 0x000fc600000114c9 */
[----:B------:R-:W-:-:S07]  /*0df0*/  IMAD R19, R5, 0x8, R210 ;  /* 0x0000000805137824 */ /* 0x000fce00078e02d2 */
.L_x_1248:
[----:B------:R-:W-:Y:S01]  /*0e00*/  ULDC UR5, c[0x0][0xc60] ;  /* 0x0003180000057ab9 */ /* 0x000fe20000000800 */
[----:B------:R-:W-:Y:S01]  /*0e10*/  UMOV UR8, UR4 ;  /* 0x0000000400087c82 */ /* 0x000fe20008000000 */
[----:B------:R-:W-:-:S11]  /*0e20*/  UISETP.NE.AND UP0, UPT, UR5, 0x1, UPT ;  /* 0x000000010500788c */ /* 0x000fd6000bf05270 */
[----:B------:R-:W-:Y:S01]  /*0e30*/  @UP0 ULDC UR6, c[0x0][0xc64] ;  /* 0x0003190000060ab9 */ /* 0x000fe20000000800 */
[----:B------:R-:W-:Y:S01]  /*0e40*/  @UP0 ULDC UR9, c[0x0][0xc68] ;  /* 0x00031a0000090ab9 */ /* 0x000fe20000000800 */
[----:B------:R-:W-:-:S04]  /*0e50*/  UIMAD.WIDE.U32 UR6, UR4, UR6, URZ ;  /* 0x00000006040672a5 */ /* 0x000fc8000f8e003f */
[----:B------:R-:W-:-:S03]  /*0e60*/  @UP0 USHF.R.U32.HI UR8, URZ, UR9, UR7 ;  /* 0x000000093f080299 */ /* 0x000fc60008011607 */
[----:B------:R-:W-:Y:S02]  /*0e70*/  ULDC UR6, c[0x0][0xc78] ;  /* 0x00031e0000067ab9 */ /* 0x000fe40000000800 */
[----:B------:R-:W-:Y:S02]  /*0e80*/  UISETP.GE.AND UP0, UPT, UR8, UR6, UPT ;  /* 0x000000060800728c */ /* 0x000fe4000bf06270 */
[----:B------:R-:W-:-:S04]  /*0e90*/  UIADD3 UR6, -UR8, URZ, URZ ;  /* 0x0000003f08067290 */ /* 0x000fc8000fffe13f */
[----:B------:R-:W-:Y:S01]  /*0ea0*/  PLOP3.LUT P0, PT, PT, PT, UP0, 0x80, 0x0 ;  /* 0x000000000000781c */ /* 0x000fe20003f0f008 */
[----:B------:R-:W-:-:S12]  /*0eb0*/  UIMAD UR9, UR5, UR6, UR4 ;  /* 0x00000006050972a4 */ /* 0x000fd8000f8e0204 */
[----:B012345:R-:W-:Y:S05]  /*0ec0*/  @!P0 BRA `(.L_x_1152) ;  /* 0x0000000000208947 */ /* 0x03ffea0003800000 */
[----:B------:R-:W-:Y:S01]  /*0ed0*/  ULDC UR7, c[0x0][0xc6c] ;  /* 0x00031b0000077ab9 */ /* 0x000fe20000000800 */
[----:B------:R-:W-:Y:S01]  /*0ee0*/  UMOV UR6, UR9 ;  /* 0x0000000900067c82 */ /* 0x000fe20008000000 */
[----:B------:R-:W-:-:S11]  /*0ef0*/  UISETP.NE.AND UP0, UPT, UR7, 0x1, UPT ;  /* 0x000000010700788c */ /* 0x000fd6000bf05270 */
[----:B------:R-:W-:Y:S02]  /*0f00*/  @UP0 ULDC.64 UR10, c[0x0][0xc70] ;  /* 0x00031c00000a0ab9 */ /* 0x000fe40000000a00 */
[----:B------:R-:W-:-:S04]  /*0f10*/  UIMAD.WIDE.U32 UR4, UR9, UR10, URZ ;  /* 0x0000000a090472a5 */ /* 0x000fc8000f8e003f */
[----:B------:R-:W-:-:S04]  /*0f20*/  @UP0 USHF.R.U32.HI UR6, URZ, UR11, UR5 ;  /* 0x0000000b3f060299 */ /* 0x000fc80008011605 */
[----:B------:R-:W-:Y:S01]  /*0f30*/  UIMAD UR4, UR6, UR7, URZ ;  /* 0x00000007060472a4 */ /* 0x000fe2000f8e023f */
[----:B------:R-:W-:Y:S11]  /*0f40*/  BRA `(.L_x_1153) ;  /* 0x00000000001c7947 */ /* 0x000ff60003800000 */
.L_x_1152:
[----:B------:R-:W-:Y:S01]  /*0f50*/  ULDC UR7, c[0x0][0xc54] ;  /* 0x0003150000077ab9 */ /* 0x000fe20000000800 */
[----:B------:R-:W-:Y:S01]  /*0f60*/  UMOV UR6, UR9 ;  /* 0x0000000900067c82 */ /* 0x000fe20008000000 */
[----:B------:R-:W-:-:S11]  /*0f70*/  UISETP.NE.AND UP0, UPT, UR7, 0x1, UPT ;  /* 0x000000010700788c */ /* 0x000fd6000bf05270 */
[----:B------:R-:W-:Y:S02]  /*0f80*/  @UP0 ULDC.64 UR10, c[0x0][0xc58] ;  /* 0x00031600000a0ab9 */ /* 0x000fe40000000a00 */
[----:B------:R-:W-:-:S04]  /*0f90*/  UIMAD.WIDE.U32 UR4, UR9, UR10, URZ ;  /* 0x0000000a090472a5 */ /* 0x000fc8000f8e003f */
[----:B------:R-:W-:-:S04]  /*0fa0*/  @UP0 USHF.R.U32.HI UR6, URZ, UR11, UR5 ;  /* 0x0000000b3f060299 */ /* 0x000fc80008011605 */
[----:B------:R-:W-:-:S12]  /*0fb0*/  UIMAD UR4, UR6, UR7, URZ ;  /* 0x00000007060472a4 */ /* 0x000fd8000f8e023f */
.L_x_1153:
[----:B------:R-:W-:Y:S01]  /*0fc0*/  ULOP3.LUT UR6, URZ, UR6, URZ, 0x33, !UPT ;  /* 0x000000063f067292 */ /* 0x000fe2000f8e333f */
[----:B------:R-:W-:Y:S01]  /*0fd0*/  ULDC UR12, c[0x0][0xc48] ;  /* 0x00031200000c7ab9 */ /* 0x000fe20000000800 */
[----:B------:R-:W-:Y:S01]  /*0fe0*/  ULDC UR7, c[0x0][0x448] ;  /* 0x0001120000077ab9 */ /* 0x000fe20000000800 */
[----:B------:R-:W-:Y:S01]  /*0ff0*/  ULDC UR5, c[0x0][0xc3c] ;  /* 0x00030f0000057ab9 */ /* 0x000fe20000000800 */
[----:B------:R-:W-:Y:S02]  /*1000*/  UISETP.NE.AND UP2, UPT, UR12, 0x1, UPT ;  /* 0x000000010c00788c */ /* 0x000fe4000bf45270 */
[----:B------:R-:W-:Y:S02]  /*1010*/  UISETP.NE.AND UP1, UPT, UR7, 0x1, UPT ;  /* 0x000000010700788c */ /* 0x000fe4000bf25270 */
[----:B------:R-:W-:Y:S01]  /*1020*/  UIADD3 UR6, UR6, UR5, URZ ;  /* 0x0000000506067290 */ /* 0x000fe2000fffe03f */
[----:B------:R-:W-:Y:S01]  /*1030*/  ULDC.64 UR10, c[0x0][0x418] ;  /* 0x00010600000a7ab9 */ /* 0x000fe20000000a00 */
[----:B------:R-:W-:-:S02]  /*1040*/  UIADD3 UR4, UR9, -UR4, URZ ;  /* 0x8000000409047290 */ /* 0x000fc4000fffe03f */
[----:B------:R-:W-:Y:S02]  /*1050*/  UISETP.NE.U32.AND UP0, UPT, UR10, URZ, UPT ;  /* 0x0000003f0a00728c */ /* 0x000fe4000bf05070 */
[----:B------:R-:W-:Y:S01]  /*1060*/  USHF.L.U32 UR60, UR6, 0x7, URZ ;  /* 0x00000007063c7899 */ /* 0x000fe2000800063f */
[----:B------:R-:W-:Y:S01]  /*1070*/  ULDC UR14, c[0x0][0xc54] ;  /* 0x00031500000e7ab9 */ /* 0x000fe20000000800 */
[----:B------:R-:W-:Y:S02]  /*1080*/  UISETP.NE.AND.EX UP0, UPT, UR11, URZ, UPT, UP0 ;  /* 0x0000003f0b00728c */ /* 0x000fe4000bf05300 */
[----:B------:R-:W-:Y:S02]  /*1090*/  UIMAD UR14, UR8, UR14, UR4 ;  /* 0x0000000e080e72a4 */ /* 0x000fe4000f8e0204 */
[----:B------:R-:W-:Y:S01]  /*10a0*/  UIADD3 UR10, UR60, 0x7f, URZ ;  /* 0x0000007f3c0a7890 */ /* 0x000fe2000fffe03f */
[----:B------:R-:W-:Y:S01]  /*10b0*/  ULDC UR39, c[0x0][0x424] ;  /* 0x0001090000277ab9 */ /* 0x000fe20000000800 */
[----:B------:R-:W-:Y:S01]  /*10c0*/  ULDC UR52, c[0x0][0x288] ;  /* 0x0000a20000347ab9 */ /* 0x000fe20000000800 */
[----:B------:R-:W-:Y:S01]  /*10d0*/  ULDC.64 UR4, c[0x0][0x9e0] ;  /* 0x0002780000047ab9 */ /* 0x000fe20000000a00 */
[----:B------:R-:W-:Y:S01]  /*10e0*/  @UP2 ULDC UR6, c[0x0][0xc4c] ;  /* 0x0003130000062ab9 */ /* 0x000fe20000000800 */
[----:B------:R-:W-:Y:S01]  /*10f0*/  @UP1 ULDC UR8, c[0x0][0x44c] ;  /* 0x0001130000081ab9 */ /* 0x000fe20000000800 */
[----:B------:R-:W-:-:S02]  /*1100*/  UIADD3 UR11, -UR52, 0x1, URZ ;  /* 0x00000001340b7890 */ /* 0x000fc4000fffe13f */
[----:B------:R-:W-:Y:S02]  /*1110*/  UISETP.GE.AND UP3, UPT, UR5, 0x1, UPT ;  /* 0x000000010500788c */ /* 0x000fe4000bf66270 */
[----:B------:R-:W-:Y:S02]  /*1120*/  USEL UR39, UR39, 0x1, UP0 ;  /* 0x0000000127277887 */ /* 0x000fe40008000000 */
[----:B------:R-:W-:Y:S02]  /*1130*/  UIMAD.WIDE.U32 UR8, UR10, UR8, URZ ;  /* 0x000000080a0872a5 */ /* 0x000fe4000f8e003f */
[----:B------:R-:W-:Y:S01]  /*1140*/  UIMAD.WIDE.U32 UR6, UR14, UR6, URZ ;  /* 0x000000060e0672a5 */ /* 0x000fe2000f8e003f */
[----:B------:R-:W-:Y:S01]  /*1150*/  PLOP3.LUT P1, PT, PT, PT, UP3, 0x80, 0x0 ;  /* 0x000000000000781c */ /* 0x000fe20003f2f038 */
[----:B------:R-:W-:Y:S01]  /*1160*/  ULDC UR13, c[0x0][0x2f0] ;  /* 0x0000bc00000d7ab9 */ /* 0x000fe20000000800 */
[----:B------:R-:W-:Y:S01]  /*1170*/  @UP2 ULDC UR15, c[0x0][0xc50] ;  /* 0x00031400000f2ab9 */ /* 0x000fe20000000800 */
[----:B------:R-:W-:Y:S01]  /*1180*/  @UP1 ULDC UR16, c[0x0][0x450] ;  /* 0x0001140000101ab9 */ /* 0x000fe20000000800 */
[----:B------:R-:W-:Y:S01]  /*1190*/  UMOV UR17, UR14 ;  /* 0x0000000e00117c82 */ /* 0x000fe20008000000 */
[----:B------:R-:W-:-:S02]  /*11a0*/  UIMAD UR11, UR39, UR13, UR11 ;  /* 0x0000000d270b72a4 */ /* 0x000fc4000f8e020b */
[----:B------:R-:W-:Y:S02]  /*11b0*/  @UP1 USHF.R.U32.HI UR10, URZ, UR16, UR9 ;  /* 0x000000103f0a1299 */ /* 0x000fe40008011609 */
[----:B------:R-:W-:Y:S02]  /*11c0*/  @UP2 USHF.R.U32.HI UR17, URZ, UR15, UR7 ;  /* 0x0000000f3f112299 */ /* 0x000fe40008011607 */
[----:B------:R-:W-:Y:S02]  /*11d0*/  UIADD3 UR10, UR11, UR10, URZ ;  /* 0x0000000a0b0a7290 */ /* 0x000fe4000fffe03f */
[----:B------:R-:W-:Y:S02]  /*11e0*/  UIADD3 UR6, -UR17, URZ, URZ ;  /* 0x0000003f11067290 */ /* 0x000fe4000fffe13f */
[----:B------:R-:W-:Y:S01]  /*11f0*/  UIADD3 UR4, UR10, UR4, URZ ;  /* 0x000000040a047290 */ /* 0x000fe2000fffe03f */
[----:B------:R-:W-:Y:S01]  /*1200*/  IMAD.U32 R204, RZ, RZ, UR17 ;  /* 0x00000011ffcc7e24 */ /* 0x000fe2000f8e00ff */
[----:B------:R-:W-:-:S04]  /*1210*/  UIMAD UR6, UR12, UR6, UR14 ;  /* 0x000000060c0672a4 */ /* 0x000fc8000f8e020e */
[----:B------:R-:W-:Y:S02]  /*1220*/  IMAD.U32 R0, RZ, RZ, UR4 ;  /* 0x00000004ff007e24 */ /* 0x000fe4000f8e00ff */
[----:B------:R-:W-:Y:S01]  /*1230*/  IMAD.U32 R203, RZ, RZ, UR6 ;  /* 0x00000006ffcb7e24 */ /* 0x000fe2000f8e00ff */
[----:B------:R-:W-:Y:S06]  /*1240*/  @!P1 BRA `(.L_x_1154) ;  /* 0x0000000000409947 */ /* 0x000fec0003800000 */
[----:B------:R-:W-:Y:S01]  /*1250*/  ISETP.LT.AND P0, PT, RZ, UR10, PT ;  /* 0x0000000aff007c0c */ /* 0x000fe2000bf01270 */
[----:B------:R-:W-:-:S12]  /*1260*/  UIADD3 UR4, UR10, -0x1, URZ ;  /* 0xffffffff0a047890 */ /* 0x000fd8000fffe03f */
[----:B------:R-:W-:Y:S05]  /*1270*/  @P0 BRA `(.L_x_1155) ;  /* 0x00000000001c0947 */ /* 0x000fea0003800000 */
[----:B------:R-:W-:Y:S02]  /*1280*/  UISETP.NE.AND UP0, UPT, UR5, 0x1, UPT ;  /* 0x000000010500788c */ /* 0x000fe4000bf05270 */
[----:B------:R-:W-:-:S09]  /*1290*/  UIADD3 UR4, -UR10, URZ, URZ ;  /* 0x0000003f0a047290 */ /* 0x000fd2000fffe13f */
[----:B------:R-:W-:Y:S02]  /*12a0*/  @UP0 ULDC.64 UR8, c[0x0][0x9e8] ;  /* 0x00027a0000080ab9 */ /* 0x000fe40000000a00 */
[----:B------:R-:W-:-:S04]  /*12b0*/  UIMAD.WIDE.U32 UR6, UR4, UR8, URZ ;  /* 0x00000008040672a5 */ /* 0x000fc8000f8e003f */
[----:B------:R-:W-:-:S04]  /*12c0*/  @UP0 USHF.R.U32.HI UR4, URZ, UR9, UR7 ;  /* 0x000000093f040299 */ /* 0x000fc80008011607 */
[----:B------:R-:W-:Y:S01]  /*12d0*/  ULOP3.LUT UR4, URZ, UR4, URZ, 0x33, !UPT ;  /* 0x000000043f047292 */ /* 0x000fe2000f8e333f */
[----:B------:R-:W-:Y:S11]  /*12e0*/  BRA `(.L_x_1156) ;  /* 0x0000000000107947 */ /* 0x000ff60003800000 */
.L_x_1155:
[----:B------:R-:W-:-:S11]  /*12f0*/  UISETP.NE.AND UP0, UPT, UR5, 0x1, UPT ;  /* 0x000000010500788c */ /* 0x000fd6000bf05270 */
[----:B------:R-:W-:Y:S02]  /*1300*/  @UP0 ULDC.64 UR8, c[0x0][0x9e8] ;  /* 0x00027a0000080ab9 */ /* 0x000fe40000000a00 */
[----:B------:R-:W-:-:S04]  /*1310*/  UIMAD.WIDE.U32 UR6, UR4, UR8, URZ ;  /* 0x00000008040672a5 */ /* 0x000fc8000f8e003f */
[----:B------:R-:W-:-:S12]  /*1320*/  @UP0 USHF.R.U32.HI UR4, URZ, UR9, UR7 ;  /* 0x000000093f040299 */ /* 0x000fd80008011607 */
.L_x_1156:
[----:B------:R-:W-:-:S06]  /*1330*/  UIMAD UR4, UR4, UR5, UR5 ;  /* 0x00000005040472a4 */ /* 0x000fcc000f8e0205 */
[----:B------:R-:W-:-:S07]  /*1340*/  VIMNMX R0, R0, UR4, PT ;  /* 0x0000000400007c48 */ /* 0x000fce000bfe0100 */
.L_x_1154:
[----:B------:R-:W-:Y:S01]  /*1350*/  UIMAD UR4, UR39, UR13, 0x3f ;  /* 0x0000003f270474a4 */ /* 0x000fe2000f8e020d */
[----:B------:R-:W-:Y:S01]  /*1360*/  VIADD R0, R0, 0x3f ;  /* 0x0000003f00007836 */ /* 0x000fe20000000000 */
[----:B------:R-:W-:Y:S01]  /*1370*/  @UP1 ULDC UR6, c[0x0][0x44c] ;  /* 0x0001130000061ab9 */ /* 0x000fe20000000800 */
[----:B------:R-:W-:Y:S01]  /*1380*/  @UP1 ULDC UR10, c[0x0][0x450] ;  /* 0x00011400000a1ab9 */ /* 0x000fe20000000800 */
[----:B------:R-:W-:Y:S02]  /*1390*/  USHF.R.S32.HI UR8, URZ, 0x1f, UR4 ;  /* 0x0000001f3f087899 */ /* 0x000fe40008011404 */
[----:B------:R-:W-:Y:S01]  /*13a0*/  UIMAD.WIDE.U32 UR6, UR60, UR6, URZ ;  /* 0x000000063c0672a5 */ /* 0x000fe2000f8e003f */
[----:B------:R-:W-:Y:S01]  /*13b0*/  SHF.R.S32.HI R3, RZ, 0x1f, R0 ;  /* 0x0000001fff037819 */ /* 0x000fe20000011400 */
[----:B------:R-:W-:Y:S01]  /*13c0*/  UMOV UR9, UR60 ;  /* 0x0000003c00097c82 */ /* 0x000fe20008000000 */
[----:B------:R-:W-:Y:S02]  /*13d0*/  ULEA.HI UR8, UR8, UR4, URZ, 0x6 ;  /* 0x0000000408087291 */ /* 0x000fe4000f8f303f */
[----:B------:R-:W-:Y:S01]  /*13e0*/  @UP1 USHF.R.U32.HI UR9, URZ, UR10, UR7 ;  /* 0x0000000a3f091299 */ /* 0x000fe20008011607 */
[----:B------:R-:W-:Y:S01]  /*13f0*/  LEA.HI R3, R3, R0, RZ, 0x6 ;  /* 0x0000000003037211 */ /* 0x000fe200078f30ff */
[----:B------:R-:W-:-:S02]  /*1400*/  UIMAD UR52, UR39, UR13, -UR52 ;  /* 0x0000000d273472a4 */ /* 0x000fc4000f8e0a34 */
[----:B------:R-:W-:Y:S01]  /*1410*/  USHF.R.S32.HI UR8, URZ, 0x6, UR8 ;  /* 0x000000063f087899 */ /* 0x000fe20008011408 */
[----:B------:R-:W-:Y:S01]  /*1420*/  SHF.R.S32.HI R3, RZ, 0x6, R3 ;  /* 0x00000006ff037819 */ /* 0x000fe20000011403 */
[----:B------:R-:W-:-:S03]  /*1430*/  UIADD3 UR4, UR52, UR9, URZ ;  /* 0x0000000934047290 */ /* 0x000fc6000fffe03f */
[----:B------:R-:W-:Y:S01]  /*1440*/  ULDC UR9, c[0x0][0x9dc] ;  /* 0x0002770000097ab9 */ /* 0x000fe20000000800 */
[----:B------:R-:W-:Y:S01]  /*1450*/  VIMNMX R205, R3, UR8, PT ;  /* 0x0000000803cd7c48 */ /* 0x000fe2000bfe0100 */
[----:B------:R-:W-:Y:S01]  /*1460*/  UIADD3 UR9, UR4, -UR9, URZ ;  /* 0x8000000904097290 */ /* 0x000fe2000fffe03f */
[----:B------:R-:W-:Y:S11]  /*1470*/  @!P1 BRA `(.L_x_1157) ;  /* 0x0000000000449947 */ /* 0x000ff60003800000 */
[----:B------:R-:W-:-:S06]  /*1480*/  UISETP.GT.AND UP0, UPT, UR4, -0x1, UPT ;  /* 0xffffffff0400788c */ /* 0x000fcc000bf04270 */
[----:B------:R-:W-:-:S13]  /*1490*/  PLOP3.LUT P0, PT, PT, PT, UP0, 0x80, 0x0 ;  /* 0x000000000000781c */ /* 0x000fda0003f0f008 */
[----:B------:R-:W-:Y:S05]  /*14a0*/  @P0 BRA `(.L_x_1158) ;  /* 0x00000000001c0947 */ /* 0x000fea0003800000 */
[----:B------:R-:W-:Y:S02]  /*14b0*/  UISETP.NE.AND UP0, UPT, UR5, 0x1, UPT ;  /* 0x000000010500788c */ /* 0x000fe4000bf05270 */
[----:B------:R-:W-:-:S09]  /*14c0*/  ULOP3.LUT UR4, URZ, UR4, URZ, 0x33, !UPT ;  /* 0x000000043f047292 */ /* 0x000fd2000f8e333f */
[----:B------:R-:W-:Y:S02]  /*14d0*/  @UP0 ULDC.64 UR10, c[0x0][0x9e8] ;  /* 0x00027a00000a0ab9 */ /* 0x000fe40000000a00 */
[----:B------:R-:W-:-:S04]  /*14e0*/  UIMAD.WIDE.U32 UR6, UR4, UR10, URZ ;  /* 0x0000000a040672a5 */ /* 0x000fc8000f8e003f */
[----:B------:R-:W-:-:S04]  /*14f0*/  @UP0 USHF.R.U32.HI UR4, URZ, UR11, UR7 ;  /* 0x0000000b3f040299 */ /* 0x000fc80008011607 */
[----:B------:R-:W-:Y:S01]  /*1500*/  ULOP3.LUT UR4, URZ, UR4, URZ, 0x33, !UPT ;  /* 0x000000043f047292 */ /* 0x000fe2000f8e333f */
[----:B------:R-:W-:Y:S11]  /*1510*/  BRA `(.L_x_1159) ;  /* 0x0000000000107947 */ /* 0x000ff60003800000 */
.L_x_1158:
[----:B------:R-:W-:-:S11]  /*1520*/  UISETP.NE.AND UP0, UPT, UR5, 0x1, UPT ;  /* 0x000000010500788c */ /* 0x000fd6000bf05270 */
[----:B------:R-:W-:Y:S02]  /*1530*/  @UP0 ULDC.64 UR10, c[0x0][0x9e8] ;  /* 0x00027a00000a0ab9 */ /* 0x000fe40000000a00 */
[----:B------:R-:W-:-:S04]  /*1540*/  UIMAD.WIDE.U32 UR6, UR4, UR10, URZ ;  /* 0x0000000a040672a5 */ /* 0x000fc8000f8e003f */
[----:B------:R-:W-:-:S12]  /*1550*/  @UP0 USHF.R.U32.HI UR4, URZ, UR11, UR7 ;  /* 0x0000000b3f040299 */ /* 0x000fd80008011607 */
.L_x_1159:
[----:B------:R-:W-:-:S04]  /*1560*/  UIMAD UR4, UR4, UR5, URZ ;  /* 0x00000005040472a4 */ /* 0x000fc8000f8e023f */
[----:B------:R-:W-:-:S04]  /*1570*/  UISETP.LT.AND UP0, UPT, UR9, UR4, UPT ;  /* 0x000000040900728c */ /* 0x000fc8000bf01270 */
[----:B------:R-:W-:-:S12]  /*1580*/  USEL UR9, UR9, UR4, !UP0 ;  /* 0x0000000409097287 */ /* 0x000fd8000c000000 */
.L_x_1157:
[----:B------:R-:W-:Y:S01]  /*1590*/  USHF.R.S32.HI UR4, URZ, 0x1f, UR9 ;  /* 0x0000001f3f047899 */ /* 0x000fe20008011409 */
[----:B------:R-:W-:Y:S02]  /*15a0*/  PLOP3.LUT P0, PT, PT, PT, PT, 0x80, 0x0 ;  /* 0x000000000000781c */ /* 0x000fe40003f0f070 */
[----:B------:R-:W-:Y:S01]  /*15b0*/  CS2R R2, SRZ ;  /* 0x0000000000027805 */ /* 0x000fe2000001ff00 */
[----:B------:R-:W-:Y:S01]  /*15c0*/  IMAD.MOV.U32 R0, RZ, RZ, RZ ;  /* 0x000000ffff007224 */ /* 0x000fe200078e00ff */
[----:B------:R-:W-:Y:S01]  /*15d0*/  ULEA.HI UR4, UR4, UR9, URZ, 0x6 ;  /* 0x0000000904047291 */ /* 0x000fe2000f8f303f */
[----:B------:R-:W-:Y:S02]  /*15e0*/  CS2R R178, SRZ ;  /* 0x0000000000b27805 */ /* 0x000fe4000001ff00 */
[----:B------:R-:W-:Y:S02]  /*15f0*/  CS2R R176, SRZ ;  /* 0x0000000000b07805 */ /* 0x000fe4000001ff00 */
[----:B------:R-:W-:Y:S01]  /*1600*/  CS2R R148, SRZ ;  /* 0x0000000000947805 */ /* 0x000fe2000001ff00 */
[----:B------:R-:W-:Y:S01]  /*1610*/  USHF.R.S32.HI UR4, URZ, 0x6, UR4 ;  /* 0x000000063f047899 */ /* 0x000fe20008011404 */
[----:B------:R-:W-:-:S02]  /*1620*/  CS2R R174, SRZ ;  /* 0x0000000000ae7805 */ /* 0x000fc4000001ff00 */
[----:B------:R-:W-:Y:S02]  /*1630*/  CS2R R144, SRZ ;  /* 0x0000000000907805 */ /* 0x000fe4000001ff00 */
[----:B------:R-:W-:Y:S01]  /*1640*/  CS2R R172, SRZ ;  /* 0x0000000000ac7805 */ /* 0x000fe2000001ff00 */
[----:B------:R-:W-:Y:S01]  /*1650*/  UISETP.LT.AND UP0, UPT, URZ, UR4, UPT ;  /* 0x000000043f00728c */ /* 0x000fe2000bf01270 */
[----:B------:R-:W-:Y:S02]  /*1660*/  CS2R R140, SRZ ;  /* 0x00000000008c7805 */ /* 0x000fe4000001ff00 */
[----:B------:R-:W-:Y:S02]  /*1670*/  CS2R R170, SRZ ;  /* 0x0000000000aa7805 */ /* 0x000fe4000001ff00 */
[----:B------:R-:W-:Y:S01]  /*1680*/  CS2R R136, SRZ ;  /* 0x0000000000887805 */ /* 0x000fe2000001ff00 */
[----:B------:R-:W-:Y:S01]  /*1690*/  USEL UR5, URZ, UR4, !UP0 ;  /* 0x000000043f057287 */ /* 0x000fe2000c000000 */
[----:B------:R-:W-:-:S02]  /*16a0*/  CS2R R120, SRZ ;  /* 0x0000000000787805 */ /* 0x000fc4000001ff00 */
[----:B------:R-:W-:Y:S02]  /*16b0*/  CS2R R116, SRZ ;  /* 0x0000000000747805 */ /* 0x000fe4000001ff00 */
[----:B------:R-:W-:Y:S02]  /*16c0*/  CS2R R132, SRZ ;  /* 0x0000000000847805 */ /* 0x000fe4000001ff00 */
[----:B------:R-:W-:Y:S02]  /*16d0*/  CS2R R112, SRZ ;  /* 0x0000000000707805 */ /* 0x000fe4000001ff00 */
[----:B------:R-:W-:Y:S02]  /*16e0*/  CS2R R108, SRZ ;  /* 0x00000000006c7805 */ /* 0x000fe4000001ff00 */
[----:B------:R-:W-:Y:S01]  /*16f0*/  ISETP.GT.AND P1, PT, R205, UR5, PT ;  /* 0x00000005cd007c0c */ /* 0x000fe2000bf24270 */
[----:B------:R-:W-:Y:S01]  /*1700*/  IMAD.U32 R22, RZ, RZ, UR5 ;  /* 0x00000005ff167e24 */ /* 0x000fe2000f8e00ff */
        /* <DEDUP_REMOVED lines=45> */
[----:B------:R-:W-:Y:S01]  /*19e0*/  CS2R R32, SRZ ;  /* 0x0000000000207805 */ /* 0x000fe2000001ff00 */
[----:B------:R-:W-:Y:S01]  /*19f0*/  IMAD.MOV.U32 R16, RZ, RZ, RZ ;  /* 0x000000ffff107224 */ /* 0x000fe200078e00ff */
[----:B------:R-:W-:Y:S02]  /*1a00*/  CS2R R26, SRZ ;  /* 0x00000000001a7805 */ /* 0x000fe4000001ff00 */
[----:B------:R-:W-:Y:S02]  /*1a10*/  CS2R R28, SRZ ;  /* 0x00000000001c7805 */ /* 0x000fe4000001ff00 */
[----:B------:R-:W-:Y:S01]  /*1a20*/  CS2R R24, SRZ ;  /* 0x0000000000187805 */ /* 0x000fe2000001ff00 */
[----:B------:R-:W-:Y:S06]  /*1a30*/  @!P1 BRA `(.L_x_1160) ;  /* 0x000000ac00789947 */ /* 0x000fec0003800000 */
        /* <DEDUP_REMOVED lines=31> */
.L_x_1161:
[----:B------:R-:W-:Y:S02]  /*1c30*/  R2UR UR6, R207 ;  /* 0x00000000cf0672ca */ /* 0x000fe400000e0000 */
[----:B------:R-:W-:-:S11]  /*1c40*/  R2UR UR5, R212 ;  /* 0x00000000d40572ca */ /* 0x000fd600000e0000 */
[----:B------:R-:W-:Y:S02]  /*1c50*/  ULEA.HI UR4, UR6, UR6, URZ, 0x1 ;  /* 0x0000000606047291 */ /* 0x000fe4000f8f083f */
[----:B------:R-:W-:Y:S02]  /*1c60*/  IMAD.U32 R2, RZ, RZ, UR5 ;  /* 0x00000005ff027e24 */ /* 0x000fe4000f8e00ff */
[----:B------:R-:W-:-:S03]  /*1c70*/  ULOP3.LUT UR4, UR4, 0xfffffffe, URZ, 0xc0, !UPT ;  /* 0xfffffffe04047892 */ /* 0x000fc6000f8ec03f */
[----:B------:R-:W-:Y:S01]  /*1c80*/  ISETP.NE.AND P0, PT, R2, 0x3, PT ;  /* 0x000000030200780c */ /* 0x000fe20003f05270 */
[----:B------:R-:W-:-:S06]  /*1c90*/  UIADD3 UR4, UR6, -UR4, URZ ;  /* 0x8000000406047290 */ /* 0x000fcc000fffe03f */
[----:B------:R-:W-:-:S05]  /*1ca0*/  IMAD.U32 R0, RZ, RZ, UR4 ;  /* 0x00000004ff007e24 */ /* 0x000fca000f8e00ff */
[----:B------:R-:W-:-:S04]  /*1cb0*/  SHF.L.U32 R0, R0, 0x1f, RZ ;  /* 0x0000001f00007819 */ /* 0x000fc800000006ff */
[----:B------:R-:W0:Y:S02]  /*1cc0*/  SYNCS.PHASECHK.TRANS64.TRYWAIT P1, [UR37+0x30800], R0 ;  /* 0x03080000ff0075a7 */ /* 0x000e240008020165 */
[----:B0-----:R-:W-:Y:S05]  /*1cd0*/  @!P1 BRA `(.L_x_1162) ;  /* 0x0000013000249947 */ /* 0x001fea0003800000 */
.L_x_1369:
[----:B------:R-:W-:Y:S05]  /*1ce0*/  @!P0 BRA `(.L_x_1163) ;  /* 0x0000000000048947 */ /* 0x000fea0003800000 */
[----:B------:R-:W-:Y:S01]  /*1cf0*/  BPT.TRAP 0x1 ;  /* 0x000000040000795c */ /* 0x000fe20000300000 */
.L_x_1163:
[----:B0-----:R-:W-:Y:S02]  /*1d00*/  IMAD.U32 R3, RZ, RZ, UR36 ;  /* 0x00000024ff037e24 */ /* 0x001fe4000f8e00ff */
[----:B------:R-:W-:-:S03]  /*1d10*/  IMAD.U32 R0, RZ, RZ, UR38 ;  /* 0x00000026ff007e24 */ /* 0x000fc6000f8e00ff */
[----:B------:R-:W-:Y:S02]  /*1d20*/  LEA R3, R3, UR37, 0x3 ;  /* 0x0000002503037c11 */ /* 0x000fe4000f8e18ff */
[----:B------:R-:W-:-:S04]  /*1d30*/  SHF.L.U32 R0, R0, 0x1f, RZ ;  /* 0x0000001f00007819 */ /* 0x000fc800000006ff */
[----:B------:R0:W1:Y:S01]  /*1d40*/  SYNCS.PHASECHK.TRANS64.TRYWAIT P2, [R3+URZ+0x30830], R0 ;  /* 0x03083000030075a7 */ /* 0x000062000804017f */
[----:B------:R-:W-:Y:S05]  /*1d50*/  @!P0 BRA `(.L_x_1164) ;  /* 0x0000000000048947 */ /* 0x000fea0003800000 */
[----:B------:R-:W-:Y:S01]  /*1d60*/  BPT.TRAP 0x1 ;  /* 0x000000040000795c */ /* 0x000fe20000300000 */
.L_x_1164:
[----:B------:R-:W2:Y:S02]  /*1d70*/  S2R R2, SR_TID.X ;  /* 0x0000000000027919 */ /* 0x000ea40000002100 */
[----:B--2---:R-:W-:Y:S01]  /*1d80*/  LOP3.LUT P1, RZ, R2, 0x7f, RZ, 0xc0, !PT ;  /* 0x0000007f02ff7812 */ /* 0x004fe2000782c0ff */
[----:B-1----:R-:W-:-:S12]  /*1d90*/  @P2 BRA `(.L_x_1165) ;  /* 0x0000000000082947 */ /* 0x002fd80003800000 */
[----:B------:R-:W1:Y:S02]  /*1da0*/  SYNCS.PHASECHK.TRANS64.TRYWAIT P2, [R3+URZ+0x30830], R0 ;  /* 0x03083000030075a7 */ /* 0x000e64000804017f */
[----:B-1----:R-:W-:Y:S05]  /*1db0*/  @!P2 BRA `(.L_x_1166) ;  /* 0x000001300004a947 */ /* 0x002fea0003800000 */
.L_x_1165:
[----:B------:R-:W-:Y:S05]  /*1dc0*/  WARPSYNC.ALL ;  /* 0x0000000000007948 */ /* 0x000fea0003800000 */
[----:B------:R-:W-:Y:S01]  /*1dd0*/  UIADD3 UR4, UR37, 0x20400, URZ ;  /* 0x0002040025047890 */ /* 0x000fe2000fffe03f */
[----:B------:R-:W-:Y:S01]  /*1de0*/  WARPGROUP.ARRIVE ;  /* 0x00000000000079c5 */ /* 0x000fe20000000000 */
[----:B------:R-:W-:Y:S01]  /*1df0*/  UMOV UR9, 0x40000040 ;  /* 0x4000004000097882 */ /* 0x000fe20000000000 */
[----:B------:R-:W-:Y:S01]  /*1e00*/  UMOV UR11, 0x40000040 ;  /* 0x40000040000b7882 */ /* 0x000fe20000000000 */
[----:B------:R-:W-:Y:S01]  /*1e10*/  USHF.R.U32.HI UR4, URZ, 0x4, UR4 ;  /* 0x000000043f047899 */ /* 0x000fe20008011604 */
[----:B------:R-:W-:Y:S01]  /*1e20*/  IMAD.U32 R15, RZ, RZ, UR9 ;  /* 0x00000009ff0f7e24 */ /* 0x000fe2000f8e00ff */
[----:B------:R-:W-:Y:S01]  /*1e30*/  UMOV UR13, 0x40000040 ;  /* 0x40000040000d7882 */ /* 0x000fe20000000000 */
[----:B------:R-:W-:Y:S01]  /*1e40*/  UMOV UR15, 0x40000040 ;  /* 0x40000040000f7882 */ /* 0x000fe20000000000 */
[----:B------:R-:W-:Y:S01]  /*1e50*/  ULOP3.LUT UR4, UR4, 0x3fff, URZ, 0xc0, !UPT ;  /* 0x00003fff04047892 */ /* 0x000fe2000f8ec03f */
[----:B01----:R-:W-:Y:S01]  /*1e60*/  VIADD R0, R19, UR60 ;  /* 0x0000003c13007c36 */ /* 0x003fe20008000000 */
[----:B------:R-:W-:Y:S01]  /*1e70*/  UMOV UR17, 0x40000040 ;  /* 0x4000004000117882 */ /* 0x000fe20000000000 */
[----:B------:R-:W-:Y:S01]  /*1e80*/  UMOV UR19, 0x40000040 ;  /* 0x4000004000137882 */ /* 0x000fe20000000000 */
[----:B------:R-:W-:Y:S01]  /*1e90*/  ULOP3.LUT UR61, UR4, 0x10000, URZ, 0xfc, !UPT ;  /* 0x00010000043d7892 */ /* 0x000fe2000f8efc3f */
[----:B------:R-:W0:Y:S01]  /*1ea0*/  LDC R20, c[0x0][0x2f0] ;  /* 0x0000bc00ff147b82 */ /* 0x000e220000000800 */
[----:B------:R-:W-:Y:S01]  /*1eb0*/  ULOP3.LUT UR4, UR40, 0x10000, URZ, 0xfc, !UPT ;  /* 0x0001000028047892 */ /* 0x000fe2000f8efc3f */
[----:B------:R-:W-:Y:S01]  /*1ec0*/  IMAD.MOV.U32 R2, RZ, RZ, R0 ;  /* 0x000000ffff027224 */ /* 0x000fe200078e0000 */
[----:B------:R-:W-:Y:S01]  /*1ed0*/  ULEA UR5, UR36, UR61, 0xb ;  /* 0x0000003d24057291 */ /* 0x000fe2000f8e583f */
[----:B------:R-:W-:Y:S01]  /*1ee0*/  IMAD.MOV.U32 R4, RZ, RZ, -0x40 ;  /* 0xffffffc0ff047424 */ /* 0x000fe200078e00ff */
[----:B------:R-:W-:-:S02]  /*1ef0*/  UIADD3 UR6, UR4, 0x2, URZ ;  /* 0x0000000204067890 */ /* 0x000fc4000fffe03f */
[----:B------:R-:W-:Y:S01]  /*1f00*/  UIADD3 UR7, UR5, 0x2, URZ ;  /* 0x0000000205077890 */ /* 0x000fe2000fffe03f */
[----:B------:R-:W1:Y:S01]  /*1f10*/  LDC R21, c[0x0][0x288] ;  /* 0x0000a200ff157b82 */ /* 0x000e620000000800 */
[----:B------:R-:W-:Y:S01]  /*1f20*/  UMOV UR8, UR4 ;  /* 0x0000000400087c82 */ /* 0x000fe20008000000 */
[----:B------:R-:W-:Y:S01]  /*1f30*/  UMOV UR10, UR5 ;  /* 0x00000005000a7c82 */ /* 0x000fe20008000000 */
[----:B------:R-:W-:Y:S01]  /*1f40*/  IMAD.U32 R14, RZ, RZ, UR8 ;  /* 0x00000008ff0e7e24 */ /* 0x000fe2000f8e00ff */
[----:B------:R-:W-:Y:S01]  /*1f50*/  HGMMA.64x64x16.F32 R24, gdesc[UR8], RZ, !UPT, gsb0 ;  /* 0x00e00000081879f0 */ /* 0x000fe2000c0008ff */
        /* <DEDUP_REMOVED lines=8> */
[----:B------:R-:W-:Y:S01]  /*1fe0*/  UIADD3 UR12, UR4, 0x404, URZ ;  /* 0x00000404040c7890 */ /* 0x000fe2000fffe03f */
[----:B------:R-:W-:Y:S01]  /*1ff0*/  IMAD R57, R205, R4, 0x40 ;  /* 0x00000040cd397424 */ /* 0x000fe200078e0204 */
[----:B------:R-:W-:-:S02]  /*2000*/  UIADD3 UR14, UR5, 0x204, URZ ;  /* 0x00000204050e7890 */ /* 0x000fc4000fffe03f */
[----:B------:R-:W-:Y:S01]  /*2010*/  UIADD3 UR16, UR4, 0x406, URZ ;  /* 0x0000040604107890 */ /* 0x000fe2000fffe03f */
[----:B------:R-:W-:Y:S01]  /*2020*/  VIADD R4, R57, 0x1 ;  /* 0x0000000139047836 */ /* 0x000fe20000000000 */
[----:B------:R-:W-:Y:S02]  /*2030*/  UIADD3 UR18, UR5, 0x206, URZ ;  /* 0x0000020605127890 */ /* 0x000fe4000fffe03f */
[----:B------:R-:W-:Y:S02]  /*2040*/  UIADD3 UR20, UR4, 0x800, URZ ;  /* 0x0000080004147890 */ /* 0x000fe4000fffe03f */
[----:B------:R-:W-:Y:S01]  /*2050*/  UIADD3 UR22, UR5, 0x400, URZ ;  /* 0x0000040005167890 */ /* 0x000fe2000fffe03f */
[----:B------:R-:W-:Y:S01]  /*2060*/  UMOV UR21, 0x40000040 ;  /* 0x4000004000157882 */ /* 0x000fe20000000000 */
[----:B------:R-:W-:Y:S01]  /*2070*/  UMOV UR23, 0x40000040 ;  /* 0x4000004000177882 */ /* 0x000fe20000000000 */
[----:B------:R-:W-:Y:S02]  /*2080*/  UIADD3 UR24, UR4, 0x802, URZ ;  /* 0x0000080204187890 */ /* 0x000fe4000fffe03f */
[----:B------:R-:W-:Y:S01]  /*2090*/  UIADD3 UR26, UR5, 0x402, URZ ;  /* 0x00000402051a7890 */ /* 0x000fe2000fffe03f */
[----:B------:R-:W-:Y:S01]  /*20a0*/  UMOV UR25, 0x40000040 ;  /* 0x4000004000197882 */ /* 0x000fe20000000000 */
[----:B------:R-:W-:Y:S01]  /*20b0*/  UMOV UR27, 0x40000040 ;  /* 0x40000040001b7882 */ /* 0x000fe20000000000 */
[----:B------:R-:W-:-:S02]  /*20c0*/  UIADD3 UR28, UR4, 0x804, URZ ;  /* 0x00000804041c7890 */ /* 0x000fc4000fffe03f */
[----:B------:R-:W-:Y:S01]  /*20d0*/  UIADD3 UR30, UR5, 0x404, URZ ;  /* 0x00000404051e7890 */ /* 0x000fe2000fffe03f */
[----:B------:R-:W-:Y:S01]  /*20e0*/  UMOV UR29, 0x40000040 ;  /* 0x40000040001d7882 */ /* 0x000fe20000000000 */
[----:B------:R-:W-:Y:S01]  /*20f0*/  UMOV UR31, 0x40000040 ;  /* 0x40000040001f7882 */ /* 0x000fe20000000000 */
        /* <DEDUP_REMOVED lines=20> */
[----:B------:R-:W-:-:S02]  /*2240*/  WARPGROUP.DEPBAR.LE gsb0, 0x0 ;  /* 0x00008000000079c5 */ /* 0x000fc40000010000 */
[----:B------:R-:W-:-:S06]  /*2250*/  WARPGROUP.ARRIVE ;  /* 0x00000000000079c5 */ /* 0x000fcc0000000000 */
[----:B------:R-:W-:Y:S01]  /*2260*/  HGMMA.64x64x16.F32 R24, gdesc[UR8], R24, gsb0 ;  /* 0x00e00000081879f0 */ /* 0x000fe20008000818 */
        /* <DEDUP_REMOVED lines=26> */
[----:B------:R-:W-:Y:S01]  /*2410*/  IMAD.U32 R6, RZ, RZ, UR8 ;  /* 0x00000008ff067e24 */ /* 0x000fe2000f8e00ff */
[----:B------:R-:W-:Y:S01]  /*2420*/  ULDC.64 UR6, c[0x0][0x9e0] ;  /* 0x0002780000067ab9 */ /* 0x000fe20000000a00 */
[----:B------:R-:W-:Y:S01]  /*2430*/  IMAD.U32 R7, RZ, RZ, UR9 ;  /* 0x00000009ff077e24 */ /* 0x000fe2000f8e00ff */
[----:B------:R-:W-:Y:S01]  /*2440*/  UISETP.GE.AND UP1, UPT, UR7, 0x1, UPT ;  /* 0x000000010700788c */ /* 0x000fe2000bf26270 */
[----:B------:R-:W-:Y:S02]  /*2450*/  WARPGROUP.DEPBAR.LE gsb0, 0x0 ;  /* 0x00008000000079c5 */ /* 0x000fe40000010000 */
[----:B------:R-:W-:-:S06]  /*2460*/  WARPGROUP.ARRIVE ;  /* 0x00000000000079c5 */ /* 0x000fcc0000000000 */
[----:B------:R-:W-:Y:S01]  /*2470*/  HGMMA.64x64x16.F32 R24, gdesc[UR8], R24, gsb0 ;  /* 0x00e00000081879f0 */ /* 0x000fe20008000818 */
[----:B------:R-:W-:Y:S02]  /*2480*/  UIADD3 UR8, UR4, 0x402, URZ ;  /* 0x0000040204087890 */ /* 0x000fe4000fffe03f */
[----:B------:R-:W-:Y:S01]  /*2490*/  UIADD3 UR10, UR5, 0x202, URZ ;  /* 0x00000202050a7890 */ /* 0x000fe2000fffe03f */
[----:B------:R-:W-:Y:S01]  /*24a0*/  UMOV UR9, 0x40000040 ;  /* 0x4000004000097882 */ /* 0x000fe20000000000 */
[----:B------:R-:W-:Y:S01]  /*24b0*/  UMOV UR11, 0x40000040 ;  /* 0x40000040000b7882 */ /* 0x000fe20000000000 */
[----:B------:R-:W-:Y:S02]  /*24c0*/  ULDC UR4, c[0x0][0x448] ;  /* 0x0001120000047ab9 */ /* 0x000fe40000000800 */
[----:B------:R-:W-:-:S06]  /*24d0*/  UISETP.NE.AND UP0, UPT, UR4, 0x1, UPT ;  /* 0x000000010400788c */ /* 0x000fcc000bf05270 */
[----:B------:R-:W-:Y:S02]  /*24e0*/  PLOP3.LUT P2, PT, PT, PT, UP0, 0x80, 0x0 ;  /* 0x000000000000781c */ /* 0x000fe40003f4f008 */
[----:B------:R-:W-:-:S03]  /*24f0*/  PLOP3.LUT P3, PT, PT, PT, UP0, 0x80, 0x0 ;  /* 0x000000000000781c */ /* 0x000fc60003f6f008 */
[----:B------:R-:W-:-:S08]  /*2500*/  @UP0 ULDC UR4, c[0x0][0x44c] ;  /* 0x0001130000040ab9 */ /* 0x000fd00000000800 */
[----:B------:R-:W-:Y:S01]  /*2510*/  @P2 IMAD.HI.U32 R5, R0, UR4, RZ ;  /* 0x0000000400052c27 */ /* 0x000fe2000f8e00ff */
[----:B------:R-:W-:Y:S01]  /*2520*/  @UP0 ULDC UR4, c[0x0][0x450] ;  /* 0x0001140000040ab9 */ /* 0x000fe20000000800 */
[----:B------:R-:W-:Y:S02]  /*2530*/  PLOP3.LUT P2, PT, PT, PT, UP1, 0x40, 0x0 ;  /* 0x000000000000781c */ /* 0x000fe40003f4e818 */
[----:B------:R-:W-:Y:S01]  /*2540*/  @!P1 VIADD R0, R3, 0x30840 ;  /* 0x0003084003009836 */ /* 0x000fe20000000000 */
[----:B------:R-:W-:Y:S01]  /*2550*/  @P3 SHF.R.U32.HI R2, RZ, UR4, R5 ;  /* 0x00000004ff023c19 */ /* 0x000fe20008011605 */
[----:B------:R-:W-:Y:S01]  /*2560*/  IMAD R3, R17, -0x2, R4 ;  /* 0xfffffffe11037824 */ /* 0x000fe200078e0204 */
[----:B------:R-:W-:Y:S02]  /*2570*/  LEA R5, R205, 0xffffffc0, 0x6 ;  /* 0xffffffc0cd057811 */ /* 0x000fe400078e30ff */
[----:B------:R-:W-:Y:S01]  /*2580*/  @!P1 PRMT R0, RZ, 0x654, R0 ;  /* 0x00000654ff009816 */ /* 0x000fe20000000000 */
[----:B------:R-:W2:Y:S01]  /*2590*/  SHFL.IDX PT, R61, R2, RZ, 0x1c1f ;  /* 0x001c1fff023d7589 */ /* 0x000ea200000e0000 */
[----:B0-----:R-:W-:-:S04]  /*25a0*/  IMAD R4, R20, UR39, R3 ;  /* 0x0000002714047c24 */ /* 0x001fc8000f8e0203 */
[----:B-1----:R-:W-:-:S04]  /*25b0*/  IMAD.IADD R4, R4, 0x1, -R21 ;  /* 0x0000000104047824 */ /* 0x002fc800078e0a15 */
[----:B------:R-:W-:Y:S01]  /*25c0*/  VIADD R59, R4, UR6 ;  /* 0x00000006043b7c36 */ /* 0x000fe20008000000 */
[----:B------:R-:W-:Y:S02]  /*25d0*/  WARPGROUP.DEPBAR.LE gsb0, 0x0 ;  /* 0x00008000000079c5 */ /* 0x000fe40000010000 */
[----:B------:R-:W-:-:S06]  /*25e0*/  WARPGROUP.ARRIVE ;  /* 0x00000000000079c5 */ /* 0x000fcc0000000000 */
[----:B------:R-:W-:Y:S03]  /*25f0*/  HGMMA.64x64x16.F32 R24, gdesc[UR8], R24, gsb0 ;  /* 0x00e00000081879f0 */ /* 0x000fe60008000818 */
[----:B------:R-:W-:Y:S02]  /*2600*/  WARPGROUP.DEPBAR.LE gsb0, 0x0 ;  /* 0x00008000000079c5 */ /* 0x000fe40000010000 */
[----:B------:R-:W-:-:S06]  /*2610*/  WARPGROUP.ARRIVE ;  /* 0x00000000000079c5 */ /* 0x000fcc0000000000 */
[----:B------:R-:W-:Y:S03]  /*2620*/  HGMMA.64x64x16.F32 R24, gdesc[UR12], R24, gsb0 ;  /* 0x00e000000c1879f0 */ /* 0x000fe60008000818 */
[----:B------:R-:W-:Y:S02]  /*2630*/  WARPGROUP.DEPBAR.LE gsb0, 0x0 ;  /* 0x00008000000079c5 */ /* 0x000fe40000010000 */
[----:B------:R-:W-:-:S06]  /*2640*/  WARPGROUP.ARRIVE ;  /* 0x00000000000079c5 */ /* 0x000fcc0000000000 */
[----:B------:R-:W-:Y:S01]  /*2650*/  HGMMA.64x64x16.F32 R24, gdesc[UR16], R24, gsb0 ;  /* 0x00e00000101879f0 */ /* 0x000fe20008000818 */
[----:B------:R-:W-:Y:S02]  /*2660*/  ULDC UR18, c[0x0][0x9dc] ;  /* 0x0002770000127ab9 */ /* 0x000fe40000000800 */
[----:B------:R-:W-:-:S06]  /*2670*/  ULOP3.LUT UR4, URZ, UR18, URZ, 0x33, !UPT ;  /* 0x000000123f047292 */ /* 0x000fcc000f8e333f */
[----:B------:R-:W-:-:S04]  /*2680*/  VIADD R56, R4, UR4 ;  /* 0x0000000404387c36 */ /* 0x000fc80008000000 */
[----:B--2---:R-:W-:Y:S01]  /*2690*/  IMAD.IADD R3, R56, 0x1, R61 ;  /* 0x0000000138037824 */ /* 0x004fe200078e023d */
        /* <DEDUP_REMOVED lines=25> */
[----:B------:R0:W-:Y:S02]  /*2830*/  @!P1 SYNCS.ARRIVE.TRANS64.RED.A1T0 RZ, [R0+URZ], RZ ;  /* 0x000000ff00ff99a7 */ /* 0x0001e4000810043f */
[----:B0-----:R-:W-:-:S04]  /*2840*/  IMAD R0, R20, UR39, R57 ;  /* 0x0000002714007c24 */ /* 0x001fc8000f8e0239 */
[----:B------:R-:W-:-:S05]  /*2850*/  IMAD R16, R17, -0x2, R0 ;  /* 0xfffffffe11107824 */ /* 0x000fca00078e0200 */
[----:B------:R-:W-:Y:S01]  /*2860*/  VIADDMNMX R0, R61, R59, R16, PT ;  /* 0x0000003b3d007246 */ /* 0x000fe20003800110 */
[----:B------:R-:W-:Y:S06]  /*2870*/  @P2 BRA `(.L_x_1167) ;  /* 0x00000000005c2947 */ /* 0x000fec0003800000 */
[----:B------:R-:W-:Y:S01]  /*2880*/  IMAD R4, R20, UR39, R61 ;  /* 0x0000002714047c24 */ /* 0x000fe2000f8e023d */
[----:B------:R-:W-:Y:S03]  /*2890*/  BSSY B0, `(.L_x_1168) ;  /* 0x0000011000007945 */ /* 0x000fe60003800000 */
[----:B------:R-:W-:-:S05]  /*28a0*/  IMAD.IADD R4, R4, 0x1, -R21 ;  /* 0x0000000104047824 */ /* 0x000fca00078e0a15 */
[----:B------:R-:W-:-:S13]  /*28b0*/  ISETP.GT.AND P2, PT, R4, -0x1, PT ;  /* 0xffffffff0400780c */ /* 0x000fda0003f44270 */
[----:B------:R-:W-:Y:S05]  /*28c0*/  @P2 BRA `(.L_x_1169) ;  /* 0x0000000000202947 */ /* 0x000fea0003800000 */
[----:B------:R-:W-:Y:S01]  /*28d0*/  UISETP.NE.AND UP2, UPT, UR7, 0x1, UPT ;  /* 0x000000010700788c */ /* 0x000fe2000bf45270 */
[----:B------:R-:W-:-:S05]  /*28e0*/  LOP3.LUT R4, RZ, R4, RZ, 0x33, !PT ;  /* 0x00000004ff047212 */ /* 0x000fca00078e33ff */
[----:B------:R-:W-:-:S05]  /*28f0*/  PLOP3.LUT P2, PT, PT, PT, UP2, 0x80, 0x0 ;  /* 0x000000000000781c */ /* 0x000fca0003f4f028 */
[----:B------:R-:W-:-:S08]  /*2900*/  @UP2 ULDC.64 UR4, c[0x0][0x9e8] ;  /* 0x00027a0000042ab9 */ /* 0x000fd00000000a00 */
[----:B------:R-:W-:-:S05]  /*2910*/  @P2 IMAD.HI.U32 R58, R4, UR4, RZ ;  /* 0x00000004043a2c27 */ /* 0x000fca000f8e00ff */
[----:B------:R-:W-:-:S04]  /*2920*/  @P2 SHF.R.U32.HI R4, RZ, UR5, R58 ;  /* 0x00000005ff042c19 */ /* 0x000fc8000801163a */
[----:B------:R-:W-:Y:S01]  /*2930*/  LOP3.LUT R4, RZ, R4, RZ, 0x33, !PT ;  /* 0x00000004ff047212 */ /* 0x000fe200078e33ff */
[----:B------:R-:W-:Y:S06]  /*2940*/  BRA `(.L_x_1170) ;  /* 0x0000000000147947 */ /* 0x000fec0003800000 */
.L_x_1169:
[----:B------:R-:W-:-:S06]  /*2950*/  UISETP.NE.AND UP2, UPT, UR7, 0x1, UPT ;  /* 0x000000010700788c */ /* 0x000fcc000bf45270 */
[----:B------:R-:W-:-:S05]  /*2960*/  PLOP3.LUT P2, PT, PT, PT, UP2, 0x80, 0x0 ;  /* 0x000000000000781c */ /* 0x000fca0003f4f028 */
[----:B------:R-:W-:-:S08]  /*2970*/  @UP2 ULDC.64 UR4, c[0x0][0x9e8] ;  /* 0x00027a0000042ab9 */ /* 0x000fd00000000a00 */
[----:B------:R-:W-:-:S05]  /*2980*/  @P2 IMAD.HI.U32 R58, R4, UR4, RZ ;  /* 0x00000004043a2c27 */ /* 0x000fca000f8e00ff */
[----:B------:R-:W-:-:S07]  /*2990*/  @P2 SHF.R.U32.HI R4, RZ, UR5, R58 ;  /* 0x00000005ff042c19 */ /* 0x000fce000801163a */
.L_x_1170:
[----:B------:R-:W-:Y:S05]  /*29a0*/  BSYNC B0 ;  /* 0x0000000000007941 */ /* 0x000fea0003800000 */
.L_x_1168:
[----:B------:R-:W-:-:S04]  /*29b0*/  IMAD R4, R4, UR7, -R5 ;  /* 0x0000000704047c24 */ /* 0x000fc8000f8e0a05 */
[----:B------:R-:W-:-:S05]  /*29c0*/  IMAD R4, R17, -0x2, R4 ;  /* 0xfffffffe11047824 */ /* 0x000fca00078e0204 */
[----:B------:R-:W-:Y:S02]  /*29d0*/  VIMNMX R3, R3, R4, !PT ;  /* 0x0000000403037248 */ /* 0x000fe40007fe0100 */
[----:B------:R-:W-:-:S07]  /*29e0*/  VIADDMNMX R0, R4, UR7, R0, PT ;  /* 0x0000000704007c46 */ /* 0x000fce000b800100 */
.L_x_1167:
[C---:B------:R-:W-:Y:S02]  /*29f0*/  ISETP.GE.AND P2, PT, R57.reuse, 0x2, PT ;  /* 0x000000023900780c */ /* 0x040fe40003f46270 */
[----:B------:R-:W-:Y:S02]  /*2a00*/  ISETP.GE.AND P6, PT, R57, 0xa, PT ;  /* 0x0000000a3900780c */ /* 0x000fe40003fc6270 */
[----:B------:R-:W-:Y:S02]  /*2a10*/  ISETP.GT.AND P4, PT, R3, 0x1, !P2 ;  /* 0x000000010300780c */ /* 0x000fe40005784270 */
[----:B------:R-:W-:Y:S02]  /*2a20*/  ISETP.GE.AND P3, PT, R57, 0x9, PT ;  /* 0x000000093900780c */ /* 0x000fe40003f66270 */
[----:B------:R-:W-:Y:S02]  /*2a30*/  ISETP.LT.OR P4, PT, R0, 0x2, P4 ;  /* 0x000000020000780c */ /* 0x000fe40002781670 */
[----:B------:R-:W-:-:S02]  /*2a40*/  P2R R58, PR, RZ, 0x40 ;  /* 0x00000040ff3a7803 */ /* 0x000fc40000000000 */
[----:B------:R-:W-:Y:S02]  /*2a50*/  FSEL R61, R25, -INF , !P4 ;  /* 0xff800000193d7808 */ /* 0x000fe40006000000 */
[C---:B------:R-:W-:Y:S01]  /*2a60*/  ISETP.GT.AND P4, PT, R3.reuse, 0x9, !P6 ;  /* 0x000000090300780c */ /* 0x040fe20007784270 */
[----:B------:R-:W0:Y:S01]  /*2a70*/  SHFL.IDX PT, R25, R2, 0x1, 0x1c1f ;  /* 0x003c1f0002197f89 */ /* 0x000e2200000e0000 */
[----:B------:R-:W-:Y:S02]  /*2a80*/  ISETP.GT.AND P5, PT, R3, 0x8, !P3 ;  /* 0x000000080300780c */ /* 0x000fe40005fa4270 */
[----:B------:R-:W-:Y:S02]  /*2a90*/  ISETP.LT.OR P4, PT, R0, 0xa, P4 ;  /* 0x0000000a0000780c */ /* 0x000fe40002781670 */
[----:B------:R-:W-:Y:S02]  /*2aa0*/  ISETP.GE.AND P6, PT, R57, 0x11, PT ;  /* 0x000000113900780c */ /* 0x000fe40003fc6270 */
[----:B------:R-:W-:-:S02]  /*2ab0*/  FSEL R65, R29, -INF , !P4 ;  /* 0xff8000001d417808 */ /* 0x000fc40006000000 */
[----:B------:R-:W-:Y:S02]  /*2ac0*/  ISETP.LT.OR P5, PT, R0, 0x9, P5 ;  /* 0x000000090000780c */ /* 0x000fe40002fa1670 */
[----:B------:R-:W-:Y:S02]  /*2ad0*/  ISETP.GT.AND P4, PT, R3, 0x10, !P6 ;  /* 0x000000100300780c */ /* 0x000fe40007784270 */
[----:B------:R-:W-:Y:S02]  /*2ae0*/  FSEL R63, R28, -INF , !P5 ;  /* 0xff8000001c3f7808 */ /* 0x000fe40006800000 */
[----:B------:R-:W-:Y:S02]  /*2af0*/  ISETP.LT.OR P4, PT, R0, 0x11, P4 ;  /* 0x000000110000780c */ /* 0x000fe40002781670 */
[----:B------:R-:W-:Y:S02]  /*2b00*/  ISETP.GE.AND P5, PT, R57, 0x12, PT ;  /* 0x000000123900780c */ /* 0x000fe40003fa6270 */
[----:B------:R-:W-:-:S02]  /*2b10*/  FSEL R67, R32, -INF , !P4 ;  /* 0xff80000020437808 */ /* 0x000fc40006000000 */
[----:B------:R-:W-:Y:S02]  /*2b20*/  ISETP.GT.AND P4, PT, R3, 0x11, !P5 ;  /* 0x000000110300780c */ /* 0x000fe40006f84270 */
[----:B------:R-:W-:Y:S02]  /*2b30*/  P2R R32, PR, RZ, 0x20 ;  /* 0x00000020ff207803 */ /* 0x000fe40000000000 */
[----:B------:R-:W-:Y:S02]  /*2b40*/  ISETP.LT.OR P4, PT, R0, 0x12, P4 ;  /* 0x000000120000780c */ /* 0x000fe40002781670 */
[----:B------:R-:W-:Y:S02]  /*2b50*/  ISETP.GE.AND P5, PT, R57, 0x19, PT ;  /* 0x000000193900780c */ /* 0x000fe40003fa6270 */
[----:B------:R-:W-:Y:S02]  /*2b60*/  FSEL R33, R33, -INF , !P4 ;  /* 0xff80000021217808 */ /* 0x000fe40006000000 */
[----:B------:R-:W-:-:S02]  /*2b70*/  ISETP.GT.AND P4, PT, R3, 0x18, !P5 ;  /* 0x000000180300780c */ /* 0x000fc40006f84270 */
[----:B------:R-:W-:Y:S02]  /*2b80*/  P2R R60, PR, RZ, 0x20 ;  /* 0x00000020ff3c7803 */ /* 0x000fe40000000000 */
[----:B------:R-:W-:Y:S02]  /*2b90*/  ISETP.LT.OR P4, PT, R0, 0x19, P4 ;  /* 0x000000190000780c */ /* 0x000fe40002781670 */
[----:B------:R-:W-:Y:S02]  /*2ba0*/  ISETP.GE.AND P5, PT, R57, 0x1a, PT ;  /* 0x0000001a3900780c */ /* 0x000fe40003fa6270 */
[----:B------:R-:W-:Y:S02]  /*2bb0*/  FSEL R69, R36, -INF , !P4 ;  /* 0xff80000024457808 */ /* 0x000fe40006000000 */
[----:B------:R-:W-:Y:S02]  /*2bc0*/  ISETP.GT.AND P4, PT, R3, 0x19, !P5 ;  /* 0x000000190300780c */ /* 0x000fe40006f84270 */
[----:B------:R-:W-:-:S02]  /*2bd0*/  P2R R36, PR, RZ, 0x20 ;  /* 0x00000020ff247803 */ /* 0x000fc40000000000 */
[C---:B------:R-:W-:Y:S02]  /*2be0*/  ISETP.LT.OR P4, PT, R0.reuse, 0x1a, P4 ;  /* 0x0000001a0000780c */ /* 0x040fe40002781670 */
[----:B------:R-:W-:Y:S02]  /*2bf0*/  ISETP.GE.AND P5, PT, R57, 0x21, PT ;  /* 0x000000213900780c */ /* 0x000fe40003fa6270 */
[----:B------:R-:W-:Y:S02]  /*2c00*/  FSEL R37, R37, -INF , !P4 ;  /* 0xff80000025257808 */ /* 0x000fe40006000000 */
[----:B------:R-:W-:Y:S02]  /*2c10*/  ISETP.GT.AND P4, PT, R3, 0x20, !P5 ;  /* 0x000000200300780c */ /* 0x000fe40006f84270 */
[----:B------:R-:W-:Y:S02]  /*2c20*/  P2R R62, PR, RZ, 0x20 ;  /* 0x00000020ff3e7803 */ /* 0x000fe40000000000 */
[----:B------:R-:W-:-:S02]  /*2c30*/  ISETP.LT.OR P4, PT, R0, 0x21, P4 ;  /* 0x000000210000780c */ /* 0x000fc40002781670 */
[----:B------:R-:W-:Y:S02]  /*2c40*/  ISETP.GE.AND P5, PT, R57, 0x22, PT ;  /* 0x000000223900780c */ /* 0x000fe40003fa6270 */
[----:B------:R-:W-:Y:S02]  /*2c50*/  FSEL R71, R40, -INF , !P4 ;  /* 0xff80000028477808 */ /* 0x000fe40006000000 */
[----:B------:R-:W-:Y:S02]  /*2c60*/  ISETP.GT.AND P4, PT, R3, 0x21, !P5 ;  /* 0x000000210300780c */ /* 0x000fe40006f84270 */
[----:B------:R-:W-:Y:S02]  /*2c70*/  P2R R40, PR, RZ, 0x20 ;  /* 0x00000020ff287803 */ /* 0x000fe40000000000 */
[----:B------:R-:W-:Y:S02]  /*2c80*/  ISETP.LT.OR P4, PT, R0, 0x22, P4 ;  /* 0x000000220000780c */ /* 0x000fe40002781670 */
[----:B------:R-:W-:-:S02]  /*2c90*/  ISETP.GE.AND P5, PT, R57, 0x29, PT ;  /* 0x000000293900780c */ /* 0x000fc40003fa6270 */
[----:B------:R-:W-:Y:S02]  /*2ca0*/  FSEL R41, R41, -INF , !P4 ;  /* 0xff80000029297808 */ /* 0x000fe40006000000 */
[----:B------:R-:W-:Y:S02]  /*2cb0*/  ISETP.GT.AND P4, PT, R3, 0x28, !P5 ;  /* 0x000000280300780c */ /* 0x000fe40006f84270 */
[----:B------:R-:W-:Y:S02]  /*2cc0*/  P2R R64, PR, RZ, 0x20 ;  /* 0x00000020ff407803 */ /* 0x000fe40000000000 */
        /* <DEDUP_REMOVED lines=11> */
[----:B------:R-:W-:Y:S02]  /*2d80*/  P2R R28, PR, RZ, 0x40 ;  /* 0x00000040ff1c7803 */ /* 0x000fe40000000000 */
[----:B------:R-:W-:Y:S02]  /*2d90*/  FSEL R75, R48, -INF , !P4 ;  /* 0xff800000304b7808 */ /* 0x000fe40006000000 */
[----:B------:R-:W-:-:S04]  /*2da0*/  ISETP.GE.AND P4, PT, R57, 0x32, PT ;  /* 0x000000323900780c */ /* 0x000fc80003f86270 */
[----:B------:R-:W-:-:S04]  /*2db0*/  ISETP.GT.AND P5, PT, R3, 0x31, !P4 ;  /* 0x000000310300780c */ /* 0x000fc800067a4270 */
[----:B------:R-:W-:-:S04]  /*2dc0*/  ISETP.LT.OR P5, PT, R0, 0x32, P5 ;  /* 0x000000320000780c */ /* 0x000fc80002fa1670 */
[----:B------:R-:W-:Y:S02]  /*2dd0*/  FSEL R49, R49, -INF , !P5 ;  /* 0xff80000031317808 */ /* 0x000fe40006800000 */
[----:B------:R-:W-:-:S04]  /*2de0*/  ISETP.GE.AND P5, PT, R57, 0x39, PT ;  /* 0x000000393900780c */ /* 0x000fc80003fa6270 */
[----:B------:R-:W-:-:S04]  /*2df0*/  ISETP.GT.AND P6, PT, R3, 0x38, !P5 ;  /* 0x000000380300780c */ /* 0x000fc80006fc4270 */
[----:B------:R-:W-:-:S04]  /*2e00*/  ISETP.LT.OR P6, PT, R0, 0x39, P6 ;  /* 0x000000390000780c */ /* 0x000fc800037c1670 */
[----:B------:R-:W-:Y:S02]  /*2e10*/  FSEL R77, R52, -INF , !P6 ;  /* 0xff800000344d7808 */ /* 0x000fe40007000000 */
[----:B------:R-:W-:-:S04]  /*2e20*/  ISETP.GE.AND P6, PT, R57, 0x1, PT ;  /* 0x000000013900780c */ /* 0x000fc80003fc6270 */
[----:B------:R-:W-:Y:S02]  /*2e30*/  P2R R4, PR, RZ, 0x40 ;  /* 0x00000040ff047803 */ /* 0x000fe40000000000 */
[----:B------:R-:W-:-:S04]  /*2e40*/  ISETP.GT.AND P6, PT, R3, RZ, !P6 ;  /* 0x000000ff0300720c */ /* 0x000fc800077c4270 */
[----:B------:R-:W-:-:S04]  /*2e50*/  ISETP.LT.OR P6, PT, R0, 0x1, P6 ;  /* 0x000000010000780c */ /* 0x000fc800037c1670 */
[----:B------:R-:W-:Y:S02]  /*2e60*/  FSEL R29, R24, -INF , !P6 ;  /* 0xff800000181d7808 */ /* 0x000fe40007000000 */
[----:B------:R-:W-:-:S04]  /*2e70*/  ISETP.GE.AND P6, PT, R57, 0x3a, PT ;  /* 0x0000003a3900780c */ /* 0x000fc80003fc6270 */
[----:B------:R-:W-:Y:S02]  /*2e80*/  P2R R24, PR, RZ, 0x40 ;  /* 0x00000040ff187803 */ /* 0x000fe40000000000 */
[----:B------:R-:W-:Y:S01]  /*2e90*/  ISETP.GT.AND P6, PT, R3, 0x39, !P6 ;  /* 0x000000390300780c */ /* 0x000fe200077c4270 */
[----:B0-----:R-:W-:-:S03]  /*2ea0*/  IMAD.IADD R3, R56, 0x1, R25 ;  /* 0x0000000138037824 */ /* 0x001fc600078e0219 */
[----:B------:R-:W-:Y:S02]  /*2eb0*/  ISETP.LT.OR P6, PT, R0, 0x3a, P6 ;  /* 0x0000003a0000780c */ /* 0x000fe400037c1670 */
[----:B------:R-:W-:Y:S02]  /*2ec0*/  VIADDMNMX R0, R25, R59, R16, PT ;  /* 0x0000003b19007246 */ /* 0x000fe40003800110 */
[----:B------:R-:W-:Y:S02]  /*2ed0*/  FSEL R53, R53, -INF , !P6 ;  /* 0xff80000035357808 */ /* 0x000fe40007000000 */
[----:B------:R-:W-:-:S13]  /*2ee0*/  PLOP3.LUT P6, PT, PT, PT, UP1, 0x40, 0x0 ;  /* 0x000000000000781c */ /* 0x000fda0003fce818 */
[----:B------:R-:W-:Y:S05]  /*2ef0*/  @P6 BRA `(.L_x_1171) ;  /* 0x0000000000646947 */ /* 0x000fea0003800000 */
        /* <DEDUP_REMOVED lines=9> */
[----:B------:R-:W-:Y:S01]  /*2f90*/  @P6 IMAD.HI.U32 R16, R2, UR4, RZ ;  /* 0x0000000402106c27 */ /* 0x000fe2000f8e00ff */
[----:B------:R-:W-:-:S13]  /*2fa0*/  PLOP3.LUT P6, PT, PT, PT, UP2, 0x80, 0x0 ;  /* 0x000000000000781c */ /* 0x000fda0003fcf028 */
[----:B------:R-:W-:-:S04]  /*2fb0*/  @P6 SHF.R.U32.HI R2, RZ, UR5, R16 ;  /* 0x00000005ff026c19 */ /* 0x000fc80008011610 */
[----:B------:R-:W-:Y:S01]  /*2fc0*/  LOP3.LUT R2, RZ, R2, RZ, 0x33, !PT ;  /* 0x00000002ff027212 */ /* 0x000fe200078e33ff */
[----:B------:R-:W-:Y:S06]  /*2fd0*/  BRA `(.L_x_1174) ;  /* 0x0000000000187947 */ /* 0x000fec0003800000 */
.L_x_1173:
[----:B------:R-:W-:-:S06]  /*2fe0*/  UISETP.NE.AND UP2, UPT, UR7, 0x1, UPT ;  /* 0x000000010700788c */ /* 0x000fcc000bf45270 */
[----:B------:R-:W-:-:S05]  /*2ff0*/  PLOP3.LUT P6, PT, PT, PT, UP2, 0x80, 0x0 ;  /* 0x000000000000781c */ /* 0x000fca0003fcf028 */
[----:B------:R-:W-:-:S08]  /*3000*/  @UP2 ULDC.64 UR4, c[0x0][0x9e8] ;  /* 0x00027a0000042ab9 */ /* 0x000fd00000000a00 */
[----:B------:R-:W-:Y:S01]  /*3010*/  @P6 IMAD.HI.U32 R16, R2, UR4, RZ ;  /* 0x0000000402106c27 */ /* 0x000fe2000f8e00ff */
[----:B------:R-:W-:-:S13]  /*3020*/  PLOP3.LUT P6, PT, PT, PT, UP2, 0x80, 0x0 ;  /* 0x000000000000781c */ /* 0x000fda0003fcf028 */
[----:B------:R-:W-:-:S07]  /*3030*/  @P6 SHF.R.U32.HI R2, RZ, UR5, R16 ;  /* 0x00000005ff026c19 */ /* 0x000fce0008011610 */
.L_x_1174:
[----:B------:R-:W-:Y:S05]  /*3040*/  BSYNC B0 ;  /* 0x0000000000007941 */ /* 0x000fea0003800000 */
.L_x_1172:
[----:B------:R-:W-:-:S04]  /*3050*/  IMAD R2, R2, UR7, -R5 ;  /* 0x0000000702027c24 */ /* 0x000fc8000f8e0a05 */
[----:B------:R-:W-:-:S05]  /*3060*/  IMAD R2, R17, -0x2, R2 ;  /* 0xfffffffe11027824 */ /* 0x000fca00078e0202 */
[----:B------:R-:W-:Y:S02]  /*3070*/  VIMNMX R3, R3, R2, !PT ;  /* 0x0000000203037248 */ /* 0x000fe40007fe0100 */
[----:B------:R-:W-:-:S07]  /*3080*/  VIADDMNMX R0, R2, UR7, R0, PT ;  /* 0x0000000702007c46 */ /* 0x000fce000b800100 */
.L_x_1171:
[----:B------:R-:W-:Y:S01]  /*3090*/  ISETP.GT.AND P2, PT, R3, 0x1, !P2 ;  /* 0x000000010300780c */ /* 0x000fe20005744270 */
[----:B------:R-:W-:Y:S01]  /*30a0*/  ULDC UR5, c[0x0][0x988] ;  /* 0x0002620000057ab9 */ /* 0x000fe20000000800 */
[----:B------:R-:W-:Y:S01]  /*30b0*/  FMNMX.FTZ R2, R29, R61, !PT ;  /* 0x0000003d1d027209 */ /* 0x000fe20007810000 */
[----:B------:R-:W-:Y:S01]  /*30c0*/  @UP0 ULDC UR10, c[0x0][0x44c] ;  /* 0x00011300000a0ab9 */ /* 0x000fe20000000800 */
[----:B------:R-:W-:Y:S01]  /*30d0*/  ISETP.LT.OR P2, PT, R0, 0x2, P2 ;  /* 0x000000020000780c */ /* 0x000fe20001741670 */
[----:B------:R-:W-:Y:S01]  /*30e0*/  UIMAD.WIDE.U32 UR10, UR60, UR10, URZ ;  /* 0x0000000a3c0a72a5 */ /* 0x000fe2000f8e003f */
[----:B------:R-:W-:Y:S01]  /*30f0*/  FMNMX.FTZ R2, R63, R2, !PT ;  /* 0x000000023f027209 */ /* 0x000fe20007810000 */
[----:B------:R-:W-:Y:S01]  /*3100*/  @UP0 ULDC UR14, c[0x0][0x450] ;  /* 0x00011400000e0ab9 */ /* 0x000fe20000000800 */
[----:B------:R-:W-:Y:S01]  /*3110*/  FSEL R27, R27, -INF , !P2 ;  /* 0xff8000001b1b7808 */ /* 0x000fe20005000000 */
[----:B------:R-:W-:Y:S01]  /*3120*/  UMOV UR4, UR60 ;  /* 0x0000003c00047c82 */ /* 0x000fe20008000000 */
[----:B------:R-:W-:Y:S01]  /*3130*/  ISETP.NE.AND P2, PT, R58, RZ, PT ;  /* 0x000000ff3a00720c */ /* 0x000fe20003f45270 */
[----:B------:R-:W-:Y:S01]  /*3140*/  @UP0 USHF.R.U32.HI UR4, URZ, UR14, UR11 ;  /* 0x0000000e3f040299 */ /* 0x000fe2000801160b */
[----:B------:R-:W-:Y:S01]  /*3150*/  FMNMX.FTZ R2, R65, R2, !PT ;  /* 0x0000000241027209 */ /* 0x000fe20007810000 */
[----:B------:R-:W-:Y:S01]  /*3160*/  VIADD R205, R205, 0xfffffffe ;  /* 0xfffffffecdcd7836 */ /* 0x000fe20000000000 */
[----:B------:R-:W-:Y:S01]  /*3170*/  ISETP.GT.AND P2, PT, R3, 0x9, !P2 ;  /* 0x000000090300780c */ /* 0x000fe20005744270 */
[----:B------:R-:W-:Y:S01]  /*3180*/  UIADD3 UR52, UR52, UR4, URZ ;  /* 0x0000000434347290 */ /* 0x000fe2000fffe03f */
[----:B------:R-:W-:-:S02]  /*3190*/  FMNMX.FTZ R2, R67, R2, !PT ;  /* 0x0000000243027209 */ /* 0x000fc40007810000 */
[----:B------:R-:W-:Y:S01]  /*31a0*/  ISETP.LT.OR P2, PT, R0, 0xa, P2 ;  /* 0x0000000a0000780c */ /* 0x000fe20001741670 */
[----:B------:R-:W-:Y:S01]  /*31b0*/  UIADD3 UR6, UR52, UR6, URZ ;  /* 0x0000000634067290 */ /* 0x000fe2000fffe03f */
[----:B------:R-:W-:Y:S02]  /*31c0*/  FMNMX.FTZ R2, R33, R2, !PT ;  /* 0x0000000221027209 */ /* 0x000fe40007810000 */
[----:B------:R-:W-:Y:S02]  /*31d0*/  FSEL R31, R31, -INF , !P2 ;  /* 0xff8000001f1f7808 */ /* 0x000fe40005000000 */
[----:B------:R-:W-:Y:S02]  /*31e0*/  ISETP.NE.AND P2, PT, R28, RZ, PT ;  /* 0x000000ff1c00720c */ /* 0x000fe40003f45270 */
[----:B------:R-:W-:Y:S02]  /*31f0*/  FMNMX.FTZ R2, R69, R2, !PT ;  /* 0x0000000245027209 */ /* 0x000fe40007810000 */
[----:B------:R-:W-:-:S02]  /*3200*/  ISETP.GT.AND P2, PT, R3, 0x10, !P2 ;  /* 0x000000100300780c */ /* 0x000fc40005744270 */
[----:B------:R-:W-:Y:S02]  /*3210*/  FMNMX.FTZ R2, R37, R2, !PT ;  /* 0x0000000225027209 */ /* 0x000fe40007810000 */
[----:B------:R-:W-:Y:S02]  /*3220*/  ISETP.LT.OR P2, PT, R0, 0x11, P2 ;  /* 0x000000110000780c */ /* 0x000fe40001741670 */
[----:B------:R-:W-:Y:S02]  /*3230*/  FMNMX.FTZ R2, R71, R2, !PT ;  /* 0x0000000247027209 */ /* 0x000fe40007810000 */
[----:B------:R-:W-:Y:S02]  /*3240*/  FSEL R34, R34, -INF , !P2 ;  /* 0xff80000022227808 */ /* 0x000fe40005000000 */
[----:B------:R-:W-:Y:S02]  /*3250*/  ISETP.NE.AND P2, PT, R32, RZ, PT ;  /* 0x000000ff2000720c */ /* 0x000fe40003f45270 */
[----:B------:R-:W-:-:S02]  /*3260*/  FMNMX.FTZ R2, R41, R2, !PT ;  /* 0x0000000229027209 */ /* 0x000fc40007810000 */
[----:B------:R-:W-:Y:S02]  /*3270*/  ISETP.GT.AND P2, PT, R3, 0x11, !P2 ;  /* 0x000000110300780c */ /* 0x000fe40005744270 */
[----:B------:R-:W-:Y:S02]  /*3280*/  FMNMX.FTZ R2, R73, R2, !PT ;  /* 0x0000000249027209 */ /* 0x000fe40007810000 */
[----:B------:R-:W-:Y:S02]  /*3290*/  ISETP.LT.OR P2, PT, R0, 0x12, P2 ;  /* 0x000000120000780c */ /* 0x000fe40001741670 */
[----:B------:R-:W-:Y:S02]  /*32a0*/  FMNMX.FTZ R2, R45, R2, !PT ;  /* 0x000000022d027209 */ /* 0x000fe40007810000 */
[----:B------:R-:W-:Y:S02]  /*32b0*/  FSEL R35, R35, -INF , !P2 ;  /* 0xff80000023237808 */ /* 0x000fe40005000000 */
[----:B------:R-:W-:-:S02]  /*32c0*/  ISETP.NE.AND P2, PT, R60, RZ, PT ;  /* 0x000000ff3c00720c */ /* 0x000fc40003f45270 */
[----:B------:R-:W-:Y:S02]  /*32d0*/  FMNMX.FTZ R2, R75, R2, !PT ;  /* 0x000000024b027209 */ /* 0x000fe40007810000 */
[----:B------:R-:W-:Y:S02]  /*32e0*/  ISETP.GT.AND P2, PT, R3, 0x18, !P2 ;  /* 0x000000180300780c */ /* 0x000fe40005744270 */
[----:B------:R-:W-:Y:S02]  /*32f0*/  FMNMX.FTZ R2, R49, R2, !PT ;  /* 0x0000000231027209 */ /* 0x000fe40007810000 */
[----:B------:R-:W-:Y:S02]  /*3300*/  ISETP.LT.OR P2, PT, R0, 0x19, P2 ;  /* 0x000000190000780c */ /* 0x000fe40001741670 */
[----:B------:R-:W-:Y:S02]  /*3310*/  ISETP.GT.AND P3, PT, R3, 0x8, !P3 ;  /* 0x000000080300780c */ /* 0x000fe40005f64270 */
[----:B------:R-:W-:-:S02]  /*3320*/  FSEL R38, R38, -INF , !P2 ;  /* 0xff80000026267808 */ /* 0x000fc40005000000 */
[----:B------:R-:W-:Y:S02]  /*3330*/  ISETP.NE.AND P2, PT, R36, RZ, PT ;  /* 0x000000ff2400720c */ /* 0x000fe40003f45270 */
[----:B------:R-:W-:Y:S02]  /*3340*/  FMNMX.FTZ R2, R77, R2, !PT ;  /* 0x000000024d027209 */ /* 0x000fe40007810000 */
[----:B------:R-:W-:Y:S02]  /*3350*/  ISETP.GT.AND P2, PT, R3, 0x19, !P2 ;  /* 0x000000190300780c */ /* 0x000fe40005744270 */
[C---:B------:R-:W-:Y:S02]  /*3360*/  ISETP.LT.OR P3, PT, R0.reuse, 0x9, P3 ;  /* 0x000000090000780c */ /* 0x040fe40001f61670 */
[----:B------:R-:W-:Y:S02]  /*3370*/  ISETP.LT.OR P2, PT, R0, 0x1a, P2 ;  /* 0x0000001a0000780c */ /* 0x000fe40001741670 */
[----:B------:R-:W-:-:S02]  /*3380*/  FMNMX.FTZ R16, R53, R2, !PT ;  /* 0x0000000235107209 */ /* 0x000fc40007810000 */
[----:B------:R-:W-:Y:S02]  /*3390*/  FSEL R39, R39, -INF , !P2 ;  /* 0xff80000027277808 */ /* 0x000fe40005000000 */
[----:B------:R-:W-:Y:S01]  /*33a0*/  ISETP.NE.AND P2, PT, R62, RZ, PT ;  /* 0x000000ff3e00720c */ /* 0x000fe20003f45270 */
[----:B------:R-:W0:Y:S01]  /*33b0*/  SHFL.BFLY PT, R5, R16, 0x2, 0x1f ;  /* 0x0c401f0010057f89 */ /* 0x000e2200000e0000 */
[----:B------:R-:W-:Y:S02]  /*33c0*/  FSEL R30, R30, -INF , !P3 ;  /* 0xff8000001e1e7808 */ /* 0x000fe40005800000 */
[----:B------:R-:W-:Y:S02]  /*33d0*/  ISETP.GT.AND P2, PT, R3, 0x20, !P2 ;  /* 0x000000200300780c */ /* 0x000fe40005744270 */
[----:B------:R-:W-:Y:S02]  /*33e0*/  ISETP.NE.AND P3, PT, R64, RZ, PT ;  /* 0x000000ff4000720c */ /* 0x000fe40003f65270 */
[----:B------:R-:W-:-:S02]  /*33f0*/  ISETP.LT.OR P2, PT, R0, 0x21, P2 ;  /* 0x000000210000780c */ /* 0x000fc40001741670 */
[----:B------:R-:W-:Y:S02]  /*3400*/  ISETP.NE.AND P6, PT, R4, RZ, PT ;  /* 0x000000ff0400720c */ /* 0x000fe40003fc5270 */
[----:B------:R-:W-:Y:S02]  /*3410*/  FSEL R42, R42, -INF , !P2 ;  /* 0xff8000002a2a7808 */ /* 0x000fe40005000000 */
[----:B------:R-:W-:Y:S02]  /*3420*/  ISETP.NE.AND P2, PT, R40, RZ, PT ;  /* 0x000000ff2800720c */ /* 0x000fe40003f45270 */
[C---:B------:R-:W-:Y:S02]  /*3430*/  ISETP.GT.AND P4, PT, R3.reuse, 0x31, !P4 ;  /* 0x000000310300780c */ /* 0x040fe40006784270 */
[C---:B------:R-:W-:Y:S02]  /*3440*/  ISETP.GT.AND P2, PT, R3.reuse, 0x21, !P2 ;  /* 0x000000210300780c */ /* 0x040fe40005744270 */
[----:B------:R-:W-:-:S02]  /*3450*/  ISETP.GT.AND P5, PT, R3, 0x38, !P5 ;  /* 0x000000380300780c */ /* 0x000fc40006fa4270 */
[C---:B------:R-:W-:Y:S02]  /*3460*/  ISETP.LT.OR P2, PT, R0.reuse, 0x22, P2 ;  /* 0x000000220000780c */ /* 0x040fe40001741670 */
[----:B------:R-:W-:Y:S02]  /*3470*/  ISETP.LT.OR P4, PT, R0, 0x32, P4 ;  /* 0x000000320000780c */ /* 0x000fe40002781670 */
[----:B------:R-:W-:Y:S02]  /*3480*/  FSEL R43, R43, -INF , !P2 ;  /* 0xff8000002b2b7808 */ /* 0x000fe40005000000 */
[----:B------:R-:W-:Y:S02]  /*3490*/  ISETP.GT.AND P2, PT, R3, 0x28, !P3 ;  /* 0x000000280300780c */ /* 0x000fe40005f44270 */
[----:B------:R-:W-:Y:S02]  /*34a0*/  ISETP.NE.AND P3, PT, R66, RZ, PT ;  /* 0x000000ff4200720c */ /* 0x000fe40003f65270 */
[----:B------:R-:W-:-:S02]  /*34b0*/  ISETP.LT.OR P2, PT, R0, 0x29, P2 ;  /* 0x000000290000780c */ /* 0x000fc40001741670 */
[C---:B------:R-:W-:Y:S02]  /*34c0*/  ISETP.GT.AND P3, PT, R3.reuse, 0x30, !P3 ;  /* 0x000000300300780c */ /* 0x040fe40005f64270 */
[----:B------:R-:W-:Y:S02]  /*34d0*/  FSEL R46, R46, -INF , !P2 ;  /* 0xff8000002e2e7808 */ /* 0x000fe40005000000 */
[----:B------:R-:W-:Y:S02]  /*34e0*/  ISETP.GT.AND P2, PT, R3, RZ, !P6 ;  /* 0x000000ff0300720c */ /* 0x000fe40007744270 */
[----:B------:R-:W-:Y:S02]  /*34f0*/  ISETP.NE.AND P6, PT, R24, RZ, PT ;  /* 0x000000ff1800720c */ /* 0x000fe40003fc5270 */
[----:B------:R-:W-:Y:S02]  /*3500*/  ISETP.LT.OR P2, PT, R0, 0x1, P2 ;  /* 0x000000010000780c */ /* 0x000fe40001741670 */
[----:B0-----:R-:W-:-:S02]  /*3510*/  FMNMX.FTZ R24, R16, R5, !PT ;  /* 0x0000000510187209 */ /* 0x001fc40007810000 */
[----:B------:R-:W-:Y:S02]  /*3520*/  FSEL R26, R26, -INF , !P2 ;  /* 0xff8000001a1a7808 */ /* 0x000fe40005000000 */
[----:B------:R-:W-:Y:S01]  /*3530*/  ISETP.NE.AND P2, PT, R44, RZ, PT ;  /* 0x000000ff2c00720c */ /* 0x000fe20003f45270 */
[----:B------:R-:W0:Y:S01]  /*3540*/  SHFL.BFLY PT, R25, R24, 0x1, 0x1f ;  /* 0x0c201f0018197f89 */ /* 0x000e2200000e0000 */
[----:B------:R-:W-:Y:S02]  /*3550*/  FMNMX.FTZ R5, R26, R27, !PT ;  /* 0x0000001b1a057209 */ /* 0x000fe40007810000 */
[----:B------:R-:W-:Y:S02]  /*3560*/  ISETP.GT.AND P2, PT, R3, 0x29, !P2 ;  /* 0x000000290300780c */ /* 0x000fe40005744270 */
[----:B------:R-:W-:Y:S02]  /*3570*/  FMNMX.FTZ R2, R30, R5, !PT ;  /* 0x000000051e027209 */ /* 0x000fe40007810000 */
[----:B------:R-:W-:-:S02]  /*3580*/  ISETP.LT.OR P2, PT, R0, 0x2a, P2 ;  /* 0x0000002a0000780c */ /* 0x000fc40001741670 */
[----:B------:R-:W-:Y:S02]  /*3590*/  FMNMX.FTZ R5, R31, R2, !PT ;  /* 0x000000021f057209 */ /* 0x000fe40007810000 */
[----:B------:R-:W-:Y:S02]  /*35a0*/  FSEL R47, R47, -INF , !P2 ;  /* 0xff8000002f2f7808 */ /* 0x000fe40005000000 */
[----:B------:R-:W-:Y:S02]  /*35b0*/  FMNMX.FTZ R2, R34, R5, !PT ;  /* 0x0000000522027209 */ /* 0x000fe40007810000 */
[----:B------:R-:W-:Y:S02]  /*35c0*/  ISETP.LT.OR P3, PT, R0, 0x31, P3 ;  /* 0x000000310000780c */ /* 0x000fe40001f61670 */
[----:B------:R-:W-:Y:S02]  /*35d0*/  FMNMX.FTZ R5, R35, R2, !PT ;  /* 0x0000000223057209 */ /* 0x000fe40007810000 */
[----:B------:R-:W-:-:S02]  /*35e0*/  FSEL R50, R50, -INF , !P3 ;  /* 0xff80000032327808 */ /* 0x000fc40005800000 */
[----:B------:R-:W-:Y:S02]  /*35f0*/  FMNMX.FTZ R2, R38, R5, !PT ;  /* 0x0000000526027209 */ /* 0x000fe40007810000 */
[----:B------:R-:W-:Y:S02]  /*3600*/  ISETP.LT.OR P5, PT, R0, 0x39, P5 ;  /* 0x000000390000780c */ /* 0x000fe40002fa1670 */
[----:B------:R-:W-:Y:S02]  /*3610*/  FMNMX.FTZ R5, R39, R2, !PT ;  /* 0x0000000227057209 */ /* 0x000fe40007810000 */
[----:B0-----:R-:W-:Y:S02]  /*3620*/  FMNMX.FTZ R4, R24, R25, !PT ;  /* 0x0000001918047209 */ /* 0x001fe40007810000 */
[----:B------:R-:W-:Y:S02]  /*3630*/  FMNMX.FTZ R2, R42, R5, !PT ;  /* 0x000000052a027209 */ /* 0x000fe40007810000 */
[C---:B------:R-:W-:Y:S01]  /*3640*/  FSETP.NEU.FTZ.AND P2, PT, R4.reuse, -INF , PT ;  /* 0xff8000000400780b */ /* 0x040fe20003f5d000 */
[----:B------:R-:W-:Y:S01]  /*3650*/  FMUL.FTZ R16, R4, UR5 ;  /* 0x0000000504107c20 */ /* 0x000fe20008410000 */
[----:B------:R-:W-:-:S02]  /*3660*/  FMNMX.FTZ R5, R43, R2, !PT ;  /* 0x000000022b057209 */ /* 0x000fc40007810000 */
[----:B------:R-:W-:Y:S02]  /*3670*/  FSEL R51, R51, -INF , !P4 ;  /* 0xff80000033337808 */ /* 0x000fe40006000000 */
[----:B------:R-:W-:Y:S02]  /*3680*/  FMNMX.FTZ R2, R46, R5, !PT ;  /* 0x000000052e027209 */ /* 0x000fe40007810000 */
[----:B------:R-:W-:Y:S02]  /*3690*/  FSEL R16, R16, RZ, P2 ;  /* 0x000000ff10107208 */ /* 0x000fe40001000000 */
[----:B------:R-:W-:Y:S02]  /*36a0*/  ISETP.GT.AND P2, PT, R3, 0x39, !P6 ;  /* 0x000000390300780c */ /* 0x000fe40007744270 */
[----:B------:R-:W-:Y:S01]  /*36b0*/  FMNMX.FTZ R3, R47, R2, !PT ;  /* 0x000000022f037209 */ /* 0x000fe20007810000 */
[--C-:B------:R-:W-:Y:S01]  /*36c0*/  FFMA.FTZ R24, R29, UR5, -R16.reuse ;  /* 0x000000051d187c23 */ /* 0x100fe20008010810 */
[----:B------:R-:W-:Y:S01]  /*36d0*/  ISETP.LT.OR P2, PT, R0, 0x3a, P2 ;  /* 0x0000003a0000780c */ /* 0x000fe20001741670 */
[--C-:B------:R-:W-:Y:S01]  /*36e0*/  FFMA.FTZ R5, R61, UR5, -R16.reuse ;  /* 0x000000053d057c23 */ /* 0x100fe20008010810 */
[----:B------:R-:W-:Y:S01]  /*36f0*/  FMNMX.FTZ R2, R50, R3, !PT ;  /* 0x0000000332027209 */ /* 0x000fe20007810000 */
[--C-:B------:R-:W-:Y:S01]  /*3700*/  FFMA.FTZ R25, R65, UR5, -R16.reuse ;  /* 0x0000000541197c23 */ /* 0x100fe20008010810 */
[----:B------:R-:W-:Y:S01]  /*3710*/  FSEL R54, R54, -INF , !P5 ;  /* 0xff80000036367808 */ /* 0x000fe20006800000 */
[----:B------:R-:W-:Y:S01]  /*3720*/  MUFU.EX2 R24, R24 ;  /* 0x0000001800187308 */ /* 0x000fe20000000800 */
[----:B------:R-:W-:Y:S01]  /*3730*/  FMNMX.FTZ R3, R51, R2, !PT ;  /* 0x0000000233037209 */ /* 0x000fe20007810000 */
[--C-:B------:R-:W-:Y:S01]  /*3740*/  FFMA.FTZ R2, R63, UR5, -R16.reuse ;  /* 0x000000053f027c23 */ /* 0x100fe20008010810 */
[----:B------:R-:W-:Y:S01]  /*3750*/  FSEL R55, R55, -INF , !P2 ;  /* 0xff80000037377808 */ /* 0x000fe20005000000 */
[--C-:B------:R-:W-:Y:S01]  /*3760*/  FFMA.FTZ R29, R33, UR5, -R16.reuse ;  /* 0x00000005211d7c23 */ /* 0x100fe20008010810 */
[----:B------:R-:W-:Y:S01]  /*3770*/  FMNMX.FTZ R0, R54, R3, !PT ;  /* 0x0000000336007209 */ /* 0x000fe20007810000 */
[--C-:B------:R-:W-:Y:S01]  /*3780*/  FFMA.FTZ R33, R37, UR5, -R16.reuse ;  /* 0x0000000525217c23 */ /* 0x100fe20008010810 */
[--C-:B------:R-:W-:Y:S01]  /*3790*/  FFMA.FTZ R28, R67, UR5, -R16.reuse ;  /* 0x00000005431c7c23 */ /* 0x100fe20008010810 */
[----:B------:R-:W-:Y:S01]  /*37a0*/  MUFU.EX2 R198, R2 ;  /* 0x0000000200c67308 */ /* 0x000fe20000000800 */
[----:B------:R-:W-:Y:S01]  /*37b0*/  FMNMX.FTZ R0, R55, R0, !PT ;  /* 0x0000000037007209 */ /* 0x000fe20007810000 */
[--C-:B------:R-:W-:Y:S01]  /*37c0*/  FFMA.FTZ R32, R69, UR5, -R16.reuse ;  /* 0x0000000545207c23 */ /* 0x100fe20008010810 */
[--C-:B------:R-:W-:Y:S01]  /*37d0*/  FFMA.FTZ R36, R71, UR5, -R16.reuse ;  /* 0x0000000547247c23 */ /* 0x100fe20008010810 */
[--C-:B------:R-:W-:Y:S01]  /*37e0*/  FFMA.FTZ R40, R73, UR5, -R16.reuse ;  /* 0x0000000549287c23 */ /* 0x100fe20008010810 */
[----:B------:R-:W-:Y:S01]  /*37f0*/  FFMA.FTZ R44, R75, UR5, -R16 ;  /* 0x000000054b2c7c23 */ /* 0x000fe20008010810 */
[----:B------:R-:W0:Y:S02]  /*3800*/  SHFL.BFLY PT, R3, R0, 0x2, 0x1f ;  /* 0x0c401f0000037f89 */ /* 0x000e2400000e0000 */
[----:B------:R-:W1:Y:S08]  /*3810*/  MUFU.EX2 R5, R5 ;  /* 0x0000000500057308 */ /* 0x000e700000000800 */
[----:B------:R-:W-:Y:S08]  /*3820*/  MUFU.EX2 R25, R25 ;  /* 0x0000001900197308 */ /* 0x000ff00000000800 */
[----:B------:R-:W-:Y:S01]  /*3830*/  MUFU.EX2 R28, R28 ;  /* 0x0000001c001c7308 */ /* 0x000fe20000000800 */
[----:B-1----:R-:W-:-:S02]  /*3840*/  F2FP.F16.F32.PACK_AB R196, R5, R24 ;  /* 0x0000001805c4723e */ /* 0x002fc400000000ff */
[----:B0-----:R-:W-:Y:S01]  /*3850*/  FMNMX.FTZ R2, R0, R3, !PT ;  /* 0x0000000300027209 */ /* 0x001fe20007810000 */
[--C-:B------:R-:W-:Y:S01]  /*3860*/  FFMA.FTZ R0, R41, UR5, -R16.reuse ;  /* 0x0000000529007c23 */ /* 0x100fe20008010810 */
[--C-:B------:R-:W-:Y:S01]  /*3870*/  FFMA.FTZ R41, R45, UR5, -R16.reuse ;  /* 0x000000052d297c23 */ /* 0x100fe20008010810 */
[----:B------:R-:W-:Y:S02]  /*3880*/  FFMA.FTZ R45, R49, UR5, -R16 ;  /* 0x00000005312d7c23 */ /* 0x000fe40008010810 */
[----:B------:R-:W0:Y:S01]  /*3890*/  MUFU.EX2 R29, R29 ;  /* 0x0000001d001d7308 */ /* 0x000e220000000800 */
[----:B------:R-:W1:Y:S07]  /*38a0*/  SHFL.BFLY PT, R3, R2, 0x1, 0x1f ;  /* 0x0c201f0002037f89 */ /* 0x000e6e00000e0000 */
[----:B------:R2:W-:Y:S08]  /*38b0*/  MUFU.EX2 R37, R0 ;  /* 0x0000000000257308 */ /* 0x0005f00000000800 */
[----:B------:R-:W3:Y:S01]  /*38c0*/  MUFU.EX2 R32, R32 ;  /* 0x0000002000207308 */ /* 0x000ee20000000800 */
[----:B0-----:R-:W-:-:S07]  /*38d0*/  F2FP.F16.F32.PACK_AB R192, R29, R28 ;  /* 0x0000001c1dc0723e */ /* 0x001fce00000000ff */
[----:B------:R-:W0:Y:S01]  /*38e0*/  MUFU.EX2 R33, R33 ;  /* 0x0000002100217308 */ /* 0x000e220000000800 */
[----:B-1----:R-:W-:Y:S01]  /*38f0*/  FMNMX.FTZ R3, R2, R3, !PT ;  /* 0x0000000302037209 */ /* 0x002fe20007810000 */
[--C-:B------:R-:W-:Y:S01]  /*3900*/  FFMA.FTZ R2, R77, UR5, -R16.reuse ;  /* 0x000000054d027c23 */ /* 0x100fe20008010810 */
[----:B------:R-:W-:Y:S01]  /*3910*/  FFMA.FTZ R16, R53, UR5, -R16 ;  /* 0x0000000535107c23 */ /* 0x000fe20008010810 */
[----:B------:R-:W-:Y:S01]  /*3920*/  FADD.FTZ R53, R24, R5 ;  /* 0x0000000518357221 */ /* 0x000fe20000010000 */
[C---:B------:R-:W-:Y:S01]  /*3930*/  FSETP.NEU.FTZ.AND P2, PT, R3.reuse, -INF , PT ;  /* 0xff8000000300780b */ /* 0x040fe20003f5d000 */
[----:B--2---:R-:W-:Y:S02]  /*3940*/  FMUL.FTZ R0, R3, UR5 ;  /* 0x0000000503007c20 */ /* 0x004fe40008410000 */
[----:B------:R1:W-:Y:S03]  /*3950*/  MUFU.EX2 R49, R16 ;  /* 0x0000001000317308 */ /* 0x0003e60000000800 */
[----:B------:R-:W-:-:S02]  /*3960*/  FSEL R0, R0, RZ, P2 ;  /* 0x000000ff00007208 */ /* 0x000fc40001000000 */
[----:B------:R-:W-:-:S03]  /*3970*/  PLOP3.LUT P2, PT, PT, PT, UP1, 0x40, 0x0 ;  /* 0x000000000000781c */ /* 0x000fc60003f4e818 */
[--C-:B------:R-:W-:Y:S01]  /*3980*/  FFMA.FTZ R26, R26, UR5, -R0.reuse ;  /* 0x000000051a1a7c23 */ /* 0x100fe20008010800 */
[--C-:B------:R-:W-:Y:S01]  /*3990*/  FFMA.FTZ R27, R27, UR5, -R0.reuse ;  /* 0x000000051b1b7c23 */ /* 0x100fe20008010800 */
[--C-:B------:R-:W-:Y:S01]  /*39a0*/  FFMA.FTZ R30, R30, UR5, -R0.reuse ;  /* 0x000000051e1e7c23 */ /* 0x100fe20008010800 */
[----:B-1----:R-:W-:Y:S01]  /*39b0*/  FADD.FTZ R16, R198, R53 ;  /* 0x00000035c6107221 */ /* 0x002fe20000010000 */
[--C-:B------:R-:W-:Y:S01]  /*39c0*/  FFMA.FTZ R31, R31, UR5, -R0.reuse ;  /* 0x000000051f1f7c23 */ /* 0x100fe20008010800 */
[----:B------:R-:W-:Y:S01]  /*39d0*/  FFMA.FTZ R34, R34, UR5, -R0 ;  /* 0x0000000522227c23 */ /* 0x000fe20008010800 */
[----:B------:R-:W-:Y:S01]  /*39e0*/  MUFU.EX2 R26, R26 ;  /* 0x0000001a001a7308 */ /* 0x000fe20000000800 */
[----:B------:R-:W-:Y:S01]  /*39f0*/  FADD.FTZ R53, R25, R16 ;  /* 0x0000001019357221 */ /* 0x000fe20000010000 */
[--C-:B------:R-:W-:Y:S01]  /*3a00*/  FFMA.FTZ R35, R35, UR5, -R0.reuse ;  /* 0x0000000523237c23 */ /* 0x100fe20008010800 */
[--C-:B------:R-:W-:Y:S01]  /*3a10*/  FFMA.FTZ R38, R38, UR5, -R0.reuse ;  /* 0x0000000526267c23 */ /* 0x100fe20008010800 */
[--C-:B------:R-:W-:Y:S01]  /*3a20*/  FFMA.FTZ R39, R39, UR5, -R0.reuse ;  /* 0x0000000527277c23 */ /* 0x100fe20008010800 */
[----:B------:R-:W-:Y:S01]  /*3a30*/  FADD.FTZ R16, R28, R53 ;  /* 0x000000351c107221 */ /* 0x000fe20000010000 */
[--C-:B------:R-:W-:Y:S01]  /*3a40*/  FFMA.FTZ R42, R42, UR5, -R0.reuse ;  /* 0x000000052a2a7c23 */ /* 0x100fe20008010800 */
[----:B------:R-:W-:Y:S01]  /*3a50*/  FFMA.FTZ R43, R43, UR5, -R0 ;  /* 0x000000052b2b7c23 */ /* 0x000fe20008010800 */
[----:B------:R-:W1:Y:S01]  /*3a60*/  MUFU.EX2 R27, R27 ;  /* 0x0000001b001b7308 */ /* 0x000e620000000800 */
[----:B------:R-:W-:Y:S01]  /*3a70*/  FADD.FTZ R53, R29, R16 ;  /* 0x000000101d357221 */ /* 0x000fe20000010000 */
[--C-:B------:R-:W-:Y:S01]  /*3a80*/  FFMA.FTZ R46, R46, UR5, -R0.reuse ;  /* 0x000000052e2e7c23 */ /* 0x100fe20008010800 */
[--C-:B------:R-:W-:Y:S01]  /*3a90*/  FFMA.FTZ R47, R47, UR5, -R0.reuse ;  /* 0x000000052f2f7c23 */ /* 0x100fe20008010800 */
[--C-:B------:R-:W-:Y:S01]  /*3aa0*/  FFMA.FTZ R50, R50, UR5, -R0.reuse ;  /* 0x0000000532327c23 */ /* 0x100fe20008010800 */
[----:B---3--:R-:W-:Y:S01]  /*3ab0*/  FADD.FTZ R16, R32, R53 ;  /* 0x0000003520107221 */ /* 0x008fe20000010000 */
[--C-:B------:R-:W-:Y:S01]  /*3ac0*/  FFMA.FTZ R51, R51, UR5, -R0.reuse ;  /* 0x0000000533337c23 */ /* 0x100fe20008010800 */
[----:B------:R-:W-:Y:S01]  /*3ad0*/  FFMA.FTZ R54, R54, UR5, -R0 ;  /* 0x0000000536367c23 */ /* 0x000fe20008010800 */
[----:B------:R-:W2:Y:S01]  /*3ae0*/  MUFU.EX2 R30, R30 ;  /* 0x0000001e001e7308 */ /* 0x000ea20000000800 */
[----:B0-----:R-:W-:Y:S01]  /*3af0*/  FADD.FTZ R57, R33, R16 ;  /* 0x0000001021397221 */ /* 0x001fe20000010000 */
[----:B------:R-:W-:Y:S01]  /*3b00*/  F2FP.F16.F32.PACK_AB R198, R25, R198 ;  /* 0x000000c619c6723e */ /* 0x000fe200000000ff */
[----:B------:R-:W-:Y:S01]  /*3b10*/  FFMA.FTZ R0, R55, UR5, -R0 ;  /* 0x0000000537007c23 */ /* 0x000fe20008010800 */
[----:B------:R-:W-:-:S04]  /*3b20*/  F2FP.F16.F32.PACK_AB R194, R33, R32 ;  /* 0x0000002021c2723e */ /* 0x000fc800000000ff */
[----:B------:R-:W0:Y:S01]  /*3b30*/  MUFU.EX2 R31, R31 ;  /* 0x0000001f001f7308 */ /* 0x000e220000000800 */
[----:B-1----:R-:W-:Y:S01]  /*3b40*/  FADD.FTZ R53, R26, R27 ;  /* 0x0000001b1a357221 */ /* 0x002fe20000010000 */
[----:B------:R-:W-:-:S06]  /*3b50*/  F2FP.F16.F32.PACK_AB R197, R27, R26 ;  /* 0x0000001a1bc5723e */ /* 0x000fcc00000000ff */
[----:B------:R-:W1:Y:S01]  /*3b60*/  MUFU.EX2 R36, R36 ;  /* 0x0000002400247308 */ /* 0x000e620000000800 */
[----:B--2---:R-:W-:-:S07]  /*3b70*/  FADD.FTZ R16, R30, R53 ;  /* 0x000000351e107221 */ /* 0x004fce0000010000 */
[----:B------:R-:W2:Y:S01]  /*3b80*/  MUFU.EX2 R34, R34 ;  /* 0x0000002200227308 */ /* 0x000ea20000000800 */
[C---:B0-----:R-:W-:Y:S01]  /*3b90*/  FADD.FTZ R53, R31.reuse, R16 ;  /* 0x000000101f357221 */ /* 0x041fe20000010000 */
[----:B------:R-:W-:-:S06]  /*3ba0*/  F2FP.F16.F32.PACK_AB R199, R31, R30 ;  /* 0x0000001e1fc7723e */ /* 0x000fcc00000000ff */
[----:B------:R-:W0:Y:S01]  /*3bb0*/  MUFU.EX2 R35, R35 ;  /* 0x0000002300237308 */ /* 0x000e220000000800 */
[----:B-1----:R-:W-:Y:S01]  /*3bc0*/  FADD.FTZ R48, R36, R57 ;  /* 0x0000003924307221 */ /* 0x002fe20000010000 */
[----:B------:R-:W-:-:S03]  /*3bd0*/  F2FP.F16.F32.PACK_AB R188, R37, R36 ;  /* 0x0000002425bc723e */ /* 0x000fc600000000ff */
[----:B------:R-:W-:-:S03]  /*3be0*/  FADD.FTZ R57, R37, R48 ;  /* 0x0000003025397221 */ /* 0x000fc60000010000 */
        /* <DEDUP_REMOVED lines=8> */
[----:B--2---:R-:W-:-:S07]  /*3c70*/  FADD.FTZ R16, R38, R5 ;  /* 0x0000000526107221 */ /* 0x004fce0000010000 */
[----:B------:R-:W2:Y:S01]  /*3c80*/  MUFU.EX2 R44, R44 ;  /* 0x0000002c002c7308 */ /* 0x000ea20000000800 */
[C---:B0-----:R-:W-:Y:S01]  /*3c90*/  FADD.FTZ R53, R41.reuse, R48 ;  /* 0x0000003029357221 */ /* 0x041fe20000010000 */
[----:B------:R-:W-:-:S06]  /*3ca0*/  F2FP.F16.F32.PACK_AB R190, R41, R40 ;  /* 0x0000002829be723e */ /* 0x000fcc00000000ff */
[----:B------:R-:W0:Y:S01]  /*3cb0*/  MUFU.EX2 R42, R42 ;  /* 0x0000002a002a7308 */ /* 0x000e220000000800 */
[C---:B-1----:R-:W-:Y:S01]  /*3cc0*/  FADD.FTZ R5, R39.reuse, R16 ;  /* 0x0000001027057221 */ /* 0x042fe20000010000 */
[----:B------:R-:W-:-:S06]  /*3cd0*/  F2FP.F16.F32.PACK_AB R195, R39, R38 ;  /* 0x0000002627c3723e */ /* 0x000fcc00000000ff */
[----:B------:R-:W1:Y:S01]  /*3ce0*/  MUFU.EX2 R45, R45 ;  /* 0x0000002d002d7308 */ /* 0x000e620000000800 */
[----:B--2---:R-:W-:-:S07]  /*3cf0*/  FADD.FTZ R24, R44, R53 ;  /* 0x000000352c187221 */ /* 0x004fce0000010000 */
[----:B------:R-:W2:Y:S01]  /*3d00*/  MUFU.EX2 R43, R43 ;  /* 0x0000002b002b7308 */ /* 0x000ea20000000800 */
[----:B0-----:R-:W-:-:S07]  /*3d10*/  FADD.FTZ R16, R42, R5 ;  /* 0x000000052a107221 */ /* 0x001fce0000010000 */
[----:B------:R-:W0:Y:S01]  /*3d20*/  MUFU.EX2 R2, R2 ;  /* 0x0000000200027308 */ /* 0x000e220000000800 */
[C---:B-1----:R-:W-:Y:S01]  /*3d30*/  FADD.FTZ R25, R45.reuse, R24 ;  /* 0x000000182d197221 */ /* 0x042fe20000010000 */
[----:B------:R-:W-:-:S06]  /*3d40*/  F2FP.F16.F32.PACK_AB R184, R45, R44 ;  /* 0x0000002c2db8723e */ /* 0x000fcc00000000ff */
[----:B------:R-:W1:Y:S01]  /*3d50*/  MUFU.EX2 R46, R46 ;  /* 0x0000002e002e7308 */ /* 0x000e620000000800 */
[C---:B--2---:R-:W-:Y:S01]  /*3d60*/  FADD.FTZ R5, R43.reuse, R16 ;  /* 0x000000102b057221 */ /* 0x044fe20000010000 */
[----:B------:R-:W-:-:S06]  /*3d70*/  F2FP.F16.F32.PACK_AB R189, R43, R42 ;  /* 0x0000002a2bbd723e */ /* 0x000fcc00000000ff */
[----:B------:R-:W2:Y:S01]  /*3d80*/  MUFU.EX2 R47, R47 ;  /* 0x0000002f002f7308 */ /* 0x000ea20000000800 */
[----:B0-----:R-:W-:Y:S01]  /*3d90*/  FADD.FTZ R24, R2, R25 ;  /* 0x0000001902187221 */ /* 0x001fe20000010000 */
[----:B------:R-:W-:-:S03]  /*3da0*/  F2FP.F16.F32.PACK_AB R186, R49, R2 ;  /* 0x0000000231ba723e */ /* 0x000fc600000000ff */
[----:B------:R-:W-:-:S03]  /*3db0*/  FADD.FTZ R16, R49, R24 ;  /* 0x0000001831107221 */ /* 0x000fc60000010000 */
[----:B------:R-:W0:Y:S01]  /*3dc0*/  MUFU.EX2 R50, R50 ;  /* 0x0000003200327308 */ /* 0x000e220000000800 */
[----:B-1----:R-:W-:-:S07]  /*3dd0*/  FADD.FTZ R2, R46, R5 ;  /* 0x000000052e027221 */ /* 0x002fce0000010000 */
[----:B------:R-:W1:Y:S01]  /*3de0*/  MUFU.EX2 R51, R51 ;  /* 0x0000003300337308 */ /* 0x000e620000000800 */
[C---:B--2---:R-:W-:Y:S01]  /*3df0*/  FADD.FTZ R5, R47.reuse, R2 ;  /* 0x000000022f057221 */ /* 0x044fe20000010000 */
[----:B------:R-:W-:-:S06]  /*3e00*/  F2FP.F16.F32.PACK_AB R191, R47, R46 ;  /* 0x0000002e2fbf723e */ /* 0x000fcc00000000ff */
[----:B------:R-:W2:Y:S01]  /*3e10*/  MUFU.EX2 R54, R54 ;  /* 0x0000003600367308 */ /* 0x000ea20000000800 */
[----:B0-----:R-:W-:-:S07]  /*3e20*/  FADD.FTZ R2, R50, R5 ;  /* 0x0000000532027221 */ /* 0x001fce0000010000 */
[----:B------:R2:W0:Y:S01]  /*3e30*/  MUFU.EX2 R187, R0 ;  /* 0x0000000000bb7308 */ /* 0x0004220000000800 */
[C---:B-1----:R-:W-:Y:S01]  /*3e40*/  FADD.FTZ R5, R51.reuse, R2 ;  /* 0x0000000233057221 */ /* 0x042fe20000010000 */
[----:B------:R-:W-:-:S03]  /*3e50*/  F2FP.F16.F32.PACK_AB R185, R51, R50 ;  /* 0x0000003233b9723e */ /* 0x000fc600000000ff */
[----:B--2---:R-:W-:-:S04]  /*3e60*/  FADD.FTZ R0, R54, R5 ;  /* 0x0000000536007221 */ /* 0x004fc80000010000 */
[C---:B0-----:R-:W-:Y:S01]  /*3e70*/  FADD.FTZ R5, R187.reuse, R0 ;  /* 0x00000000bb057221 */ /* 0x041fe20000010000 */
[----:B------:R-:W-:Y:S01]  /*3e80*/  F2FP.F16.F32.PACK_AB R187, R187, R54 ;  /* 0x00000036bbbb723e */ /* 0x000fe200000000ff */
[----:B------:R-:W-:Y:S06]  /*3e90*/  @P2 BRA `(.L_x_1175) ;  /* 0x0000000000442947 */ /* 0x000fec0003800000 */
        /* <DEDUP_REMOVED lines=10> */
.L_x_1176:
[----:B------:R-:W-:-:S11]  /*3f40*/  UISETP.NE.AND UP2, UPT, UR7, 0x1, UPT ;  /* 0x000000010700788c */ /* 0x000fd6000bf45270 */
[----:B------:R-:W-:Y:S02]  /*3f50*/  @UP2 ULDC.64 UR10, c[0x0][0x9e8] ;  /* 0x00027a00000a2ab9 */ /* 0x000fe40000000a00 */
[----:B------:R-:W-:-:S04]  /*3f60*/  UIMAD.WIDE.U32 UR14, UR4, UR10, URZ ;  /* 0x0000000a040e72a5 */ /* 0x000fc8000f8e003f */
[----:B------:R-:W-:-:S12]  /*3f70*/  @UP2 USHF.R.U32.HI UR4, URZ, UR11, UR15 ;  /* 0x0000000b3f042299 */ /* 0x000fd8000801160f */
.L_x_1177:
[----:B------:R-:W-:-:S04]  /*3f80*/  UIMAD UR4, UR4, UR7, UR7 ;  /* 0x00000007040472a4 */ /* 0x000fc8000f8e0207 */
[----:B------:R-:W-:-:S04]  /*3f90*/  UISETP.LT.AND UP2, UPT, UR6, UR4, UPT ;  /* 0x000000040600728c */ /* 0x000fc8000bf41270 */
[----:B------:R-:W-:-:S12]  /*3fa0*/  USEL UR6, UR6, UR4, UP2 ;  /* 0x0000000406067287 */ /* 0x000fd80009000000 */
.L_x_1175:
[----:B------:R-:W-:Y:S01]  /*3fb0*/  R2UR UR7, R22 ;  /* 0x00000000160772ca */ /* 0x000fe200000e0000 */
[----:B------:R-:W-:Y:S01]  /*3fc0*/  USHF.R.S32.HI UR4, URZ, 0x1f, UR6 ;  /* 0x0000001f3f047899 */ /* 0x000fe20008011406 */
[----:B------:R-:W-:Y:S01]  /*3fd0*/  IMAD.MOV.U32 R2, RZ, RZ, 0x3f800000 ;  /* 0x3f800000ff027424 */ /* 0x000fe200078e00ff */
[----:B------:R-:W-:Y:S01]  /*3fe0*/  CS2R R150, SRZ ;  /* 0x0000000000967805 */ /* 0x000fe2000001ff00 */
[----:B------:R-:W-:Y:S01]  /*3ff0*/  IMAD.MOV.U32 R0, RZ, RZ, 0x3f800000 ;  /* 0x3f800000ff007424 */ /* 0x000fe200078e00ff */
        /* <DEDUP_REMOVED lines=8> */
[----:B------:R-:W-:Y:S01]  /*4080*/  UISETP.LT.AND UP2, UPT, UR7, UR4, UPT ;  /* 0x000000040700728c */ /* 0x000fe2000bf41270 */
[----:B------:R-:W-:Y:S02]  /*4090*/  CS2R R136, SRZ ;  /* 0x0000000000887805 */ /* 0x000fe4000001ff00 */
[----:B------:R-:W-:Y:S02]  /*40a0*/  CS2R R134, SRZ ;  /* 0x0000000000867805 */ /* 0x000fe4000001ff00 */
[----:B------:R-:W-:Y:S01]  /*40b0*/  CS2R R132, SRZ ;  /* 0x0000000000847805 */ /* 0x000fe2000001ff00 */
[----:B------:R-:W-:Y:S01]  /*40c0*/  USEL UR58, UR7, UR4, !UP2 ;  /* 0x00000004073a7287 */ /* 0x000fe2000d000000 */
[----:B------:R-:W-:-:S02]  /*40d0*/  CS2R R130, SRZ ;  /* 0x0000000000827805 */ /* 0x000fc4000001ff00 */
[----:B------:R-:W-:Y:S02]  /*40e0*/  CS2R R128, SRZ ;  /* 0x0000000000807805 */ /* 0x000fe4000001ff00 */
[----:B------:R-:W-:Y:S02]  /*40f0*/  CS2R R126, SRZ ;  /* 0x00000000007e7805 */ /* 0x000fe4000001ff00 */
[----:B------:R-:W-:Y:S02]  /*4100*/  CS2R R124, SRZ ;  /* 0x00000000007c7805 */ /* 0x000fe4000001ff00 */
[----:B------:R-:W-:Y:S02]  /*4110*/  CS2R R122, SRZ ;  /* 0x00000000007a7805 */ /* 0x000fe4000001ff00 */
[----:B------:R-:W-:Y:S02]  /*4120*/  ISETP.GE.AND P2, PT, R205, UR58, PT ;  /* 0x0000003acd007c0c */ /* 0x000fe4000bf46270 */
        /* <DEDUP_REMOVED lines=49> */
[----:B------:R-:W-:Y:S06]  /*4440*/  @!P2 BRA `(.L_x_1178) ;  /* 0x0000002400f8a947 */ /* 0x000fec0003800000 */
[----:B------:R-:W-:Y:S01]  /*4450*/  IMAD.MOV.U32 R2, RZ, RZ, 0x3f800000 ;  /* 0x3f800000ff027424 */ /* 0x000fe200078e00ff */
[----:B------:R-:W-:Y:S01]  /*4460*/  ULDC UR59, c[0x0][0x9e4] ;  /* 0x00027900003b7ab9 */ /* 0x000fe20000000800 */
[----:B------:R-:W-:-:S07]  /*4470*/  IMAD.MOV.U32 R151, RZ, RZ, RZ ;  /* 0x000000ffff977224 */ /* 0x000fce00078e00ff */
.L_x_1195:
[----:B------:R-:W-:-:S04]  /*4480*/  UIADD3 UR4, UR36, 0x1, URZ ;  /* 0x0000000124047890 */ /* 0x000fc8000fffe03f */
[----:B------:R-:W-:-:S04]  /*4490*/  UISETP.NE.AND UP2, UPT, UR4, 0x2, UPT ;  /* 0x000000020400788c */ /* 0x000fc8000bf45270 */
[----:B------:R-:W-:Y:S02]  /*44a0*/  USEL UR7, URZ, 0x1, UP2 ;  /* 0x000000013f077887 */ /* 0x000fe40009000000 */
[----:B------:R-:W-:Y:S02]  /*44b0*/  USEL UR4, UR4, URZ, UP2 ;  /* 0x0000003f04047287 */ /* 0x000fe40009000000 */
[----:B------:R-:W-:Y:S01]  /*44c0*/  ULOP3.LUT UR7, UR38, UR7, URZ, 0x3c, !UPT ;  /* 0x0000000726077292 */ /* 0x000fe2000f8e3c3f */
[----:B------:R-:W-:Y:S11]  /*44d0*/  @!P0 BRA `(.L_x_1179) ;  /* 0x0000000000048947 */ /* 0x000ff60003800000 */
[----:B------:R-:W-:Y:S01]  /*44e0*/  BPT.TRAP 0x1 ;  /* 0x000000040000795c */ /* 0x000fe20000300000 */
.L_x_1179:
[----:B------:R-:W-:Y:S01]  /*44f0*/  ULEA UR6, UR4, UR37, 0x3 ;  /* 0x0000002504067291 */ /* 0x000fe2000f8e183f */
[----:B------:R-:W-:-:S05]  /*4500*/  IMAD.U32 R20, RZ, RZ, UR7 ;  /* 0x00000007ff147e24 */ /* 0x000fca000f8e00ff */
[----:B------:R-:W-:-:S04]  /*4510*/  SHF.L.U32 R20, R20, 0x1f, RZ ;  /* 0x0000001f14147819 */ /* 0x000fc800000006ff */
[----:B------:R0:W1:Y:S01]  /*4520*/  SYNCS.PHASECHK.TRANS64.TRYWAIT P2, [UR6+0x30830], R20 ;  /* 0x03083014ff0075a7 */ /* 0x0000620008040146 */
[----:B------:R-:W-:Y:S05]  /*4530*/  @!P0 BRA `(.L_x_1180) ;  /* 0x0000000000048947 */ /* 0x000fea0003800000 */
[----:B------:R-:W-:Y:S01]  /*4540*/  BPT.TRAP 0x1 ;  /* 0x000000040000795c */ /* 0x000fe20000300000 */
.L_x_1180:
[----:B-1----:R-:W-:Y:S05]  /*4550*/  @P2 BRA `(.L_x_1181) ;  /* 0x0000000000082947 */ /* 0x002fea0003800000 */
[----:B------:R-:W1:Y:S02]  /*4560*/  SYNCS.PHASECHK.TRANS64.TRYWAIT P2, [UR6+0x30830], R20 ;  /* 0x03083014ff0075a7 */ /* 0x000e640008040146 */
[----:B-1----:R-:W-:Y:S05]  /*4570*/  @!P2 BRA `(.L_x_1182) ;  /* 0x000001080028a947 */ /* 0x002fea0003800000 */
.L_x_1181:
[----:B------:R-:W-:Y:S01]  /*4580*/  R2UR UR52, R14 ;  /* 0x000000000e3472ca */ /* 0x000fe200000e0000 */
[----:B------:R-:W-:Y:S01]  /*4590*/  ULEA UR5, UR4, UR61, 0xb ;  /* 0x0000003d04057291 */ /* 0x000fe2000f8e583f */
[----:B------:R-:W-:Y:S01]  /*45a0*/  R2UR UR53, R15 ;  /* 0x000000000f3572ca */ /* 0x000fe200000e0000 */
[----:B------:R-:W-:Y:S01]  /*45b0*/  WARPGROUP.ARRIVE ;  /* 0x00000000000079c5 */ /* 0x000fe20000000000 */
[----:B------:R-:W-:Y:S01]  /*45c0*/  UMOV UR55, 0x40000040 ;  /* 0x4000004000377882 */ /* 0x000fe20000000000 */
[----:B------:R-:W-:Y:S01]  /*45d0*/  UIADD3 UR10, UR5, 0x202, URZ ;  /* 0x00000202050a7890 */ /* 0x000fe2000fffe03f */
[-C--:B------:R-:W-:Y:S01]  /*45e0*/  FMUL.FTZ R24, R24, R0.reuse ;  /* 0x0000000018187220 */ /* 0x080fe20000410000 */
[----:B------:R-:W-:Y:S01]  /*45f0*/  UMOV UR11, 0x40000040 ;  /* 0x40000040000b7882 */ /* 0x000fe20000000000 */
[----:B------:R-:W-:Y:S01]  /*4600*/  UMOV UR54, UR5 ;  /* 0x0000000500367c82 */ /* 0x000fe20008000000 */
[----:B------:R-:W-:Y:S01]  /*4610*/  UIADD3 UR14, UR5, 0x204, URZ ;  /* 0x00000204050e7890 */ /* 0x000fe2000fffe03f */
[-C--:B------:R-:W-:Y:S01]  /*4620*/  FMUL.FTZ R25, R25, R0.reuse ;  /* 0x0000000019197220 */ /* 0x080fe20000410000 */
[----:B------:R-:W-:Y:S01]  /*4630*/  UMOV UR15, 0x40000040 ;  /* 0x40000040000f7882 */ /* 0x000fe20000000000 */
[----:B------:R-:W-:Y:S01]  /*4640*/  UIADD3 UR18, UR5, 0x206, URZ ;  /* 0x0000020605127890 */ /* 0x000fe2000fffe03f */
[-C--:B------:R-:W-:Y:S01]  /*4650*/  FMUL.FTZ R28, R28, R0.reuse ;  /* 0x000000001c1c7220 */ /* 0x080fe20000410000 */
[----:B------:R-:W-:Y:S01]  /*4660*/  UMOV UR19, 0x40000040 ;  /* 0x4000004000137882 */ /* 0x000fe20000000000 */
[----:B------:R-:W-:Y:S01]  /*4670*/  HGMMA.64x64x16.F32 R152, gdesc[UR52], RZ, !UPT, gsb0 ;  /* 0x00e00000349879f0 */ /* 0x000fe2000c0008ff */
[----:B------:R-:W-:Y:S01]  /*4680*/  R2UR UR52, R12 ;  /* 0x000000000c3472ca */ /* 0x000fe200000e0000 */
[----:B------:R-:W-:Y:S01]  /*4690*/  UIADD3 UR54, UR5, 0x2, URZ ;  /* 0x0000000205367890 */ /* 0x000fe2000fffe03f */
[----:B------:R-:W-:Y:S01]  /*46a0*/  R2UR UR53, R13 ;  /* 0x000000000d3572ca */ /* 0x000fe200000e0000 */
        /* <DEDUP_REMOVED lines=77> */
[----:B------:R-:W-:Y:S01]  /*4b80*/  FMUL.FTZ R149, R149, R0 ;  /* 0x0000000095957220 */ /* 0x000fe20000410000 */
[-C--:B------:R-:W-:Y:S01]  /*4b90*/  FMUL.FTZ R26, R26, R2.reuse ;  /* 0x000000021a1a7220 */ /* 0x080fe20000410000 */
[----:B------:R-:W-:Y:S01]  /*4ba0*/  HGMMA.64x64x16.F32 R152, gdesc[UR52], R152, gsb0 ;  /* 0x00e00000349879f0 */ /* 0x000fe20008000898 */
[----:B------:R-:W-:Y:S01]  /*4bb0*/  R2UR UR52, R10 ;  /* 0x000000000a3472ca */ /* 0x000fe200000e0000 */
[----:B------:R-:W-:Y:S01]  /*4bc0*/  UIADD3 UR54, UR5, 0x4, URZ ;  /* 0x0000000405367890 */ /* 0x000fe2000fffe03f */
[----:B------:R-:W-:Y:S01]  /*4bd0*/  R2UR UR53, R11 ;  /* 0x000000000b3572ca */ /* 0x000fe200000e0000 */
        /* <DEDUP_REMOVED lines=66> */
[----:B------:R-:W-:Y:S01]  /*5000*/  HGMMA.64x64x16.F32 R152, gdesc[UR52], R152, gsb0 ;  /* 0x00e00000349879f0 */ /* 0x000fe20008000898 */
[----:B------:R-:W-:Y:S01]  /*5010*/  R2UR UR52, R8 ;  /* 0x00000000083472ca */ /* 0x000fe200000e0000 */
[----:B------:R-:W-:Y:S01]  /*5020*/  UIADD3 UR54, UR5, 0x6, URZ ;  /* 0x0000000605367890 */ /* 0x000fe2000fffe03f */
[----:B------:R-:W-:Y:S01]  /*5030*/  R2UR UR53, R9 ;  /* 0x00000000093572ca */ /* 0x000fe200000e0000 */
[----:B------:R-:W-:Y:S01]  /*5040*/  UMOV UR55, 0x40000040 ;  /* 0x4000004000377882 */ /* 0x000fe20000000000 */
[----:B------:R-:W-:Y:S02]  /*5050*/  WARPGROUP.DEPBAR.LE gsb0, 0x0 ;  /* 0x00008000000079c5 */ /* 0x000fe40000010000 */
[----:B------:R-:W-:-:S09]  /*5060*/  WARPGROUP.ARRIVE ;  /* 0x00000000000079c5 */ /* 0x000fd20000000000 */
        /* <DEDUP_REMOVED lines=8> */
[----:B------:R-:W-:Y:S01]  /*50f0*/  UIADD3 UR54, UR5, 0x606, URZ ;  /* 0x0000060605367890 */ /* 0x000fe2000fffe03f */
[----:B------:R-:W-:Y:S01]  /*5100*/  UMOV UR52, UR56 ;  /* 0x0000003800347c82 */ /* 0x000fe20008000000 */
[----:B------:R-:W-:Y:S01]  /*5110*/  UMOV UR53, UR57 ;  /* 0x0000003900357c82 */ /* 0x000fe20008000000 */
[----:B------:R-:W-:Y:S01]  /*5120*/  UMOV UR55, 0x40000040 ;  /* 0x4000004000377882 */ /* 0x000fe20000000000 */
        /* <DEDUP_REMOVED lines=34> */
[----:B------:R-:W-:Y:S05]  /*5350*/  @!P0 BRA `(.L_x_1183) ;  /* 0x0000000000048947 */ /* 0x000fea0003800000 */
[----:B------:R-:W-:Y:S01]  /*5360*/  BPT.TRAP 0x1 ;  /* 0x000000040000795c */ /* 0x000fe20000300000 */
.L_x_1183:
[----:B------:R-:W-:Y:S01]  /*5370*/  ULEA UR10, UR36, UR37, 0x3 ;  /* 0x00000025240a7291 */ /* 0x000fe2000f8e183f */
[----:B------:R-:W-:-:S05]  /*5380*/  IMAD.U32 R0, RZ, RZ, UR38 ;  /* 0x00000026ff007e24 */ /* 0x000fca000f8e00ff */
[----:B------:R-:W-:-:S04]  /*5390*/  SHF.L.U32 R0, R0, 0x1f, RZ ;  /* 0x0000001f00007819 */ /* 0x000fc800000006ff */
[----:B------:R2:W3:Y:S01]  /*53a0*/  SYNCS.PHASECHK.TRANS64.TRYWAIT P2, [UR10+0x30850], R0 ;  /* 0x03085000ff0075a7 */ /* 0x0004e2000804014a */
[----:B------:R-:W-:Y:S05]  /*53b0*/  @!P0 BRA `(.L_x_1184) ;  /* 0x0000000000048947 */ /* 0x000fea0003800000 */
[----:B------:R-:W-:Y:S01]  /*53c0*/  BPT.TRAP 0x1 ;  /* 0x000000040000795c */ /* 0x000fe20000300000 */
.L_x_1184:
[----:B---3--:R-:W-:Y:S05]  /*53d0*/  @P2 BRA `(.L_x_1185) ;  /* 0x0000000000082947 */ /* 0x008fea0003800000 */
[----:B------:R-:W3:Y:S02]  /*53e0*/  SYNCS.PHASECHK.TRANS64.TRYWAIT P2, [UR10+0x30850], R0 ;  /* 0x03085000ff0075a7 */ /* 0x000ee4000804014a */
[----:B---3--:R-:W-:Y:S05]  /*53f0*/  @!P2 BRA `(.L_x_1186) ;  /* 0x000000f800a0a947 */ /* 0x008fea0003800000 */
.L_x_1185:
[----:B------:R-:W-:Y:S01]  /*5400*/  UIADD3 UR5, UR37, 0x400, URZ ;  /* 0x0000040025057890 */ /* 0x000fe2000fffe03f */
[----:B------:R-:W-:Y:S01]  /*5410*/  WARPGROUP.ARRIVE ;  /* 0x00000000000079c5 */ /* 0x000fe20000000000 */
[----:B------:R-:W-:Y:S01]  /*5420*/  UMOV UR15, 0x40000040 ;  /* 0x40000040000f7882 */ /* 0x000fe20000000000 */
[----:B------:R-:W-:Y:S01]  /*5430*/  PLOP3.LUT P2, PT, PT, PT, UP0, 0x80, 0x0 ;  /* 0x000000000000781c */ /* 0x000fe20003f4f008 */
[----:B------:R-:W-:Y:S01]  /*5440*/  USHF.R.U32.HI UR5, URZ, 0x4, UR5 ;  /* 0x000000043f057899 */ /* 0x000fe20008011605 */
[----:B------:R-:W-:Y:S01]  /*5450*/  PLOP3.LUT P3, PT, PT, PT, UP0, 0x80, 0x0 ;  /* 0x000000000000781c */ /* 0x000fe20003f6f008 */
[----:B01----:R-:W0:Y:S01]  /*5460*/  LDC R20, c[0x0][0x2f0] ;  /* 0x0000bc00ff147b82 */ /* 0x003e220000000800 */
[----:B------:R-:W-:Y:S01]  /*5470*/  IMAD.SHL.U32 R2, R205, 0x40, RZ ;  /* 0x00000040cd027824 */ /* 0x000fe200078e00ff */
[----:B------:R-:W-:Y:S01]  /*5480*/  ULOP3.LUT UR5, UR5, 0x3fff, URZ, 0xc0, !UPT ;  /* 0x00003fff05057892 */ /* 0x000fe2000f8ec03f */
[----:B------:R-:W-:-:S03]  /*5490*/  ULDC UR11, c[0x0][0x9dc] ;  /* 0x00027700000b7ab9 */ /* 0x000fc60000000800 */
[----:B------:R-:W-:Y:S02]  /*54a0*/  ULOP3.LUT UR5, UR5, 0x2000000, URZ, 0xfc, !UPT ;  /* 0x0200000005057892 */ /* 0x000fe4000f8efc3f */
[----:B------:R-:W1:Y:S01]  /*54b0*/  LDC R21, c[0x0][0x288] ;  /* 0x0000a200ff157b82 */ /* 0x000e620000000800 */
[----:B------:R-:W-:Y:S01]  /*54c0*/  UMOV UR18, UR11 ;  /* 0x0000000b00127c82 */ /* 0x000fe20008000000 */
[----:B------:R-:W-:Y:S01]  /*54d0*/  ULEA UR5, UR36, UR5, 0xb ;  /* 0x0000000524057291 */ /* 0x000fe2000f8e583f */
[----:B------:R-:W-:-:S06]  /*54e0*/  ULDC UR11, c[0x0][0x9e0] ;  /* 0x00027800000b7ab9 */ /* 0x000fcc0000000800 */
        /* <DEDUP_REMOVED lines=15> */
[----:B------:R-:W-:Y:S02]  /*55e0*/  UMOV UR15, 0x40000040 ;  /* 0x40000040000f7882 */ /* 0x000fe40000000000 */
[----:B------:R-:W-:Y:S01]  /*55f0*/  @UP0 ULDC UR5, c[0x0][0x44c] ;  /* 0x0001130000050ab9 */ /* 0x000fe20000000800 */
[----:B------:R-:W-:Y:S02]  /*5600*/  WARPGROUP.DEPBAR.LE gsb0, 0x0 ;  /* 0x00008000000079c5 */ /* 0x000fe40000010000 */
[----:B------:R-:W-:-:S15]  /*5610*/  WARPGROUP.ARRIVE ;  /* 0x00000000000079c5 */ /* 0x000fde0000000000 */
[----:B------:R-:W-:-:S06]  /*5620*/  NOP ;  /* 0x0000000000007918 */ /* 0x000fcc0000000000 */
[----:B------:R-:W-:Y:S03]  /*5630*/  HGMMA.64x256x16.F32 R24, R184, gdesc[UR12].tnspB, R24, gsb0 ;  /* 0x43e0000cb8187df0 */ /* 0x000fe60008000818 */
[----:B------:R-:W-:Y:S02]  /*5640*/  WARPGROUP.DEPBAR.LE gsb0, 0x0 ;  /* 0x00008000000079c5 */ /* 0x000fe40000010000 */
[----:B------:R-:W-:Y:S01]  /*5650*/  VIADD R186, R19, UR60 ;  /* 0x0000003c13ba7c36 */ /* 0x000fe20008000000 */
[----:B------:R-:W-:-:S03]  /*5660*/  IADD3 R184, -R2, 0x1, RZ ;  /* 0x0000000102b87810 */ /* 0x000fc60007ffe1ff */
[----:B--2---:R-:W-:Y:S01]  /*5670*/  @P2 IMAD.HI.U32 R0, R186, UR5, RZ ;  /* 0x00000005ba002c27 */ /* 0x004fe2000f8e00ff */
[----:B------:R-:W-:Y:S01]  /*5680*/  @UP0 ULDC UR5, c[0x0][0x450] ;  /* 0x0001140000050ab9 */ /* 0x000fe20000000800 */
[----:B------:R-:W-:Y:S02]  /*5690*/  PLOP3.LUT P2, PT, PT, PT, UP1, 0x40, 0x0 ;  /* 0x000000000000781c */ /* 0x000fe40003f4e818 */
[----:B------:R-:W-:Y:S01]  /*56a0*/  IMAD R185, R17, -0x2, R184 ;  /* 0xfffffffe11b97824 */ /* 0x000fe200078e02b8 */
[----:B------:R-:W-:Y:S01]  /*56b0*/  @P3 SHF.R.U32.HI R186, RZ, UR5, R0 ;  /* 0x00000005ffba3c19 */ /* 0x000fe20008011600 */
[----:B------:R-:W-:Y:S01]  /*56c0*/  IMAD.U32 R0, RZ, RZ, UR6 ;  /* 0x00000006ff007e24 */ /* 0x000fe2000f8e00ff */
[----:B------:R-:W-:-:S03]  /*56d0*/  ULOP3.LUT UR5, URZ, UR18, URZ, 0x33, !UPT ;  /* 0x000000123f057292 */ /* 0x000fc6000f8e333f */
[----:B------:R-:W2:Y:S01]  /*56e0*/  SHFL.IDX PT, R189, R186, RZ, 0x1c1f ;  /* 0x001c1fffbabd7589 */ /* 0x000ea200000e0000 */
[----:B------:R-:W-:-:S05]  /*56f0*/  @!P1 VIADD R0, R0, 0x30840 ;  /* 0x0003084000009836 */ /* 0x000fca0000000000 */
[----:B------:R-:W-:-:S04]  /*5700*/  @!P1 PRMT R0, RZ, 0x654, R0 ;  /* 0x00000654ff009816 */ /* 0x000fc80000000000 */
[----:B------:R0:W-:Y:S02]  /*5710*/  @!P1 SYNCS.ARRIVE.TRANS64.RED.A1T0 RZ, [R0+URZ], RZ ;  /* 0x000000ff00ff99a7 */ /* 0x0001e4000810043f */
[----:B0-----:R-:W-:-:S04]  /*5720*/  IMAD R0, R20, UR39, R185 ;  /* 0x0000002714007c24 */ /* 0x001fc8000f8e02b9 */
[----:B-1----:R-:W-:-:S04]  /*5730*/  IMAD.IADD R0, R0, 0x1, -R21 ;  /* 0x0000000100007824 */ /* 0x002fc800078e0a15 */
[C---:B------:R-:W-:Y:S02]  /*5740*/  VIADD R190, R0.reuse, UR11 ;  /* 0x0000000b00be7c36 */ /* 0x040fe40008000000 */
[----:B------:R-:W-:Y:S02]  /*5750*/  VIADD R191, R0, UR5 ;  /* 0x0000000500bf7c36 */ /* 0x000fe40008000000 */
[--C-:B--2---:R-:W-:Y:S02]  /*5760*/  IMAD.IADD R187, R190, 0x1, R189.reuse ;  /* 0x00000001bebb7824 */ /* 0x104fe400078e02bd */
[----:B------:R-:W-:Y:S01]  /*5770*/  IMAD.IADD R188, R191, 0x1, R189 ;  /* 0x00000001bfbc7824 */ /* 0x000fe200078e02bd */
[----:B------:R-:W-:Y:S06]  /*5780*/  @P2 BRA `(.L_x_1187) ;  /* 0x00000000005c2947 */ /* 0x000fec0003800000 */
[----:B------:R-:W-:Y:S01]  /*5790*/  IMAD R0, R20, UR39, R189 ;  /* 0x0000002714007c24 */ /* 0x000fe2000f8e02bd */
[----:B------:R-:W-:Y:S03]  /*57a0*/  BSSY B0, `(.L_x_1188) ;  /* 0x0000011000007945 */ /* 0x000fe60003800000 */
[----:B------:R-:W-:-:S05]  /*57b0*/  IMAD.IADD R189, R0, 0x1, -R21 ;  /* 0x0000000100bd7824 */ /* 0x000fca00078e0a15 */
[----:B------:R-:W-:-:S13]  /*57c0*/  ISETP.GT.AND P2, PT, R189, -0x1, PT ;  /* 0xffffffffbd00780c */ /* 0x000fda0003f44270 */
[----:B------:R-:W-:Y:S05]  /*57d0*/  @P2 BRA `(.L_x_1189) ;  /* 0x0000000000202947 */ /* 0x000fea0003800000 */
[----:B------:R-:W-:Y:S01]  /*57e0*/  IMAD.U32 R192, RZ, RZ, UR59 ;  /* 0x0000003bffc07e24 */ /* 0x000fe2000f8e00ff */
[----:B------:R-:W-:-:S04]  /*57f0*/  LOP3.LUT R189, RZ, R189, RZ, 0x33, !PT ;  /* 0x000000bdffbd7212 */ /* 0x000fc800078e33ff */
[----:B------:R-:W-:-:S13]  /*5800*/  ISETP.NE.AND P2, PT, R192, 0x1, PT ;  /* 0x00000001c000780c */ /* 0x000fda0003f45270 */
[----:B------:R-:W0:Y:S02]  /*5810*/  @P2 LDC.64 R184, c[0x0][0x9e8] ;  /* 0x00027a00ffb82b82 */ /* 0x000e240000000a00 */
[----:B0-----:R-:W-:-:S05]  /*5820*/  @P2 IMAD.HI.U32 R184, R189, R184, RZ ;  /* 0x000000b8bdb82227 */ /* 0x001fca00078e00ff */
[----:B------:R-:W-:-:S04]  /*5830*/  @P2 SHF.R.U32.HI R189, RZ, R185, R184 ;  /* 0x000000b9ffbd2219 */ /* 0x000fc800000116b8 */
[----:B------:R-:W-:Y:S01]  /*5840*/  LOP3.LUT R189, RZ, R189, RZ, 0x33, !PT ;  /* 0x000000bdffbd7212 */ /* 0x000fe200078e33ff */
[----:B------:R-:W-:Y:S06]  /*5850*/  BRA `(.L_x_1190) ;  /* 0x0000000000147947 */ /* 0x000fec0003800000 */
.L_x_1189:
[----:B------:R-:W-:-:S05]  /*5860*/  IMAD.U32 R192, RZ, RZ, UR59 ;  /* 0x0000003bffc07e24 */ /* 0x000fca000f8e00ff */
[----:B------:R-:W-:-:S13]  /*5870*/  ISETP.NE.AND P2, PT, R192, 0x1, PT ;  /* 0x00000001c000780c */ /* 0x000fda0003f45270 */
[----:B------:R-:W0:Y:S02]  /*5880*/  @P2 LDC.64 R184, c[0x0][0x9e8] ;  /* 0x00027a00ffb82b82 */ /* 0x000e240000000a00 */
[----:B0-----:R-:W-:-:S05]  /*5890*/  @P2 IMAD.HI.U32 R184, R189, R184, RZ ;  /* 0x000000b8bdb82227 */ /* 0x001fca00078e00ff */
[----:B------:R-:W-:-:S07]  /*58a0*/  @P2 SHF.R.U32.HI R189, RZ, R185, R184 ;  /* 0x000000b9ffbd2219 */ /* 0x000fce00000116b8 */
.L_x_1190:
[----:B------:R-:W-:Y:S05]  /*58b0*/  BSYNC B0 ;  /* 0x0000000000007941 */ /* 0x000fea0003800000 */
.L_x_1188:
[----:B------:R-:W-:-:S04]  /*58c0*/  IMAD R0, R189, R192, -R2 ;  /* 0x000000c0bd007224 */ /* 0x000fc800078e0a02 */
[----:B------:R-:W-:-:S05]  /*58d0*/  IMAD R0, R17, -0x2, R0 ;  /* 0xfffffffe11007824 */ /* 0x000fca00078e0200 */
[----:B------:R-:W-:Y:S02]  /*58e0*/  VIADDMNMX R187, R0, R192, R187, PT ;  /* 0x000000c000bb7246 */ /* 0x000fe400038001bb */
[----:B------:R-:W-:-:S07]  /*58f0*/  VIMNMX R188, R188, R0, !PT ;  /* 0x00000000bcbc7248 */ /* 0x000fce0007fe0100 */
.L_x_1187:
[----:B------:R-:W-:Y:S01]  /*5900*/  ISETP.GT.AND P2, PT, R205, -0x1, PT ;  /* 0xffffffffcd00780c */ /* 0x000fe20003f44270 */
[----:B------:R-:W0:Y:S03]  /*5910*/  SHFL.IDX PT, R189, R186, 0x1, 0x1c1f ;  /* 0x003c1f00babd7f89 */ /* 0x000e2600000e0000 */
[C---:B------:R-:W-:Y:S02]  /*5920*/  ISETP.GT.AND P5, PT, R188.reuse, RZ, P2 ;  /* 0x000000ffbc00720c */ /* 0x040fe400017a4270 */
[C---:B------:R-:W-:Y:S02]  /*5930*/  ISETP.GT.AND P4, PT, R188.reuse, 0x1, P2 ;  /* 0x00000001bc00780c */ /* 0x040fe40001784270 */
[----:B------:R-:W-:Y:S02]  /*5940*/  ISETP.LT.OR P5, PT, R187, 0x1, P5 ;  /* 0x00000001bb00780c */ /* 0x000fe40002fa1670 */
[----:B------:R-:W-:-:S02]  /*5950*/  ISETP.GT.AND P6, PT, R188, 0x8, P2 ;  /* 0x00000008bc00780c */ /* 0x000fc400017c4270 */
[----:B------:R-:W-:Y:S02]  /*5960*/  FSEL R185, R152, -INF , !P5 ;  /* 0xff80000098b97808 */ /* 0x000fe40006800000 */
[C---:B------:R-:W-:Y:S02]  /*5970*/  ISETP.GT.AND P5, PT, R188.reuse, 0x10, P2 ;  /* 0x00000010bc00780c */ /* 0x040fe400017a4270 */
[----:B------:R-:W-:Y:S02]  /*5980*/  ISETP.GT.AND P3, PT, R188, 0x9, P2 ;  /* 0x00000009bc00780c */ /* 0x000fe40001764270 */
[C---:B------:R-:W-:Y:S02]  /*5990*/  ISETP.LT.OR P5, PT, R187.reuse, 0x11, P5 ;  /* 0x00000011bb00780c */ /* 0x040fe40002fa1670 */
[----:B------:R-:W-:Y:S02]  /*59a0*/  ISETP.LT.OR P4, PT, R187, 0x2, P4 ;  /* 0x00000002bb00780c */ /* 0x000fe40002781670 */
[----:B------:R-:W-:-:S02]  /*59b0*/  FSEL R160, R160, -INF , !P5 ;  /* 0xff800000a0a07808 */ /* 0x000fc40006800000 */
[----:B------:R-:W-:Y:S01]  /*59c0*/  ISETP.GT.AND P5, PT, R188, 0x20, P2 ;  /* 0x00000020bc00780c */ /* 0x000fe200017a4270 */
[--C-:B0-----:R-:W-:Y:S01]  /*59d0*/  IMAD.IADD R184, R190, 0x1, R189.reuse ;  /* 0x00000001beb87824 */ /* 0x101fe200078e02bd */
[----:B------:R-:W-:Y:S01]  /*59e0*/  ISETP.LT.OR P6, PT, R187, 0x9, P6 ;  /* 0x00000009bb00780c */ /* 0x000fe200037c1670 */
[----:B------:R-:W-:Y:S01]  /*59f0*/  IMAD.IADD R186, R191, 0x1, R189 ;  /* 0x00000001bfba7824 */ /* 0x000fe200078e02bd */
[C---:B------:R-:W-:Y:S02]  /*5a00*/  ISETP.LT.OR P3, PT, R187.reuse, 0xa, P3 ;  /* 0x0000000abb00780c */ /* 0x040fe40001f61670 */
[----:B------:R-:W-:Y:S02]  /*5a10*/  ISETP.LT.OR P5, PT, R187, 0x21, P5 ;  /* 0x00000021bb00780c */ /* 0x000fe40002fa1670 */
[----:B------:R-:W-:Y:S02]  /*5a20*/  FSEL R0, R153, -INF , !P4 ;  /* 0xff80000099007808 */ /* 0x000fe40006000000 */
[----:B------:R-:W-:-:S02]  /*5a30*/  FSEL R156, R156, -INF , !P6 ;  /* 0xff8000009c9c7808 */ /* 0x000fc40007000000 */
[----:B------:R-:W-:Y:S02]  /*5a40*/  FSEL R157, R157, -INF , !P3 ;  /* 0xff8000009d9d7808 */ /* 0x000fe40005800000 */
[C---:B------:R-:W-:Y:S02]  /*5a50*/  ISETP.GT.AND P4, PT, R188.reuse, 0x11, P2 ;  /* 0x00000011bc00780c */ /* 0x040fe40001784270 */
[C---:B------:R-:W-:Y:S02]  /*5a60*/  ISETP.GT.AND P6, PT, R188.reuse, 0x18, P2 ;  /* 0x00000018bc00780c */ /* 0x040fe400017c4270 */
[----:B------:R-:W-:Y:S02]  /*5a70*/  ISETP.GT.AND P3, PT, R188, 0x19, P2 ;  /* 0x00000019bc00780c */ /* 0x000fe40001764270 */
[----:B------:R-:W-:Y:S02]  /*5a80*/  FSEL R168, R168, -INF , !P5 ;  /* 0xff800000a8a87808 */ /* 0x000fe40006800000 */
[----:B------:R-:W-:-:S02]  /*5a90*/  ISETP.GT.AND P5, PT, R188, 0x30, P2 ;  /* 0x00000030bc00780c */ /* 0x000fc400017a4270 */
[C---:B------:R-:W-:Y:S02]  /*5aa0*/  ISETP.LT.OR P4, PT, R187.reuse, 0x12, P4 ;  /* 0x00000012bb00780c */ /* 0x040fe40002781670 */
[C---:B------:R-:W-:Y:S02]  /*5ab0*/  ISETP.LT.OR P6, PT, R187.reuse, 0x19, P6 ;  /* 0x00000019bb00780c */ /* 0x040fe400037c1670 */
        /* <DEDUP_REMOVED lines=9> */
[----:B------:R-:W-:-:S02]  /*5b50*/  PLOP3.LUT P5, PT, PT, PT, UP1, 0x40, 0x0 ;  /* 0x000000000000781c */ /* 0x000fc40003fae818 */
[C---:B------:R-:W-:Y:S02]  /*5b60*/  ISETP.LT.OR P4, PT, R187.reuse, 0x22, P4 ;  /* 0x00000022bb00780c */ /* 0x040fe40002781670 */
[C---:B------:R-:W-:Y:S02]  /*5b70*/  ISETP.LT.OR P6, PT, R187.reuse, 0x29, P6 ;  /* 0x00000029bb00780c */ /* 0x040fe400037c1670 */
[----:B------:R-:W-:Y:S02]  /*5b80*/  ISETP.LT.OR P3, PT, R187, 0x2a, P3 ;  /* 0x0000002abb00780c */ /* 0x000fe40001f61670 */
[----:B------:R-:W-:Y:S02]  /*5b90*/  FSEL R169, R169, -INF , !P4 ;  /* 0xff800000a9a97808 */ /* 0x000fe40006000000 */
[----:B------:R-:W-:Y:S02]  /*5ba0*/  FSEL R172, R172, -INF , !P6 ;  /* 0xff800000acac7808 */ /* 0x000fe40007000000 */
[----:B------:R-:W-:-:S02]  /*5bb0*/  FSEL R173, R173, -INF , !P3 ;  /* 0xff800000adad7808 */ /* 0x000fc40005800000 */
[C---:B------:R-:W-:Y:S02]  /*5bc0*/  ISETP.GT.AND P4, PT, R188.reuse, 0x31, P2 ;  /* 0x00000031bc00780c */ /* 0x040fe40001784270 */
[C---:B------:R-:W-:Y:S02]  /*5bd0*/  ISETP.GT.AND P6, PT, R188.reuse, 0x38, P2 ;  /* 0x00000038bc00780c */ /* 0x040fe400017c4270 */
[----:B------:R-:W-:Y:S02]  /*5be0*/  ISETP.GT.AND P3, PT, R188, 0x39, P2 ;  /* 0x00000039bc00780c */ /* 0x000fe40001764270 */
[C---:B------:R-:W-:Y:S02]  /*5bf0*/  ISETP.LT.OR P4, PT, R187.reuse, 0x32, P4 ;  /* 0x00000032bb00780c */ /* 0x040fe40002781670 */
[C---:B------:R-:W-:Y:S02]  /*5c00*/  ISETP.LT.OR P6, PT, R187.reuse, 0x39, P6 ;  /* 0x00000039bb00780c */ /* 0x040fe400037c1670 */
[----:B------:R-:W-:-:S02]  /*5c10*/  ISETP.LT.OR P3, PT, R187, 0x3a, P3 ;  /* 0x0000003abb00780c */ /* 0x000fc40001f61670 */
[----:B------:R-:W-:Y:S02]  /*5c20*/  FSEL R177, R177, -INF , !P4 ;  /* 0xff800000b1b17808 */ /* 0x000fe40006000000 */
[----:B------:R-:W-:Y:S02]  /*5c30*/  FSEL R180, R180, -INF , !P6 ;  /* 0xff800000b4b47808 */ /* 0x000fe40007000000 */
[----:B------:R-:W-:Y:S01]  /*5c40*/  FSEL R181, R181, -INF , !P3 ;  /* 0xff800000b5b57808 */ /* 0x000fe20005800000 */
        /* <DEDUP_REMOVED lines=14> */
.L_x_1193:
[----:B------:R-:W-:-:S05]  /*5d30*/  IMAD.U32 R188, RZ, RZ, UR59 ;  /* 0x0000003bffbc7e24 */ /* 0x000fca000f8e00ff */
[----:B------:R-:W-:-:S13]  /*5d40*/  ISETP.NE.AND P3, PT, R188, 0x1, PT ;  /* 0x00000001bc00780c */ /* 0x000fda0003f65270 */
[----:B------:R-:W0:Y:S02]  /*5d50*/  @P3 LDC.64 R152, c[0x0][0x9e8] ;  /* 0x00027a00ff983b82 */ /* 0x000e240000000a00 */
[----:B0-----:R-:W-:-:S05]  /*5d60*/  @P3 IMAD.HI.U32 R152, R187, R152, RZ ;  /* 0x00000098bb983227 */ /* 0x001fca00078e00ff */
[----:B------:R-:W-:-:S07]  /*5d70*/  @P3 SHF.R.U32.HI R187, RZ, R153, R152 ;  /* 0x00000099ffbb3219 */ /* 0x000fce0000011698 */
.L_x_1194:
[----:B------:R-:W-:Y:S05]  /*5d80*/  BSYNC B0 ;  /* 0x0000000000007941 */ /* 0x000fea0003800000 */
.L_x_1192:
[----:B------:R-:W-:-:S04]  /*5d90*/  IMAD R2, R187, R188, -R2 ;  /* 0x000000bcbb027224 */ /* 0x000fc800078e0a02 */
[----:B------:R-:W-:-:S05]  /*5da0*/  IMAD R153, R17, -0x2, R2 ;  /* 0xfffffffe11997824 */ /* 0x000fca00078e0202 */
[----:B------:R-:W-:Y:S02]  /*5db0*/  VIADDMNMX R184, R153, R188, R184, PT ;  /* 0x000000bc99b87246 */ /* 0x000fe400038001b8 */
[----:B------:R-:W-:-:S07]  /*5dc0*/  VIMNMX R186, R186, R153, !PT ;  /* 0x00000099baba7248 */ /* 0x000fce0007fe0100 */
.L_x_1191:
[----:B------:R-:W-:Y:S01]  /*5dd0*/  FMNMX.FTZ R153, R185, R4, !PT ;  /* 0x00000004b9997209 */ /* 0x000fe20007810000 */
[----:B------:R-:W-:Y:S01]  /*5de0*/  ULDC UR5, c[0x0][0x988] ;  /* 0x0002620000057ab9 */ /* 0x000fe20000000800 */
[----:B------:R-:W-:Y:S01]  /*5df0*/  ISETP.GT.AND P4, PT, R186, RZ, P2 ;  /* 0x000000ffba00720c */ /* 0x000fe20001784270 */
[----:B------:R-:W-:Y:S01]  /*5e00*/  UMOV UR38, UR7 ;  /* 0x0000000700267c82 */ /* 0x000fe20008000000 */
[----:B------:R-:W-:Y:S01]  /*5e10*/  FMNMX.FTZ R153, R0, R153, !PT ;  /* 0x0000009900997209 */ /* 0x000fe20007810000 */
[----:B------:R-:W-:Y:S01]  /*5e20*/  UMOV UR36, UR4 ;  /* 0x0000000400247c82 */ /* 0x000fe20008000000 */
[----:B------:R-:W-:Y:S02]  /*5e30*/  ISETP.GT.AND P3, PT, R186, 0x1, P2 ;  /* 0x00000001ba00780c */ /* 0x000fe40001764270 */
[----:B------:R-:W-:Y:S02]  /*5e40*/  FMNMX.FTZ R2, R156, R153, !PT ;  /* 0x000000999c027209 */ /* 0x000fe40007810000 */
[----:B------:R-:W-:-:S02]  /*5e50*/  ISETP.LT.OR P4, PT, R184, 0x1, P4 ;  /* 0x00000001b800780c */ /* 0x000fc40002781670 */
[----:B------:R-:W-:Y:S02]  /*5e60*/  FMNMX.FTZ R153, R157, R2, !PT ;  /* 0x000000029d997209 */ /* 0x000fe40007810000 */
[----:B------:R-:W-:Y:S02]  /*5e70*/  ISETP.GT.AND P5, PT, R186, 0x8, P2 ;  /* 0x00000008ba00780c */ /* 0x000fe400017a4270 */
[----:B------:R-:W-:Y:S02]  /*5e80*/  FMNMX.FTZ R2, R160, R153, !PT ;  /* 0x00000099a0027209 */ /* 0x000fe40007810000 */
[----:B------:R-:W-:Y:S02]  /*5e90*/  ISETP.LT.OR P3, PT, R184, 0x2, P3 ;  /* 0x00000002b800780c */ /* 0x000fe40001f61670 */
[----:B------:R-:W-:Y:S02]  /*5ea0*/  FMNMX.FTZ R153, R161, R2, !PT ;  /* 0x00000002a1997209 */ /* 0x000fe40007810000 */
[----:B------:R-:W-:-:S02]  /*5eb0*/  FSEL R154, R154, -INF , !P4 ;  /* 0xff8000009a9a7808 */ /* 0x000fc40006000000 */
        /* <DEDUP_REMOVED lines=15> */
[----:B------:R-:W-:Y:S02]  /*5fb0*/  FSEL R159, R159, -INF , !P6 ;  /* 0xff8000009f9f7808 */ /* 0x000fe40007000000 */
[----:B------:R-:W-:Y:S02]  /*5fc0*/  FMNMX.FTZ R2, R180, R153, !PT ;  /* 0x00000099b4027209 */ /* 0x000fe40007810000 */
[----:B------:R-:W-:-:S02]  /*5fd0*/  ISETP.LT.OR P3, PT, R184, 0x11, P3 ;  /* 0x00000011b800780c */ /* 0x000fc40001f61670 */
[----:B------:R-:W-:Y:S02]  /*5fe0*/  FMNMX.FTZ R2, R181, R2, !PT ;  /* 0x00000002b5027209 */ /* 0x000fe40007810000 */
[C---:B------:R-:W-:Y:S02]  /*5ff0*/  ISETP.GT.AND P4, PT, R186.reuse, 0x19, P2 ;  /* 0x00000019ba00780c */ /* 0x040fe40001784270 */
[----:B------:R-:W-:Y:S01]  /*6000*/  ISETP.GT.AND P6, PT, R186, 0x18, P2 ;  /* 0x00000018ba00780c */ /* 0x000fe200017c4270 */
[----:B------:R-:W0:Y:S01]  /*6010*/  SHFL.BFLY PT, R153, R2, 0x2, 0x1f ;  /* 0x0c401f0002997f89 */ /* 0x000e2200000e0000 */
[----:B------:R-:W-:Y:S02]  /*6020*/  ISETP.LT.OR P5, PT, R184, 0x12, P5 ;  /* 0x00000012b800780c */ /* 0x000fe40002fa1670 */
[----:B------:R-:W-:Y:S02]  /*6030*/  FSEL R162, R162, -INF , !P3 ;  /* 0xff800000a2a27808 */ /* 0x000fe40005800000 */
[----:B------:R-:W-:-:S02]  /*6040*/  ISETP.LT.OR P4, PT, R184, 0x1a, P4 ;  /* 0x0000001ab800780c */ /* 0x000fc40002781670 */
[----:B------:R-:W-:Y:S02]  /*6050*/  ISETP.LT.OR P6, PT, R184, 0x19, P6 ;  /* 0x00000019b800780c */ /* 0x000fe400037c1670 */
[----:B------:R-:W-:Y:S02]  /*6060*/  FSEL R163, R163, -INF , !P5 ;  /* 0xff800000a3a37808 */ /* 0x000fe40006800000 */
[----:B------:R-:W-:Y:S02]  /*6070*/  FSEL R167, R167, -INF , !P4 ;  /* 0xff800000a7a77808 */ /* 0x000fe40006000000 */
[----:B------:R-:W-:Y:S02]  /*6080*/  ISETP.GT.AND P3, PT, R186, 0x20, P2 ;  /* 0x00000020ba00780c */ /* 0x000fe40001764270 */
[----:B------:R-:W-:Y:S02]  /*6090*/  FSEL R166, R166, -INF , !P6 ;  /* 0xff800000a6a67808 */ /* 0x000fe40007000000 */
[----:B------:R-:W-:-:S02]  /*60a0*/  ISETP.GT.AND P5, PT, R186, 0x21, P2 ;  /* 0x00000021ba00780c */ /* 0x000fc400017a4270 */
[----:B------:R-:W-:Y:S02]  /*60b0*/  ISETP.LT.OR P3, PT, R184, 0x21, P3 ;  /* 0x00000021b800780c */ /* 0x000fe40001f61670 */
[----:B------:R-:W-:Y:S02]  /*60c0*/  ISETP.GT.AND P6, PT, R186, 0x28, P2 ;  /* 0x00000028ba00780c */ /* 0x000fe400017c4270 */
[----:B------:R-:W-:Y:S02]  /*60d0*/  ISETP.LT.OR P5, PT, R184, 0x22, P5 ;  /* 0x00000022b800780c */ /* 0x000fe40002fa1670 */
[----:B0-----:R-:W-:Y:S02]  /*60e0*/  FMNMX.FTZ R153, R2, R153, !PT ;  /* 0x0000009902997209 */ /* 0x001fe40007810000 */
[----:B------:R-:W-:Y:S02]  /*60f0*/  FMNMX.FTZ R2, R154, R3, !PT ;  /* 0x000000039a027209 */ /* 0x000fe40007810000 */
[----:B------:R-:W-:Y:S01]  /*6100*/  FSEL R170, R170, -INF , !P3 ;  /* 0xff800000aaaa7808 */ /* 0x000fe20005800000 */
[----:B------:R-:W0:Y:S01]  /*6110*/  SHFL.BFLY PT, R152, R153, 0x1, 0x1f ;  /* 0x0c201f0099987f89 */ /* 0x000e2200000e0000 */
[----:B------:R-:W-:-:S02]  /*6120*/  ISETP.GT.AND P3, PT, R186, 0x29, P2 ;  /* 0x00000029ba00780c */ /* 0x000fc40001764270 */
[----:B------:R-:W-:Y:S02]  /*6130*/  FSEL R171, R171, -INF , !P5 ;  /* 0xff800000abab7808 */ /* 0x000fe40006800000 */
[----:B------:R-:W-:Y:S02]  /*6140*/  ISETP.LT.OR P6, PT, R184, 0x29, P6 ;  /* 0x00000029b800780c */ /* 0x000fe400037c1670 */
[----:B------:R-:W-:Y:S02]  /*6150*/  ISETP.GT.AND P5, PT, R186, 0x30, P2 ;  /* 0x00000030ba00780c */ /* 0x000fe400017a4270 */
[----:B------:R-:W-:Y:S02]  /*6160*/  ISETP.LT.OR P3, PT, R184, 0x2a, P3 ;  /* 0x0000002ab800780c */ /* 0x000fe40001f61670 */
[----:B------:R-:W-:Y:S02]  /*6170*/  FSEL R174, R174, -INF , !P6 ;  /* 0xff800000aeae7808 */ /* 0x000fe40007000000 */
[----:B------:R-:W-:-:S02]  /*6180*/  ISETP.GT.AND P6, PT, R186, 0x31, P2 ;  /* 0x00000031ba00780c */ /* 0x000fc400017c4270 */
[----:B------:R-:W-:Y:S02]  /*6190*/  FSEL R175, R175, -INF , !P3 ;  /* 0xff800000afaf7808 */ /* 0x000fe40005800000 */
[----:B------:R-:W-:Y:S02]  /*61a0*/  ISETP.LT.OR P5, PT, R184, 0x31, P5 ;  /* 0x00000031b800780c */ /* 0x000fe40002fa1670 */
[----:B------:R-:W-:Y:S02]  /*61b0*/  ISETP.GT.AND P3, PT, R186, 0x38, P2 ;  /* 0x00000038ba00780c */ /* 0x000fe40001764270 */
[----:B------:R-:W-:Y:S02]  /*61c0*/  ISETP.LT.OR P6, PT, R184, 0x32, P6 ;  /* 0x00000032b800780c */ /* 0x000fe400037c1670 */
[----:B------:R-:W-:Y:S02]  /*61d0*/  FSEL R178, R178, -INF , !P5 ;  /* 0xff800000b2b27808 */ /* 0x000fe40006800000 */
[----:B0-----:R-:W-:-:S02]  /*61e0*/  FMNMX.FTZ R152, R153, R152, !PT ;  /* 0x0000009899987209 */ /* 0x001fc40007810000 */
[----:B------:R-:W-:Y:S02]  /*61f0*/  FMNMX.FTZ R153, R155, R2, !PT ;  /* 0x000000029b997209 */ /* 0x000fe40007810000 */
[C---:B------:R-:W-:Y:S01]  /*6200*/  FSETP.NEU.FTZ.AND P4, PT, R152.reuse, -INF , PT ;  /* 0xff8000009800780b */ /* 0x040fe20003f9d000 */
[----:B------:R-:W-:Y:S01]  /*6210*/  FMUL.FTZ R187, R152, UR5 ;  /* 0x0000000598bb7c20 */ /* 0x000fe20008410000 */
[----:B------:R-:W-:Y:S02]  /*6220*/  FMNMX.FTZ R2, R158, R153, !PT ;  /* 0x000000999e027209 */ /* 0x000fe40007810000 */
[----:B------:R-:W-:Y:S02]  /*6230*/  ISETP.GT.AND P2, PT, R186, 0x39, P2 ;  /* 0x00000039ba00780c */ /* 0x000fe40001744270 */
[----:B------:R-:W-:Y:S02]  /*6240*/  FMNMX.FTZ R153, R159, R2, !PT ;  /* 0x000000029f997209 */ /* 0x000fe40007810000 */
[----:B------:R-:W-:-:S02]  /*6250*/  ISETP.LT.OR P3, PT, R184, 0x39, P3 ;  /* 0x00000039b800780c */ /* 0x000fc40001f61670 */
[----:B------:R-:W-:Y:S02]  /*6260*/  FMNMX.FTZ R2, R162, R153, !PT ;  /* 0x00000099a2027209 */ /* 0x000fe40007810000 */
[----:B------:R-:W-:Y:S02]  /*6270*/  FSEL R179, R179, -INF , !P6 ;  /* 0xff800000b3b37808 */ /* 0x000fe40007000000 */
[----:B------:R-:W-:Y:S02]  /*6280*/  FMNMX.FTZ R153, R163, R2, !PT ;  /* 0x00000002a3997209 */ /* 0x000fe40007810000 */
[----:B------:R-:W-:Y:S02]  /*6290*/  FSEL R2, R187, RZ, P4 ;  /* 0x000000ffbb027208 */ /* 0x000fe40002000000 */
[----:B------:R-:W-:Y:S02]  /*62a0*/  FMNMX.FTZ R188, R166, R153, !PT ;  /* 0x00000099a6bc7209 */ /* 0x000fe40007810000 */
[----:B------:R-:W-:Y:S01]  /*62b0*/  ISETP.LT.OR P2, PT, R184, 0x3a, P2 ;  /* 0x0000003ab800780c */ /* 0x000fe20001741670 */
[--C-:B------:R-:W-:Y:S01]  /*62c0*/  FFMA.FTZ R153, R185, UR5, -R2.reuse ;  /* 0x00000005b9997c23 */ /* 0x100fe20008010802 */
[----:B------:R-:W-:Y:S01]  /*62d0*/  FMNMX.FTZ R185, R167, R188, !PT ;  /* 0x000000bca7b97209 */ /* 0x000fe20007810000 */
[--C-:B------:R-:W-:Y:S01]  /*62e0*/  FFMA.FTZ R196, R0, UR5, -R2.reuse ;  /* 0x0000000500c47c23 */ /* 0x100fe20008010802 */
[----:B------:R-:W-:Y:S01]  /*62f0*/  FSEL R182, R182, -INF , !P3 ;  /* 0xff800000b6b67808 */ /* 0x000fe20005800000 */
[--C-:B------:R-:W-:Y:S01]  /*6300*/  FFMA.FTZ R198, R156, UR5, -R2.reuse ;  /* 0x000000059cc67c23 */ /* 0x100fe20008010802 */
[----:B------:R-:W-:Y:S01]  /*6310*/  FMNMX.FTZ R188, R170, R185, !PT ;  /* 0x000000b9aabc7209 */ /* 0x000fe20007810000 */
[--C-:B------:R-:W-:Y:S01]  /*6320*/  FFMA.FTZ R192, R160, UR5, -R2.reuse ;  /* 0x00000005a0c07c23 */ /* 0x100fe20008010802 */
[----:B------:R-:W-:Y:S01]  /*6330*/  FSEL R183, R183, -INF , !P2 ;  /* 0xff800000b7b77808 */ /* 0x000fe20005000000 */
[--C-:B------:R-:W-:Y:S01]  /*6340*/  FFMA.FTZ R157, R157, UR5, -R2.reuse ;  /* 0x000000059d9d7c23 */ /* 0x100fe20008010802 */
[----:B------:R-:W-:Y:S01]  /*6350*/  FMNMX.FTZ R185, R171, R188, !PT ;  /* 0x000000bcabb97209 */ /* 0x000fe20007810000 */
[--C-:B------:R-:W-:Y:S01]  /*6360*/  FFMA.FTZ R161, R161, UR5, -R2.reuse ;  /* 0x00000005a1a17c23 */ /* 0x100fe20008010802 */
[----:B------:R-:W-:Y:S01]  /*6370*/  FSEL R187, R152, RZ, P4 ;  /* 0x000000ff98bb7208 */ /* 0x000fe20002000000 */
[--C-:B------:R-:W-:Y:S01]  /*6380*/  FFMA.FTZ R194, R164, UR5, -R2.reuse ;  /* 0x00000005a4c27c23 */ /* 0x100fe20008010802 */
[----:B------:R-:W-:Y:S01]  /*6390*/  FMNMX.FTZ R0, R174, R185, !PT ;  /* 0x000000b9ae007209 */ /* 0x000fe20007810000 */
[--C-:B------:R-:W-:Y:S01]  /*63a0*/  FFMA.FTZ R165, R165, UR5, -R2.reuse ;  /* 0x00000005a5a57c23 */ /* 0x100fe20008010802 */
[----:B------:R-:W-:Y:S01]  /*63b0*/  FFMA.FTZ R188, R168, UR5, -R2 ;  /* 0x00000005a8bc7c23 */ /* 0x000fe20008010802 */
[----:B------:R-:W-:Y:S01]  /*63c0*/  FADD.FTZ R187, -R187, R4 ;  /* 0x00000004bbbb7221 */ /* 0x000fe20000010100 */
[----:B------:R-:W-:Y:S01]  /*63d0*/  FMNMX.FTZ R185, R175, R0, !PT ;  /* 0x00000000afb97209 */ /* 0x000fe20007810000 */
[--C-:B------:R-:W-:Y:S01]  /*63e0*/  FFMA.FTZ R169, R169, UR5, -R2.reuse ;  /* 0x00000005a9a97c23 */ /* 0x100fe20008010802 */
[--C-:B------:R-:W-:Y:S01]  /*63f0*/  FFMA.FTZ R190, R172, UR5, -R2.reuse ;  /* 0x00000005acbe7c23 */ /* 0x100fe20008010802 */
[--C-:B------:R-:W-:Y:S01]  /*6400*/  FFMA.FTZ R173, R173, UR5, -R2.reuse ;  /* 0x00000005adad7c23 */ /* 0x100fe20008010802 */
[----:B------:R-:W-:Y:S01]  /*6410*/  FMNMX.FTZ R0, R178, R185, !PT ;  /* 0x000000b9b2007209 */ /* 0x000fe20007810000 */
[--C-:B------:R-:W-:Y:S01]  /*6420*/  FFMA.FTZ R184, R176, UR5, -R2.reuse ;  /* 0x00000005b0b87c23 */ /* 0x100fe20008010802 */
[--C-:B------:R-:W-:Y:S01]  /*6430*/  FFMA.FTZ R177, R177, UR5, -R2.reuse ;  /* 0x00000005b1b17c23 */ /* 0x100fe20008010802 */
[--C-:B------:R-:W-:Y:S01]  /*6440*/  FFMA.FTZ R186, R180, UR5, -R2.reuse ;  /* 0x00000005b4ba7c23 */ /* 0x100fe20008010802 */
[----:B------:R-:W-:Y:S01]  /*6450*/  FMNMX.FTZ R185, R179, R0, !PT ;  /* 0x00000000b3b97209 */ /* 0x000fe20007810000 */
[----:B------:R-:W-:Y:S01]  /*6460*/  FFMA.FTZ R181, R181, UR5, -R2 ;  /* 0x00000005b5b57c23 */ /* 0x000fe20008010802 */
[----:B------:R-:W-:Y:S01]  /*6470*/  FMUL.FTZ R187, R187, UR5 ;  /* 0x00000005bbbb7c20 */ /* 0x000fe20008410000 */
[----:B------:R-:W-:Y:S01]  /*6480*/  MUFU.EX2 R153, R153 ;  /* 0x0000009900997308 */ /* 0x000fe20000000800 */
[----:B------:R-:W-:-:S04]  /*6490*/  FMNMX.FTZ R0, R182, R185, !PT ;  /* 0x000000b9b6007209 */ /* 0x000fc80007810000 */
[----:B------:R-:W-:-:S03]  /*64a0*/  FMNMX.FTZ R0, R183, R0, !PT ;  /* 0x00000000b7007209 */ /* 0x000fc60007810000 */
[----:B------:R-:W-:Y:S02]  /*64b0*/  MUFU.EX2 R196, R196 ;  /* 0x000000c400c47308 */ /* 0x000fe40000000800 */
[----:B------:R-:W0:Y:S06]  /*64c0*/  SHFL.BFLY PT, R185, R0, 0x2, 0x1f ;  /* 0x0c401f0000b97f89 */ /* 0x000e2c00000e0000 */
[----:B------:R-:W-:Y:S08]  /*64d0*/  MUFU.EX2 R198, R198 ;  /* 0x000000c600c67308 */ /* 0x000ff00000000800 */
[----:B------:R-:W-:Y:S08]  /*64e0*/  MUFU.EX2 R157, R157 ;  /* 0x0000009d009d7308 */ /* 0x000ff00000000800 */
[----:B------:R-:W-:Y:S01]  /*64f0*/  MUFU.EX2 R192, R192 ;  /* 0x000000c000c07308 */ /* 0x000fe20000000800 */
[----:B0-----:R-:W-:-:S05]  /*6500*/  FMNMX.FTZ R185, R0, R185, !PT ;  /* 0x000000b900b97209 */ /* 0x001fca0007810000 */
[----:B------:R-:W0:Y:S02]  /*6510*/  SHFL.BFLY PT, R156, R185, 0x1, 0x1f ;  /* 0x0c201f00b99c7f89 */ /* 0x000e2400000e0000 */
[----:B------:R-:W1:Y:S08]  /*6520*/  MUFU.EX2 R0, R187 ;  /* 0x000000bb00007308 */ /* 0x000e700000000800 */
[----:B------:R-:W2:Y:S08]  /*6530*/  MUFU.EX2 R161, R161 ;  /* 0x000000a100a17308 */ /* 0x000eb00000000800 */
[----:B------:R-:W-:Y:S01]  /*6540*/  MUFU.EX2 R194, R194 ;  /* 0x000000c200c27308 */ /* 0x000fe20000000800 */
[----:B0-----:R-:W-:-:S07]  /*6550*/  FMNMX.FTZ R156, R185, R156, !PT ;  /* 0x0000009cb99c7209 */ /* 0x001fce0007810000 */
[----:B------:R-:W-:Y:S01]  /*6560*/  MUFU.EX2 R165, R165 ;  /* 0x000000a500a57308 */ /* 0x000fe20000000800 */
[C---:B------:R-:W-:Y:S01]  /*6570*/  FSETP.NEU.FTZ.AND P2, PT, R156.reuse, -INF , PT ;  /* 0xff8000009c00780b */ /* 0x040fe20003f5d000 */
[----:B------:R-:W-:-:S03]  /*6580*/  FMUL.FTZ R160, R156, UR5 ;  /* 0x000000059ca07c20 */ /* 0x000fc60008410000 */
[----:B------:R-:W-:-:S03]  /*6590*/  FSEL R2, R156, RZ, P2 ;  /* 0x000000ff9c027208 */ /* 0x000fc60001000000 */
[----:B------:R-:W-:Y:S01]  /*65a0*/  MUFU.EX2 R188, R188 ;  /* 0x000000bc00bc7308 */ /* 0x000fe20000000800 */
[----:B------:R-:W-:Y:S02]  /*65b0*/  FSEL R160, R160, RZ, P2 ;  /* 0x000000ffa0a07208 */ /* 0x000fe40001000000 */
[----:B------:R-:W-:Y:S01]  /*65c0*/  ISETP.GT.AND P2, PT, R205, UR58, PT ;  /* 0x0000003acd007c0c */ /* 0x000fe2000bf44270 */
[----:B------:R-:W-:Y:S01]  /*65d0*/  FADD.FTZ R2, -R2, R3 ;  /* 0x0000000302027221 */ /* 0x000fe20000010100 */
[----:B-1----:R-:W-:Y:S01]  /*65e0*/  FFMA.FTZ R3, R0, R16, R153 ;  /* 0x0000001000037223 */ /* 0x002fe20000010099 */
[--C-:B------:R-:W-:Y:S01]  /*65f0*/  FFMA.FTZ R197, R154, UR5, -R160.reuse ;  /* 0x000000059ac57c23 */ /* 0x100fe200080108a0 */
[--C-:B------:R-:W-:Y:S01]  /*6600*/  FFMA.FTZ R4, R155, UR5, -R160.reuse ;  /* 0x000000059b047c23 */ /* 0x100fe200080108a0 */
[----:B------:R-:W-:Y:S01]  /*6610*/  FMUL.FTZ R2, R2, UR5 ;  /* 0x0000000502027c20 */ /* 0x000fe20008410000 */
[--C-:B------:R-:W-:Y:S01]  /*6620*/  FFMA.FTZ R199, R158, UR5, -R160.reuse ;  /* 0x000000059ec77c23 */ /* 0x100fe200080108a0 */
[--C-:B------:R-:W-:Y:S01]  /*6630*/  FFMA.FTZ R154, R159, UR5, -R160.reuse ;  /* 0x000000059f9a7c23 */ /* 0x100fe200080108a0 */
[--C-:B------:R-:W-:Y:S01]  /*6640*/  FFMA.FTZ R193, R162, UR5, -R160.reuse ;  /* 0x00000005a2c17c23 */ /* 0x100fe200080108a0 */
        /* <DEDUP_REMOVED lines=8> */
[----:B------:R-:W0:Y:S01]  /*66d0*/  MUFU.EX2 R2, R2 ;  /* 0x0000000200027308 */ /* 0x000e220000000800 */
[----:B------:R-:W-:Y:S01]  /*66e0*/  FADD.FTZ R3, R157, R16 ;  /* 0x000000109d037221 */ /* 0x000fe20000010000 */
[--C-:B------:R-:W-:Y:S01]  /*66f0*/  FFMA.FTZ R191, R174, UR5, -R160.reuse ;  /* 0x00000005aebf7c23 */ /* 0x100fe200080108a0 */
[--C-:B------:R-:W-:Y:S01]  /*6700*/  FFMA.FTZ R185, R178, UR5, -R160.reuse ;  /* 0x00000005b2b97c23 */ /* 0x100fe200080108a0 */
[--C-:B------:R-:W-:Y:S01]  /*6710*/  FFMA.FTZ R179, R179, UR5, -R160.reuse ;  /* 0x00000005b3b37c23 */ /* 0x100fe200080108a0 */
[----:B------:R-:W-:Y:S01]  /*6720*/  FADD.FTZ R166, R192, R3 ;  /* 0x00000003c0a67221 */ /* 0x000fe20000010000 */
[----:B------:R-:W-:Y:S01]  /*6730*/  FFMA.FTZ R182, R182, UR5, -R160 ;  /* 0x00000005b6b67c23 */ /* 0x000fe200080108a0 */
[----:B------:R-:W-:Y:S01]  /*6740*/  IMAD.U32 R155, RZ, RZ, UR10 ;  /* 0x0000000aff9b7e24 */ /* 0x000fe2000f8e00ff */
[----:B------:R-:W1:Y:S01]  /*6750*/  MUFU.EX2 R4, R4 ;  /* 0x0000000400047308 */ /* 0x000e620000000800 */
[----:B------:R-:W-:Y:S01]  /*6760*/  F2FP.F16.F32.PACK_AB R196, R196, R153 ;  /* 0x00000099c4c4723e */ /* 0x000fe200000000ff */
[----:B------:R-:W-:Y:S01]  /*6770*/  VIADD R205, R205, 0xffffffff ;  /* 0xffffffffcdcd7836 */ /* 0x000fe20000000000 */
[----:B------:R-:W-:Y:S01]  /*6780*/  F2FP.F16.F32.PACK_AB R198, R157, R198 ;  /* 0x000000c69dc6723e */ /* 0x000fe200000000ff */
[----:B------:R-:W-:Y:S01]  /*6790*/  @!P1 VIADD R155, R155, 0x30860 ;  /* 0x000308609b9b9836 */ /* 0x000fe20000000000 */
[----:B--2---:R-:W-:-:S03]  /*67a0*/  F2FP.F16.F32.PACK_AB R192, R161, R192 ;  /* 0x000000c0a1c0723e */ /* 0x004fc600000000ff */
[----:B------:R-:W2:Y:S01]  /*67b0*/  MUFU.EX2 R199, R199 ;  /* 0x000000c700c77308 */ /* 0x000ea20000000800 */
[----:B0-----:R-:W-:Y:S01]  /*67c0*/  FFMA.FTZ R5, R2, R5, R197 ;  /* 0x0000000502057223 */ /* 0x001fe200000100c5 */
[----:B------:R-:W-:-:S04]  /*67d0*/  @!P1 PRMT R155, RZ, 0x654, R155 ;  /* 0x00000654ff9b9816 */ /* 0x000fc8000000009b */
[----:B------:R0:W-:Y:S02]  /*67e0*/  @!P1 SYNCS.ARRIVE.TRANS64.RED.A1T0 RZ, [R155+URZ], RZ ;  /* 0x000000ff9bff99a7 */ /* 0x0001e4000810043f */
[----:B------:R-:W3:Y:S01]  /*67f0*/  MUFU.EX2 R154, R154 ;  /* 0x0000009a009a7308 */ /* 0x000ee20000000800 */
[C---:B-1----:R-:W-:Y:S01]  /*6800*/  FADD.FTZ R16, R4.reuse, R5 ;  /* 0x0000000504107221 */ /* 0x042fe20000010000 */
[----:B------:R-:W-:Y:S01]  /*6810*/  FADD.FTZ R5, R161, R166 ;  /* 0x000000a6a1057221 */ /* 0x000fe20000010000 */
[--C-:B------:R-:W-:Y:S01]  /*6820*/  FFMA.FTZ R166, R175, UR5, -R160.reuse ;  /* 0x00000005afa67c23 */ /* 0x100fe200080108a0 */
[----:B------:R-:W-:Y:S01]  /*6830*/  FFMA.FTZ R160, R183, UR5, -R160 ;  /* 0x00000005b7a07c23 */ /* 0x000fe200080108a0 */
[----:B------:R-:W-:Y:S01]  /*6840*/  F2FP.F16.F32.PACK_AB R197, R4, R197 ;  /* 0x000000c504c5723e */ /* 0x000fe200000000ff */
[----:B------:R-:W-:Y:S01]  /*6850*/  FADD.FTZ R168, R194, R5 ;  /* 0x00000005c2a87221 */ /* 0x000fe20000010000 */
[----:B------:R-:W-:Y:S01]  /*6860*/  F2FP.F16.F32.PACK_AB R194, R165, R194 ;  /* 0x000000c2a5c2723e */ /* 0x000fe200000000ff */
[----:B------:R-:W1:Y:S01]  /*6870*/  MUFU.EX2 R193, R193 ;  /* 0x000000c100c17308 */ /* 0x000e620000000800 */
[----:B--2---:R-:W-:Y:S01]  /*6880*/  FADD.FTZ R3, R199, R16 ;  /* 0x00000010c7037221 */ /* 0x004fe20000010000 */
[----:B------:R-:W-:Y:S01]  /*6890*/  FADD.FTZ R5, R165, R168 ;  /* 0x000000a8a5057221 */ /* 0x000fe20000010000 */
[----:B------:R-:W-:-:S03]  /*68a0*/  IMAD.MOV.U32 R4, RZ, RZ, R152 ;  /* 0x000000ffff047224 */ /* 0x000fc600078e0098 */
[----:B------:R-:W-:Y:S02]  /*68b0*/  FADD.FTZ R168, R188, R5 ;  /* 0x00000005bca87221 */ /* 0x000fe40000010000 */
[----:B------:R-:W2:Y:S01]  /*68c0*/  MUFU.EX2 R158, R158 ;  /* 0x0000009e009e7308 */ /* 0x000ea20000000800 */
[C---:B---3--:R-:W-:Y:S01]  /*68d0*/  FADD.FTZ R16, R154.reuse, R3 ;  /* 0x000000039a107221 */ /* 0x048fe20000010000 */
[----:B------:R-:W-:-:S06]  /*68e0*/  F2FP.F16.F32.PACK_AB R199, R154, R199 ;  /* 0x000000c79ac7723e */ /* 0x000fcc00000000ff */
[----:B------:R-:W3:Y:S01]  /*68f0*/  MUFU.EX2 R195, R195 ;  /* 0x000000c300c37308 */ /* 0x000ee20000000800 */
[----:B-1----:R-:W-:-:S07]  /*6900*/  FADD.FTZ R3, R193, R16 ;  /* 0x00000010c1037221 */ /* 0x002fce0000010000 */
[----:B------:R-:W1:Y:S01]  /*6910*/  MUFU.EX2 R169, R169 ;  /* 0x000000a900a97308 */ /* 0x000e620000000800 */
[C---:B--2---:R-:W-:Y:S01]  /*6920*/  FADD.FTZ R16, R158.reuse, R3 ;  /* 0x000000039e107221 */ /* 0x044fe20000010000 */
[----:B------:R-:W-:-:S06]  /*6930*/  F2FP.F16.F32.PACK_AB R193, R158, R193 ;  /* 0x000000c19ec1723e */ /* 0x000fcc00000000ff */
[----:B------:R-:W2:Y:S01]  /*6940*/  MUFU.EX2 R162, R162 ;  /* 0x000000a200a27308 */ /* 0x000ea20000000800 */
[----:B---3--:R-:W-:-:S07]  /*6950*/  FADD.FTZ R3, R195, R16 ;  /* 0x00000010c3037221 */ /* 0x008fce0000010000 */
[----:B------:R-:W3:Y:S01]  /*6960*/  MUFU.EX2 R190, R190 ;  /* 0x000000be00be7308 */ /* 0x000ee20000000800 */
[C---:B-1----:R-:W-:Y:S01]  /*6970*/  FADD.FTZ R5, R169.reuse, R168 ;  /* 0x000000a8a9057221 */ /* 0x042fe20000010000 */
[----:B------:R-:W-:-:S06]  /*6980*/  F2FP.F16.F32.PACK_AB R188, R169, R188 ;  /* 0x000000bca9bc723e */ /* 0x000fcc00000000ff */
[----:B------:R-:W1:Y:S01]  /*6990*/  MUFU.EX2 R189, R189 ;  /* 0x000000bd00bd7308 */ /* 0x000e620000000800 */
[C---:B--2---:R-:W-:Y:S01]  /*69a0*/  FADD.FTZ R16, R162.reuse, R3 ;  /* 0x00000003a2107221 */ /* 0x044fe20000010000 */
[----:B------:R-:W-:-:S06]  /*69b0*/  F2FP.F16.F32.PACK_AB R195, R162, R195 ;  /* 0x000000c3a2c3723e */ /* 0x000fcc00000000ff */
[----:B------:R-:W2:Y:S01]  /*69c0*/  MUFU.EX2 R173, R173 ;  /* 0x000000ad00ad7308 */ /* 0x000ea20000000800 */
[----:B---3--:R-:W-:-:S07]  /*69d0*/  FADD.FTZ R168, R190, R5 ;  /* 0x00000005bea87221 */ /* 0x008fce0000010000 */
[----:B------:R-:W3:Y:S01]  /*69e0*/  MUFU.EX2 R164, R164 ;  /* 0x000000a400a47308 */ /* 0x000ee20000000800 */
[----:B-1----:R-:W-:-:S07]  /*69f0*/  FADD.FTZ R3, R189, R16 ;  /* 0x00000010bd037221 */ /* 0x002fce0000010000 */
[----:B------:R-:W1:Y:S01]  /*6a00*/  MUFU.EX2 R184, R184 ;  /* 0x000000b800b87308 */ /* 0x000e620000000800 */
[C---:B--2---:R-:W-:Y:S01]  /*6a10*/  FADD.FTZ R5, R173.reuse, R168 ;  /* 0x000000a8ad057221 */ /* 0x044fe20000010000 */
[----:B------:R-:W-:-:S06]  /*6a20*/  F2FP.F16.F32.PACK_AB R190, R173, R190 ;  /* 0x000000beadbe723e */ /* 0x000fcc00000000ff */
[----:B------:R-:W2:Y:S01]  /*6a30*/  MUFU.EX2 R191, R191 ;  /* 0x000000bf00bf7308 */ /* 0x000ea20000000800 */
[C---:B---3--:R-:W-:Y:S01]  /*6a40*/  FADD.FTZ R16, R164.reuse, R3 ;  /* 0x00000003a4107221 */ /* 0x048fe20000010000 */
[----:B------:R-:W-:-:S06]  /*6a50*/  F2FP.F16.F32.PACK_AB R189, R164, R189 ;  /* 0x000000bda4bd723e */ /* 0x000fcc00000000ff */
[----:B------:R-:W3:Y:S01]  /*6a60*/  MUFU.EX2 R177, R177 ;  /* 0x000000b100b17308 */ /* 0x000ee20000000800 */
[----:B-1----:R-:W-:-:S07]  /*6a70*/  FADD.FTZ R168, R184, R5 ;  /* 0x00000005b8a87221 */ /* 0x002fce0000010000 */
[----:B------:R-:W1:Y:S01]  /*6a80*/  MUFU.EX2 R166, R166 ;  /* 0x000000a600a67308 */ /* 0x000e620000000800 */
[----:B--2---:R-:W-:-:S07]  /*6a90*/  FADD.FTZ R3, R191, R16 ;  /* 0x00000010bf037221 */ /* 0x004fce0000010000 */
[----:B------:R-:W2:Y:S01]  /*6aa0*/  MUFU.EX2 R185, R185 ;  /* 0x000000b900b97308 */ /* 0x000ea20000000800 */
[C---:B---3--:R-:W-:Y:S01]  /*6ab0*/  FADD.FTZ R5, R177.reuse, R168 ;  /* 0x000000a8b1057221 */ /* 0x048fe20000010000 */
[----:B------:R-:W-:-:S06]  /*6ac0*/  F2FP.F16.F32.PACK_AB R184, R177, R184 ;  /* 0x000000b8b1b8723e */ /* 0x000fcc00000000ff */
[----:B------:R-:W3:Y:S01]  /*6ad0*/  MUFU.EX2 R179, R179 ;  /* 0x000000b300b37308 */ /* 0x000ee20000000800 */
[C---:B-1----:R-:W-:Y:S01]  /*6ae0*/  FADD.FTZ R168, R166.reuse, R3 ;  /* 0x00000003a6a87221 */ /* 0x042fe20000010000 */
[----:B------:R-:W-:Y:S01]  /*6af0*/  F2FP.F16.F32.PACK_AB R191, R166, R191 ;  /* 0x000000bfa6bf723e */ /* 0x000fe200000000ff */
[----:B------:R-:W-:-:S05]  /*6b00*/  IMAD.MOV.U32 R3, RZ, RZ, R156 ;  /* 0x000000ffff037224 */ /* 0x000fca00078e009c */
[----:B------:R-:W1:Y:S01]  /*6b10*/  MUFU.EX2 R186, R186 ;  /* 0x000000ba00ba7308 */ /* 0x000e620000000800 */
[----:B--2---:R-:W-:-:S07]  /*6b20*/  FADD.FTZ R168, R185, R168 ;  /* 0x000000a8b9a87221 */ /* 0x004fce0000010000 */
[----:B------:R-:W2:Y:S01]  /*6b30*/  MUFU.EX2 R187, R182 ;  /* 0x000000b600bb7308 */ /* 0x000ea20000000800 */
[C---:B---3--:R-:W-:Y:S01]  /*6b40*/  FADD.FTZ R168, R179.reuse, R168 ;  /* 0x000000a8b3a87221 */ /* 0x048fe20000010000 */
[----:B------:R-:W-:-:S06]  /*6b50*/  F2FP.F16.F32.PACK_AB R185, R179, R185 ;  /* 0x000000b9b3b9723e */ /* 0x000fcc00000000ff */
[----:B------:R-:W3:Y:S01]  /*6b60*/  MUFU.EX2 R181, R181 ;  /* 0x000000b500b57308 */ /* 0x000ee20000000800 */
[----:B-1----:R-:W-:-:S07]  /*6b70*/  FADD.FTZ R16, R186, R5 ;  /* 0x00000005ba107221 */ /* 0x002fce0000010000 */
[----:B------:R-:W1:Y:S01]  /*6b80*/  MUFU.EX2 R160, R160 ;  /* 0x000000a000a07308 */ /* 0x000e620000000800 */
[----:B--2---:R-:W-:Y:S01]  /*6b90*/  FADD.FTZ R168, R187, R168 ;  /* 0x000000a8bba87221 */ /* 0x004fe20000010000 */
[C---:B---3--:R-:W-:Y:S01]  /*6ba0*/  FADD.FTZ R16, R181.reuse, R16 ;  /* 0x00000010b5107221 */ /* 0x048fe20000010000 */
[----:B------:R-:W-:Y:S02]  /*6bb0*/  F2FP.F16.F32.PACK_AB R186, R181, R186 ;  /* 0x000000bab5ba723e */ /* 0x000fe400000000ff */
[C---:B-1----:R-:W-:Y:S01]  /*6bc0*/  FADD.FTZ R5, R160.reuse, R168 ;  /* 0x000000a8a0057221 */ /* 0x042fe20000010000 */
[----:B------:R-:W-:Y:S01]  /*6bd0*/  F2FP.F16.F32.PACK_AB R187, R160, R187 ;  /* 0x000000bba0bb723e */ /* 0x000fe200000000ff */
[----:B0-----:R-:W-:Y:S06]  /*6be0*/  @P2 BRA `(.L_x_1195) ;  /* 0xffffffd800242947 */ /* 0x001fec000383ffff */
[----:B------:R-:W-:Y:S01]  /*6bf0*/  IMAD.MOV.U32 R3, RZ, RZ, R156 ;  /* 0x000000ffff037224 */ /* 0x000fe200078e009c */
[----:B------:R-:W-:Y:S01]  /*6c00*/  UMOV UR36, UR4 ;  /* 0x0000000400247c82 */ /* 0x000fe20008000000 */
[----:B------:R-:W-:Y:S01]  /*6c10*/  IMAD.MOV.U32 R4, RZ, RZ, R152 ;  /* 0x000000ffff047224 */ /* 0x000fe200078e0098 */
[----:B------:R-:W-:-:S06]  /*6c20*/  UMOV UR38, UR7 ;  /* 0x0000000700267c82 */ /* 0x000fcc0008000000 */
.L_x_1178:
[----:B------:R-:W0:Y:S01]  /*6c30*/  LDC R152, c[0x0][0x448] ;  /* 0x00011200ff987b82 */ /* 0x000e220000000800 */
[----:B------:R-:W-:Y:S01]  /*6c40*/  UIADD3 UR4, UR60, 0x7f, URZ ;  /* 0x0000007f3c047890 */ /* 0x000fe2000fffe03f */
[----:B------:R-:W-:-:S05]  /*6c50*/  IADD3 R155, -R21, 0x1, RZ ;  /* 0x00000001159b7810 */ /* 0x000fca0007ffe1ff */
[----:B------:R-:W-:Y:S01]  /*6c60*/  IMAD.U32 R21, RZ, RZ, UR4 ;  /* 0x00000004ff157e24 */ /* 0x000fe2000f8e00ff */
[----:B------:R-:W1:Y:S01]  /*6c70*/  LDC R154, c[0x0][0x9e4] ;  /* 0x00027900ff9a7b82 */ /* 0x000e620000000800 */
[----:B------:R-:W-:Y:S01]  /*6c80*/  IMAD R20, R20, UR39, R155 ;  /* 0x0000002714147c24 */ /* 0x000fe2000f8e029b */
[----:B0-----:R-:W-:Y:S02]  /*6c90*/  ISETP.NE.AND P5, PT, R152, 0x1, PT ;  /* 0x000000019800780c */ /* 0x001fe40003fa5270 */
[----:B-1----:R-:W-:-:S11]  /*6ca0*/  ISETP.GE.AND P6, PT, R154, 0x1, PT ;  /* 0x000000019a00780c */ /* 0x002fd60003fc6270 */
[----:B------:R-:W0:Y:S08]  /*6cb0*/  @P5 LDC R152, c[0x0][0x44c] ;  /* 0x00011300ff985b82 */ /* 0x000e300000000800 */
[----:B------:R-:W1:Y:S01]  /*6cc0*/  @P5 LDC R153, c[0x0][0x450] ;  /* 0x00011400ff995b82 */ /* 0x000e620000000800 */
[----:B0-----:R-:W-:-:S05]  /*6cd0*/  @P5 IMAD.HI.U32 R152, R152, UR4, RZ ;  /* 0x0000000498985c27 */ /* 0x001fca000f8e00ff */
[----:B-1----:R-:W-:-:S05]  /*6ce0*/  @P5 SHF.R.U32.HI R21, RZ, R153, R152 ;  /* 0x00000099ff155219 */ /* 0x002fca0000011698 */
[----:B------:R-:W-:-:S04]  /*6cf0*/  IMAD.IADD R21, R20, 0x1, R21 ;  /* 0x0000000114157824 */ /* 0x000fc800078e0215 */
[----:B------:R-:W-:Y:S01]  /*6d00*/  VIADD R20, R21, -UR18 ;  /* 0x8000001215147c36 */ /* 0x000fe20008000000 */
[----:B------:R-:W-:Y:S06]  /*6d10*/  @!P6 BRA `(.L_x_1196) ;  /* 0x00000000003ce947 */ /* 0x000fec0003800000 */
[----:B------:R-:W-:-:S13]  /*6d20*/  ISETP.GT.AND P2, PT, R21, -0x1, PT ;  /* 0xffffffff1500780c */ /* 0x000fda0003f44270 */
[----:B------:R-:W-:Y:S05]  /*6d30*/  @P2 BRA `(.L_x_1197) ;  /* 0x00000000001c2947 */ /* 0x000fea0003800000 */
[----:B------:R-:W-:Y:S02]  /*6d40*/  ISETP.NE.AND P2, PT, R154, 0x1, PT ;  /* 0x000000019a00780c */ /* 0x000fe40003f45270 */
[----:B------:R-:W-:-:S11]  /*6d50*/  LOP3.LUT R21, RZ, R21, RZ, 0x33, !PT ;  /* 0x00000015ff157212 */ /* 0x000fd600078e33ff */
[----:B------:R-:W0:Y:S02]  /*6d60*/  @P2 LDC.64 R152, c[0x0][0x9e8] ;  /* 0x00027a00ff982b82 */ /* 0x000e240000000a00 */
[----:B0-----:R-:W-:-:S05]  /*6d70*/  @P2 IMAD.HI.U32 R152, R21, R152, RZ ;  /* 0x0000009815982227 */ /* 0x001fca00078e00ff */
[----:B------:R-:W-:-:S04]  /*6d80*/  @P2 SHF.R.U32.HI R21, RZ, R153, R152 ;  /* 0x00000099ff152219 */ /* 0x000fc80000011698 */
[----:B------:R-:W-:Y:S01]  /*6d90*/  LOP3.LUT R21, RZ, R21, RZ, 0x33, !PT ;  /* 0x00000015ff157212 */ /* 0x000fe200078e33ff */
[----:B------:R-:W-:Y:S06]  /*6da0*/  BRA `(.L_x_1198) ;  /* 0x0000000000107947 */ /* 0x000fec0003800000 */
.L_x_1197:
[----:B------:R-:W-:-:S13]  /*6db0*/  ISETP.NE.AND P2, PT, R154, 0x1, PT ;  /* 0x000000019a00780c */ /* 0x000fda0003f45270 */
[----:B------:R-:W0:Y:S02]  /*6dc0*/  @P2 LDC.64 R152, c[0x0][0x9e8] ;  /* 0x00027a00ff982b82 */ /* 0x000e240000000a00 */
[----:B0-----:R-:W-:-:S05]  /*6dd0*/  @P2 IMAD.HI.U32 R152, R21, R152, RZ ;  /* 0x0000009815982227 */ /* 0x001fca00078e00ff */
[----:B------:R-:W-:-:S07]  /*6de0*/  @P2 SHF.R.U32.HI R21, RZ, R153, R152 ;  /* 0x00000099ff152219 */ /* 0x000fce0000011698 */
.L_x_1198:
[----:B------:R-:W-:-:S05]  /*6df0*/  IMAD R21, R21, R154, RZ ;  /* 0x0000009a15157224 */ /* 0x000fca00078e02ff */
[----:B------:R-:W-:-:S07]  /*6e00*/  VIMNMX R20, R20, R21, !PT ;  /* 0x0000001514147248 */ /* 0x000fce0007fe0100 */
.L_x_1196:
[----:B------:R-:W-:Y:S01]  /*6e10*/  VIADD R20, R20, 0x3f ;  /* 0x0000003f14147836 */ /* 0x000fe20000000000 */
[----:B------:R-:W-:-:S04]  /*6e20*/  R2UR UR4, R22 ;  /* 0x00000000160472ca */ /* 0x000fc800000e0000 */
[----:B------:R-:W-:-:S04]  /*6e30*/  SHF.R.S32.HI R21, RZ, 0x1f, R20 ;  /* 0x0000001fff157819 */ /* 0x000fc80000011414 */
[----:B------:R-:W-:-:S04]  /*6e40*/  LEA.HI R21, R21, R20, RZ, 0x6 ;  /* 0x0000001415157211 */ /* 0x000fc800078f30ff */
[----:B------:R-:W-:-:S04]  /*6e50*/  SHF.R.S32.HI R20, RZ, 0x6, R21 ;  /* 0x00000006ff147819 */ /* 0x000fc80000011415 */
[----:B------:R-:W-:-:S04]  /*6e60*/  VIMNMX R20, R20, UR4, !PT ;  /* 0x0000000414147c48 */ /* 0x000fc8000ffe0100 */
[----:B------:R-:W-:-:S13]  /*6e70*/  ISETP.GE.AND P2, PT, R205, R20, PT ;  /* 0x00000014cd00720c */ /* 0x000fda0003f46270 */
[----:B------:R-:W-:Y:S05]  /*6e80*/  @!P2 BRA `(.L_x_1199) ;  /* 0x0000001c0028a947 */ /* 0x000fea0003800000 */
[----:B------:R-:W-:Y:S01]  /*6e90*/  IMAD.MOV.U32 R218, RZ, RZ, R3 ;  /* 0x000000ffffda7224 */ /* 0x000fe200078e0003 */
[----:B------:R-:W-:Y:S01]  /*6ea0*/  UMOV UR6, UR38 ;  /* 0x0000002600067c82 */ /* 0x000fe20008000000 */
[----:B------:R-:W-:Y:S01]  /*6eb0*/  IMAD.MOV.U32 R21, RZ, RZ, R4 ;  /* 0x000000ffff157224 */ /* 0x000fe200078e0004 */
[----:B------:R-:W-:Y:S01]  /*6ec0*/  UMOV UR4, UR36 ;  /* 0x0000002400047c82 */ /* 0x000fe20008000000 */
[----:B------:R-:W-:-:S05]  /*6ed0*/  ULDC UR58, c[0x0][0x988] ;  /* 0x00026200003a7ab9 */ /* 0x000fca0000000800 */
.L_x_1208:
[----:B------:R-:W-:-:S04]  /*6ee0*/  UIADD3 UR7, UR4, 0x1, URZ ;  /* 0x0000000104077890 */ /* 0x000fc8000fffe03f */
[----:B------:R-:W-:-:S04]  /*6ef0*/  UISETP.NE.AND UP0, UPT, UR7, 0x2, UPT ;  /* 0x000000020700788c */ /* 0x000fc8000bf05270 */
[----:B------:R-:W-:Y:S02]  /*6f00*/  USEL UR7, UR7, URZ, UP0 ;  /* 0x0000003f07077287 */ /* 0x000fe40008000000 */
[----:B------:R-:W-:-:S04]  /*6f10*/  USEL UR38, URZ, 0x1, UP0 ;  /* 0x000000013f267887 */ /* 0x000fc80008000000 */
[----:B------:R-:W-:Y:S01]  /*6f20*/  ULOP3.LUT UR38, UR6, UR38, URZ, 0x3c, !UPT ;  /* 0x0000002606267292 */ /* 0x000fe2000f8e3c3f */
[----:B------:R-:W-:Y:S01]  /*6f30*/  UMOV UR36, UR7 ;  /* 0x0000000700247c82 */ /* 0x000fe20008000000 */
[----:B------:R-:W-:Y:S10]  /*6f40*/  @!P0 BRA `(.L_x_1200) ;  /* 0x0000000000048947 */ /* 0x000ff40003800000 */
[----:B------:R-:W-:Y:S01]  /*6f50*/  BPT.TRAP 0x1 ;  /* 0x000000040000795c */ /* 0x000fe20000300000 */
.L_x_1200:
[----:B------:R-:W-:Y:S01]  /*6f60*/  ULEA UR5, UR36, UR37, 0x3 ;  /* 0x0000002524057291 */ /* 0x000fe2000f8e183f */
[----:B------:R-:W-:-:S05]  /*6f70*/  IMAD.U32 R3, RZ, RZ, UR38 ;  /* 0x00000026ff037e24 */ /* 0x000fca000f8e00ff */
[----:B------:R-:W-:-:S04]  /*6f80*/  SHF.L.U32 R3, R3, 0x1f, RZ ;  /* 0x0000001f03037819 */ /* 0x000fc800000006ff */
[----:B------:R0:W1:Y:S01]  /*6f90*/  SYNCS.PHASECHK.TRANS64.TRYWAIT P2, [UR5+0x30830], R3 ;  /* 0x03083003ff0075a7 */ /* 0x0000620008040145 */
[----:B------:R-:W-:Y:S05]  /*6fa0*/  @!P0 BRA `(.L_x_1201) ;  /* 0x0000000000048947 */ /* 0x000fea0003800000 */
[----:B------:R-:W-:Y:S01]  /*6fb0*/  BPT.TRAP 0x1 ;  /* 0x000000040000795c */ /* 0x000fe20000300000 */
.L_x_1201:
[----:B-1----:R-:W-:Y:S05]  /*6fc0*/  @P2 BRA `(.L_x_1202) ;  /* 0x0000000000082947 */ /* 0x002fea0003800000 */
[----:B------:R-:W1:Y:S02]  /*6fd0*/  SYNCS.PHASECHK.TRANS64.TRYWAIT P2, [UR5+0x30830], R3 ;  /* 0x03083003ff0075a7 */ /* 0x000e640008040145 */
[----:B-1----:R-:W-:Y:S05]  /*6fe0*/  @!P2 BRA `(.L_x_1203) ;  /* 0x000000dc00bca947 */ /* 0x002fea0003800000 */
.L_x_1202:
        /* <DEDUP_REMOVED lines=223> */
.L_x_1204:
[----:B------:R-:W-:Y:S01]  /*7de0*/  ULEA UR14, UR4, UR37, 0x3 ;  /* 0x00000025040e7291 */ /* 0x000fe2000f8e183f */
[----:B------:R-:W-:-:S05]  /*7df0*/  IMAD.U32 R0, RZ, RZ, UR6 ;  /* 0x00000006ff007e24 */ /* 0x000fca000f8e00ff */
[----:B------:R-:W-:-:S04]  /*7e00*/  SHF.L.U32 R0, R0, 0x1f, RZ ;  /* 0x0000001f00007819 */ /* 0x000fc800000006ff */
[----:B------:R2:W3:Y:S01]  /*7e10*/  SYNCS.PHASECHK.TRANS64.TRYWAIT P2, [UR14+0x30850], R0 ;  /* 0x03085000ff0075a7 */ /* 0x0004e2000804014e */
[----:B------:R-:W-:Y:S05]  /*7e20*/  @!P0 BRA `(.L_x_1205) ;  /* 0x0000000000048947 */ /* 0x000fea0003800000 */
[----:B------:R-:W-:Y:S01]  /*7e30*/  BPT.TRAP 0x1 ;  /* 0x000000040000795c */ /* 0x000fe20000300000 */
.L_x_1205:
[----:B---3--:R-:W-:Y:S05]  /*7e40*/  @P2 BRA `(.L_x_1206) ;  /* 0x0000000000082947 */ /* 0x008fea0003800000 */
[----:B------:R-:W3:Y:S02]  /*7e50*/  SYNCS.PHASECHK.TRANS64.TRYWAIT P2, [UR14+0x30850], R0 ;  /* 0x03085000ff0075a7 */ /* 0x000ee4000804014e */
[----:B---3--:R-:W-:Y:S05]  /*7e60*/  @!P2 BRA `(.L_x_1207) ;  /* 0x000000d00034a947 */ /* 0x008fea0003800000 */
.L_x_1206:
[----:B------:R-:W-:Y:S01]  /*7e70*/  UIADD3 UR5, UR37, 0x400, URZ ;  /* 0x0000040025057890 */ /* 0x000fe2000fffe03f */
[----:B------:R-:W-:Y:S01]  /*7e80*/  WARPGROUP.ARRIVE ;  /* 0x00000000000079c5 */ /* 0x000fe20000000000 */
[----:B------:R-:W-:Y:S01]  /*7e90*/  UMOV UR11, 0x40000040 ;  /* 0x40000040000b7882 */ /* 0x000fe20000000000 */
[----:B0-2---:R-:W-:Y:S01]  /*7ea0*/  FMNMX.FTZ R0, R152, R21, !PT ;  /* 0x0000001598007209 */ /* 0x005fe20007810000 */
[----:B------:R-:W-:Y:S01]  /*7eb0*/  USHF.R.U32.HI UR5, URZ, 0x4, UR5 ;  /* 0x000000043f057899 */ /* 0x000fe20008011605 */
[----:B------:R-:W-:Y:S01]  /*7ec0*/  ISETP.GT.AND P2, PT, R205, R20, PT ;  /* 0x00000014cd00720c */ /* 0x000fe20003f44270 */
[----:B------:R-:W-:Y:S01]  /*7ed0*/  UMOV UR6, UR38 ;  /* 0x0000002600067c82 */ /* 0x000fe20008000000 */
[----:B-1----:R-:W-:Y:S01]  /*7ee0*/  FMNMX.FTZ R3, R153, R0, !PT ;  /* 0x0000000099037209 */ /* 0x002fe20007810000 */
[----:B------:R-:W-:Y:S01]  /*7ef0*/  ULOP3.LUT UR5, UR5, 0x3fff, URZ, 0xc0, !UPT ;  /* 0x00003fff05057892 */ /* 0x000fe2000f8ec03f */
[----:B------:R-:W-:Y:S02]  /*7f00*/  VIADD R205, R205, 0xffffffff ;  /* 0xffffffffcdcd7836 */ /* 0x000fe40000000000 */
[----:B------:R-:W-:Y:S01]  /*7f10*/  FMNMX.FTZ R0, R156, R3, !PT ;  /* 0x000000039c007209 */ /* 0x000fe20007810000 */
[----:B------:R-:W-:-:S03]  /*7f20*/  ULOP3.LUT UR5, UR5, 0x2000000, URZ, 0xfc, !UPT ;  /* 0x0200000005057892 */ /* 0x000fc6000f8efc3f */
[----:B------:R-:W-:Y:S01]  /*7f30*/  FMNMX.FTZ R3, R157, R0, !PT ;  /* 0x000000009d037209 */ /* 0x000fe20007810000 */
[----:B------:R-:W-:-:S03]  /*7f40*/  ULEA UR4, UR4, UR5, 0xb ;  /* 0x0000000504047291 */ /* 0x000fc6000f8e583f */
[----:B------:R-:W-:Y:S01]  /*7f50*/  FMNMX.FTZ R0, R160, R3, !PT ;  /* 0x00000003a0007209 */ /* 0x000fe20007810000 */
[----:B------:R-:W-:-:S03]  /*7f60*/  UMOV UR5, UR58 ;  /* 0x0000003a00057c82 */ /* 0x000fc60008000000 */
[----:B------:R-:W-:Y:S01]  /*7f70*/  UMOV UR10, UR4 ;  /* 0x00000004000a7c82 */ /* 0x000fe20008000000 */
[----:B------:R-:W-:Y:S01]  /*7f80*/  FMNMX.FTZ R3, R161, R0, !PT ;  /* 0x00000000a1037209 */ /* 0x000fe20007810000 */
[----:B------:R-:W-:Y:S01]  /*7f90*/  HGMMA.64x256x16.F32 R24, R196, gdesc[UR8].tnspB, R24, gsb0 ;  /* 0x43e00008c4187df0 */ /* 0x000fe20008000818 */
[----:B------:R-:W-:Y:S01]  /*7fa0*/  UIADD3 UR10, UR4, 0x80, URZ ;  /* 0x00000080040a7890 */ /* 0x000fe2000fffe03f */
[----:B------:R-:W-:Y:S01]  /*7fb0*/  UMOV UR11, 0x40000040 ;  /* 0x40000040000b7882 */ /* 0x000fe20000000000 */
        /* <DEDUP_REMOVED lines=23> */
[----:B------:R-:W-:Y:S01]  /*8130*/  UMOV UR4, UR36 ;  /* 0x0000002400047c82 */ /* 0x000fe20008000000 */
[----:B------:R-:W-:Y:S02]  /*8140*/  WARPGROUP.DEPBAR.LE gsb0, 0x0 ;  /* 0x00008000000079c5 */ /* 0x000fe40000010000 */
[----:B------:R-:W-:Y:S01]  /*8150*/  WARPGROUP.ARRIVE ;  /* 0x00000000000079c5 */ /* 0x000fe20000000000 */
[----:B0-----:R-:W-:Y:S02]  /*8160*/  FMNMX.FTZ R188, R2, R3, !PT ;  /* 0x0000000302bc7209 */ /* 0x001fe40007810000 */
[----:B------:R-:W-:-:S15]  /*8170*/  FMNMX.FTZ R3, R155, R0, !PT ;  /* 0x000000009b037209 */ /* 0x000fde0007810000 */
[----:B------:R-:W-:-:S03]  /*8180*/  NOP ;  /* 0x0000000000007918 */ /* 0x000fc60000000000 */
[----:B------:R-:W-:Y:S01]  /*8190*/  HGMMA.64x256x16.F32 R24, R184, gdesc[UR8].tnspB, R24, gsb0 ;  /* 0x43e00008b8187df0 */ /* 0x000fe20008000818 */
[----:B------:R-:W0:Y:S01]  /*81a0*/  SHFL.BFLY PT, R189, R188, 0x1, 0x1f ;  /* 0x0c201f00bcbd7f89 */ /* 0x000e2200000e0000 */
[----:B------:R-:W-:-:S04]  /*81b0*/  FMNMX.FTZ R0, R158, R3, !PT ;  /* 0x000000039e007209 */ /* 0x000fc80007810000 */
[----:B------:R-:W-:-:S04]  /*81c0*/  FMNMX.FTZ R3, R159, R0, !PT ;  /* 0x000000009f037209 */ /* 0x000fc80007810000 */
[----:B------:R-:W-:-:S04]  /*81d0*/  FMNMX.FTZ R0, R162, R3, !PT ;  /* 0x00000003a2007209 */ /* 0x000fc80007810000 */
[----:B------:R-:W-:Y:S02]  /*81e0*/  FMNMX.FTZ R3, R163, R0, !PT ;  /* 0x00000000a3037209 */ /* 0x000fe40007810000 */
[----:B0-----:R-:W-:Y:S02]  /*81f0*/  FMNMX.FTZ R4, R188, R189, !PT ;  /* 0x000000bdbc047209 */ /* 0x001fe40007810000 */
[----:B------:R-:W-:-:S03]  /*8200*/  FMNMX.FTZ R188, R166, R3, !PT ;  /* 0x00000003a6bc7209 */ /* 0x000fc60007810000 */
[C---:B------:R-:W-:Y:S01]  /*8210*/  FADD.FTZ R21, -R4.reuse, R21 ;  /* 0x0000001504157221 */ /* 0x040fe20000010100 */
[----:B------:R-:W-:Y:S01]  /*8220*/  FMUL.FTZ R2, R4, UR5 ;  /* 0x0000000504027c20 */ /* 0x000fe20008410000 */
[----:B------:R-:W-:Y:S02]  /*8230*/  FMNMX.FTZ R3, R167, R188, !PT ;  /* 0x000000bca7037209 */ /* 0x000fe40007810000 */
[----:B------:R-:W-:Y:S01]  /*8240*/  FMUL.FTZ R0, R21, UR5 ;  /* 0x0000000515007c20 */ /* 0x000fe20008410000 */
[--C-:B------:R-:W-:Y:S01]  /*8250*/  FFMA.FTZ R21, R152, UR5, -R2.reuse ;  /* 0x0000000598157c23 */ /* 0x100fe20008010802 */
        /* <DEDUP_REMOVED lines=18> */
[----:B------:R-:W-:Y:S02]  /*8380*/  MUFU.EX2 R0, R0 ;  /* 0x0000000000007308 */ /* 0x000fe40000000800 */
[----:B------:R-:W-:-:S04]  /*8390*/  FMNMX.FTZ R3, R179, R152, !PT ;  /* 0x00000098b3037209 */ /* 0x000fc80007810000 */
[----:B------:R-:W-:Y:S02]  /*83a0*/  FMNMX.FTZ R152, R182, R3, !PT ;  /* 0x00000003b6987209 */ /* 0x000fe40007810000 */
[----:B------:R-:W-:Y:S02]  /*83b0*/  MUFU.EX2 R21, R21 ;  /* 0x0000001500157308 */ /* 0x000fe40000000800 */
[----:B------:R-:W-:-:S05]  /*83c0*/  FMNMX.FTZ R152, R183, R152, !PT ;  /* 0x00000098b7987209 */ /* 0x000fca0007810000 */
[----:B------:R-:W0:Y:S01]  /*83d0*/  SHFL.BFLY PT, R3, R152, 0x2, 0x1f ;  /* 0x0c401f0098037f89 */ /* 0x000e2200000e0000 */
[----:B------:R-:W-:Y:S08]  /*83e0*/  MUFU.EX2 R196, R196 ;  /* 0x000000c400c47308 */ /* 0x000ff00000000800 */
[----:B------:R-:W-:Y:S08]  /*83f0*/  MUFU.EX2 R198, R198 ;  /* 0x000000c600c67308 */ /* 0x000ff00000000800 */
[----:B------:R-:W-:Y:S01]  /*8400*/  MUFU.EX2 R189, R189 ;  /* 0x000000bd00bd7308 */ /* 0x000fe20000000800 */
[----:B0-----:R-:W-:-:S07]  /*8410*/  FMNMX.FTZ R3, R152, R3, !PT ;  /* 0x0000000398037209 */ /* 0x001fce0007810000 */
[----:B------:R-:W-:Y:S01]  /*8420*/  MUFU.EX2 R192, R192 ;  /* 0x000000c000c07308 */ /* 0x000fe20000000800 */
[----:B------:R-:W0:Y:S07]  /*8430*/  SHFL.BFLY PT, R152, R3, 0x1, 0x1f ;  /* 0x0c201f0003987f89 */ /* 0x000e2e00000e0000 */
[----:B------:R-:W-:Y:S08]  /*8440*/  MUFU.EX2 R153, R153 ;  /* 0x0000009900997308 */ /* 0x000ff00000000800 */
[----:B------:R-:W-:Y:S08]  /*8450*/  MUFU.EX2 R194, R194 ;  /* 0x000000c200c27308 */ /* 0x000ff00000000800 */
[----:B------:R-:W-:Y:S01]  /*8460*/  MUFU.EX2 R157, R157 ;  /* 0x0000009d009d7308 */ /* 0x000fe20000000800 */
[----:B0-----:R-:W-:-:S07]  /*8470*/  FMNMX.FTZ R3, R3, R152, !PT ;  /* 0x0000009803037209 */ /* 0x001fce0007810000 */
[----:B------:R-:W-:Y:S01]  /*8480*/  MUFU.EX2 R188, R188 ;  /* 0x000000bc00bc7308 */ /* 0x000fe20000000800 */
[----:B------:R-:W-:-:S04]  /*8490*/  FMUL.FTZ R152, R3, UR5 ;  /* 0x0000000503987c20 */ /* 0x000fc80008410000 */
[--C-:B------:R-:W-:Y:S01]  /*84a0*/  FFMA.FTZ R197, R154, UR5, -R152.reuse ;  /* 0x000000059ac57c23 */ /* 0x100fe20008010898 */
[--C-:B------:R-:W-:Y:S01]  /*84b0*/  FFMA.FTZ R156, R159, UR5, -R152.reuse ;  /* 0x000000059f9c7c23 */ /* 0x100fe20008010898 */
[----:B------:R-:W-:Y:S02]  /*84c0*/  IMAD.U32 R159, RZ, RZ, UR7 ;  /* 0x00000007ff9f7e24 */ /* 0x000fe4000f8e00ff */
[--C-:B------:R-:W-:Y:S01]  /*84d0*/  FFMA.FTZ R154, R155, UR5, -R152.reuse ;  /* 0x000000059b9a7c23 */ /* 0x100fe20008010898 */
[--C-:B------:R-:W-:Y:S01]  /*84e0*/  FFMA.FTZ R199, R158, UR5, -R152.reuse ;  /* 0x000000059ec77c23 */ /* 0x100fe20008010898 */
[--C-:B------:R-:W-:Y:S01]  /*84f0*/  FFMA.FTZ R193, R162, UR5, -R152.reuse ;  /* 0x00000005a2c17c23 */ /* 0x100fe20008010898 */
[----:B------:R-:W-:Y:S01]  /*8500*/  MUFU.EX2 R197, R197 ;  /* 0x000000c500c57308 */ /* 0x000fe20000000800 */
[----:B------:R-:W-:Y:S01]  /*8510*/  @!P1 LEA R159, R159, UR37, 0x3 ;  /* 0x000000259f9f9c11 */ /* 0x000fe2000f8e18ff */
[--C-:B------:R-:W-:Y:S01]  /*8520*/  FFMA.FTZ R158, R163, UR5, -R152.reuse ;  /* 0x00000005a39e7c23 */ /* 0x100fe20008010898 */
[--C-:B------:R-:W-:Y:S01]  /*8530*/  FFMA.FTZ R195, R166, UR5, -R152.reuse ;  /* 0x00000005a6c37c23 */ /* 0x100fe20008010898 */
[--C-:B------:R-:W-:Y:S01]  /*8540*/  FFMA.FTZ R160, R167, UR5, -R152.reuse ;  /* 0x00000005a7a07c23 */ /* 0x100fe20008010898 */
[----:B------:R-:W-:Y:S01]  /*8550*/  FFMA.FTZ R155, R170, UR5, -R152 ;  /* 0x00000005aa9b7c23 */ /* 0x000fe20008010898 */
[----:B------:R-:W-:-:S02]  /*8560*/  @!P1 VIADD R159, R159, 0x30840 ;  /* 0x000308409f9f9836 */ /* 0x000fc40000000000 */
[--C-:B------:R-:W-:Y:S01]  /*8570*/  FFMA.FTZ R162, R171, UR5, -R152.reuse ;  /* 0x00000005aba27c23 */ /* 0x100fe20008010898 */
[----:B------:R-:W-:Y:S01]  /*8580*/  MUFU.EX2 R154, R154 ;  /* 0x0000009a009a7308 */ /* 0x000fe20000000800 */
[--C-:B------:R-:W-:Y:S01]  /*8590*/  FFMA.FTZ R191, R174, UR5, -R152.reuse ;  /* 0x00000005aebf7c23 */ /* 0x100fe20008010898 */
[--C-:B------:R-:W-:Y:S01]  /*85a0*/  FFMA.FTZ R178, R178, UR5, -R152.reuse ;  /* 0x00000005b2b27c23 */ /* 0x100fe20008010898 */
[----:B------:R-:W-:Y:S01]  /*85b0*/  @!P1 PRMT R159, RZ, 0x654, R159 ;  /* 0x00000654ff9f9816 */ /* 0x000fe2000000009f */
[--C-:B------:R-:W-:Y:S01]  /*85c0*/  FFMA.FTZ R179, R179, UR5, -R152.reuse ;  /* 0x00000005b3b37c23 */ /* 0x100fe20008010898 */
[----:B------:R-:W-:Y:S01]  /*85d0*/  FFMA.FTZ R182, R182, UR5, -R152 ;  /* 0x00000005b6b67c23 */ /* 0x000fe20008010898 */
[----:B------:R-:W-:Y:S02]  /*85e0*/  IMAD.U32 R163, RZ, RZ, UR14 ;  /* 0x0000000effa37e24 */ /* 0x000fe4000f8e00ff */
[----:B------:R-:W-:Y:S02]  /*85f0*/  MUFU.EX2 R199, R199 ;  /* 0x000000c700c77308 */ /* 0x000fe40000000800 */
[----:B------:R-:W-:-:S05]  /*8600*/  @!P1 VIADD R163, R163, 0x30860 ;  /* 0x00030860a3a39836 */ /* 0x000fca0000000000 */
[----:B------:R-:W-:Y:S01]  /*8610*/  @!P1 PRMT R163, RZ, 0x654, R163 ;  /* 0x00000654ffa39816 */ /* 0x000fe200000000a3 */
        /* <DEDUP_REMOVED lines=13> */
[----:B------:R-:W0:Y:S01]  /*86f0*/  MUFU.EX2 R179, R179 ;  /* 0x000000b300b37308 */ /* 0x000e220000000800 */
[----:B------:R-:W-:-:S02]  /*8700*/  WARPGROUP.DEPBAR.LE gsb0, 0x0 ;  /* 0x00008000000079c5 */ /* 0x000fc40000010000 */
[--C-:B------:R-:W-:Y:S01]  /*8710*/  FFMA.FTZ R184, R176, UR5, -R2.reuse ;  /* 0x00000005b0b87c23 */ /* 0x100fe20008010802 */
[----:B------:R-:W-:Y:S01]  /*8720*/  FFMA.FTZ R186, R180, UR5, -R2 ;  /* 0x00000005b4ba7c23 */ /* 0x000fe20008010802 */
[----:B------:R-:W-:Y:S01]  /*8730*/  FADD.FTZ R2, -R3, R218 ;  /* 0x000000da03027221 */ /* 0x000fe20000010100 */
[----:B------:R1:W-:Y:S02]  /*8740*/  @!P1 SYNCS.ARRIVE.TRANS64.RED.A1T0 RZ, [R159+URZ], RZ ;  /* 0x000000ff9fff99a7 */ /* 0x0003e4000810043f */
[----:B------:R-:W-:Y:S01]  /*8750*/  MUFU.EX2 R182, R182 ;  /* 0x000000b600b67308 */ /* 0x000fe20000000800 */
[----:B------:R-:W-:Y:S02]  /*8760*/  IMAD.MOV.U32 R218, RZ, RZ, R3 ;  /* 0x000000ffffda7224 */ /* 0x000fe400078e0003 */
[----:B------:R-:W-:Y:S01]  /*8770*/  FMUL.FTZ R2, R2, UR5 ;  /* 0x0000000502027c20 */ /* 0x000fe20008410000 */
[----:B0-----:R-:W-:Y:S01]  /*8780*/  F2FP.F16.F32.PACK_AB R185, R179, R178 ;  /* 0x000000b2b3b9723e */ /* 0x001fe200000000ff */
[----:B-1----:R-:W-:-:S04]  /*8790*/  FFMA.FTZ R159, R0, R16, R21 ;  /* 0x00000010009f7223 */ /* 0x002fc80000010015 */
[----:B------:R-:W0:Y:S01]  /*87a0*/  MUFU.EX2 R2, R2 ;  /* 0x0000000200027308 */ /* 0x000e220000000800 */
[--C-:B------:R-:W-:Y:S01]  /*87b0*/  FFMA.FTZ R16, R175, UR5, -R152.reuse ;  /* 0x00000005af107c23 */ /* 0x100fe20008010898 */
[----:B------:R-:W-:Y:S01]  /*87c0*/  FFMA.FTZ R152, R183, UR5, -R152 ;  /* 0x00000005b7987c23 */ /* 0x000fe20008010898 */
[C---:B------:R-:W-:Y:S01]  /*87d0*/  FADD.FTZ R159, R196.reuse, R159 ;  /* 0x0000009fc49f7221 */ /* 0x040fe20000010000 */
[----:B------:R-:W-:Y:S01]  /*87e0*/  F2FP.F16.F32.PACK_AB R196, R196, R21 ;  /* 0x00000015c4c4723e */ /* 0x000fe200000000ff */
[----:B------:R1:W-:Y:S02]  /*87f0*/  @!P1 SYNCS.ARRIVE.TRANS64.RED.A1T0 RZ, [R163+URZ], RZ ;  /* 0x000000ffa3ff99a7 */ /* 0x0003e4000810043f */
[----:B------:R-:W-:Y:S01]  /*8800*/  FADD.FTZ R166, R198, R159 ;  /* 0x0000009fc6a67221 */ /* 0x000fe20000010000 */
[----:B------:R-:W-:Y:S01]  /*8810*/  MUFU.EX2 R16, R16 ;  /* 0x0000001000107308 */ /* 0x000fe20000000800 */
[C---:B------:R-:W-:Y:S02]  /*8820*/  F2FP.F16.F32.PACK_AB R198, R189.reuse, R198 ;  /* 0x000000c6bdc6723e */ /* 0x040fe400000000ff */
[----:B------:R-:W-:Y:S01]  /*8830*/  FADD.FTZ R159, R189, R166 ;  /* 0x000000a6bd9f7221 */ /* 0x000fe20000010000 */
[----:B------:R-:W-:-:S03]  /*8840*/  F2FP.F16.F32.PACK_AB R189, R162, R155 ;  /* 0x0000009ba2bd723e */ /* 0x000fc600000000ff */
[----:B------:R-:W-:Y:S01]  /*8850*/  FADD.FTZ R166, R192, R159 ;  /* 0x0000009fc0a67221 */ /* 0x000fe20000010000 */
[----:B------:R-:W2:Y:S01]  /*8860*/  MUFU.EX2 R184, R184 ;  /* 0x000000b800b87308 */ /* 0x000ea20000000800 */
[----:B0-----:R-:W-:Y:S01]  /*8870*/  FFMA.FTZ R5, R2, R5, R197 ;  /* 0x0000000502057223 */ /* 0x001fe200000100c5 */
[C---:B------:R-:W-:Y:S01]  /*8880*/  F2FP.F16.F32.PACK_AB R197, R154.reuse, R197 ;  /* 0x000000c59ac5723e */ /* 0x040fe200000000ff */
[C---:B------:R-:W-:Y:S01]  /*8890*/  FADD.FTZ R159, R153.reuse, R166 ;  /* 0x000000a6999f7221 */ /* 0x040fe20000010000 */
[----:B------:R-:W-:Y:S01]  /*88a0*/  F2FP.F16.F32.PACK_AB R192, R153, R192 ;  /* 0x000000c099c0723e */ /* 0x000fe200000000ff */
[----:B------:R-:W-:Y:S02]  /*88b0*/  FADD.FTZ R164, R154, R5 ;  /* 0x000000059aa47221 */ /* 0x000fe40000010000 */
[----:B------:R-:W-:Y:S01]  /*88c0*/  FADD.FTZ R166, R194, R159 ;  /* 0x0000009fc2a67221 */ /* 0x000fe20000010000 */
[----:B------:R-:W0:Y:S01]  /*88d0*/  MUFU.EX2 R186, R186 ;  /* 0x000000ba00ba7308 */ /* 0x000e220000000800 */
[----:B------:R-:W-:Y:S01]  /*88e0*/  FADD.FTZ R5, R199, R164 ;  /* 0x000000a4c7057221 */ /* 0x000fe20000010000 */
[C---:B------:R-:W-:Y:S01]  /*88f0*/  F2FP.F16.F32.PACK_AB R199, R156.reuse, R199 ;  /* 0x000000c79cc7723e */ /* 0x040fe200000000ff */
[C---:B------:R-:W-:Y:S01]  /*8900*/  FADD.FTZ R21, R157.reuse, R166 ;  /* 0x000000a69d157221 */ /* 0x040fe20000010000 */
[----:B------:R-:W-:Y:S01]  /*8910*/  F2FP.F16.F32.PACK_AB R194, R157, R194 ;  /* 0x000000c29dc2723e */ /* 0x000fe200000000ff */
[----:B------:R-:W-:-:S02]  /*8920*/  FADD.FTZ R164, R156, R5 ;  /* 0x000000059ca47221 */ /* 0x000fc40000010000 */
[----:B------:R-:W-:Y:S01]  /*8930*/  FADD.FTZ R156, R188, R21 ;  /* 0x00000015bc9c7221 */ /* 0x000fe20000010000 */
[----:B------:R-:W3:Y:S01]  /*8940*/  MUFU.EX2 R173, R173 ;  /* 0x000000ad00ad7308 */ /* 0x000ee20000000800 */
[----:B------:R-:W-:Y:S01]  /*8950*/  FADD.FTZ R5, R193, R164 ;  /* 0x000000a4c1057221 */ /* 0x000fe20000010000 */
[C---:B------:R-:W-:Y:S01]  /*8960*/  F2FP.F16.F32.PACK_AB R193, R158.reuse, R193 ;  /* 0x000000c19ec1723e */ /* 0x040fe200000000ff */
[C---:B------:R-:W-:Y:S01]  /*8970*/  FADD.FTZ R21, R161.reuse, R156 ;  /* 0x0000009ca1157221 */ /* 0x040fe20000010000 */
[----:B------:R-:W-:Y:S01]  /*8980*/  F2FP.F16.F32.PACK_AB R188, R161, R188 ;  /* 0x000000bca1bc723e */ /* 0x000fe200000000ff */
[----:B------:R-:W-:Y:S02]  /*8990*/  FADD.FTZ R164, R158, R5 ;  /* 0x000000059ea47221 */ /* 0x000fe40000010000 */
[----:B------:R-:W-:Y:S01]  /*89a0*/  FADD.FTZ R156, R190, R21 ;  /* 0x00000015be9c7221 */ /* 0x000fe20000010000 */
[----:B------:R-:W4:Y:S01]  /*89b0*/  MUFU.EX2 R152, R152 ;  /* 0x0000009800987308 */ /* 0x000f220000000800 */
[----:B------:R-:W-:Y:S01]  /*89c0*/  FADD.FTZ R5, R195, R164 ;  /* 0x000000a4c3057221 */ /* 0x000fe20000010000 */
[C---:B------:R-:W-:Y:S01]  /*89d0*/  F2FP.F16.F32.PACK_AB R195, R160.reuse, R195 ;  /* 0x000000c3a0c3723e */ /* 0x040fe200000000ff */
[C---:B------:R-:W-:Y:S01]  /*89e0*/  FADD.FTZ R21, R165.reuse, R156 ;  /* 0x0000009ca5157221 */ /* 0x040fe20000010000 */
[----:B------:R-:W-:Y:S01]  /*89f0*/  F2FP.F16.F32.PACK_AB R190, R165, R190 ;  /* 0x000000bea5be723e */ /* 0x000fe200000000ff */
[----:B------:R-:W-:-:S04]  /*8a00*/  FADD.FTZ R154, R160, R5 ;  /* 0x00000005a09a7221 */ /* 0x000fc80000010000 */
[----:B------:R-:W-:-:S04]  /*8a10*/  FADD.FTZ R5, R155, R154 ;  /* 0x0000009a9b057221 */ /* 0x000fc80000010000 */
[----:B------:R-:W-:-:S04]  /*8a20*/  FADD.FTZ R154, R162, R5 ;  /* 0x00000005a29a7221 */ /* 0x000fc80000010000 */
[----:B------:R-:W-:Y:S01]  /*8a30*/  FADD.FTZ R5, R191, R154 ;  /* 0x0000009abf057221 */ /* 0x000fe20000010000 */
[----:B--2---:R-:W-:Y:S01]  /*8a40*/  FADD.FTZ R154, R184, R21 ;  /* 0x00000015b89a7221 */ /* 0x004fe20000010000 */
[C---:B------:R-:W-:Y:S02]  /*8a50*/  F2FP.F16.F32.PACK_AB R191, R16.reuse, R191 ;  /* 0x000000bf10bf723e */ /* 0x040fe400000000ff */
[----:B------:R-:W-:Y:S01]  /*8a60*/  FADD.FTZ R5, R16, R5 ;  /* 0x0000000510057221 */ /* 0x000fe20000010000 */
[C---:B------:R-:W-:Y:S01]  /*8a70*/  FADD.FTZ R21, R169.reuse, R154 ;  /* 0x0000009aa9157221 */ /* 0x040fe20000010000 */
[----:B------:R-:W-:Y:S02]  /*8a80*/  F2FP.F16.F32.PACK_AB R184, R169, R184 ;  /* 0x000000b8a9b8723e */ /* 0x000fe400000000ff */
[----:B------:R-:W-:Y:S01]  /*8a90*/  FADD.FTZ R5, R178, R5 ;  /* 0x00000005b2057221 */ /* 0x000fe20000010000 */
[----:B0-----:R-:W-:Y:S01]  /*8aa0*/  FADD.FTZ R16, R186, R21 ;  /* 0x00000015ba107221 */ /* 0x001fe20000010000 */
[----:B---3--:R-:W-:Y:S01]  /*8ab0*/  F2FP.F16.F32.PACK_AB R186, R173, R186 ;  /* 0x000000baadba723e */ /* 0x008fe200000000ff */
[----:B------:R-:W-:-:S02]  /*8ac0*/  IMAD.MOV.U32 R21, RZ, RZ, R4 ;  /* 0x000000ffff157224 */ /* 0x000fc400078e0004 */
[----:B------:R-:W-:Y:S01]  /*8ad0*/  FADD.FTZ R5, R179, R5 ;  /* 0x00000005b3057221 */ /* 0x000fe20000010000 */
[----:B------:R-:W-:Y:S01]  /*8ae0*/  FADD.FTZ R16, R173, R16 ;  /* 0x00000010ad107221 */ /* 0x000fe20000010000 */
[----:B----4-:R-:W-:Y:S02]  /*8af0*/  F2FP.F16.F32.PACK_AB R187, R152, R182 ;  /* 0x000000b698bb723e */ /* 0x010fe400000000ff */
[----:B------:R-:W-:-:S04]  /*8b00*/  FADD.FTZ R5, R182, R5 ;  /* 0x00000005b6057221 */ /* 0x000fc80000010000 */
[----:B------:R-:W-:Y:S01]  /*8b10*/  FADD.FTZ R5, R152, R5 ;  /* 0x0000000598057221 */ /* 0x000fe20000010000 */
[----:B-1----:R-:W-:Y:S06]  /*8b20*/  @P2 BRA `(.L_x_1208) ;  /* 0xffffffe000ec2947 */ /* 0x002fec000383ffff */
.L_x_1199:
[----:B------:R-:W-:-:S13]  /*8b30*/  R2UR UR4, R22 ;  /* 0x00000000160472ca */ /* 0x000fda00000e0000 */
[----:B------:R-:W-:-:S13]  /*8b40*/  ISETP.GE.AND P2, PT, R205, UR4, PT ;  /* 0x00000004cd007c0c */ /* 0x000fda000bf46270 */
[----:B------:R-:W-:Y:S05]  /*8b50*/  @!P2 BRA `(.L_x_1209) ;  /* 0x0000002400eca947 */ /* 0x000fea0003800000 */
[----:B------:R-:W-:Y:S01]  /*8b60*/  IMAD.MOV.U32 R21, RZ, RZ, R3 ;  /* 0x000000ffff157224 */ /* 0x000fe200078e0003 */
[----:B------:R-:W-:Y:S01]  /*8b70*/  UMOV UR6, UR38 ;  /* 0x0000002600067c82 */ /* 0x000fe20008000000 */
[----:B------:R-:W-:Y:S01]  /*8b80*/  IMAD.MOV.U32 R20, RZ, RZ, R4 ;  /* 0x000000ffff147224 */ /* 0x000fe200078e0004 */
[----:B------:R-:W-:Y:S01]  /*8b90*/  UMOV UR4, UR36 ;  /* 0x0000002400047c82 */ /* 0x000fe20008000000 */
[----:B------:R-:W-:Y:S01]  /*8ba0*/  ULDC UR58, c[0x0][0x9e4] ;  /* 0x00027900003a7ab9 */ /* 0x000fe20000000800 */
[----:B------:R-:W-:-:S05]  /*8bb0*/  ULDC UR59, c[0x0][0x288] ;  /* 0x0000a200003b7ab9 */ /* 0x000fca0000000800 */
.L_x_1226:
        /* <DEDUP_REMOVED lines=8> */
.L_x_1210:
[----:B------:R-:W-:Y:S01]  /*8c40*/  ULEA UR5, UR36, UR37, 0x3 ;  /* 0x0000002524057291 */ /* 0x000fe2000f8e183f */
[----:B------:R-:W-:-:S05]  /*8c50*/  IMAD.U32 R3, RZ, RZ, UR38 ;  /* 0x00000026ff037e24 */ /* 0x000fca000f8e00ff */
[----:B------:R-:W-:-:S04]  /*8c60*/  SHF.L.U32 R3, R3, 0x1f, RZ ;  /* 0x0000001f03037819 */ /* 0x000fc800000006ff */
[----:B------:R0:W1:Y:S01]  /*8c70*/  SYNCS.PHASECHK.TRANS64.TRYWAIT P2, [UR5+0x30830], R3 ;  /* 0x03083003ff0075a7 */ /* 0x0000620008040145 */
[----:B------:R-:W-:Y:S05]  /*8c80*/  @!P0 BRA `(.L_x_1211) ;  /* 0x0000000000048947 */ /* 0x000fea0003800000 */
[----:B------:R-:W-:Y:S01]  /*8c90*/  BPT.TRAP 0x1 ;  /* 0x000000040000795c */ /* 0x000fe20000300000 */
.L_x_1211:
[----:B-1----:R-:W-:Y:S05]  /*8ca0*/  @P2 BRA `(.L_x_1212) ;  /* 0x0000000000082947 */ /* 0x002fea0003800000 */
[----:B------:R-:W1:Y:S02]  /*8cb0*/  SYNCS.PHASECHK.TRANS64.TRYWAIT P2, [UR5+0x30830], R3 ;  /* 0x03083003ff0075a7 */ /* 0x000e640008040145 */
[----:B-1----:R-:W-:Y:S05]  /*8cc0*/  @!P2 BRA `(.L_x_1213) ;  /* 0x000000c000b4a947 */ /* 0x002fea0003800000 */
.L_x_1212:
        /* <DEDUP_REMOVED lines=223> */
.L_x_1214:
[----:B------:R-:W-:Y:S01]  /*9ac0*/  ULEA UR14, UR4, UR37, 0x3 ;  /* 0x00000025040e7291 */ /* 0x000fe2000f8e183f */
[----:B------:R-:W-:-:S05]  /*9ad0*/  IMAD.U32 R0, RZ, RZ, UR6 ;  /* 0x00000006ff007e24 */ /* 0x000fca000f8e00ff */
[----:B------:R-:W-:-:S04]  /*9ae0*/  SHF.L.U32 R0, R0, 0x1f, RZ ;  /* 0x0000001f00007819 */ /* 0x000fc800000006ff */
[----:B------:R2:W3:Y:S01]  /*9af0*/  SYNCS.PHASECHK.TRANS64.TRYWAIT P2, [UR14+0x30850], R0 ;  /* 0x03085000ff0075a7 */ /* 0x0004e2000804014e */
[----:B------:R-:W-:Y:S05]  /*9b00*/  @!P0 BRA `(.L_x_1215) ;  /* 0x0000000000048947 */ /* 0x000fea0003800000 */
[----:B------:R-:W-:Y:S01]  /*9b10*/  BPT.TRAP 0x1 ;  /* 0x000000040000795c */ /* 0x000fe20000300000 */
.L_x_1215:
[----:B---3--:R-:W-:Y:S05]  /*9b20*/  @P2 BRA `(.L_x_1216) ;  /* 0x0000000000082947 */ /* 0x008fea0003800000 */
[----:B------:R-:W3:Y:S02]  /*9b30*/  SYNCS.PHASECHK.TRANS64.TRYWAIT P2, [UR14+0x30850], R0 ;  /* 0x03085000ff0075a7 */ /* 0x000ee4000804014e */
[----:B---3--:R-:W-:Y:S05]  /*9b40*/  @!P2 BRA `(.L_x_1217) ;  /* 0x000000b4002ca947 */ /* 0x008fea0003800000 */
.L_x_1216:
[----:B------:R-:W-:Y:S01]  /*9b50*/  UIADD3 UR5, UR37, 0x400, URZ ;  /* 0x0000040025057890 */ /* 0x000fe2000fffe03f */
[----:B------:R-:W-:Y:S01]  /*9b60*/  WARPGROUP.ARRIVE ;  /* 0x00000000000079c5 */ /* 0x000fe20000000000 */
[----:B------:R-:W-:Y:S01]  /*9b70*/  UMOV UR11, 0x40000040 ;  /* 0x40000040000b7882 */ /* 0x000fe20000000000 */
[----:B01----:R-:W0:Y:S01]  /*9b80*/  @P5 LDC R3, c[0x0][0x44c] ;  /* 0x00011300ff035b82 */ /* 0x003e220000000800 */
[----:B------:R-:W-:Y:S01]  /*9b90*/  USHF.R.U32.HI UR5, URZ, 0x4, UR5 ;  /* 0x000000043f057899 */ /* 0x000fe20008011605 */
[----:B------:R-:W-:Y:S01]  /*9ba0*/  IMAD.U32 R2, RZ, RZ, UR7 ;  /* 0x00000007ff027e24 */ /* 0x000fe2000f8e00ff */
[----:B------:R-:W-:Y:S01]  /*9bb0*/  ULDC UR15, c[0x0][0x9dc] ;  /* 0x00027700000f7ab9 */ /* 0x000fe20000000800 */
[----:B------:R-:W-:Y:S01]  /*9bc0*/  IMAD.SHL.U32 R4, R205, 0x40, RZ ;  /* 0x00000040cd047824 */ /* 0x000fe200078e00ff */
[----:B------:R-:W-:Y:S01]  /*9bd0*/  ULOP3.LUT UR5, UR5, 0x3fff, URZ, 0xc0, !UPT ;  /* 0x00003fff05057892 */ /* 0x000fe2000f8ec03f */
[----:B------:R-:W-:Y:S02]  /*9be0*/  ULDC UR6, c[0x0][0x9e0] ;  /* 0x0002780000067ab9 */ /* 0x000fe40000000800 */
[----:B--2---:R-:W1:Y:S01]  /*9bf0*/  @P5 LDC R0, c[0x0][0x450] ;  /* 0x00011400ff005b82 */ /* 0x004e620000000800 */
[----:B------:R-:W-:-:S04]  /*9c00*/  ULOP3.LUT UR5, UR5, 0x2000000, URZ, 0xfc, !UPT ;  /* 0x0200000005057892 */ /* 0x000fc8000f8efc3f */
[----:B------:R-:W-:-:S07]  /*9c10*/  ULEA UR4, UR4, UR5, 0xb ;  /* 0x0000000504047291 */ /* 0x000fce000f8e583f */
        /* <DEDUP_REMOVED lines=16> */
[----:B------:R-:W-:Y:S01]  /*9d20*/  ULOP3.LUT UR4, URZ, UR15, URZ, 0x33, !UPT ;  /* 0x0000000f3f047292 */ /* 0x000fe2000f8e333f */
[----:B------:R-:W-:Y:S02]  /*9d30*/  WARPGROUP.DEPBAR.LE gsb0, 0x0 ;  /* 0x00008000000079c5 */ /* 0x000fe40000010000 */
[----:B------:R-:W-:-:S15]  /*9d40*/  WARPGROUP.ARRIVE ;  /* 0x00000000000079c5 */ /* 0x000fde0000000000 */
[----:B------:R-:W-:-:S07]  /*9d50*/  NOP ;  /* 0x0000000000007918 */ /* 0x000fce0000000000 */
[----:B------:R-:W-:Y:S03]  /*9d60*/  HGMMA.64x256x16.F32 R24, R184, gdesc[UR8].tnspB, R24, gsb0 ;  /* 0x43e00008b8187df0 */ /* 0x000fe60008000818 */
[----:B------:R-:W-:Y:S02]  /*9d70*/  WARPGROUP.DEPBAR.LE gsb0, 0x0 ;  /* 0x00008000000079c5 */ /* 0x000fe40000010000 */
[----:B------:R-:W-:Y:S01]  /*9d80*/  VIADD R186, R19, UR60 ;  /* 0x0000003c13ba7c36 */ /* 0x000fe20008000000 */
[----:B------:R-:W2:Y:S03]  /*9d90*/  LDC R184, c[0x0][0x2f0] ;  /* 0x0000bc00ffb87b82 */ /* 0x000ea60000000800 */
[----:B0-----:R-:W-:-:S05]  /*9da0*/  @P5 IMAD.HI.U32 R3, R186, R3, RZ ;  /* 0x00000003ba035227 */ /* 0x001fca00078e00ff */
[----:B-1----:R-:W-:Y:S02]  /*9db0*/  @P5 SHF.R.U32.HI R186, RZ, R0, R3 ;  /* 0x00000000ffba5219 */ /* 0x002fe40000011603 */
[----:B------:R-:W-:Y:S02]  /*9dc0*/  @!P1 LEA R0, R2, UR37, 0x3 ;  /* 0x0000002502009c11 */ /* 0x000fe4000f8e18ff */
[----:B------:R-:W-:Y:S01]  /*9dd0*/  IADD3 R2, -R4, 0x1, RZ ;  /* 0x0000000104027810 */ /* 0x000fe20007ffe1ff */
[----:B------:R-:W0:Y:S02]  /*9de0*/  SHFL.IDX PT, R185, R186, RZ, 0x1c1f ;  /* 0x001c1fffbab97589 */ /* 0x000e2400000e0000 */
[----:B------:R-:W-:Y:S02]  /*9df0*/  @!P1 VIADD R0, R0, 0x30840 ;  /* 0x0003084000009836 */ /* 0x000fe40000000000 */
[----:B------:R-:W-:-:S03]  /*9e00*/  IMAD R3, R17, -0x2, R2 ;  /* 0xfffffffe11037824 */ /* 0x000fc600078e0202 */
[----:B------:R-:W-:Y:S01]  /*9e10*/  @!P1 PRMT R0, RZ, 0x654, R0 ;  /* 0x00000654ff009816 */ /* 0x000fe20000000000 */
[----:B--2---:R-:W-:-:S03]  /*9e20*/  IMAD R3, R184, UR39, R3 ;  /* 0x00000027b8037c24 */ /* 0x004fc6000f8e0203 */
[----:B------:R1:W-:Y:S01]  /*9e30*/  @!P1 SYNCS.ARRIVE.TRANS64.RED.A1T0 RZ, [R0+URZ], RZ ;  /* 0x000000ff00ff99a7 */ /* 0x0003e2000810043f */
[----:B------:R-:W-:-:S04]  /*9e40*/  VIADD R3, R3, -UR59 ;  /* 0x8000003b03037c36 */ /* 0x000fc80008000000 */
[C---:B------:R-:W-:Y:S02]  /*9e50*/  VIADD R189, R3.reuse, UR6 ;  /* 0x0000000603bd7c36 */ /* 0x040fe40008000000 */
[----:B------:R-:W-:Y:S02]  /*9e60*/  VIADD R190, R3, UR4 ;  /* 0x0000000403be7c36 */ /* 0x000fe40008000000 */
[--C-:B0-----:R-:W-:Y:S02]  /*9e70*/  IMAD.IADD R187, R189, 0x1, R185.reuse ;  /* 0x00000001bdbb7824 */ /* 0x101fe400078e02b9 */
[----:B------:R-:W-:Y:S01]  /*9e80*/  IMAD.IADD R188, R190, 0x1, R185 ;  /* 0x00000001bebc7824 */ /* 0x000fe200078e02b9 */
[----:B-1----:R-:W-:Y:S06]  /*9e90*/  @!P6 BRA `(.L_x_1218) ;  /* 0x00000000005ce947 */ /* 0x002fec0003800000 */
[----:B------:R-:W-:Y:S01]  /*9ea0*/  IMAD R0, R184, UR39, R185 ;  /* 0x00000027b8007c24 */ /* 0x000fe2000f8e02b9 */
[----:B------:R-:W-:Y:S03]  /*9eb0*/  BSSY B0, `(.L_x_1219) ;  /* 0x0000011000007945 */ /* 0x000fe60003800000 */
[----:B------:R-:W-:-:S05]  /*9ec0*/  VIADD R185, R0, -UR59 ;  /* 0x8000003b00b97c36 */ /* 0x000fca0008000000 */
        /* <DEDUP_REMOVED lines=10> */
.L_x_1220:
[----:B------:R-:W-:-:S05]  /*9f70*/  IMAD.U32 R191, RZ, RZ, UR58 ;  /* 0x0000003affbf7e24 */ /* 0x000fca000f8e00ff */
[----:B------:R-:W-:-:S13]  /*9f80*/  ISETP.NE.AND P2, PT, R191, 0x1, PT ;  /* 0x00000001bf00780c */ /* 0x000fda0003f45270 */
[----:B------:R-:W0:Y:S02]  /*9f90*/  @P2 LDC.64 R2, c[0x0][0x9e8] ;  /* 0x00027a00ff022b82 */ /* 0x000e240000000a00 */
[----:B0-----:R-:W-:-:S05]  /*9fa0*/  @P2 IMAD.HI.U32 R2, R185, R2, RZ ;  /* 0x00000002b9022227 */ /* 0x001fca00078e00ff */
[----:B------:R-:W-:-:S07]  /*9fb0*/  @P2 SHF.R.U32.HI R185, RZ, R3, R2 ;  /* 0x00000003ffb92219 */ /* 0x000fce0000011602 */
.L_x_1221:
[----:B------:R-:W-:Y:S05]  /*9fc0*/  BSYNC B0 ;  /* 0x0000000000007941 */ /* 0x000fea0003800000 */
.L_x_1219:
[----:B------:R-:W-:-:S04]  /*9fd0*/  IMAD R0, R185, R191, -R4 ;  /* 0x000000bfb9007224 */ /* 0x000fc800078e0a04 */
[----:B------:R-:W-:-:S05]  /*9fe0*/  IMAD R0, R17, -0x2, R0 ;  /* 0xfffffffe11007824 */ /* 0x000fca00078e0200 */
[----:B------:R-:W-:Y:S02]  /*9ff0*/  VIADDMNMX R187, R0, R191, R187, PT ;  /* 0x000000bf00bb7246 */ /* 0x000fe400038001bb */
[----:B------:R-:W-:-:S07]  /*a000*/  VIMNMX R188, R188, R0, !PT ;  /* 0x00000000bcbc7248 */ /* 0x000fce0007fe0100 */
.L_x_1218:
[----:B------:R-:W-:Y:S01]  /*a010*/  ISETP.GT.AND P2, PT, R205, -0x1, PT ;  /* 0xffffffffcd00780c */ /* 0x000fe20003f44270 */
[----:B------:R-:W0:Y:S03]  /*a020*/  SHFL.IDX PT, R3, R186, 0x1, 0x1c1f ;  /* 0x003c1f00ba037f89 */ /* 0x000e2600000e0000 */
[C---:B------:R-:W-:Y:S02]  /*a030*/  ISETP.GT.AND P4, PT, R188.reuse, RZ, P2 ;  /* 0x000000ffbc00720c */ /* 0x040fe40001784270 */
[----:B------:R-:W-:Y:S02]  /*a040*/  ISETP.GT.AND P3, PT, R188, 0x1, P2 ;  /* 0x00000001bc00780c */ /* 0x000fe40001764270 */
[C---:B------:R-:W-:Y:S02]  /*a050*/  ISETP.LT.OR P4, PT, R187.reuse, 0x1, P4 ;  /* 0x00000001bb00780c */ /* 0x040fe40002781670 */
[----:B------:R-:W-:-:S02]  /*a060*/  ISETP.LT.OR P3, PT, R187, 0x2, P3 ;  /* 0x00000002bb00780c */ /* 0x000fc40001f61670 */
[----:B------:R-:W-:Y:S02]  /*a070*/  FSEL R185, R152, -INF , !P4 ;  /* 0xff80000098b97808 */ /* 0x000fe40006000000 */
[----:B------:R-:W-:Y:S02]  /*a080*/  FSEL R0, R153, -INF , !P3 ;  /* 0xff80000099007808 */ /* 0x000fe40005800000 */
[C---:B------:R-:W-:Y:S02]  /*a090*/  ISETP.GT.AND P4, PT, R188.reuse, 0x8, P2 ;  /* 0x00000008bc00780c */ /* 0x040fe40001784270 */
[----:B------:R-:W-:Y:S02]  /*a0a0*/  ISETP.GT.AND P3, PT, R188, 0x9, P2 ;  /* 0x00000009bc00780c */ /* 0x000fe40001764270 */
[C---:B------:R-:W-:Y:S02]  /*a0b0*/  ISETP.LT.OR P4, PT, R187.reuse, 0x9, P4 ;  /* 0x00000009bb00780c */ /* 0x040fe40002781670 */
[----:B------:R-:W-:-:S02]  /*a0c0*/  ISETP.LT.OR P3, PT, R187, 0xa, P3 ;  /* 0x0000000abb00780c */ /* 0x000fc40001f61670 */
[----:B------:R-:W-:Y:S01]  /*a0d0*/  FSEL R156, R156, -INF , !P4 ;  /* 0xff8000009c9c7808 */ /* 0x000fe20006000000 */
[--C-:B0-----:R-:W-:Y:S01]  /*a0e0*/  IMAD.IADD R152, R189, 0x1, R3.reuse ;  /* 0x00000001bd987824 */ /* 0x101fe200078e0203 */
[----:B------:R-:W-:Y:S01]  /*a0f0*/  FSEL R157, R157, -INF , !P3 ;  /* 0xff8000009d9d7808 */ /* 0x000fe20005800000 */
[----:B------:R-:W-:Y:S01]  /*a100*/  IMAD.IADD R186, R190, 0x1, R3 ;  /* 0x00000001beba7824 */ /* 0x000fe200078e0203 */
[C---:B------:R-:W-:Y:S02]  /*a110*/  ISETP.GT.AND P4, PT, R188.reuse, 0x10, P2 ;  /* 0x00000010bc00780c */ /* 0x040fe40001784270 */
        /* <DEDUP_REMOVED lines=34> */
[----:B------:R-:W-:Y:S01]  /*a340*/  FSEL R181, R181, -INF , !P3 ;  /* 0xff800000b5b57808 */ /* 0x000fe20005800000 */
[----:B------:R-:W-:Y:S08]  /*a350*/  @!P6 BRA `(.L_x_1222) ;  /* 0x00000000005ce947 */ /* 0x000ff00003800000 */
        /* <DEDUP_REMOVED lines=13> */
.L_x_1224:
[----:B------:R-:W-:-:S05]  /*a430*/  IMAD.U32 R184, RZ, RZ, UR58 ;  /* 0x0000003affb87e24 */ /* 0x000fca000f8e00ff */
[----:B------:R-:W-:-:S13]  /*a440*/  ISETP.NE.AND P3, PT, R184, 0x1, PT ;  /* 0x00000001b800780c */ /* 0x000fda0003f65270 */
[----:B------:R-:W0:Y:S02]  /*a450*/  @P3 LDC.64 R2, c[0x0][0x9e8] ;  /* 0x00027a00ff023b82 */ /* 0x000e240000000a00 */
[----:B0-----:R-:W-:-:S05]  /*a460*/  @P3 IMAD.HI.U32 R2, R153, R2, RZ ;  /* 0x0000000299023227 */ /* 0x001fca00078e00ff */
[----:B------:R-:W-:-:S07]  /*a470*/  @P3 SHF.R.U32.HI R153, RZ, R3, R2 ;  /* 0x00000003ff993219 */ /* 0x000fce0000011602 */
.L_x_1225:
[----:B------:R-:W-:Y:S05]  /*a480*/  BSYNC B0 ;  /* 0x0000000000007941 */ /* 0x000fea0003800000 */
.L_x_1223:
[----:B------:R-:W-:-:S04]  /*a490*/  IMAD R4, R153, R184, -R4 ;  /* 0x000000b899047224 */ /* 0x000fc800078e0a04 */
[----:B------:R-:W-:-:S05]  /*a4a0*/  IMAD R3, R17, -0x2, R4 ;  /* 0xfffffffe11037824 */ /* 0x000fca00078e0204 */
[----:B------:R-:W-:Y:S02]  /*a4b0*/  VIADDMNMX R152, R3, R184, R152, PT ;  /* 0x000000b803987246 */ /* 0x000fe40003800198 */
[----:B------:R-:W-:-:S07]  /*a4c0*/  VIMNMX R186, R186, R3, !PT ;  /* 0x00000003baba7248 */ /* 0x000fce0007fe0100 */
.L_x_1222:
[----:B------:R-:W-:Y:S01]  /*a4d0*/  FMNMX.FTZ R3, R185, R20, !PT ;  /* 0x00000014b9037209 */ /* 0x000fe20007810000 */
[----:B------:R-:W-:Y:S01]  /*a4e0*/  ULDC UR4, c[0x0][0x988] ;  /* 0x0002620000047ab9 */ /* 0x000fe20000000800 */
[----:B------:R-:W-:Y:S01]  /*a4f0*/  ISETP.GT.AND P4, PT, R186, 0x1, P2 ;  /* 0x00000001ba00780c */ /* 0x000fe20001784270 */
[----:B------:R-:W-:Y:S01]  /*a500*/  UMOV UR5, UR4 ;  /* 0x0000000400057c82 */ /* 0x000fe20008000000 */
[----:B------:R-:W-:Y:S01]  /*a510*/  FMNMX.FTZ R3, R0, R3, !PT ;  /* 0x0000000300037209 */ /* 0x000fe20007810000 */
[----:B------:R-:W-:Y:S01]  /*a520*/  UMOV UR6, UR38 ;  /* 0x0000002600067c82 */ /* 0x000fe20008000000 */
[----:B------:R-:W-:Y:S02]  /*a530*/  ISETP.LT.OR P4, PT, R152, 0x2, P4 ;  /* 0x000000029800780c */ /* 0x000fe40002781670 */
[----:B------:R-:W-:Y:S02]  /*a540*/  FMNMX.FTZ R2, R156, R3, !PT ;  /* 0x000000039c027209 */ /* 0x000fe40007810000 */
[----:B------:R-:W-:-:S02]  /*a550*/  FSEL R155, R155, -INF , !P4 ;  /* 0xff8000009b9b7808 */ /* 0x000fc40006000000 */
[----:B------:R-:W-:Y:S02]  /*a560*/  FMNMX.FTZ R3, R157, R2, !PT ;  /* 0x000000029d037209 */ /* 0x000fe40007810000 */
[----:B------:R-:W-:Y:S02]  /*a570*/  ISETP.GT.AND P4, PT, R186, 0x9, P2 ;  /* 0x00000009ba00780c */ /* 0x000fe40001784270 */
[----:B------:R-:W-:Y:S02]  /*a580*/  FMNMX.FTZ R2, R160, R3, !PT ;  /* 0x00000003a0027209 */ /* 0x000fe40007810000 */
[----:B------:R-:W-:Y:S02]  /*a590*/  ISETP.GT.AND P3, PT, R186, 0x8, P2 ;  /* 0x00000008ba00780c */ /* 0x000fe40001764270 */
[----:B------:R-:W-:Y:S02]  /*a5a0*/  FMNMX.FTZ R3, R161, R2, !PT ;  /* 0x00000002a1037209 */ /* 0x000fe40007810000 */
[----:B------:R-:W-:-:S02]  /*a5b0*/  ISETP.LT.OR P4, PT, R152, 0xa, P4 ;  /* 0x0000000a9800780c */ /* 0x000fc40002781670 */
[----:B------:R-:W-:Y:S02]  /*a5c0*/  FMNMX.FTZ R2, R164, R3, !PT ;  /* 0x00000003a4027209 */ /* 0x000fe40007810000 */
[----:B------:R-:W-:Y:S02]  /*a5d0*/  ISETP.LT.OR P3, PT, R152, 0x9, P3 ;  /* 0x000000099800780c */ /* 0x000fe40001f61670 */
[----:B------:R-:W-:Y:S02]  /*a5e0*/  FMNMX.FTZ R3, R165, R2, !PT ;  /* 0x00000002a5037209 */ /* 0x000fe40007810000 */
[----:B------:R-:W-:Y:S02]  /*a5f0*/  FSEL R159, R159, -INF , !P4 ;  /* 0xff8000009f9f7808 */ /* 0x000fe40006000000 */
[----:B------:R-:W-:Y:S02]  /*a600*/  FMNMX.FTZ R2, R168, R3, !PT ;  /* 0x00000003a8027209 */ /* 0x000fe40007810000 */
[----:B------:R-:W-:-:S02]  /*a610*/  ISETP.GT.AND P4, PT, R186, 0x11, P2 ;  /* 0x00000011ba00780c */ /* 0x000fc40001784270 */
[----:B------:R-:W-:Y:S02]  /*a620*/  FMNMX.FTZ R3, R169, R2, !PT ;  /* 0x00000002a9037209 */ /* 0x000fe40007810000 */
[----:B------:R-:W-:Y:S02]  /*a630*/  FSEL R158, R158, -INF , !P3 ;  /* 0xff8000009e9e7808 */ /* 0x000fe40005800000 */
        /* <DEDUP_REMOVED lines=9> */
[----:B------:R-:W-:-:S02]  /*a6d0*/  ISETP.GT.AND P4, PT, R186, RZ, P2 ;  /* 0x000000ffba00720c */ /* 0x000fc40001784270 */
[----:B------:R-:W-:Y:S02]  /*a6e0*/  FMNMX.FTZ R2, R181, R2, !PT ;  /* 0x00000002b5027209 */ /* 0x000fe40007810000 */
[----:B------:R-:W-:Y:S02]  /*a6f0*/  FSEL R162, R162, -INF , !P3 ;  /* 0xff800000a2a27808 */ /* 0x000fe40005800000 */
[----:B------:R-:W-:Y:S01]  /*a700*/  ISETP.GT.AND P3, PT, R186, 0x18, P2 ;  /* 0x00000018ba00780c */ /* 0x000fe20001764270 */
[----:B------:R-:W0:Y:S01]  /*a710*/  SHFL.BFLY PT, R3, R2, 0x2, 0x1f ;  /* 0x0c401f0002037f89 */ /* 0x000e2200000e0000 */
[C---:B------:R-:W-:Y:S02]  /*a720*/  ISETP.LT.OR P4, PT, R152.reuse, 0x1, P4 ;  /* 0x000000019800780c */ /* 0x040fe40002781670 */
[----:B------:R-:W-:Y:S02]  /*a730*/  ISETP.LT.OR P3, PT, R152, 0x19, P3 ;  /* 0x000000199800780c */ /* 0x000fe40001f61670 */
[----:B------:R-:W-:-:S02]  /*a740*/  FSEL R154, R154, -INF , !P4 ;  /* 0xff8000009a9a7808 */ /* 0x000fc40006000000 */
[----:B------:R-:W-:Y:S02]  /*a750*/  FSEL R166, R166, -INF , !P3 ;  /* 0xff800000a6a67808 */ /* 0x000fe40005800000 */
[C---:B------:R-:W-:Y:S02]  /*a760*/  ISETP.GT.AND P3, PT, R186.reuse, 0x19, P2 ;  /* 0x00000019ba00780c */ /* 0x040fe40001764270 */
[----:B------:R-:W-:Y:S02]  /*a770*/  ISETP.GT.AND P4, PT, R186, 0x20, P2 ;  /* 0x00000020ba00780c */ /* 0x000fe40001784270 */
[C---:B------:R-:W-:Y:S02]  /*a780*/  ISETP.LT.OR P3, PT, R152.reuse, 0x1a, P3 ;  /* 0x0000001a9800780c */ /* 0x040fe40001f61670 */
[----:B------:R-:W-:Y:S02]  /*a790*/  ISETP.LT.OR P4, PT, R152, 0x21, P4 ;  /* 0x000000219800780c */ /* 0x000fe40002781670 */
[----:B------:R-:W-:-:S02]  /*a7a0*/  FSEL R167, R167, -INF , !P3 ;  /* 0xff800000a7a77808 */ /* 0x000fc40005800000 */
[----:B------:R-:W-:Y:S02]  /*a7b0*/  ISETP.GT.AND P3, PT, R186, 0x21, P2 ;  /* 0x00000021ba00780c */ /* 0x000fe40001764270 */
[----:B------:R-:W-:Y:S02]  /*a7c0*/  FSEL R170, R170, -INF , !P4 ;  /* 0xff800000aaaa7808 */ /* 0x000fe40006000000 */
[----:B------:R-:W-:Y:S02]  /*a7d0*/  ISETP.LT.OR P3, PT, R152, 0x22, P3 ;  /* 0x000000229800780c */ /* 0x000fe40001f61670 */
[----:B0-----:R-:W-:Y:S02]  /*a7e0*/  FMNMX.FTZ R3, R2, R3, !PT ;  /* 0x0000000302037209 */ /* 0x001fe40007810000 */
[----:B------:R-:W-:Y:S02]  /*a7f0*/  FMNMX.FTZ R2, R154, R21, !PT ;  /* 0x000000159a027209 */ /* 0x000fe40007810000 */
[----:B------:R-:W-:Y:S01]  /*a800*/  FSEL R171, R171, -INF , !P3 ;  /* 0xff800000abab7808 */ /* 0x000fe20005800000 */
[----:B------:R-:W0:Y:S01]  /*a810*/  SHFL.BFLY PT, R4, R3, 0x1, 0x1f ;  /* 0x0c201f0003047f89 */ /* 0x000e2200000e0000 */
[----:B------:R-:W-:-:S02]  /*a820*/  ISETP.GT.AND P3, PT, R186, 0x29, P2 ;  /* 0x00000029ba00780c */ /* 0x000fc40001764270 */
[----:B------:R-:W-:Y:S02]  /*a830*/  ISETP.GT.AND P4, PT, R186, 0x28, P2 ;  /* 0x00000028ba00780c */ /* 0x000fe40001784270 */
[C---:B------:R-:W-:Y:S02]  /*a840*/  ISETP.LT.OR P3, PT, R152.reuse, 0x2a, P3 ;  /* 0x0000002a9800780c */ /* 0x040fe40001f61670 */
[----:B------:R-:W-:Y:S02]  /*a850*/  ISETP.LT.OR P4, PT, R152, 0x29, P4 ;  /* 0x000000299800780c */ /* 0x000fe40002781670 */
[----:B------:R-:W-:Y:S02]  /*a860*/  FSEL R175, R175, -INF , !P3 ;  /* 0xff800000afaf7808 */ /* 0x000fe40005800000 */
[----:B------:R-:W-:Y:S02]  /*a870*/  ISETP.GT.AND P3, PT, R186, 0x30, P2 ;  /* 0x00000030ba00780c */ /* 0x000fe40001764270 */
[----:B------:R-:W-:-:S02]  /*a880*/  FSEL R174, R174, -INF , !P4 ;  /* 0xff800000aeae7808 */ /* 0x000fc40006000000 */
[----:B------:R-:W-:Y:S02]  /*a890*/  ISETP.LT.OR P3, PT, R152, 0x31, P3 ;  /* 0x000000319800780c */ /* 0x000fe40001f61670 */
[----:B------:R-:W-:Y:S02]  /*a8a0*/  R2UR UR4, R22 ;  /* 0x00000000160472ca */ /* 0x000fe400000e0000 */
[----:B------:R-:W-:Y:S02]  /*a8b0*/  FSEL R178, R178, -INF , !P3 ;  /* 0xff800000b2b27808 */ /* 0x000fe40005800000 */
[----:B------:R-:W-:Y:S02]  /*a8c0*/  ISETP.GT.AND P3, PT, R186, 0x31, P2 ;  /* 0x00000031ba00780c */ /* 0x000fe40001764270 */
[----:B0-----:R-:W-:Y:S02]  /*a8d0*/  FMNMX.FTZ R4, R3, R4, !PT ;  /* 0x0000000403047209 */ /* 0x001fe40007810000 */
[----:B------:R-:W-:-:S02]  /*a8e0*/  FMNMX.FTZ R3, R155, R2, !PT ;  /* 0x000000029b037209 */ /* 0x000fc40007810000 */
[C---:B------:R-:W-:Y:S01]  /*a8f0*/  FSETP.NEU.FTZ.AND P4, PT, R4.reuse, -INF , PT ;  /* 0xff8000000400780b */ /* 0x040fe20003f9d000 */
[----:B------:R-:W-:Y:S01]  /*a900*/  FMUL.FTZ R153, R4, UR5 ;  /* 0x0000000504997c20 */ /* 0x000fe20008410000 */
[----:B------:R-:W-:Y:S02]  /*a910*/  FMNMX.FTZ R2, R158, R3, !PT ;  /* 0x000000039e027209 */ /* 0x000fe40007810000 */
[----:B------:R-:W-:Y:S02]  /*a920*/  ISETP.LT.OR P3, PT, R152, 0x32, P3 ;  /* 0x000000329800780c */ /* 0x000fe40001f61670 */
[----:B------:R-:W-:Y:S02]  /*a930*/  FMNMX.FTZ R3, R159, R2, !PT ;  /* 0x000000029f037209 */ /* 0x000fe40007810000 */
[----:B------:R-:W-:Y:S02]  /*a940*/  FSEL R179, R179, -INF , !P3 ;  /* 0xff800000b3b37808 */ /* 0x000fe40005800000 */
[----:B------:R-:W-:-:S02]  /*a950*/  FMNMX.FTZ R2, R162, R3, !PT ;  /* 0x00000003a2027209 */ /* 0x000fc40007810000 */
[----:B------:R-:W-:Y:S02]  /*a960*/  ISETP.GT.AND P3, PT, R186, 0x38, P2 ;  /* 0x00000038ba00780c */ /* 0x000fe40001764270 */
[----:B------:R-:W-:Y:S02]  /*a970*/  FMNMX.FTZ R3, R163, R2, !PT ;  /* 0x00000002a3037209 */ /* 0x000fe40007810000 */
[----:B------:R-:W-:Y:S02]  /*a980*/  FSEL R2, R153, RZ, P4 ;  /* 0x000000ff99027208 */ /* 0x000fe40002000000 */
[----:B------:R-:W-:Y:S02]  /*a990*/  FMNMX.FTZ R184, R166, R3, !PT ;  /* 0x00000003a6b87209 */ /* 0x000fe40007810000 */
[----:B------:R-:W-:Y:S01]  /*a9a0*/  ISETP.GT.AND P2, PT, R186, 0x39, P2 ;  /* 0x00000039ba00780c */ /* 0x000fe20001744270 */
[--C-:B------:R-:W-:Y:S01]  /*a9b0*/  FFMA.FTZ R196, R0, UR5, -R2.reuse ;  /* 0x0000000500c47c23 */ /* 0x100fe20008010802 */
[----:B------:R-:W-:Y:S01]  /*a9c0*/  FMNMX.FTZ R3, R167, R184, !PT ;  /* 0x000000b8a7037209 */ /* 0x000fe20007810000 */
[--C-:B------:R-:W-:Y:S01]  /*a9d0*/  FFMA.FTZ R153, R185, UR5, -R2.reuse ;  /* 0x00000005b9997c23 */ /* 0x100fe20008010802 */
[----:B------:R-:W-:Y:S01]  /*a9e0*/  ISETP.LT.OR P3, PT, R152, 0x39, P3 ;  /* 0x000000399800780c */ /* 0x000fe20001f61670 */
[--C-:B------:R-:W-:Y:S01]  /*a9f0*/  FFMA.FTZ R198, R156, UR5, -R2.reuse ;  /* 0x000000059cc67c23 */ /* 0x100fe20008010802 */
[----:B------:R-:W-:Y:S01]  /*aa00*/  FMNMX.FTZ R184, R170, R3, !PT ;  /* 0x00000003aab87209 */ /* 0x000fe20007810000 */
[--C-:B------:R-:W-:Y:S01]  /*aa10*/  FFMA.FTZ R157, R157, UR5, -R2.reuse ;  /* 0x000000059d9d7c23 */ /* 0x100fe20008010802 */
        /* <DEDUP_REMOVED lines=21> */
[----:B------:R-:W-:Y:S01]  /*ab70*/  FFMA.FTZ R181, R181, UR5, -R2 ;  /* 0x00000005b5b57c23 */ /* 0x000fe20008010802 */
[----:B------:R-:W-:Y:S01]  /*ab80*/  FMNMX.FTZ R0, R182, R3, !PT ;  /* 0x00000003b6007209 */ /* 0x000fe20007810000 */
[----:B------:R-:W-:Y:S01]  /*ab90*/  FMUL.FTZ R185, R185, UR5 ;  /* 0x00000005b9b97c20 */ /* 0x000fe20008410000 */
        /* <DEDUP_REMOVED lines=12> */
[----:B0-----:R-:W-:-:S04]  /*ac60*/  FMNMX.FTZ R3, R3, R0, !PT ;  /* 0x0000000003037209 */ /* 0x001fc80007810000 */
[C---:B------:R-:W-:Y:S01]  /*ac70*/  FSETP.NEU.FTZ.AND P2, PT, R3.reuse, -INF , PT ;  /* 0xff8000000300780b */ /* 0x040fe20003f5d000 */
[C---:B------:R-:W-:Y:S02]  /*ac80*/  FMUL.FTZ R156, R3.reuse, UR5 ;  /* 0x00000005039c7c20 */ /* 0x040fe40008410000 */
[----:B------:R-:W0:Y:S01]  /*ac90*/  MUFU.EX2 R0, R185 ;  /* 0x000000b900007308 */ /* 0x000e220000000800 */
[----:B------:R-:W-:Y:S02]  /*aca0*/  FSEL R2, R3, RZ, P2 ;  /* 0x000000ff03027208 */ /* 0x000fe40001000000 */
[----:B------:R-:W-:Y:S02]  /*acb0*/  FSEL R156, R156, RZ, P2 ;  /* 0x000000ff9c9c7208 */ /* 0x000fe40001000000 */
[----:B------:R-:W-:Y:S01]  /*acc0*/  ISETP.GT.AND P2, PT, R205, UR4, PT ;  /* 0x00000004cd007c0c */ /* 0x000fe2000bf44270 */
[----:B------:R-:W-:Y:S02]  /*acd0*/  FADD.FTZ R2, -R2, R21 ;  /* 0x0000001502027221 */ /* 0x000fe40000010100 */
[----:B------:R-:W-:Y:S01]  /*ace0*/  MUFU.EX2 R188, R188 ;  /* 0x000000bc00bc7308 */ /* 0x000fe20000000800 */
[--C-:B------:R-:W-:Y:S01]  /*acf0*/  FFMA.FTZ R197, R154, UR5, -R156.reuse ;  /* 0x000000059ac57c23 */ /* 0x100fe2000801089c */
[--C-:B------:R-:W-:Y:S01]  /*ad00*/  FFMA.FTZ R20, R155, UR5, -R156.reuse ;  /* 0x000000059b147c23 */ /* 0x100fe2000801089c */
[----:B------:R-:W-:Y:S01]  /*ad10*/  FMUL.FTZ R2, R2, UR5 ;  /* 0x0000000502027c20 */ /* 0x000fe20008410000 */
[--C-:B------:R-:W-:Y:S01]  /*ad20*/  FFMA.FTZ R199, R158, UR5, -R156.reuse ;  /* 0x000000059ec77c23 */ /* 0x100fe2000801089c */
[--C-:B------:R-:W-:Y:S01]  /*ad30*/  FFMA.FTZ R152, R159, UR5, -R156.reuse ;  /* 0x000000059f987c23 */ /* 0x100fe2000801089c */
[--C-:B------:R-:W-:Y:S01]  /*ad40*/  FFMA.FTZ R193, R162, UR5, -R156.reuse ;  /* 0x00000005a2c17c23 */ /* 0x100fe2000801089c */
[--C-:B------:R-:W-:Y:S01]  /*ad50*/  FFMA.FTZ R154, R163, UR5, -R156.reuse ;  /* 0x00000005a39a7c23 */ /* 0x100fe2000801089c */
[----:B------:R-:W-:Y:S01]  /*ad60*/  MUFU.EX2 R197, R197 ;  /* 0x000000c500c57308 */ /* 0x000fe20000000800 */
[----:B0-----:R-:W-:Y:S01]  /*ad70*/  FFMA.FTZ R21, R0, R16, R153 ;  /* 0x0000001000157223 */ /* 0x001fe20000010099 */
[--C-:B------:R-:W-:Y:S01]  /*ad80*/  FFMA.FTZ R195, R166, UR5, -R156.reuse ;  /* 0x00000005a6c37c23 */ /* 0x100fe2000801089c */
[--C-:B------:R-:W-:Y:S01]  /*ad90*/  FFMA.FTZ R158, R167, UR5, -R156.reuse ;  /* 0x00000005a79e7c23 */ /* 0x100fe2000801089c */
[--C-:B------:R-:W-:Y:S01]  /*ada0*/  FFMA.FTZ R189, R170, UR5, -R156.reuse ;  /* 0x00000005aabd7c23 */ /* 0x100fe2000801089c */
[----:B------:R-:W-:Y:S01]  /*adb0*/  FADD.FTZ R21, R196, R21 ;  /* 0x00000015c4157221 */ /* 0x000fe20000010000 */
[--C-:B------:R-:W-:Y:S01]  /*adc0*/  FFMA.FTZ R160, R171, UR5, -R156.reuse ;  /* 0x00000005aba07c23 */ /* 0x100fe2000801089c */
[--C-:B------:R-:W-:Y:S01]  /*add0*/  FFMA.FTZ R191, R174, UR5, -R156.reuse ;  /* 0x00000005aebf7c23 */ /* 0x100fe2000801089c */
[----:B------:R-:W0:Y:S01]  /*ade0*/  MUFU.EX2 R2, R2 ;  /* 0x0000000200027308 */ /* 0x000e220000000800 */
[----:B------:R-:W-:Y:S01]  /*adf0*/  FADD.FTZ R16, R198, R21 ;  /* 0x00000015c6107221 */ /* 0x000fe20000010000 */
[--C-:B------:R-:W-:Y:S01]  /*ae00*/  FFMA.FTZ R185, R178, UR5, -R156.reuse ;  /* 0x00000005b2b97c23 */ /* 0x100fe2000801089c */
[--C-:B------:R-:W-:Y:S01]  /*ae10*/  FFMA.FTZ R179, R179, UR5, -R156.reuse ;  /* 0x00000005b3b37c23 */ /* 0x100fe2000801089c */
[----:B------:R-:W-:Y:S01]  /*ae20*/  FFMA.FTZ R182, R182, UR5, -R156 ;  /* 0x00000005b6b67c23 */ /* 0x000fe2000801089c */
[----:B------:R-:W-:Y:S01]  /*ae30*/  FADD.FTZ R21, R157, R16 ;  /* 0x000000109d157221 */ /* 0x000fe20000010000 */
[----:B------:R-:W-:Y:S01]  /*ae40*/  IMAD.U32 R155, RZ, RZ, UR14 ;  /* 0x0000000eff9b7e24 */ /* 0x000fe2000f8e00ff */
[----:B------:R-:W-:Y:S01]  /*ae50*/  UMOV UR4, UR36 ;  /* 0x0000002400047c82 */ /* 0x000fe20008000000 */
[----:B------:R-:W1:Y:S01]  /*ae60*/  MUFU.EX2 R20, R20 ;  /* 0x0000001400147308 */ /* 0x000e620000000800 */
[----:B------:R-:W-:Y:S01]  /*ae70*/  FADD.FTZ R162, R192, R21 ;  /* 0x00000015c0a27221 */ /* 0x000fe20000010000 */
[----:B------:R-:W-:Y:S01]  /*ae80*/  @!P1 VIADD R155, R155, 0x30860 ;  /* 0x000308609b9b9836 */ /* 0x000fe20000000000 */
[----:B------:R-:W-:Y:S01]  /*ae90*/  F2FP.F16.F32.PACK_AB R196, R196, R153 ;  /* 0x00000099c4c4723e */ /* 0x000fe200000000ff */
[----:B------:R-:W-:-:S02]  /*aea0*/  VIADD R205, R205, 0xffffffff ;  /* 0xffffffffcdcd7836 */ /* 0x000fc40000000000 */
[----:B------:R-:W-:Y:S01]  /*aeb0*/  FADD.FTZ R21, R161, R162 ;  /* 0x000000a2a1157221 */ /* 0x000fe20000010000 */
[--C-:B------:R-:W-:Y:S01]  /*aec0*/  FFMA.FTZ R162, R175, UR5, -R156.reuse ;  /* 0x00000005afa27c23 */ /* 0x100fe2000801089c */
[----:B------:R-:W-:Y:S01]  /*aed0*/  FFMA.FTZ R156, R183, UR5, -R156 ;  /* 0x00000005b79c7c23 */ /* 0x000fe2000801089c */
[----:B------:R-:W2:Y:S01]  /*aee0*/  MUFU.EX2 R199, R199 ;  /* 0x000000c700c77308 */ /* 0x000ea20000000800 */
[----:B0-----:R-:W-:Y:S01]  /*aef0*/  FFMA.FTZ R5, R2, R5, R197 ;  /* 0x0000000502057223 */ /* 0x001fe200000100c5 */
[----:B------:R-:W-:Y:S01]  /*af00*/  FADD.FTZ R164, R194, R21 ;  /* 0x00000015c2a47221 */ /* 0x000fe20000010000 */
[----:B------:R-:W-:Y:S02]  /*af10*/  @!P1 PRMT R155, RZ, 0x654, R155 ;  /* 0x00000654ff9b9816 */ /* 0x000fe4000000009b */
[----:B------:R-:W-:Y:S01]  /*af20*/  F2FP.F16.F32.PACK_AB R198, R157, R198 ;  /* 0x000000c69dc6723e */ /* 0x000fe200000000ff */
[----:B------:R-:W-:Y:S01]  /*af30*/  FADD.FTZ R21, R165, R164 ;  /* 0x000000a4a5157221 */ /* 0x000fe20000010000 */
[----:B------:R0:W-:Y:S01]  /*af40*/  @!P1 SYNCS.ARRIVE.TRANS64.RED.A1T0 RZ, [R155+URZ], RZ ;  /* 0x000000ff9bff99a7 */ /* 0x0001e2000810043f */
[----:B------:R-:W3:Y:S01]  /*af50*/  MUFU.EX2 R152, R152 ;  /* 0x0000009800987308 */ /* 0x000ee20000000800 */
[----:B-1----:R-:W-:Y:S01]  /*af60*/  FADD.FTZ R16, R20, R5 ;  /* 0x0000000514107221 */ /* 0x002fe20000010000 */
[----:B------:R-:W-:Y:S01]  /*af70*/  FADD.FTZ R164, R188, R21 ;  /* 0x00000015bca47221 */ /* 0x000fe20000010000 */
[----:B------:R-:W-:Y:S01]  /*af80*/  F2FP.F16.F32.PACK_AB R197, R20, R197 ;  /* 0x000000c514c5723e */ /* 0x000fe200000000ff */
[----:B------:R-:W-:Y:S01]  /*af90*/  IMAD.MOV.U32 R20, RZ, RZ, R4 ;  /* 0x000000ffff147224 */ /* 0x000fe200078e0004 */
[----:B------:R-:W-:-:S02]  /*afa0*/  F2FP.F16.F32.PACK_AB R192, R161, R192 ;  /* 0x000000c0a1c0723e */ /* 0x000fc400000000ff */
[----:B------:R-:W-:Y:S01]  /*afb0*/  F2FP.F16.F32.PACK_AB R194, R165, R194 ;  /* 0x000000c2a5c2723e */ /* 0x000fe200000000ff */
        /* <DEDUP_REMOVED lines=37> */
[----:B------:R-:W-:-:S06]  /*b210*/  F2FP.F16.F32.PACK_AB R191, R162, R191 ;  /* 0x000000bfa2bf723e */ /* 0x000fcc00000000ff */
[----:B------:R-:W1:Y:S01]  /*b220*/  MUFU.EX2 R186, R186 ;  /* 0x000000ba00ba7308 */ /* 0x000e620000000800 */
[----:B--2---:R-:W-:-:S07]  /*b230*/  FADD.FTZ R164, R185, R164 ;  /* 0x000000a4b9a47221 */ /* 0x004fce0000010000 */
[----:B------:R-:W2:Y:S01]  /*b240*/  MUFU.EX2 R187, R182 ;  /* 0x000000b600bb7308 */ /* 0x000ea20000000800 */
[C---:B---3--:R-:W-:Y:S01]  /*b250*/  FADD.FTZ R164, R179.reuse, R164 ;  /* 0x000000a4b3a47221 */ /* 0x048fe20000010000 */
[----:B------:R-:W-:-:S06]  /*b260*/  F2FP.F16.F32.PACK_AB R185, R179, R185 ;  /* 0x000000b9b3b9723e */ /* 0x000fcc00000000ff */
[----:B------:R-:W3:Y:S01]  /*b270*/  MUFU.EX2 R181, R181 ;  /* 0x000000b500b57308 */ /* 0x000ee20000000800 */
[----:B-1----:R-:W-:Y:S01]  /*b280*/  FADD.FTZ R16, R186, R21 ;  /* 0x00000015ba107221 */ /* 0x002fe20000010000 */
[----:B------:R-:W-:-:S06]  /*b290*/  IMAD.MOV.U32 R21, RZ, RZ, R3 ;  /* 0x000000ffff157224 */ /* 0x000fcc00078e0003 */
[----:B------:R-:W1:Y:S01]  /*b2a0*/  MUFU.EX2 R156, R156 ;  /* 0x0000009c009c7308 */ /* 0x000e620000000800 */
[----:B--2---:R-:W-:Y:S01]  /*b2b0*/  FADD.FTZ R164, R187, R164 ;  /* 0x000000a4bba47221 */ /* 0x004fe20000010000 */
[C---:B---3--:R-:W-:Y:S01]  /*b2c0*/  FADD.FTZ R16, R181.reuse, R16 ;  /* 0x00000010b5107221 */ /* 0x048fe20000010000 */
[----:B------:R-:W-:Y:S02]  /*b2d0*/  F2FP.F16.F32.PACK_AB R186, R181, R186 ;  /* 0x000000bab5ba723e */ /* 0x000fe400000000ff */
[C---:B-1----:R-:W-:Y:S01]  /*b2e0*/  FADD.FTZ R5, R156.reuse, R164 ;  /* 0x000000a49c057221 */ /* 0x042fe20000010000 */
[----:B------:R-:W-:Y:S01]  /*b2f0*/  F2FP.F16.F32.PACK_AB R187, R156, R187 ;  /* 0x000000bb9cbb723e */ /* 0x000fe200000000ff */
[----:B0-----:R-:W-:Y:S06]  /*b300*/  @P2 BRA `(.L_x_1226) ;  /* 0xffffffd8002c2947 */ /* 0x001fec000383ffff */
.L_x_1209:
        /* <DEDUP_REMOVED lines=131> */
.L_x_1227:
[----:B------:R-:W-:Y:S01]  /*bb40*/  ULEA UR7, UR36, UR37, 0x3 ;  /* 0x0000002524077291 */ /* 0x000fe2000f8e183f */
[----:B------:R-:W-:-:S05]  /*bb50*/  IMAD.U32 R0, RZ, RZ, UR38 ;  /* 0x00000026ff007e24 */ /* 0x000fca000f8e00ff */
[----:B------:R-:W-:-:S04]  /*bb60*/  SHF.L.U32 R0, R0, 0x1f, RZ ;  /* 0x0000001f00007819 */ /* 0x000fc800000006ff */
[----:B------:R0:W1:Y:S01]  /*bb70*/  SYNCS.PHASECHK.TRANS64.TRYWAIT P2, [UR7+0x30850], R0 ;  /* 0x03085000ff0075a7 */ /* 0x0000620008040147 */
[----:B------:R-:W-:Y:S05]  /*bb80*/  @!P0 BRA `(.L_x_1228) ;  /* 0x0000000000048947 */ /* 0x000fea0003800000 */
[----:B------:R-:W-:Y:S01]  /*bb90*/  BPT.TRAP 0x1 ;  /* 0x000000040000795c */ /* 0x000fe20000300000 */
.L_x_1228:
[----:B-1----:R-:W-:Y:S05]  /*bba0*/  @P2 BRA `(.L_x_1229) ;  /* 0x0000000000082947 */ /* 0x002fea0003800000 */
[----:B------:R-:W1:Y:S02]  /*bbb0*/  SYNCS.PHASECHK.TRANS64.TRYWAIT P0, [UR7+0x30850], R0 ;  /* 0x03085000ff0075a7 */ /* 0x000e640008000147 */
[----:B-1----:R-:W-:Y:S05]  /*bbc0*/  @!P0 BRA `(.L_x_1230) ;  /* 0x0000009400248947 */ /* 0x002fea0003800000 */
.L_x_1229:
[----:B------:R-:W-:Y:S01]  /*bbd0*/  UIADD3 UR37, UR37, 0x400, URZ ;  /* 0x0000040025257890 */ /* 0x000fe2000fffe03f */
[----:B------:R-:W-:Y:S01]  /*bbe0*/  WARPGROUP.ARRIVE ;  /* 0x00000000000079c5 */ /* 0x000fe20000000000 */
[----:B------:R-:W-:Y:S01]  /*bbf0*/  UMOV UR11, 0x40000040 ;  /* 0x40000040000b7882 */ /* 0x000fe20000000000 */
[----:B01----:R-:W0:Y:S01]  /*bc00*/  SHFL.BFLY PT, R0, R5, 0x2, 0x1f ;  /* 0x0c401f0005007f89 */ /* 0x003e2200000e0000 */
[----:B------:R-:W-:Y:S01]  /*bc10*/  USHF.R.U32.HI UR37, URZ, 0x4, UR37 ;  /* 0x000000043f257899 */ /* 0x000fe20008011625 */
[----:B------:R-:W-:Y:S01]  /*bc20*/  IMAD.MOV.U32 R6, RZ, RZ, RZ ;  /* 0x000000ffff067224 */ /* 0x000fe200078e00ff */
[----:B------:R-:W-:Y:S01]  /*bc30*/  R2UR UR8, R207 ;  /* 0x00000000cf0872ca */ /* 0x000fe200000e0000 */
[----:B------:R-:W1:Y:S01]  /*bc40*/  SHFL.BFLY PT, R7, R16, 0x2, 0x1f ;  /* 0x0c401f0010077f89 */ /* 0x000e6200000e0000 */
[----:B------:R-:W-:Y:S01]  /*bc50*/  ULOP3.LUT UR37, UR37, 0x3fff, URZ, 0xc0, !UPT ;  /* 0x00003fff25257892 */ /* 0x000fe2000f8ec03f */
[----:B------:R-:W-:Y:S02]  /*bc60*/  IMAD.U32 R12, RZ, RZ, UR7 ;  /* 0x00000007ff0c7e24 */ /* 0x000fe4000f8e00ff */
[----:B------:R-:W-:Y:S01]  /*bc70*/  IMAD.U32 R13, RZ, RZ, UR5 ;  /* 0x00000005ff0d7e24 */ /* 0x000fe2000f8e00ff */
[----:B------:R-:W-:-:S04]  /*bc80*/  ULOP3.LUT UR4, UR37, 0x2000000, URZ, 0xfc, !UPT ;  /* 0x0200000025047892 */ /* 0x000fc8000f8efc3f */
[----:B------:R-:W-:Y:S02]  /*bc90*/  ULEA UR4, UR36, UR4, 0xb ;  /* 0x0000000424047291 */ /* 0x000fe4000f8e583f */
[----:B------:R-:W-:Y:S02]  /*bca0*/  UIADD3 UR36, UR36, 0x1, URZ ;  /* 0x0000000124247890 */ /* 0x000fe4000fffe03f */
[----:B------:R-:W-:Y:S02]  /*bcb0*/  UIADD3 UR6, UR4, 0x80, URZ ;  /* 0x0000008004067890 */ /* 0x000fe4000fffe03f */
[----:B------:R-:W-:Y:S01]  /*bcc0*/  UIADD3 UR8, UR8, 0x1, URZ ;  /* 0x0000000108087890 */ /* 0x000fe2000fffe03f */
[----:B------:R-:W-:Y:S01]  /*bcd0*/  UMOV UR10, UR4 ;  /* 0x00000004000a7c82 */ /* 0x000fe20008000000 */
[----:B------:R-:W-:-:S07]  /*bce0*/  UISETP.NE.AND UP0, UPT, UR36, 0x2, UPT ;  /* 0x000000022400788c */ /* 0x000fce000bf05270 */
[----:B------:R-:W-:Y:S01]  /*bcf0*/  HGMMA.64x256x16.F32 R24, R196, gdesc[UR8].tnspB, R24, gsb0 ;  /* 0x43e00008c4187df0 */ /* 0x000fe20008000818 */
[----:B------:R-:W-:Y:S01]  /*bd00*/  UMOV UR10, UR6 ;  /* 0x00000006000a7c82 */ /* 0x000fe20008000000 */
[----:B------:R-:W-:Y:S01]  /*bd10*/  UMOV UR11, 0x40000040 ;  /* 0x40000040000b7882 */ /* 0x000fe20000000000 */
[----:B------:R-:W-:Y:S01]  /*bd20*/  UIADD3 UR6, UR4, 0x100, URZ ;  /* 0x0000010004067890 */ /* 0x000fe2000fffe03f */
[----:B0-----:R-:W-:Y:S01]  /*bd30*/  FADD.FTZ R2, R0, R5 ;  /* 0x0000000500027221 */ /* 0x001fe20000010000 */
[----:B------:R-:W-:Y:S01]  /*bd40*/  UIADD3 UR4, UR4, 0x180, URZ ;  /* 0x0000018004047890 */ /* 0x000fe2000fffe03f */
[----:B-1----:R-:W-:Y:S01]  /*bd50*/  FADD.FTZ R7, R7, R16 ;  /* 0x0000001007077221 */ /* 0x002fe20000010000 */
[----:B------:R-:W-:Y:S01]  /*bd60*/  IMAD.MOV.U32 R5, RZ, RZ, RZ ;  /* 0x000000ffff057224 */ /* 0x000fe200078e00ff */
[----:B------:R-:W-:Y:S01]  /*bd70*/  USEL UR36, UR36, URZ, UP0 ;  /* 0x0000003f24247287 */ /* 0x000fe20008000000 */
[----:B------:R-:W0:Y:S01]  /*bd80*/  SHFL.BFLY PT, R9, R2, 0x1, 0x1f ;  /* 0x0c201f0002097f89 */ /* 0x000e2200000e0000 */
[----:B------:R-:W-:-:S03]  /*bd90*/  IMAD.U32 R207, RZ, RZ, UR8 ;  /* 0x00000008ffcf7e24 */ /* 0x000fc6000f8e00ff */
[----:B------:R-:W1:Y:S01]  /*bda0*/  SHFL.BFLY PT, R0, R7, 0x1, 0x1f ;  /* 0x0c201f0007007f89 */ /* 0x000e6200000e0000 */
[----:B0-----:R-:W-:Y:S01]  /*bdb0*/  FADD.FTZ R11, R2, R9 ;  /* 0x00000009020b7221 */ /* 0x001fe20000010000 */
[----:B------:R-:W-:Y:S02]  /*bdc0*/  IMAD.MOV.U32 R2, RZ, RZ, -0x800000 ;  /* 0xff800000ff027424 */ /* 0x000fe400078e00ff */
[----:B-1----:R-:W-:Y:S02]  /*bdd0*/  FADD.FTZ R10, R7, R0 ;  /* 0x00000000070a7221 */ /* 0x002fe40000010000 */
[----:B------:R-:W-:Y:S01]  /*bde0*/  FSETP.NE.FTZ.AND P2, PT, R11, RZ, PT ;  /* 0x000000ff0b00720b */ /* 0x000fe20003f55000 */
[----:B------:R-:W-:Y:S02]  /*bdf0*/  IMAD.U32 R7, RZ, RZ, UR5 ;  /* 0x00000005ff077e24 */ /* 0x000fe4000f8e00ff */
[----:B------:R-:W-:Y:S01]  /*be00*/  IMAD.MOV.U32 R0, RZ, RZ, -0x800000 ;  /* 0xff800000ff007424 */ /* 0x000fe200078e00ff */
[----:B------:R-:W-:-:S09]  /*be10*/  FSETP.NE.FTZ.AND P0, PT, R10, RZ, PT ;  /* 0x000000ff0a00720b */ /* 0x000fd20003f15000 */
[----:B------:R-:W0:Y:S01]  /*be20*/  @P2 MUFU.LG2 R9, R11 ;  /* 0x0000000b00092308 */ /* 0x000e220000000c00 */
[----:B------:R-:W-:-:S03]  /*be30*/  @P2 FMUL.FTZ R13, R13, 0.69314718246459960938 ;  /* 0x3f3172180d0d2820 */ /* 0x000fc60000410000 */
[----:B------:R-:W-:-:S04]  /*be40*/  @P0 FMUL.FTZ R7, R7, 0.69314718246459960938 ;  /* 0x3f31721807070820 */ /* 0x000fc80000410000 */
[----:B------:R-:W-:Y:S08]  /*be50*/  @P0 MUFU.RCP R6, R10 ;  /* 0x0000000a00060308 */ /* 0x000ff00000001000 */
[----:B------:R0:W1:Y:S08]  /*be60*/  @P0 MUFU.LG2 R8, R10 ;  /* 0x0000000a00080308 */ /* 0x0000700000000c00 */
[----:B------:R-:W2:Y:S01]  /*be70*/  @P2 MUFU.RCP R5, R11 ;  /* 0x0000000b00052308 */ /* 0x000ea20000001000 */
[----:B0-----:R-:W-:Y:S01]  /*be80*/  @P2 FMUL.FTZ R10, R9, 0.69314718246459960938 ;  /* 0x3f317218090a2820 */ /* 0x001fe20000410000 */
[----:B------:R-:W-:-:S03]  /*be90*/  @!P1 VIADD R9, R12, 0x30860 ;  /* 0x000308600c099836 */ /* 0x000fc60000000000 */
[----:B------:R-:W-:Y:S02]  /*bea0*/  @P2 FFMA.FTZ R2, R13, R3, R10 ;  /* 0x000000030d022223 */ /* 0x000fe4000001000a */
[----:B------:R-:W-:Y:S01]  /*beb0*/  @!P1 PRMT R9, RZ, 0x654, R9 ;  /* 0x00000654ff099816 */ /* 0x000fe20000000009 */
[----:B-1----:R-:W-:-:S04]  /*bec0*/  @P0 FMUL.FTZ R8, R8, 0.69314718246459960938 ;  /* 0x3f31721808080820 */ /* 0x002fc80000410000 */
[----:B------:R-:W-:Y:S01]  /*bed0*/  @P0 FFMA.FTZ R0, R7, R4, R8 ;  /* 0x0000000407000223 */ /* 0x000fe20000010008 */
[----:B------:R-:W-:Y:S01]  /*bee0*/  PLOP3.LUT P0, PT, PT, PT, PT, 0x8, 0x0 ;  /* 0x000000000000781c */ /* 0x000fe20003f0e170 */
[----:B------:R-:W-:Y:S02]  /*bef0*/  WARPGROUP.DEPBAR.LE gsb0, 0x0 ;  /* 0x00008000000079c5 */ /* 0x000fe40000010000 */
[----:B------:R-:W-:-:S06]  /*bf00*/  WARPGROUP.ARRIVE ;  /* 0x00000000000079c5 */ /* 0x000fcc0000000000 */
[----:B------:R-:W-:Y:S01]  /*bf10*/  HGMMA.64x256x16.F32 R24, R192, gdesc[UR8].tnspB, R24, gsb0 ;  /* 0x43e00008c0187df0 */ /* 0x000fe20008000818 */
[----:B------:R-:W-:Y:S01]  /*bf20*/  UMOV UR10, UR6 ;  /* 0x00000006000a7c82 */ /* 0x000fe20008000000 */
[----:B------:R-:W-:Y:S01]  /*bf30*/  UMOV UR11, 0x40000040 ;  /* 0x40000040000b7882 */ /* 0x000fe20000000000 */
[----:B------:R-:W-:Y:S02]  /*bf40*/  WARPGROUP.DEPBAR.LE gsb0, 0x0 ;  /* 0x00008000000079c5 */ /* 0x000fe40000010000 */
[----:B------:R-:W-:-:S15]  /*bf50*/  WARPGROUP.ARRIVE ;  /* 0x00000000000079c5 */ /* 0x000fde0000000000 */
[----:B------:R-:W-:-:S08]  /*bf60*/  NOP ;  /* 0x0000000000007918 */ /* 0x000fd00000000000 */
[----:B------:R-:W-:Y:S01]  /*bf70*/  HGMMA.64x256x16.F32 R24, R188, gdesc[UR8].tnspB, R24, gsb0 ;  /* 0x43e00008bc187df0 */ /* 0x000fe20008000818 */
[----:B------:R-:W-:Y:S01]  /*bf80*/  UMOV UR10, UR4 ;  /* 0x00000004000a7c82 */ /* 0x000fe20008000000 */
[----:B------:R-:W-:Y:S01]  /*bf90*/  UMOV UR11, 0x40000040 ;  /* 0x40000040000b7882 */ /* 0x000fe20000000000 */
[----:B------:R-:W-:-:S04]  /*bfa0*/  USEL UR4, URZ, 0x1, UP0 ;  /* 0x000000013f047887 */ /* 0x000fc80008000000 */
[----:B------:R-:W-:Y:S01]  /*bfb0*/  ULOP3.LUT UR38, UR38, UR4, URZ, 0x3c, !UPT ;  /* 0x0000000426267292 */ /* 0x000fe2000f8e3c3f */
[----:B------:R-:W-:Y:S02]  /*bfc0*/  WARPGROUP.DEPBAR.LE gsb0, 0x0 ;  /* 0x00008000000079c5 */ /* 0x000fe40000010000 */
[----:B------:R-:W-:-:S15]  /*bfd0*/  WARPGROUP.ARRIVE ;  /* 0x00000000000079c5 */ /* 0x000fde0000000000 */
[----:B------:R-:W-:-:S03]  /*bfe0*/  NOP ;  /* 0x0000000000007918 */ /* 0x000fc60000000000 */
[----:B------:R-:W-:Y:S03]  /*bff0*/  HGMMA.64x256x16.F32 R24, R184, gdesc[UR8].tnspB, R24, gsb0 ;  /* 0x43e00008b8187df0 */ /* 0x000fe60008000818 */
[----:B------:R-:W-:Y:S02]  /*c000*/  WARPGROUP.DEPBAR.LE gsb0, 0x0 ;  /* 0x00008000000079c5 */ /* 0x000fe40000010000 */
        /* <DEDUP_REMOVED lines=129> */
.L_x_1160:
[----:B------:R-:W0:Y:S01]  /*c820*/  S2R R5, SR_CgaCtaId ;  /* 0x0000000000057919 */ /* 0x000e220000008800 */
[----:B------:R-:W-:Y:S01]  /*c830*/  MOV R198, 0x400 ;  /* 0x0000040000c67802 */ /* 0x000fe20000000f00 */
[----:B------:R-:W-:Y:S01]  /*c840*/  BSSY B0, `(.L_x_1231) ;  /* 0x00002a2000007945 */ /* 0x000fe20003800000 */
[----:B------:R-:W-:Y:S02]  /*c850*/  BAR.SYNC.DEFER_BLOCKING 0x5, 0x180 ;  /* 0x0146000000007b1d */ /* 0x000fe40000010000 */
[----:B0-----:R-:W-:-:S05]  /*c860*/  LEA R198, R5, R198, 0x18 ;  /* 0x000000c605c67211 */ /* 0x001fca00078ec0ff */
[----:B------:R-:W0:Y:S02]  /*c870*/  LDS R4, [R198+0x308d0] ;  /* 0x0308d000c6047984 */ /* 0x000e240000000800 */
[----:B0-----:R-:W-:Y:S01]  /*c880*/  R2UR UR4, R4 ;  /* 0x00000000040472ca */ /* 0x001fe200000e0000 */
[----:B------:R-:W-:Y:S06]  /*c890*/  BAR.ARV 0x4, 0x180 ;  /* 0x0106000000007b1d */ /* 0x000fec0000002000 */
[----:B------:R-:W-:Y:S08]  /*c8a0*/  @P0 BRA `(.L_x_1232) ;  /* 0x0000001c006c0947 */ /* 0x000ff00003800000 */
[----:B------:R-:W0:Y:S01]  /*c8b0*/  S2R R5, SR_SWINHI ;  /* 0x0000000000057919 */ /* 0x000e220000002f00 */
[----:B------:R-:W1:Y:S01]  /*c8c0*/  LDC R199, c[0x0][0xbe8] ;  /* 0x0002fa00ffc77b82 */ /* 0x000e620000000800 */
[----:B------:R-:W-:Y:S01]  /*c8d0*/  F2FP.F16.F32.PACK_AB R24, R25, R24 ;  /* 0x000000181918723e */ /* 0x000fe200000000ff */
[----:B------:R-:W-:Y:S01]  /*c8e0*/  ULDC.64 UR8, c[0x0][0xb90] ;  /* 0x0002e40000087ab9 */ /* 0x000fe20000000a00 */
[----:B------:R-:W-:Y:S01]  /*c8f0*/  R2UR UR11, R203 ;  /* 0x00000000cb0b72ca */ /* 0x000fe200000e0000 */
[----:B------:R-:W-:Y:S01]  /*c900*/  ULDC.64 UR14, c[0x0][0x208] ;  /* 0x00008200000e7ab9 */ /* 0x000fe20000000a00 */
[----:B------:R-:W-:Y:S02]  /*c910*/  F2FP.F16.F32.PACK_AB R25, R44, R26 ;  /* 0x0000001a2c19723e */ /* 0x000fe400000000ff */
[----:B------:R-:W-:Y:S02]  /*c920*/  F2FP.F16.F32.PACK_AB R26, R29, R28 ;  /* 0x0000001c1d1a723e */ /* 0x000fe400000000ff */
[----:B------:R-:W-:-:S02]  /*c930*/  F2FP.F16.F32.PACK_AB R27, R16, R27 ;  /* 0x0000001b101b723e */ /* 0x000fc400000000ff */
[----:B------:R-:W-:Y:S02]  /*c940*/  R2UR UR13, R204 ;  /* 0x00000000cc0d72ca */ /* 0x000fe400000e0000 */
[----:B------:R-:W-:Y:S02]  /*c950*/  F2FP.F16.F32.PACK_AB R32, R33, R32 ;  /* 0x000000202120723e */ /* 0x000fe400000000ff */
[----:B------:R-:W-:Y:S01]  /*c960*/  F2FP.F16.F32.PACK_AB R33, R35, R34 ;  /* 0x000000222321723e */ /* 0x000fe200000000ff */
[----:B------:R-:W-:Y:S01]  /*c970*/  USHF.R.S32.HI UR10, URZ, 0x1f, UR11 ;  /* 0x0000001f3f0a7899 */ /* 0x000fe2000801140b */
[----:B------:R-:W-:Y:S01]  /*c980*/  F2FP.F16.F32.PACK_AB R34, R37, R36 ;  /* 0x000000242522723e */ /* 0x000fe200000000ff */
[----:B------:R-:W-:Y:S01]  /*c990*/  VIADD R37, R19, UR60 ;  /* 0x0000003c13257c36 */ /* 0x000fe20008000000 */
[----:B------:R-:W-:Y:S01]  /*c9a0*/  F2FP.F16.F32.PACK_AB R40, R41, R40 ;  /* 0x000000282928723e */ /* 0x000fe200000000ff */
[----:B------:R-:W-:Y:S01]  /*c9b0*/  UIMAD UR5, UR10, UR8, URZ ;  /* 0x000000080a0572a4 */ /* 0x000fe2000f8e023f */
[----:B------:R-:W-:Y:S01]  /*c9c0*/  F2FP.F16.F32.PACK_AB R35, R39, R38 ;  /* 0x000000262723723e */ /* 0x000fe200000000ff */
[----:B------:R-:W-:Y:S01]  /*c9d0*/  UIMAD.WIDE.U32 UR6, UR11, UR8, URZ ;  /* 0x000000080b0672a5 */ /* 0x000fe2000f8e003f */
[----:B------:R-:W-:Y:S01]  /*c9e0*/  F2FP.F16.F32.PACK_AB R41, R43, R42 ;  /* 0x0000002a2b29723e */ /* 0x000fe200000000ff */
[----:B------:R-:W-:Y:S01]  /*c9f0*/  UIMAD UR5, UR11, UR9, UR5 ;  /* 0x000000090b0572a4 */ /* 0x000fe2000f8e0205 */
[----:B------:R-:W-:Y:S01]  /*ca00*/  F2FP.F16.F32.PACK_AB R42, R45, R177 ;  /* 0x000000b12d2a723e */ /* 0x000fe200000000ff */
[----:B------:R-:W-:Y:S01]  /*ca10*/  USHF.R.S32.HI UR12, URZ, 0x1f, UR13 ;  /* 0x0000001f3f0c7899 */ /* 0x000fe2000801140d */
[----:B------:R-:W-:Y:S01]  /*ca20*/  F2FP.F16.F32.PACK_AB R43, R47, R46 ;  /* 0x0000002e2f2b723e */ /* 0x000fe200000000ff */
[----:B------:R-:W-:Y:S01]  /*ca30*/  IMAD.MOV.U32 R36, RZ, RZ, R37 ;  /* 0x000000ffff247224 */ /* 0x000fe200078e0025 */
[----:B------:R-:W-:Y:S01]  /*ca40*/  ULDC.64 UR8, c[0x0][0xb98] ;  /* 0x0002e60000087ab9 */ /* 0x000fe20000000a00 */
[----:B------:R-:W-:Y:S01]  /*ca50*/  UIADD3 UR7, UR7, UR5, URZ ;  /* 0x0000000507077290 */ /* 0x000fe2000fffe03f */
[----:B------:R-:W-:-:S02]  /*ca60*/  MOV R168, R198 ;  /* 0x000000c600a87202 */ /* 0x000fc40000000f00 */
[----:B0-----:R-:W-:Y:S01]  /*ca70*/  MOV R169, R5 ;  /* 0x0000000500a97202 */ /* 0x001fe20000000f00 */
[----:B------:R-:W-:Y:S01]  /*ca80*/  IMAD R5, R206, 0x40, R18 ;  /* 0x00000040ce057824 */ /* 0x000fe200078e0212 */
[----:B------:R-:W-:Y:S02]  /*ca90*/  UIMAD UR5, UR12, UR8, URZ ;  /* 0x000000080c0572a4 */ /* 0x000fe4000f8e023f */
[----:B------:R-:W-:Y:S01]  /*caa0*/  UIMAD.WIDE.U32 UR6, UR13, UR8, UR6 ;  /* 0x000000080d0672a5 */ /* 0x000fe2000f8e0006 */
[----:B------:R-:W-:Y:S01]  /*cab0*/  IMAD.WIDE R12, R211, 0x2, R168 ;  /* 0x00000002d30c7825 */ /* 0x000fe200078e02a8 */
[----:B------:R-:W-:-:S03]  /*cac0*/  UIMAD UR5, UR13, UR9, UR5 ;  /* 0x000000090d0572a4 */ /* 0x000fc6000f8e0205 */
[----:B------:R-:W-:Y:S01]  /*cad0*/  IMAD.WIDE R168, R5, 0x2, R168 ;  /* 0x0000000205a87825 */ /* 0x000fe200078e02a8 */
[C---:B------:R-:W-:Y:S01]  /*cae0*/  IADD3 R7, P3, R12.reuse, 0xc060, RZ ;  /* 0x0000c0600c077810 */ /* 0x040fe20007f7e0ff */
[----:B------:R-:W-:Y:S01]  /*caf0*/  ULDC.64 UR8, c[0x0][0xae8] ;  /* 0x0002ba0000087ab9 */ /* 0x000fe20000000a00 */
[C---:B------:R-:W-:Y:S02]  /*cb00*/  LOP3.LUT R139, R12.reuse, 0x380, RZ, 0xc0, !PT ;  /* 0x000003800c8b7812 */ /* 0x040fe400078ec0ff */
[----:B------:R-:W-:Y:S01]  /*cb10*/  LOP3.LUT R4, R7, 0x380, RZ, 0xc0, !PT ;  /* 0x0000038007047812 */ /* 0x000fe200078ec0ff */
[----:B------:R-:W-:Y:S01]  /*cb20*/  IMAD.X R5, RZ, RZ, R13, P3 ;  /* 0x000000ffff057224 */ /* 0x000fe200018e060d */
[----:B------:R-:W-:Y:S02]  /*cb30*/  IADD3 R115, P4, R12, 0xc040, RZ ;  /* 0x0000c0400c737810 */ /* 0x000fe40007f9e0ff */
[----:B------:R-:W-:Y:S02]  /*cb40*/  SHF.R.U64 R4, R4, 0x3, RZ ;  /* 0x0000000304047819 */ /* 0x000fe400000012ff */
        /* <DEDUP_REMOVED lines=12> */
[----:B------:R-:W-:Y:S01]  /*cc10*/  LOP3.LUT R4, R4, R7, RZ, 0x3c, !PT ;  /* 0x0000000704047212 */ /* 0x000fe200078e3cff */
[--C-:B------:R-:W-:Y:S01]  /*cc20*/  IMAD.X R7, RZ, RZ, R13.reuse, P4 ;  /* 0x000000ffff077224 */ /* 0x100fe200020e060d */
[C---:B------:R-:W-:Y:S01]  /*cc30*/  IADD3 R30, P4, R12.reuse, 0x8000, RZ ;  /* 0x000080000c1e7810 */ /* 0x040fe20007f9e0ff */
[----:B------:R-:W-:Y:S01]  /*cc40*/  IMAD.X R155, RZ, RZ, R13, P3 ;  /* 0x000000ffff9b7224 */ /* 0x000fe200018e060d */
[----:B------:R-:W-:-:S02]  /*cc50*/  IADD3 R31, P5, R12, 0x4060, RZ ;  /* 0x000040600c1f7810 */ /* 0x000fc40007fbe0ff */
        /* <DEDUP_REMOVED lines=10> */
[----:B------:R-:W-:Y:S01]  /*cd00*/  LOP3.LUT R138, R139, R12, RZ, 0x3c, !PT ;  /* 0x0000000c8b8a7212 */ /* 0x000fe200078e3cff */
[--C-:B------:R-:W-:Y:S01]  /*cd10*/  IMAD.X R9, RZ, RZ, R13.reuse, P2 ;  /* 0x000000ffff097224 */ /* 0x100fe200010e060d */
[----:B------:R-:W-:Y:S01]  /*cd20*/  LOP3.LUT R12, R107, 0x380, RZ, 0xc0, !PT ;  /* 0x000003806b0c7812 */ /* 0x000fe200078ec0ff */
[--C-:B------:R-:W-:Y:S01]  /*cd30*/  IMAD.X R167, RZ, RZ, R13.reuse, P3 ;  /* 0x000000ffffa77224 */ /* 0x100fe200018e060d */
[----:B------:R-:W-:Y:S01]  /*cd40*/  LOP3.LUT R10, R111, 0x380, RZ, 0xc0, !PT ;  /* 0x000003806f0a7812 */ /* 0x000fe200078ec0ff */
[----:B------:R-:W-:Y:S01]  /*cd50*/  IMAD.MOV.U32 R139, RZ, RZ, R13 ;  /* 0x000000ffff8b7224 */ /* 0x000fe200078e000d */
[----:B------:R-:W-:-:S02]  /*cd60*/  SHF.R.U64 R12, R12, 0x3, RZ ;  /* 0x000000030c0c7819 */ /* 0x000fc400000012ff */
[----:B------:R-:W-:Y:S02]  /*cd70*/  LOP3.LUT R13, R98, 0x380, RZ, 0xc0, !PT ;  /* 0x00000380620d7812 */ /* 0x000fe400078ec0ff */
[----:B------:R-:W-:Y:S02]  /*cd80*/  LOP3.LUT R146, R12, R107, RZ, 0x3c, !PT ;  /* 0x0000006b0c927212 */ /* 0x000fe400078e3cff */
[----:B------:R-:W-:Y:S02]  /*cd90*/  IADD3 R107, P2, R168, 0x7000, RZ ;  /* 0x00007000a86b7810 */ /* 0x000fe40007f5e0ff */
[----:B------:R-:W-:Y:S02]  /*cda0*/  SHF.R.U64 R13, R13, 0x3, RZ ;  /* 0x000000030d0d7819 */ /* 0x000fe400000012ff */
[----:B------:R-:W-:Y:S02]  /*cdb0*/  LOP3.LUT R106, R107, 0x380, RZ, 0xc0, !PT ;  /* 0x000003806b6a7812 */ /* 0x000fe400078ec0ff */
[----:B------:R-:W-:-:S02]  /*cdc0*/  LOP3.LUT R142, R13, R98, RZ, 0x3c, !PT ;  /* 0x000000620d8e7212 */ /* 0x000fc400078e3cff */
[----:B------:R-:W-:Y:S02]  /*cdd0*/  LOP3.LUT R13, R30, 0x380, RZ, 0xc0, !PT ;  /* 0x000003801e0d7812 */ /* 0x000fe400078ec0ff */
[----:B------:R-:W-:Y:S02]  /*cde0*/  SHF.R.U64 R106, R106, 0x3, RZ ;  /* 0x000000036a6a7819 */ /* 0x000fe400000012ff */
[----:B------:R-:W-:Y:S02]  /*cdf0*/  LOP3.LUT R12, R15, 0x380, RZ, 0xc0, !PT ;  /* 0x000003800f0c7812 */ /* 0x000fe400078ec0ff */
[----:B------:R-:W-:Y:S02]  /*ce00*/  SHF.R.U64 R13, R13, 0x3, RZ ;  /* 0x000000030d0d7819 */ /* 0x000fe400000012ff */
[----:B------:R-:W-:Y:S01]  /*ce10*/  LOP3.LUT R106, R106, R107, RZ, 0x3c, !PT ;  /* 0x0000006b6a6a7212 */ /* 0x000fe200078e3cff */
[----:B------:R-:W-:Y:S01]  /*ce20*/  IMAD.X R107, RZ, RZ, R169, P2 ;  /* 0x000000ffff6b7224 */ /* 0x000fe200010e06a9 */
[----:B------:R-:W-:-:S02]  /*ce30*/  IADD3 R135, P2, R168, 0xe000, RZ ;  /* 0x0000e000a8877810 */ /* 0x000fc40007f5e0ff */
[----:B------:R-:W-:Y:S02]  /*ce40*/  SHF.R.U64 R12, R12, 0x3, RZ ;  /* 0x000000030c0c7819 */ /* 0x000fe400000012ff */
[----:B------:R-:W-:Y:S02]  /*ce50*/  LOP3.LUT R156, R13, R30, RZ, 0x3c, !PT ;  /* 0x0000001e0d9c7212 */ /* 0x000fe400078e3cff */
[----:B------:R-:W-:Y:S02]  /*ce60*/  LOP3.LUT R13, R20, 0x380, RZ, 0xc0, !PT ;  /* 0x00000380140d7812 */ /* 0x000fe400078ec0ff */
[----:B------:R-:W-:Y:S02]  /*ce70*/  LOP3.LUT R134, R135, 0x380, RZ, 0xc0, !PT ;  /* 0x0000038087867812 */ /* 0x000fe400078ec0ff */
[----:B------:R-:W-:Y:S02]  /*ce80*/  LOP3.LUT R150, R12, R15, RZ, 0x3c, !PT ;  /* 0x0000000f0c967212 */ /* 0x000fe400078e3cff */
[----:B------:R-:W-:-:S02]  /*ce90*/  LOP3.LUT R12, R21, 0x380, RZ, 0xc0, !PT ;  /* 0x00000380150c7812 */ /* 0x000fc400078ec0ff */
[----:B------:R-:W-:Y:S02]  /*cea0*/  SHF.R.U64 R13, R13, 0x3, RZ ;  /* 0x000000030d0d7819 */ /* 0x000fe400000012ff */
[----:B------:R-:W-:Y:S02]  /*ceb0*/  SHF.R.U64 R134, R134, 0x3, RZ ;  /* 0x0000000386867819 */ /* 0x000fe400000012ff */
[----:B------:R-:W-:Y:S02]  /*cec0*/  SHF.R.U64 R12, R12, 0x3, RZ ;  /* 0x000000030c0c7819 */ /* 0x000fe400000012ff */
[----:B------:R-:W-:Y:S02]  /*ced0*/  LOP3.LUT R164, R13, R20, RZ, 0x3c, !PT ;  /* 0x000000140da47212 */ /* 0x000fe400078e3cff */
[----:B------:R-:W-:Y:S02]  /*cee0*/  IADD3 R13, P3, R168, 0x1000, RZ ;  /* 0x00001000a80d7810 */ /* 0x000fe40007f7e0ff */
[----:B------:R-:W-:Y:S01]  /*cef0*/  LOP3.LUT R134, R134, R135, RZ, 0x3c, !PT ;  /* 0x0000008786867212 */ /* 0x000fe200078e3cff */
[----:B------:R-:W-:Y:S01]  /*cf00*/  IMAD.X R135, RZ, RZ, R169, P2 ;  /* 0x000000ffff877224 */ /* 0x000fe200010e06a9 */
[----:B-1----:R-:W-:-:S02]  /*cf10*/  ISETP.NE.AND P2, PT, R199, 0x1, PT ;  /* 0x00000001c700780c */ /* 0x002fc40003f45270 */
[----:B------:R-:W-:Y:S02]  /*cf20*/  LOP3.LUT R160, R12, R21, RZ, 0x3c, !PT ;  /* 0x000000150ca07212 */ /* 0x000fe400078e3cff */
[----:B------:R-:W-:Y:S02]  /*cf30*/  LOP3.LUT R12, R13, 0x380, RZ, 0xc0, !PT ;  /* 0x000003800d0c7812 */ /* 0x000fe400078ec0ff */
[----:B------:R-:W-:Y:S02]  /*cf40*/  SHF.R.U64 R10, R10, 0x3, RZ ;  /* 0x000000030a0a7819 */ /* 0x000fe400000012ff */
[----:B------:R-:W-:Y:S02]  /*cf50*/  SHF.R.U64 R12, R12, 0x3, RZ ;  /* 0x000000030c0c7819 */ /* 0x000fe400000012ff */
[----:B------:R-:W-:Y:S01]  /*cf60*/  MOV R203, R138 ;  /* 0x0000008a00cb7202 */ /* 0x000fe20000000f00 */
[----:B------:R-:W-:Y:S01]  /*cf70*/  BAR.SYNC.DEFER_BLOCKING 0x1, 0x100 ;  /* 0x0044000000007b1d */ /* 0x000fe20000010000 */
[----:B------:R-:W-:Y:S01]  /*cf80*/  LOP3.LUT R12, R12, R13, RZ, 0x3c, !PT ;  /* 0x0000000d0c0c7212 */ /* 0x000fe200078e3cff */
[----:B------:R-:W-:Y:S01]  /*cf90*/  IMAD.X R13, RZ, RZ, R169, P3 ;  /* 0x000000ffff0d7224 */ /* 0x000fe200018e06a9 */
[----:B------:R-:W-:-:S02]  /*cfa0*/  LOP3.LUT R10, R10, R111, RZ, 0x3c, !PT ;  /* 0x0000006f0a0a7212 */ /* 0x000fc400078e3cff */
[----:B------:R-:W-:Y:S02]  /*cfb0*/  IADD3 R111, P3, R168, 0x8000, RZ ;  /* 0x00008000a86f7810 */ /* 0x000fe40007f7e0ff */
[----:B------:R-:W-:Y:S02]  /*cfc0*/  LOP3.LUT R98, R99, 0x380, RZ, 0xc0, !PT ;  /* 0x0000038063627812 */ /* 0x000fe400078ec0ff */
[----:B------:R-:W-:Y:S02]  /*cfd0*/  LOP3.LUT R110, R111, 0x380, RZ, 0xc0, !PT ;  /* 0x000003806f6e7812 */ /* 0x000fe400078ec0ff */
[----:B------:R-:W-:Y:S02]  /*cfe0*/  LOP3.LUT R30, R31, 0x380, RZ, 0xc0, !PT ;  /* 0x000003801f1e7812 */ /* 0x000fe400078ec0ff */
[----:B------:R-:W-:Y:S02]  /*cff0*/  SHF.R.U64 R110, R110, 0x3, RZ ;  /* 0x000000036e6e7819 */ /* 0x000fe400000012ff */
[----:B------:R-:W-:-:S02]  /*d000*/  SHF.R.U64 R98, R98, 0x3, RZ ;  /* 0x0000000362627819 */ /* 0x000fc400000012ff */
[----:B------:R-:W-:Y:S02]  /*d010*/  SHF.R.U64 R30, R30, 0x3, RZ ;  /* 0x000000031e1e7819 */ /* 0x000fe400000012ff */
[----:B------:R-:W-:Y:S01]  /*d020*/  LOP3.LUT R110, R110, R111, RZ, 0x3c, !PT ;  /* 0x0000006f6e6e7212 */ /* 0x000fe200078e3cff */
[----:B------:R-:W-:Y:S01]  /*d030*/  IMAD.X R111, RZ, RZ, R169, P3 ;  /* 0x000000ffff6f7224 */ /* 0x000fe200018e06a9 */
[----:B------:R-:W-:Y:S02]  /*d040*/  LOP3.LUT R154, R98, R99, RZ, 0x3c, !PT ;  /* 0x00000063629a7212 */ /* 0x000fe400078e3cff */
[C---:B------:R-:W-:Y:S01]  /*d050*/  IADD3 R99, P0, R168.reuse, 0x5000, RZ ;  /* 0x00005000a8637810 */ /* 0x040fe20007f1e0ff */
[----:B------:R0:W-:Y:S01]  /*d060*/  STSM.16.M88.4 [R203], R24 ;  /* 0x00000018cb007844 */ /* 0x0001e20000000200 */
[----:B------:R-:W-:Y:S02]  /*d070*/  IADD3 R205, P3, R168, 0xf000, RZ ;  /* 0x0000f000a8cd7810 */ /* 0x000fe40007f7e0ff */
[----:B------:R-:W-:-:S02]  /*d080*/  LOP3.LUT R6, R115, 0x380, RZ, 0xc0, !PT ;  /* 0x0000038073067812 */ /* 0x000fc400078ec0ff */
[----:B------:R-:W-:Y:S01]  /*d090*/  LOP3.LUT R158, R30, R31, RZ, 0x3c, !PT ;  /* 0x0000001f1e9e7212 */ /* 0x000fe200078e3cff */
[----:B------:R-:W-:Y:S01]  /*d0a0*/  IMAD.X R139, RZ, RZ, R169, P3 ;  /* 0x000000ffff8b7224 */ /* 0x000fe200018e06a9 */
[----:B------:R-:W-:Y:S02]  /*d0b0*/  LOP3.LUT R31, R8, 0x380, RZ, 0xc0, !PT ;  /* 0x00000380081f7812 */ /* 0x000fe400078ec0ff */
[----:B------:R-:W-:Y:S02]  /*d0c0*/  LOP3.LUT R21, R14, 0x380, RZ, 0xc0, !PT ;  /* 0x000003800e157812 */ /* 0x000fe400078ec0ff */
[----:B------:R-:W-:Y:S02]  /*d0d0*/  LOP3.LUT R15, R22, 0x380, RZ, 0xc0, !PT ;  /* 0x00000380160f7812 */ /* 0x000fe400078ec0ff */
[----:B------:R-:W-:Y:S02]  /*d0e0*/  LOP3.LUT R98, R99, 0x380, RZ, 0xc0, !PT ;  /* 0x0000038063627812 */ /* 0x000fe400078ec0ff */
[----:B------:R-:W-:Y:S01]  /*d0f0*/  LOP3.LUT R16, R205, 0x380, RZ, 0xc0, !PT ;  /* 0x00000380cd107812 */ /* 0x000fe200078ec0ff */
[----:B0-----:R-:W0:Y:S01]  /*d100*/  @P2 LDC R24, c[0x0][0xbec] ;  /* 0x0002fb00ff182b82 */ /* 0x001e220000000800 */
[----:B------:R-:W-:-:S02]  /*d110*/  SHF.R.U64 R6, R6, 0x3, RZ ;  /* 0x0000000306067819 */ /* 0x000fc400000012ff */
[----:B------:R-:W-:Y:S02]  /*d120*/  SHF.R.U64 R31, R31, 0x3, RZ ;  /* 0x000000031f1f7819 */ /* 0x000fe400000012ff */
[----:B------:R-:W-:Y:S02]  /*d130*/  SHF.R.U64 R21, R21, 0x3, RZ ;  /* 0x0000000315157819 */ /* 0x000fe400000012ff */
[----:B------:R-:W-:Y:S01]  /*d140*/  SHF.R.U64 R15, R15, 0x3, RZ ;  /* 0x000000030f0f7819 */ /* 0x000fe200000012ff */
[----:B------:R-:W1:Y:S01]  /*d150*/  @P2 LDC R27, c[0x0][0xbf0] ;  /* 0x0002fc00ff1b2b82 */ /* 0x000e620000000800 */
[----:B------:R-:W-:Y:S02]  /*d160*/  SHF.R.U64 R98, R98, 0x3, RZ ;  /* 0x0000000362627819 */ /* 0x000fe400000012ff */
[----:B------:R-:W-:Y:S02]  /*d170*/  SHF.R.U64 R16, R16, 0x3, RZ ;  /* 0x0000000310107819 */ /* 0x000fe400000012ff */
[----:B------:R-:W-:-:S02]  /*d180*/  LOP3.LUT R6, R6, R115, RZ, 0x3c, !PT ;  /* 0x0000007306067212 */ /* 0x000fc400078e3cff */
[----:B------:R-:W-:Y:S02]  /*d190*/  LOP3.LUT R8, R31, R8, RZ, 0x3c, !PT ;  /* 0x000000081f087212 */ /* 0x000fe400078e3cff */
[----:B------:R-:W-:Y:S02]  /*d1a0*/  LOP3.LUT R166, R21, R14, RZ, 0x3c, !PT ;  /* 0x0000000e15a67212 */ /* 0x000fe400078e3cff */
[----:B------:R-:W-:Y:S02]  /*d1b0*/  LOP3.LUT R102, R103, 0x380, RZ, 0xc0, !PT ;  /* 0x0000038067667812 */ /* 0x000fe400078ec0ff */
[----:B------:R-:W-:Y:S02]  /*d1c0*/  LOP3.LUT R162, R15, R22, RZ, 0x3c, !PT ;  /* 0x000000160fa27212 */ /* 0x000fe400078e3cff */
[----:B------:R-:W-:Y:S01]  /*d1d0*/  LOP3.LUT R98, R98, R99, RZ, 0x3c, !PT ;  /* 0x0000006362627212 */ /* 0x000fe200078e3cff */
[----:B0-----:R-:W-:Y:S01]  /*d1e0*/  @P2 IMAD.HI.U32 R24, R37, R24, RZ ;  /* 0x0000001825182227 */ /* 0x001fe200078e00ff */
[----:B------:R-:W-:-:S02]  /*d1f0*/  LOP3.LUT R138, R16, R205, RZ, 0x3c, !PT ;  /* 0x000000cd108a7212 */ /* 0x000fc400078e3cff */
[----:B------:R-:W-:Y:S01]  /*d200*/  MOV R150, R150 ;  /* 0x0000009600967202 */ /* 0x000fe20000000f00 */
[----:B------:R-:W-:Y:S01]  /*d210*/  IMAD.X R99, RZ, RZ, R169, P0 ;  /* 0x000000ffff637224 */ /* 0x000fe200000e06a9 */
[----:B------:R-:W-:Y:S02]  /*d220*/  MOV R16, R4 ;  /* 0x0000000400107202 */ /* 0x000fe40000000f00 */
[----:B------:R-:W-:Y:S01]  /*d230*/  MOV R22, R6 ;  /* 0x0000000600167202 */ /* 0x000fe20000000f00 */
[----:B------:R0:W-:Y:S01]  /*d240*/  STSM.16.M88.4 [R150], R32 ;  /* 0x0000002096007844 */ /* 0x0001e20000000200 */
[----:B------:R-:W-:Y:S02]  /*d250*/  MOV R160, R160 ;  /* 0x000000a000a07202 */ /* 0x000fe40000000f00 */
[----:B------:R-:W-:Y:S02]  /*d260*/  IADD3 R127, P0, R168, 0xc000, RZ ;  /* 0x0000c000a87f7810 */ /* 0x000fe40007f1e0ff */
[----:B------:R-:W-:Y:S01]  /*d270*/  MOV R44, R10 ;  /* 0x0000000a002c7202 */ /* 0x000fe20000000f00 */
[----:B------:R-:W-:Y:S01]  /*d280*/  STSM.16.M88.4 [R160], R40 ;  /* 0x00000028a0007844 */ /* 0x000fe20000000200 */
[----:B------:R-:W-:-:S02]  /*d290*/  MOV R166, R166 ;  /* 0x000000a600a67202 */ /* 0x000fc40000000f00 */
[----:B------:R-:W-:Y:S02]  /*d2a0*/  F2FP.F16.F32.PACK_AB R4, R49, R179 ;  /* 0x000000b33104723e */ /* 0x000fe400000000ff */
[----:B------:R-:W-:Y:S02]  /*d2b0*/  F2FP.F16.F32.PACK_AB R5, R51, R50 ;  /* 0x000000323305723e */ /* 0x000fe400000000ff */
[----:B------:R-:W-:Y:S02]  /*d2c0*/  F2FP.F16.F32.PACK_AB R6, R53, R180 ;  /* 0x000000b43506723e */ /* 0x000fe400000000ff */
[----:B------:R-:W-:Y:S02]  /*d2d0*/  F2FP.F16.F32.PACK_AB R7, R55, R54 ;  /* 0x000000363707723e */ /* 0x000fe400000000ff */
[----:B------:R-:W-:Y:S02]  /*d2e0*/  MOV R25, R8 ;  /* 0x0000000800197202 */ /* 0x000fe40000000f00 */
[----:B------:R-:W-:Y:S01]  /*d2f0*/  F2FP.F16.F32.PACK_AB R8, R57, R181 ;  /* 0x000000b53908723e */ /* 0x000fe200000000ff */
[----:B------:R2:W-:Y:S01]  /*d300*/  STSM.16.M88.4 [R166], R4 ;  /* 0x00000004a6007844 */ /* 0x0005e20000000200 */
[----:B------:R-:W-:-:S02]  /*d310*/  F2FP.F16.F32.PACK_AB R9, R59, R58 ;  /* 0x0000003a3b09723e */ /* 0x000fc400000000ff */
[----:B------:R-:W-:Y:S02]  /*d320*/  F2FP.F16.F32.PACK_AB R10, R61, R182 ;  /* 0x000000b63d0a723e */ /* 0x000fe400000000ff */
[----:B------:R-:W-:Y:S02]  /*d330*/  F2FP.F16.F32.PACK_AB R11, R63, R62 ;  /* 0x0000003e3f0b723e */ /* 0x000fe400000000ff */
[----:B------:R-:W-:Y:S02]  /*d340*/  SHF.R.U64 R102, R102, 0x3, RZ ;  /* 0x0000000366667819 */ /* 0x000fe400000012ff */
[----:B-1----:R-:W-:Y:S01]  /*d350*/  @P2 SHF.R.U32.HI R36, RZ, R27, R24 ;  /* 0x0000001bff242219 */ /* 0x002fe20000011618 */
[----:B------:R1:W-:Y:S01]  /*d360*/  STSM.16.M88.4 [R25], R8 ;  /* 0x0000000819007844 */ /* 0x0003e20000000200 */
[----:B------:R-:W-:Y:S02]  /*d370*/  LOP3.LUT R126, R127, 0x380, RZ, 0xc0, !PT ;  /* 0x000003807f7e7812 */ /* 0x000fe400078ec0ff */
[----:B------:R-:W-:Y:S01]  /*d380*/  LOP3.LUT R152, R102, R103, RZ, 0x3c, !PT ;  /* 0x0000006766987212 */ /* 0x000fe200078e3cff */
[----:B0-----:R-:W-:Y:S01]  /*d390*/  IMAD.MOV R32, RZ, RZ, -R36 ;  /* 0x000000ffff207224 */ /* 0x001fe200078e0a24 */
[----:B------:R-:W-:-:S02]  /*d3a0*/  MOV R164, R164 ;  /* 0x000000a400a47202 */ /* 0x000fc40000000f00 */
[----:B--2---:R-:W-:Y:S01]  /*d3b0*/  F2FP.F16.F32.PACK_AB R4, R65, R183 ;  /* 0x000000b74104723e */ /* 0x004fe200000000ff */
[----:B------:R-:W-:Y:S01]  /*d3c0*/  IMAD R37, R199, R32, R37 ;  /* 0x00000020c7257224 */ /* 0x000fe200078e0225 */
[----:B------:R-:W-:Y:S02]  /*d3d0*/  F2FP.F16.F32.PACK_AB R5, R67, R66 ;  /* 0x000000424305723e */ /* 0x000fe400000000ff */
[----:B------:R-:W-:Y:S02]  /*d3e0*/  F2FP.F16.F32.PACK_AB R6, R69, R184 ;  /* 0x000000b84506723e */ /* 0x000fe400000000ff */
[----:B------:R-:W-:Y:S02]  /*d3f0*/  F2FP.F16.F32.PACK_AB R7, R71, R70 ;  /* 0x000000464707723e */ /* 0x000fe400000000ff */
[----:B------:R-:W-:Y:S02]  /*d400*/  IADD3 R103, P1, R168, 0x6000, RZ ;  /* 0x00006000a8677810 */ /* 0x000fe40007f3e0ff */
[----:B------:R-:W-:Y:S01]  /*d410*/  MOV R162, R162 ;  /* 0x000000a200a27202 */ /* 0x000fe20000000f00 */
[----:B------:R-:W-:Y:S01]  /*d420*/  STSM.16.M88.4 [R164], R4 ;  /* 0x00000004a4007844 */ /* 0x000fe20000000200 */
[----:B-1----:R-:W-:-:S02]  /*d430*/  F2FP.F16.F32.PACK_AB R8, R73, R185 ;  /* 0x000000b94908723e */ /* 0x002fc400000000ff */
[----:B------:R-:W-:Y:S02]  /*d440*/  F2FP.F16.F32.PACK_AB R9, R75, R74 ;  /* 0x0000004a4b09723e */ /* 0x000fe400000000ff */
[----:B------:R-:W-:Y:S02]  /*d450*/  F2FP.F16.F32.PACK_AB R10, R77, R186 ;  /* 0x000000ba4d0a723e */ /* 0x000fe400000000ff */
[----:B------:R-:W-:Y:S02]  /*d460*/  F2FP.F16.F32.PACK_AB R11, R79, R78 ;  /* 0x0000004e4f0b723e */ /* 0x000fe400000000ff */
[----:B------:R-:W-:Y:S02]  /*d470*/  SHF.R.U64 R126, R126, 0x3, RZ ;  /* 0x000000037e7e7819 */ /* 0x000fe400000012ff */
[----:B------:R-:W-:Y:S01]  /*d480*/  MOV R158, R158 ;  /* 0x0000009e009e7202 */ /* 0x000fe20000000f00 */
[----:B------:R0:W-:Y:S01]  /*d490*/  STSM.16.M88.4 [R162], R8 ;  /* 0x00000008a2007844 */ /* 0x0001e20000000200 */
[----:B------:R-:W-:-:S02]  /*d4a0*/  F2FP.F16.F32.PACK_AB R24, R81, R187 ;  /* 0x000000bb5118723e */ /* 0x000fc400000000ff */
[----:B------:R-:W-:Y:S02]  /*d4b0*/  F2FP.F16.F32.PACK_AB R25, R83, R82 ;  /* 0x000000525319723e */ /* 0x000fe400000000ff */
[----:B------:R-:W-:Y:S02]  /*d4c0*/  F2FP.F16.F32.PACK_AB R26, R85, R188 ;  /* 0x000000bc551a723e */ /* 0x000fe400000000ff */
[----:B------:R-:W-:Y:S02]  /*d4d0*/  F2FP.F16.F32.PACK_AB R27, R87, R86 ;  /* 0x00000056571b723e */ /* 0x000fe400000000ff */
[----:B------:R-:W-:Y:S02]  /*d4e0*/  LOP3.LUT R102, R103, 0x380, RZ, 0xc0, !PT ;  /* 0x0000038067667812 */ /* 0x000fe400078ec0ff */
[----:B------:R-:W-:Y:S01]  /*d4f0*/  LOP3.LUT R126, R126, R127, RZ, 0x3c, !PT ;  /* 0x0000007f7e7e7212 */ /* 0x000fe200078e3cff */
[----:B------:R-:W-:Y:S01]  /*d500*/  IMAD.X R127, RZ, RZ, R169, P0 ;  /* 0x000000ffff7f7224 */ /* 0x000fe200000e06a9 */
[----:B------:R1:W-:Y:S01]  /*d510*/  STSM.16.M88.4 [R158], R24 ;  /* 0x000000189e007844 */ /* 0x0003e20000000200 */
[----:B------:R-:W-:Y:S01]  /*d520*/  SHF.R.U64 R102, R102, 0x3, RZ ;  /* 0x0000000366667819 */ /* 0x000fe200000012ff */
[----:B0-----:R-:W-:Y:S01]  /*d530*/  IMAD.U32 R9, RZ, RZ, UR5 ;  /* 0x00000005ff097e24 */ /* 0x001fe2000f8e00ff */
[----:B------:R-:W-:Y:S01]  /*d540*/  SHF.R.S32.HI R8, RZ, 0x1f, R36 ;  /* 0x0000001fff087819 */ /* 0x000fe20000011424 */
[----:B------:R-:W-:Y:S01]  /*d550*/  ULDC UR5, c[0x0][0xa88] ;  /* 0x0002a20000057ab9 */ /* 0x000fe20000000800 */
[----:B------:R-:W-:-:S02]  /*d560*/  F2FP.F16.F32.PACK_AB R5, R48, R3 ;  /* 0x000000033005723e */ /* 0x000fc400000000ff */
[----:B------:R-:W-:Y:S02]  /*d570*/  SHF.R.S32.HI R3, RZ, 0x1f, R37 ;  /* 0x0000001fff037819 */ /* 0x000fe40000011425 */
[----:B------:R-:W-:Y:S01]  /*d580*/  LOP3.LUT R102, R102, R103, RZ, 0x3c, !PT ;  /* 0x0000006766667212 */ /* 0x000fe200078e3cff */
[----:B------:R-:W-:Y:S01]  /*d590*/  IMAD.X R103, RZ, RZ, R169, P1 ;  /* 0x000000ffff677224 */ /* 0x000fe200008e06a9 */
[----:B------:R-:W-:Y:S02]  /*d5a0*/  IADD3 R131, P1, R168, 0xd000, RZ ;  /* 0x0000d000a8837810 */ /* 0x000fe40007f3e0ff */
[----:B------:R-:W-:Y:S02]  /*d5b0*/  MOV R156, R156 ;  /* 0x0000009c009c7202 */ /* 0x000fe40000000f00 */
[----:B-1----:R-:W-:Y:S01]  /*d5c0*/  IADD3 R24, P0, R36, UR6, RZ ;  /* 0x0000000624187c10 */ /* 0x002fe2000ff1e0ff */
[----:B------:R-:W-:Y:S01]  /*d5d0*/  VIADD R26, R210, UR60 ;  /* 0x0000003cd21a7c36 */ /* 0x000fe20008000000 */
[----:B------:R-:W-:-:S02]  /*d5e0*/  F2FP.F16.F32.PACK_AB R32, R89, R189 ;  /* 0x000000bd5920723e */ /* 0x000fc400000000ff */
[----:B------:R-:W-:Y:S01]  /*d5f0*/  IADD3.X R25, R8, UR7, R9, P0, !PT ;  /* 0x0000000708197c10 */ /* 0x000fe200087fe409 */
[----:B------:R-:W-:Y:S01]  /*d600*/  ULDC.64 UR6, c[0x0][0xb88] ;  /* 0x0002e20000067ab9 */ /* 0x000fe20000000a00 */
[----:B------:R-:W-:Y:S01]  /*d610*/  F2FP.F16.F32.PACK_AB R33, R91, R90 ;  /* 0x0000005a5b21723e */ /* 0x000fe200000000ff */
[----:B------:R-:W-:Y:S01]  /*d620*/  IMAD R8, R3, UR6, RZ ;  /* 0x0000000603087c24 */ /* 0x000fe2000f8e02ff */
[----:B------:R-:W-:Y:S01]  /*d630*/  F2FP.F16.F32.PACK_AB R34, R93, R190 ;  /* 0x000000be5d22723e */ /* 0x000fe200000000ff */
[----:B------:R-:W-:Y:S01]  /*d640*/  IMAD.WIDE.U32 R24, R37, UR6, R24 ;  /* 0x0000000625187c25 */ /* 0x000fe2000f8e0018 */
[----:B------:R-:W-:Y:S02]  /*d650*/  F2FP.F16.F32.PACK_AB R35, R95, R94 ;  /* 0x0000005e5f23723e */ /* 0x000fe400000000ff */
[----:B------:R-:W-:Y:S01]  /*d660*/  MOV R154, R154 ;  /* 0x0000009a009a7202 */ /* 0x000fe20000000f00 */
[----:B------:R-:W-:Y:S01]  /*d670*/  IMAD R37, R37, UR7, R8 ;  /* 0x0000000725257c24 */ /* 0x000fe2000f8e0208 */
[----:B------:R-:W-:Y:S01]  /*d680*/  F2FP.F16.F32.PACK_AB R4, R97, R191 ;  /* 0x000000bf6104723e */ /* 0x000fe200000000ff */
[----:B------:R0:W-:Y:S01]  /*d690*/  STSM.16.M88.4 [R156], R32 ;  /* 0x000000209c007844 */ /* 0x0001e20000000200 */
[----:B------:R-:W-:Y:S01]  /*d6a0*/  F2FP.F16.F32.PACK_AB R6, R101, R192 ;  /* 0x000000c06506723e */ /* 0x000fe200000000ff */
[----:B------:R-:W-:Y:S01]  /*d6b0*/  ULDC.64 UR6, c[0x0][0xb50] ;  /* 0x0002d40000067ab9 */ /* 0x000fe20000000a00 */
[----:B------:R-:W-:Y:S01]  /*d6c0*/  F2FP.F16.F32.PACK_AB R7, R56, R52 ;  /* 0x000000343807723e */ /* 0x000fe200000000ff */
[----:B------:R-:W-:Y:S01]  /*d6d0*/  IMAD R3, R199, UR5, RZ ;  /* 0x00000005c7037c24 */ /* 0x000fe2000f8e02ff */
[----:B------:R-:W-:-:S02]  /*d6e0*/  LOP3.LUT R130, R131, 0x380, RZ, 0xc0, !PT ;  /* 0x0000038083827812 */ /* 0x000fc400078ec0ff */
[----:B------:R-:W-:Y:S01]  /*d6f0*/  LOP3.LUT P0, RZ, R208, 0x3, RZ, 0xc0, !PT ;  /* 0x00000003d0ff7812 */ /* 0x000fe2000780c0ff */
[----:B------:R1:W-:Y:S01]  /*d700*/  STSM.16.M88.4 [R154], R4 ;  /* 0x000000049a007844 */ /* 0x0003e20000000200 */
[----:B------:R-:W-:Y:S02]  /*d710*/  SHF.R.U64 R130, R130, 0x3, RZ ;  /* 0x0000000382827819 */ /* 0x000fe400000012ff */
[----:B------:R-:W-:Y:S02]  /*d720*/  MOV R152, R152 ;  /* 0x0000009800987202 */ /* 0x000fe40000000f00 */
[----:B------:R-:W-:Y:S02]  /*d730*/  F2FP.F16.F32.PACK_AB R8, R105, R193 ;  /* 0x000000c16908723e */ /* 0x000fe400000000ff */
[----:B------:R-:W-:Y:S02]  /*d740*/  F2FP.F16.F32.PACK_AB R9, R64, R60 ;  /* 0x0000003c4009723e */ /* 0x000fe400000000ff */
[----:B0-----:R-:W-:-:S02]  /*d750*/  LEA R34, P3, R24, UR6, 0x2 ;  /* 0x0000000618227c11 */ /* 0x001fc4000f8610ff */
[----:B------:R-:W-:Y:S02]  /*d760*/  F2FP.F16.F32.PACK_AB R10, R109, R194 ;  /* 0x000000c26d0a723e */ /* 0x000fe400000000ff */
[----:B------:R-:W-:Y:S01]  /*d770*/  F2FP.F16.F32.PACK_AB R11, R72, R68 ;  /* 0x00000044480b723e */ /* 0x000fe200000000ff */
[----:B------:R-:W-:Y:S01]  /*d780*/  SHFL.IDX PT, R46, R34, RZ, 0x1c1f ;  /* 0x001c1fff222e7589 */ /* 0x000fe200000e0000 */
[----:B------:R-:W-:Y:S01]  /*d790*/  LOP3.LUT R130, R130, R131, RZ, 0x3c, !PT ;  /* 0x0000008382827212 */ /* 0x000fe200078e3cff */
[----:B-1----:R-:W-:Y:S01]  /*d7a0*/  IMAD.IADD R5, R25, 0x1, R37 ;  /* 0x0000000119057824 */ /* 0x002fe200078e0225 */
[----:B------:R-:W-:Y:S01]  /*d7b0*/  MOV R146, R146 ;  /* 0x0000009200927202 */ /* 0x000fe20000000f00 */
[----:B------:R-:W-:Y:S01]  /*d7c0*/  VIADD R4, R26, 0x8 ;  /* 0x000000081a047836 */ /* 0x000fe20000000000 */
[----:B------:R0:W-:Y:S01]  /*d7d0*/  STSM.16.M88.4 [R152], R8 ;  /* 0x0000000898007844 */ /* 0x0001e20000000200 */
[----:B------:R-:W-:Y:S01]  /*d7e0*/  IMAD.X R131, RZ, RZ, R169, P1 ;  /* 0x000000ffff837224 */ /* 0x000fe200008e06a9 */
[----:B------:R-:W-:-:S02]  /*d7f0*/  LEA.HI.X R35, R24, UR7, R5, 0x2, P3 ;  /* 0x0000000718237c11 */ /* 0x000fc400098f1405 */
[-C--:B------:R-:W-:Y:S01]  /*d800*/  ISETP.GE.OR P1, PT, R26, R3.reuse, P0 ;  /* 0x000000031a00720c */ /* 0x080fe20000726670 */
[----:B------:R1:W-:Y:S01]  /*d810*/  SHFL.IDX PT, R56, R34, 0x1, 0x1c1f ;  /* 0x003c1f0022387f89 */ /* 0x0003e200000e0000 */
[----:B------:R-:W-:Y:S02]  /*d820*/  ISETP.GE.OR P0, PT, R4, R3, P0 ;  /* 0x000000030400720c */ /* 0x000fe40000706670 */
[----:B------:R-:W-:Y:S01]  /*d830*/  F2FP.F16.F32.PACK_AB R4, R113, R195 ;  /* 0x000000c37104723e */ /* 0x000fe200000000ff */
[----:B------:R-:W2:Y:S01]  /*d840*/  SHFL.IDX PT, R47, R35, RZ, 0x1c1f ;  /* 0x001c1fff232f7589 */ /* 0x000ea200000e0000 */
[----:B------:R-:W-:Y:S02]  /*d850*/  F2FP.F16.F32.PACK_AB R5, R80, R76 ;  /* 0x0000004c5005723e */ /* 0x000fe400000000ff */
[----:B------:R-:W-:Y:S01]  /*d860*/  F2FP.F16.F32.PACK_AB R6, R117, R196 ;  /* 0x000000c47506723e */ /* 0x000fe200000000ff */
[----:B------:R3:W4:Y:S01]  /*d870*/  SHFL.IDX PT, R57, R35, 0x1, 0x1c1f ;  /* 0x003c1f0023397f89 */ /* 0x00072200000e0000 */
[----:B------:R-:W-:-:S02]  /*d880*/  F2FP.F16.F32.PACK_AB R7, R88, R84 ;  /* 0x000000545807723e */ /* 0x000fc400000000ff */
[----:B------:R-:W-:Y:S02]  /*d890*/  MOV R142, R142 ;  /* 0x0000008e008e7202 */ /* 0x000fe40000000f00 */
[----:B0-----:R-:W-:Y:S01]  /*d8a0*/  F2FP.F16.F32.PACK_AB R8, R121, R197 ;  /* 0x000000c57908723e */ /* 0x001fe200000000ff */
[----:B------:R0:W-:Y:S01]  /*d8b0*/  STSM.16.M88.4 [R146], R4 ;  /* 0x0000000492007844 */ /* 0x0001e20000000200 */
[----:B------:R-:W-:Y:S02]  /*d8c0*/  F2FP.F16.F32.PACK_AB R9, R96, R92 ;  /* 0x0000005c6009723e */ /* 0x000fe400000000ff */
        /* <DEDUP_REMOVED lines=10> */
[----:B-1----:R-:W-:-:S02]  /*d970*/  F2FP.F16.F32.PACK_AB R34, R141, R140 ;  /* 0x0000008c8d22723e */ /* 0x002fc400000000ff */
[----:B---3--:R-:W-:Y:S02]  /*d980*/  F2FP.F16.F32.PACK_AB R35, R173, R172 ;  /* 0x000000acad23723e */ /* 0x008fe400000000ff */
[----:B------:R-:W-:Y:S02]  /*d990*/  F2FP.F16.F32.PACK_AB R52, R145, R144 ;  /* 0x000000909134723e */ /* 0x000fe400000000ff */
[----:B------:R-:W-:Y:S01]  /*d9a0*/  F2FP.F16.F32.PACK_AB R53, R175, R174 ;  /* 0x000000aeaf35723e */ /* 0x000fe200000000ff */
[----:B------:R-:W-:Y:S01]  /*d9b0*/  STSM.16.M88.4 [R22], R32 ;  /* 0x0000002016007844 */ /* 0x000fe20000000200 */
[----:B------:R-:W-:Y:S02]  /*d9c0*/  F2FP.F16.F32.PACK_AB R54, R149, R148 ;  /* 0x000000949536723e */ /* 0x000fe400000000ff */
[----:B------:R-:W-:Y:S02]  /*d9d0*/  F2FP.F16.F32.PACK_AB R55, R178, R176 ;  /* 0x000000b0b237723e */ /* 0x000fe400000000ff */
[----:B------:R-:W-:-:S02]  /*d9e0*/  IADD3 R20, P4, R168, 0x2000, RZ ;  /* 0x00002000a8147810 */ /* 0x000fc40007f9e0ff */
[----:B------:R-:W-:Y:S01]  /*d9f0*/  IADD3 R21, P5, R168, 0x3000, RZ ;  /* 0x00003000a8157810 */ /* 0x000fe20007fbe0ff */
[----:B------:R-:W-:Y:S01]  /*da00*/  STSM.16.M88.4 [R16], R52 ;  /* 0x0000003410007844 */ /* 0x000fe20000000200 */
[----:B------:R-:W-:Y:S02]  /*da10*/  LOP3.LUT R15, R20, 0x380, RZ, 0xc0, !PT ;  /* 0x00000380140f7812 */ /* 0x000fe400078ec0ff */
[----:B------:R-:W-:Y:S01]  /*da20*/  IADD3 R31, P6, R168, 0x4000, RZ ;  /* 0x00004000a81f7810 */ /* 0x000fe20007fde0ff */
[----:B------:R-:W-:Y:S01]  /*da30*/  BAR.SYNC.DEFER_BLOCKING 0x1, 0x100 ;  /* 0x0044000000007b1d */ /* 0x000fe20000010000 */
[----:B------:R-:W-:Y:S02]  /*da40*/  SHF.R.U64 R15, R15, 0x3, RZ ;  /* 0x000000030f0f7819 */ /* 0x000fe400000012ff */
[----:B------:R-:W-:Y:S02]  /*da50*/  LOP3.LUT R30, R31, 0x380, RZ, 0xc0, !PT ;  /* 0x000003801f1e7812 */ /* 0x000fe400078ec0ff */
[----:B------:R-:W-:Y:S01]  /*da60*/  LOP3.LUT R14, R15, R20, RZ, 0x3c, !PT ;  /* 0x000000140f0e7212 */ /* 0x000fe200078e3cff */
[----:B------:R-:W-:Y:S01]  /*da70*/  IMAD.X R15, RZ, RZ, R169, P4 ;  /* 0x000000ffff0f7224 */ /* 0x000fe200020e06a9 */
[----:B------:R-:W-:-:S02]  /*da80*/  LOP3.LUT R20, R21, 0x380, RZ, 0xc0, !PT ;  /* 0x0000038015147812 */ /* 0x000fc400078ec0ff */
[----:B------:R-:W-:Y:S02]  /*da90*/  SHF.R.U64 R30, R30, 0x3, RZ ;  /* 0x000000031e1e7819 */ /* 0x000fe400000012ff */
[----:B------:R-:W-:Y:S01]  /*daa0*/  SHF.R.U64 R20, R20, 0x3, RZ ;  /* 0x0000000314147819 */ /* 0x000fe200000012ff */
[----:B------:R-:W-:Y:S01]  /*dab0*/  UIMAD UR5, UR10, UR8, URZ ;  /* 0x000000080a0572a4 */ /* 0x000fe2000f8e023f */
[----:B------:R-:W-:Y:S01]  /*dac0*/  LOP3.LUT R30, R30, R31, RZ, 0x3c, !PT ;  /* 0x0000001f1e1e7212 */ /* 0x000fe200078e3cff */
[--C-:B------:R-:W-:Y:S01]  /*dad0*/  IMAD.X R31, RZ, RZ, R169.reuse, P6 ;  /* 0x000000ffff1f7224 */ /* 0x100fe200030e06a9 */
[----:B------:R-:W-:Y:S01]  /*dae0*/  LOP3.LUT R20, R20, R21, RZ, 0x3c, !PT ;  /* 0x0000001514147212 */ /* 0x000fe200078e3cff */
[----:B------:R-:W-:Y:S01]  /*daf0*/  IMAD.X R21, RZ, RZ, R169, P5 ;  /* 0x000000ffff157224 */ /* 0x000fe200028e06a9 */
[C---:B------:R-:W-:Y:S02]  /*db00*/  IADD3 R115, P4, R168.reuse, 0x9000, RZ ;  /* 0x00009000a8737810 */ /* 0x040fe40007f9e0ff */
[C---:B------:R-:W-:Y:S01]  /*db10*/  LOP3.LUT R29, R168.reuse, 0x380, RZ, 0xc0, !PT ;  /* 0x00000380a81d7812 */ /* 0x040fe200078ec0ff */
[----:B--2---:R1:W-:Y:S01]  /*db20*/  @!P1 ST.E desc[UR14][R46.64], R0 ;  /* 0x000000002e009985 */ /* 0x0043e2000c10190e */
[C---:B------:R-:W-:Y:S01]  /*db30*/  IADD3 R119, P5, R168.reuse, 0xa000, RZ ;  /* 0x0000a000a8777810 */ /* 0x040fe20007fbe0ff */
[----:B------:R-:W-:Y:S01]  /*db40*/  UIMAD.WIDE.U32 UR6, UR11, UR8, URZ ;  /* 0x000000080b0672a5 */ /* 0x000fe2000f8e003f */
[----:B------:R-:W-:Y:S01]  /*db50*/  IADD3 R123, P6, R168, 0xb000, RZ ;  /* 0x0000b000a87b7810 */ /* 0x000fe20007fde0ff */
[----:B----4-:R2:W-:Y:S01]  /*db60*/  @!P0 ST.E desc[UR14][R56.64], R2 ;  /* 0x0000000238008985 */ /* 0x0105e2000c10190e */
[----:B------:R-:W-:Y:S01]  /*db70*/  UIMAD UR5, UR11, UR9, UR5 ;  /* 0x000000090b0572a4 */ /* 0x000fe2000f8e0205 */
[----:B------:R-:W-:-:S02]  /*db80*/  LOP3.LUT R114, R115, 0x380, RZ, 0xc0, !PT ;  /* 0x0000038073727812 */ /* 0x000fc400078ec0ff */
[----:B------:R3:W5:Y:S01]  /*db90*/  LD.E.128 R40, desc[UR14][R12.64] ;  /* 0x0000000e0c287980 */ /* 0x000762000c101d00 */
[----:B------:R-:W-:Y:S01]  /*dba0*/  ULDC.64 UR10, c[0x0][0xaf0] ;  /* 0x0002bc00000a7ab9 */ /* 0x000fe20000000a00 */
[----:B------:R-:W-:Y:S02]  /*dbb0*/  LOP3.LUT R118, R119, 0x380, RZ, 0xc0, !PT ;  /* 0x0000038077767812 */ /* 0x000fe400078ec0ff */
[----:B0-----:R0:W5:Y:S01]  /*dbc0*/  LD.E.128 R4, desc[UR14][R20.64] ;  /* 0x0000000e14047980 */ /* 0x001162000c101d00 */
[----:B-1----:R-:W-:Y:S01]  /*dbd0*/  IMAD R0, R202, 0x20, R206 ;  /* 0x00000020ca007824 */ /* 0x002fe200078e02ce */
[----:B------:R-:W-:Y:S02]  /*dbe0*/  LOP3.LUT R122, R123, 0x380, RZ, 0xc0, !PT ;  /* 0x000003807b7a7812 */ /* 0x000fe400078ec0ff */
[----:B------:R1:W5:Y:S01]  /*dbf0*/  LD.E.128 R48, desc[UR14][R14.64] ;  /* 0x0000000e0e307980 */ /* 0x000362000c101d00 */
[----:B------:R-:W-:Y:S01]  /*dc00*/  UIADD3 UR7, UR7, UR5, URZ ;  /* 0x0000000507077290 */ /* 0x000fe2000fffe03f */
[----:B---3--:R-:W3:Y:S01]  /*dc10*/  @P2 LDC R13, c[0x0][0xbec] ;  /* 0x0002fb00ff0d2b82 */ /* 0x008ee20000000800 */
[----:B------:R-:W-:Y:S01]  /*dc20*/  UIMAD UR8, UR12, UR10, URZ ;  /* 0x0000000a0c0872a4 */ /* 0x000fe2000f8e023f */
[----:B------:R-:W-:Y:S01]  /*dc30*/  SHF.R.U64 R114, R114, 0x3, RZ ;  /* 0x0000000372727819 */ /* 0x000fe200000012ff */
[----:B------:R4:W5:Y:S01]  /*dc40*/  LD.E.128 R8, desc[UR14][R30.64] ;  /* 0x0000000e1e087980 */ /* 0x000962000c101d00 */
[----:B------:R-:W-:-:S02]  /*dc50*/  SHF.R.U64 R118, R118, 0x3, RZ ;  /* 0x0000000376767819 */ /* 0x000fc400000012ff */
[----:B------:R-:W-:Y:S01]  /*dc60*/  SHF.R.U64 R122, R122, 0x3, RZ ;  /* 0x000000037a7a7819 */ /* 0x000fe200000012ff */
[----:B------:R-:W5:Y:S01]  /*dc70*/  LD.E.128 R96, desc[UR14][R98.64] ;  /* 0x0000000e62607980 */ /* 0x000f62000c101d00 */
[----:B0-----:R-:W0:Y:S01]  /*dc80*/  @P2 LDC R21, c[0x0][0xbf0] ;  /* 0x0002fc00ff152b82 */ /* 0x001e220000000800 */
[----:B-1----:R-:W-:Y:S01]  /*dc90*/  VIADD R14, R0, UR60 ;  /* 0x0000003c000e7c36 */ /* 0x002fe20008000000 */
[----:B------:R-:W-:Y:S01]  /*dca0*/  UIMAD UR5, UR13, UR11, UR8 ;  /* 0x0000000b0d0572a4 */ /* 0x000fe2000f8e0208 */
[----:B------:R-:W-:Y:S01]  /*dcb0*/  SHF.R.U64 R29, R29, 0x3, RZ ;  /* 0x000000031d1d7819 */ /* 0x000fe200000012ff */
[----:B------:R-:W5:Y:S01]  /*dcc0*/  LD.E.128 R100, desc[UR14][R102.64] ;  /* 0x0000000e66647980 */ /* 0x000f62000c101d00 */
[----:B------:R-:W-:Y:S01]  /*dcd0*/  IMAD.MOV.U32 R15, RZ, RZ, R14 ;  /* 0x000000ffff0f7224 */ /* 0x000fe200078e000e */
[----:B------:R-:W-:Y:S01]  /*dce0*/  UIMAD.WIDE.U32 UR6, UR13, UR10, UR6 ;  /* 0x0000000a0d0672a5 */ /* 0x000fe2000f8e0006 */
[----:B------:R-:W-:Y:S01]  /*dcf0*/  LOP3.LUT R114, R114, R115, RZ, 0x3c, !PT ;  /* 0x0000007372727212 */ /* 0x000fe200078e3cff */
[----:B------:R-:W-:Y:S01]  /*dd00*/  IMAD.X R115, RZ, RZ, R169, P4 ;  /* 0x000000ffff737224 */ /* 0x000fe200020e06a9 */
[----:B------:R-:W-:Y:S01]  /*dd10*/  LOP3.LUT R118, R118, R119, RZ, 0x3c, !PT ;  /* 0x0000007776767212 */ /* 0x000fe200078e3cff */
[----:B------:R-:W5:Y:S01]  /*dd20*/  LD.E.128 R104, desc[UR14][R106.64] ;  /* 0x0000000e6a687980 */ /* 0x000f62000c101d00 */
[----:B------:R-:W-:-:S03]  /*dd30*/  LOP3.LUT R122, R122, R123, RZ, 0x3c, !PT ;  /* 0x0000007b7a7a7212 */ /* 0x000fc600078e3cff */
[----:B------:R-:W5:Y:S01]  /*dd40*/  LD.E.128 R108, desc[UR14][R110.64] ;  /* 0x0000000e6e6c7980 */ /* 0x000f62000c101d00 */
[----:B---3--:R-:W-:Y:S01]  /*dd50*/  @P2 IMAD.HI.U32 R0, R14, R13, RZ ;  /* 0x0000000d0e002227 */ /* 0x008fe200078e00ff */
[----:B------:R-:W-:Y:S01]  /*dd60*/  UIADD3 UR5, UR7, UR5, URZ ;  /* 0x0000000507057290 */ /* 0x000fe2000fffe03f */
[----:B------:R-:W-:Y:S01]  /*dd70*/  LOP3.LUT R28, R29, R168, RZ, 0x3c, !PT ;  /* 0x000000a81d1c7212 */ /* 0x000fe200078e3cff */
[----:B------:R-:W-:Y:S01]  /*dd80*/  ULDC.64 UR8, c[0x0][0xae0] ;  /* 0x0002b80000087ab9 */ /* 0x000fe20000000a00 */
[--C-:B------:R-:W-:Y:S01]  /*dd90*/  IMAD.X R119, RZ, RZ, R169.reuse, P5 ;  /* 0x000000ffff777224 */ /* 0x100fe200028e06a9 */
[----:B------:R-:W5:Y:S01]  /*dda0*/  LD.E.128 R112, desc[UR14][R114.64] ;  /* 0x0000000e72707980 */ /* 0x000f62000c101d00 */
[--C-:B------:R-:W-:Y:S01]  /*ddb0*/  IMAD.X R123, RZ, RZ, R169.reuse, P6 ;  /* 0x000000ffff7b7224 */ /* 0x100fe200030e06a9 */
[----:B0-----:R-:W-:Y:S01]  /*ddc0*/  @P2 SHF.R.U32.HI R15, RZ, R21, R0 ;  /* 0x00000015ff0f2219 */ /* 0x001fe20000011600 */
[----:B------:R-:W-:Y:S02]  /*ddd0*/  IMAD.MOV.U32 R29, RZ, RZ, R169 ;  /* 0x000000ffff1d7224 */ /* 0x000fe400078e00a9 */
[----:B------:R-:W5:Y:S01]  /*dde0*/  LD.E.128 R116, desc[UR14][R118.64] ;  /* 0x0000000e76747980 */ /* 0x000f62000c101d00 */
[--C-:B------:R-:W-:Y:S01]  /*ddf0*/  SHF.R.S32.HI R0, RZ, 0x1f, R15.reuse ;  /* 0x0000001fff007819 */ /* 0x100fe2000001140f */
[----:B--2---:R-:W-:-:S02]  /*de00*/  IMAD.MOV R2, RZ, RZ, -R15 ;  /* 0x000000ffff027224 */ /* 0x004fc400078e0a0f */
[----:B------:R4:W5:Y:S01]  /*de10*/  LD.E.128 R36, desc[UR14][R28.64] ;  /* 0x0000000e1c247980 */ /* 0x000962000c101d00 */
[----:B------:R-:W-:Y:S02]  /*de20*/  IMAD.U32 R13, RZ, RZ, UR7 ;  /* 0x00000007ff0d7e24 */ /* 0x000fe4000f8e00ff */
[----:B------:R-:W-:Y:S01]  /*de30*/  IMAD R0, R0, UR8, RZ ;  /* 0x0000000800007c24 */ /* 0x000fe2000f8e02ff */
[----:B------:R-:W5:Y:S01]  /*de40*/  LD.E.128 R120, desc[UR14][R122.64] ;  /* 0x0000000e7a787980 */ /* 0x000f62000c101d00 */
[----:B------:R-:W-:Y:S02]  /*de50*/  IMAD R199, R199, R2, R14 ;  /* 0x00000002c7c77224 */ /* 0x000fe400078e020e */
[----:B------:R-:W-:Y:S01]  /*de60*/  IMAD.U32 R12, RZ, RZ, UR6 ;  /* 0x00000006ff0c7e24 */ /* 0x000fe2000f8e00ff */
[----:B------:R-:W5:Y:S01]  /*de70*/  LD.E.128 R124, desc[UR14][R126.64] ;  /* 0x0000000e7e7c7980 */ /* 0x000f62000c101d00 */
[----:B------:R-:W-:Y:S01]  /*de80*/  IMAD.U32 R13, RZ, RZ, UR5 ;  /* 0x00000005ff0d7e24 */ /* 0x000fe2000f8e00ff */
[----:B------:R-:W-:Y:S01]  /*de90*/  ULDC.64 UR6, c[0x0][0xad8] ;  /* 0x0002b60000067ab9 */ /* 0x000fe20000000a00 */
[----:B------:R-:W-:Y:S01]  /*dea0*/  IMAD R21, R15, UR9, R0 ;  /* 0x000000090f157c24 */ /* 0x000fe2000f8e0200 */
[----:B------:R-:W5:Y:S01]  /*deb0*/  LD.E.128 R128, desc[UR14][R130.64] ;  /* 0x0000000e82807980 */ /* 0x000f62000c101d00 */
[----:B------:R-:W-:-:S03]  /*dec0*/  SHF.R.S32.HI R0, RZ, 0x1f, R199 ;  /* 0x0000001fff007819 */ /* 0x000fc600000114c7 */
[----:B------:R-:W5:Y:S01]  /*ded0*/  LD.E.128 R132, desc[UR14][R134.64] ;  /* 0x0000000e86847980 */ /* 0x000f62000c101d00 */
[----:B------:R-:W-:-:S03]  /*dee0*/  IMAD.WIDE.U32 R12, R15, UR8, R12 ;  /* 0x000000080f0c7c25 */ /* 0x000fc6000f8e000c */
[----:B------:R-:W5:Y:S01]  /*def0*/  LD.E.128 R136, desc[UR14][R138.64] ;  /* 0x0000000e8a887980 */ /* 0x000f62000c101d00 */
[----:B------:R-:W-:Y:S01]  /*df00*/  @!PT LDS RZ, [RZ] ;  /* 0x00000000fffff984 */ /* 0x000fe20000000800 */
[----:B------:R-:W-:Y:S01]  /*df10*/  @!PT LDS RZ, [RZ] ;  /* 0x00000000fffff984 */ /* 0x000fe20000000800 */
[----:B------:R-:W-:Y:S01]  /*df20*/  @!PT LDS RZ, [RZ] ;  /* 0x00000000fffff984 */ /* 0x000fe20000000800 */
[----:B------:R-:W-:Y:S01]  /*df30*/  @!PT LDS RZ, [RZ] ;  /* 0x00000000fffff984 */ /* 0x000fe20000000800 */
[----:B------:R0:W-:Y:S06]  /*df40*/  MEMBAR.ALL.CTA ;  /* 0x0000000000007992 */ /* 0x0001ec0000008000 */
[----:B0-----:R-:W0:Y:S01]  /*df50*/  FENCE.VIEW.ASYNC.S ;  /* 0x00000000000073c6 */ /* 0x001e220000000000 */
[----:B------:R-:W-:Y:S02]  /*df60*/  IMAD.IADD R13, R13, 0x1, R21 ;  /* 0x000000010d0d7824 */ /* 0x000fe400078e0215 */
[----:B------:R-:W-:-:S02]  /*df70*/  IMAD R2, R0, UR6, RZ ;  /* 0x0000000600027c24 */ /* 0x000fc4000f8e02ff */
[----:B------:R-:W-:Y:S02]  /*df80*/  VIADD R22, R206, UR60 ;  /* 0x0000003cce167c36 */ /* 0x000fe40008000000 */
[C---:B------:R-:W-:Y:S02]  /*df90*/  IMAD R15, R199.reuse, UR7, R2 ;  /* 0x00000007c70f7c24 */ /* 0x040fe4000f8e0202 */
[----:B------:R-:W-:Y:S01]  /*dfa0*/  IMAD.WIDE.U32 R12, R199, UR6, R12 ;  /* 0x00000006c70c7c25 */ /* 0x000fe2000f8e000c */
[C---:B------:R-:W-:Y:S01]  /*dfb0*/  ISETP.GE.AND P2, PT, R22.reuse, R3, PT ;  /* 0x000000031600720c */ /* 0x040fe20003f46270 */
[----:B------:R-:W-:Y:S02]  /*dfc0*/  ULDC.64 UR6, c[0x0][0xa80] ;  /* 0x0002a00000067ab9 */ /* 0x000fe40000000a00 */
[----:B------:R-:W-:Y:S01]  /*dfd0*/  VIADD R0, R22, 0x20 ;  /* 0x0000002016007836 */ /* 0x000fe20000000000 */
[----:B------:R-:W-:Y:S01]  /*dfe0*/  LEA R2, P3, R12, UR6, 0x1 ;  /* 0x000000060c027c11 */ /* 0x000fe2000f8608ff */
[----:B------:R-:W-:-:S02]  /*dff0*/  IMAD.IADD R13, R13, 0x1, R15 ;  /* 0x000000010d0d7824 */ /* 0x000fc400078e020f */
[----:B------:R-:W-:Y:S01]  /*e000*/  VIADD R198, R198, 0x30820 ;  /* 0x00030820c6c67836 */ /* 0x000fe20000000000 */
[-C--:B------:R-:W-:Y:S01]  /*e010*/  ISETP.GE.AND P1, PT, R0, R3.reuse, PT ;  /* 0x000000030000720c */ /* 0x080fe20003f26270 */
[----:B------:R-:W-:Y:S01]  /*e020*/  VIADD R0, R22, 0x40 ;  /* 0x0000004016007836 */ /* 0x000fe20000000000 */
[----:B------:R-:W-:Y:S02]  /*e030*/  LEA.HI.X R16, R12, UR7, R13, 0x1, P3 ;  /* 0x000000070c107c11 */ /* 0x000fe400098f0c0d */
[----:B------:R-:W-:Y:S01]  /*e040*/  PRMT R198, RZ, 0x654, R198 ;  /* 0x00000654ffc67816 */ /* 0x000fe200000000c6 */
[----:B0-----:R4:W0:Y:S01]  /*e050*/  SHFL.IDX PT, R24, R2, RZ, 0x181f ;  /* 0x00181fff02187589 */ /* 0x00182200000e0000 */
[----:B------:R-:W-:Y:S01]  /*e060*/  ISETP.GE.AND P0, PT, R0, R3, PT ;  /* 0x000000030000720c */ /* 0x000fe20003f06270 */
[----:B------:R-:W-:Y:S01]  /*e070*/  BSSY B1, `(.L_x_1233) ;  /* 0x0000016000017945 */ /* 0x000fe20003800000 */
[----:B------:R4:W-:Y:S01]  /*e080*/  SYNCS.ARRIVE.TRANS64.RED.A1T0 RZ, [R198+URZ], RZ ;  /* 0x000000ffc6ff79a7 */ /* 0x0009e2000810043f */
[----:B------:R4:W1:Y:S02]  /*e090*/  SHFL.IDX PT, R0, R16, RZ, 0x181f ;  /* 0x00181fff10007589 */ /* 0x00086400000e0000 */
[----:B------:R-:W-:Y:S08]  /*e0a0*/  @P2 BRA `(.L_x_1234) ;  /* 0x0000000000482947 */ /* 0x000ff00003800000 */
        /* <DEDUP_REMOVED lines=18> */
.L_x_1234:
[----:B------:R-:W-:Y:S05]  /*e1d0*/  BSYNC B1 ;  /* 0x0000000000017941 */ /* 0x000fea0003800000 */
.L_x_1233:
[----:B-1----:R1:W3:Y:S01]  /*e1e0*/  SHFL.IDX PT, R0, R16, 0x1, 0x181f ;  /* 0x00381f0010007f89 */ /* 0x0022e200000e0000 */
[----:B------:R-:W-:Y:S03]  /*e1f0*/  BSSY B1, `(.L_x_1235) ;  /* 0x0000015000017945 */ /* 0x000fe60003800000 */
[----:B--2---:R1:W2:Y:S01]  /*e200*/  SHFL.IDX PT, R14, R2, 0x1, 0x181f ;  /* 0x00381f00020e7f89 */ /* 0x0042a200000e0000 */
[----:B------:R-:W-:Y:S05]  /*e210*/  @P1 BRA `(.L_x_1236) ;  /* 0x0000000000481947 */ /* 0x000fea0003800000 */
[----:B------:R-:W-:Y:S01]  /*e220*/  ULDC UR5, c[0x0][0xac8] ;  /* 0x0002b20000057ab9 */ /* 0x000fe20000000800 */
[----:B------:R-:W-:Y:S01]  /*e230*/  ULDC.64 UR6, c[0x0][0x208] ;  /* 0x0000820000067ab9 */ /* 0x000fe20000000a00 */
[----:B------:R-:W-:Y:S02]  /*e240*/  ISETP.GE.AND P4, PT, R18, UR5, PT ;  /* 0x0000000512007c0c */ /* 0x000fe4000bf86270 */
[----:B------:R-:W-:Y:S02]  /*e250*/  ISETP.GE.AND P3, PT, R200, UR5, PT ;  /* 0x00000005c8007c0c */ /* 0x000fe4000bf66270 */
[----:B------:R-:W-:Y:S02]  /*e260*/  ISETP.GE.AND P2, PT, R23, UR5, PT ;  /* 0x0000000517007c0c */ /* 0x000fe4000bf46270 */
[----:B------:R-:W-:-:S07]  /*e270*/  ISETP.GE.AND P1, PT, R201, UR5, PT ;  /* 0x00000005c9007c0c */ /* 0x000fce000bf26270 */
[-C--:B--2--5:R-:W-:Y:S02]  /*e280*/  @!P4 LEA R8, P6, R18, R14.reuse, 0x1 ;  /* 0x0000000e1208c211 */ /* 0x0a4fe400078c08ff */
        /* <DEDUP_REMOVED lines=11> */
.L_x_1236:
[----:B------:R-:W-:Y:S05]  /*e340*/  BSYNC B1 ;  /* 0x0000000000017941 */ /* 0x000fea0003800000 */
.L_x_1235:
[----:B---3--:R3:W0:Y:S01]  /*e350*/  SHFL.IDX PT, R0, R16, 0x2, 0x181f ;  /* 0x00581f0010007f89 */ /* 0x00862200000e0000 */
        /* <DEDUP_REMOVED lines=21> */
.L_x_1238:
[----:B------:R-:W-:Y:S05]  /*e4b0*/  BSYNC B1 ;  /* 0x0000000000017941 */ /* 0x000fea0003800000 */
.L_x_1237:
[----:B0-----:R-:W-:Y:S01]  /*e4c0*/  VIADD R0, R22, 0x60 ;  /* 0x0000006016007836 */ /* 0x001fe20000000000 */
[----:B-1-34-:R-:W3:Y:S04]  /*e4d0*/  SHFL.IDX PT, R16, R16, 0x3, 0x181f ;  /* 0x00781f0010107f89 */ /* 0x01aee800000e0000 */
[----:B------:R-:W-:Y:S01]  /*e4e0*/  ISETP.GE.AND P0, PT, R0, R3, PT ;  /* 0x000000030000720c */ /* 0x000fe20003f06270 */
[----:B------:R4:W0:-:S12]  /*e4f0*/  SHFL.IDX PT, R12, R2, 0x3, 0x181f ;  /* 0x00781f00020c7f89 */ /* 0x00081800000e0000 */
[----:B----4-:R-:W-:Y:S05]  /*e500*/  @P0 BRA `(.L_x_1239) ;  /* 0x0000000c00540947 */ /* 0x010fea0003800000 */
[----:B------:R-:W-:Y:S01]  /*e510*/  ULDC UR5, c[0x0][0xac8] ;  /* 0x0002b20000057ab9 */ /* 0x000fe20000000800 */
[----:B------:R-:W-:Y:S01]  /*e520*/  ULDC.64 UR6, c[0x0][0x208] ;  /* 0x0000820000067ab9 */ /* 0x000fe20000000a00 */
[----:B------:R-:W-:Y:S02]  /*e530*/  ISETP.GE.AND P3, PT, R18, UR5, PT ;  /* 0x0000000512007c0c */ /* 0x000fe4000bf66270 */
[----:B------:R-:W-:Y:S02]  /*e540*/  ISETP.GE.AND P4, PT, R200, UR5, PT ;  /* 0x00000005c8007c0c */ /* 0x000fe4000bf86270 */
[----:B------:R-:W-:-:S09]  /*e550*/  ISETP.GE.AND P5, PT, R23, UR5, PT ;  /* 0x0000000517007c0c */ /* 0x000fd2000bfa6270 */
[-C--:B0-----:R-:W-:Y:S02]  /*e560*/  @!P3 LEA R2, P0, R18, R12.reuse, 0x1 ;  /* 0x0000000c1202b211 */ /* 0x081fe400078008ff */
[----:B-----5:R-:W-:Y:S02]  /*e570*/  @!P4 LEA R8, P1, R200, R12, 0x1 ;  /* 0x0000000cc808c211 */ /* 0x020fe400078208ff */
[----:B---3--:R-:W-:Y:S02]  /*e580*/  @!P3 LEA.HI.X R3, R18, R16, R216, 0x1, P0 ;  /* 0x000000101203b211 */ /* 0x008fe400000f0cd8 */
        /* <DEDUP_REMOVED lines=8> */
[----:B----4-:R-:W-:Y:S01]  /*e610*/  LEA R2, P0, R201, R12, 0x1 ;  /* 0x0000000cc9027211 */ /* 0x010fe200078008ff */
[----:B------:R-:W-:-:S03]  /*e620*/  ULDC.64 UR6, c[0x0][0x208] ;  /* 0x0000820000067ab9 */ /* 0x000fc60000000a00 */
[----:B------:R-:W-:-:S05]  /*e630*/  LEA.HI.X R3, R201, R16, R213, 0x1, P0 ;  /* 0x00000010c9037211 */ /* 0x000fca00000f0cd5 */
[----:B------:R0:W-:Y:S01]  /*e640*/  ST.E.128 desc[UR6][R2.64], R136 ;  /* 0x0000008802007985 */ /* 0x0001e2000c101d06 */
[----:B------:R-:W-:Y:S05]  /*e650*/  BRA `(.L_x_1239) ;  /* 0x0000000c00007947 */ /* 0x000fea0003800000 */
.L_x_1232:
[----:B------:R-:W0:Y:S01]  /*e660*/  LDC R8, c[0x0][0xbe8] ;  /* 0x0002fa00ff087b82 */ /* 0x000e220000000800 */
[----:B------:R-:W-:Y:S01]  /*e670*/  R2UR UR6, R203 ;  /* 0x00000000cb0672ca */ /* 0x000fe200000e0000 */
[----:B------:R-:W-:Y:S01]  /*e680*/  BSSY B1, `(.L_x_1240) ;  /* 0x0000035000017945 */ /* 0x000fe20003800000 */
[----:B------:R-:W-:Y:S01]  /*e690*/  R2UR UR5, R204 ;  /* 0x00000000cc0572ca */ /* 0x000fe200000e0000 */
[----:B------:R-:W-:Y:S01]  /*e6a0*/  IMAD R6, R202, 0x20, R206 ;  /* 0x00000020ca067824 */ /* 0x000fe200078e02ce */
[----:B------:R-:W-:-:S09]  /*e6b0*/  ISETP.GE.AND P0, PT, R217, 0x80, PT ;  /* 0x00000080d900780c */ /* 0x000fd20003f06270 */
[----:B------:R-:W-:Y:S02]  /*e6c0*/  USHF.R.S32.HI UR8, URZ, 0x1f, UR6 ;  /* 0x0000001f3f087899 */ /* 0x000fe40008011406 */
[----:B------:R-:W-:Y:S01]  /*e6d0*/  USHF.R.S32.HI UR9, URZ, 0x1f, UR5 ;  /* 0x0000001f3f097899 */ /* 0x000fe20008011405 */
[----:B0-----:R-:W-:-:S13]  /*e6e0*/  ISETP.NE.AND P1, PT, R8, 0x1, PT ;  /* 0x000000010800780c */ /* 0x001fda0003f25270 */
[----:B------:R-:W0:Y:S08]  /*e6f0*/  @P1 LDC R9, c[0x0][0xbec] ;  /* 0x0002fb00ff091b82 */ /* 0x000e300000000800 */
[----:B------:R-:W1:Y:S01]  /*e700*/  @P1 LDC R11, c[0x0][0xbf0] ;  /* 0x0002fc00ff0b1b82 */ /* 0x000e620000000800 */
[----:B------:R-:W-:Y:S05]  /*e710*/  @P0 BRA `(.L_x_1241) ;  /* 0x0000000000ac0947 */ /* 0x000fea0003800000 */
[----:B------:R-:W2:Y:S01]  /*e720*/  S2R R0, SR_TID.X ;  /* 0x0000000000007919 */ /* 0x000ea20000002100 */
[----:B------:R-:W3:Y:S01]  /*e730*/  LDC R3, c[0x0][0xbe8] ;  /* 0x0002fa00ff037b82 */ /* 0x000ee20000000800 */
[----:B------:R-:W-:Y:S01]  /*e740*/  IMAD.U32 R4, RZ, RZ, UR60 ;  /* 0x0000003cff047e24 */ /* 0x000fe2000f8e00ff */
[----:B------:R-:W-:Y:S02]  /*e750*/  ULDC UR5, c[0x0][0xa88] ;  /* 0x0002a20000057ab9 */ /* 0x000fe40000000800 */
[----:B---3--:R-:W-:Y:S02]  /*e760*/  IMAD R5, R3, UR5, RZ ;  /* 0x0000000503057c24 */ /* 0x008fe4000f8e02ff */
[----:B--2---:R-:W-:-:S04]  /*e770*/  IADD3 R4, R4, -0x80, R0 ;  /* 0xffffff8004047810 */ /* 0x004fc80007ffe000 */
[----:B------:R-:W-:-:S13]  /*e780*/  ISETP.GE.AND P0, PT, R4, R5, PT ;  /* 0x000000050400720c */ /* 0x000fda0003f06270 */
[----:B------:R-:W-:Y:S05]  /*e790*/  @P0 BRA `(.L_x_1241) ;  /* 0x00000000008c0947 */ /* 0x000fea0003800000 */
[----:B------:R-:W-:Y:S01]  /*e7a0*/  ISETP.NE.AND P0, PT, R3, 0x1, PT ;  /* 0x000000010300780c */ /* 0x000fe20003f05270 */
[----:B------:R-:W-:Y:S01]  /*e7b0*/  ULDC.64 UR10, c[0x0][0xb90] ;  /* 0x0002e400000a7ab9 */ /* 0x000fe20000000a00 */
[----:B------:R-:W-:Y:S01]  /*e7c0*/  R2UR UR13, R203 ;  /* 0x00000000cb0d72ca */ /* 0x000fe200000e0000 */
[----:B------:R-:W-:Y:S01]  /*e7d0*/  UIMAD UR5, UR8, UR10, URZ ;  /* 0x0000000a080572a4 */ /* 0x000fe2000f8e023f */
[----:B------:R-:W-:Y:S01]  /*e7e0*/  R2UR UR12, R204 ;  /* 0x00000000cc0c72ca */ /* 0x000fe200000e0000 */
[----:B------:R-:W-:-:S08]  /*e7f0*/  IMAD.MOV.U32 R2, RZ, RZ, R4 ;  /* 0x000000ffff027224 */ /* 0x000fd000078e0004 */
[----:B------:R-:W2:Y:S02]  /*e800*/  @P0 LDC R5, c[0x0][0xbec] ;  /* 0x0002fb00ff050b82 */ /* 0x000ea40000000800 */
[----:B------:R-:W-:Y:S02]  /*e810*/  UIMAD.WIDE.U32 UR6, UR13, UR10, URZ ;  /* 0x0000000a0d0672a5 */ /* 0x000fe4000f8e003f */
[----:B------:R-:W-:-:S03]  /*e820*/  UIMAD UR5, UR13, UR11, UR5 ;  /* 0x0000000b0d0572a4 */ /* 0x000fc6000f8e0205 */
[----:B------:R-:W-:Y:S01]  /*e830*/  ULDC.64 UR10, c[0x0][0xb98] ;  /* 0x0002e600000a7ab9 */ /* 0x000fe20000000a00 */
[----:B------:R-:W3:Y:S01]  /*e840*/  @P0 LDC R7, c[0x0][0xbf0] ;  /* 0x0002fc00ff070b82 */ /* 0x000ee20000000800 */
[----:B------:R-:W-:Y:S02]  /*e850*/  UIADD3 UR7, UR7, UR5, URZ ;  /* 0x0000000507077290 */ /* 0x000fe4000fffe03f */
[----:B------:R-:W-:Y:S02]  /*e860*/  UIMAD UR5, UR9, UR10, URZ ;  /* 0x0000000a090572a4 */ /* 0x000fe4000f8e023f */
[----:B------:R-:W-:Y:S02]  /*e870*/  UIMAD.WIDE.U32 UR6, UR12, UR10, UR6 ;  /* 0x0000000a0c0672a5 */ /* 0x000fe4000f8e0006 */
[----:B------:R-:W-:-:S03]  /*e880*/  UIMAD UR5, UR12, UR11, UR5 ;  /* 0x0000000b0c0572a4 */ /* 0x000fc6000f8e0205 */
[----:B------:R-:W-:Y:S01]  /*e890*/  ULDC.64 UR10, c[0x0][0xb88] ;  /* 0x0002e200000a7ab9 */ /* 0x000fe20000000a00 */
[----:B------:R-:W-:Y:S01]  /*e8a0*/  ULDC.64 UR12, c[0x0][0x208] ;  /* 0x00008200000c7ab9 */ /* 0x000fe20000000a00 */
[----:B--2---:R-:W-:-:S05]  /*e8b0*/  @P0 IMAD.HI.U32 R0, R4, R5, RZ ;  /* 0x0000000504000227 */ /* 0x004fca00078e00ff */
[----:B---3--:R-:W-:-:S05]  /*e8c0*/  @P0 SHF.R.U32.HI R2, RZ, R7, R0 ;  /* 0x00000007ff020219 */ /* 0x008fca0000011600 */
[----:B------:R-:W-:-:S04]  /*e8d0*/  IMAD.MOV R5, RZ, RZ, -R2 ;  /* 0x000000ffff057224 */ /* 0x000fc800078e0a02 */
[----:B------:R-:W-:Y:S01]  /*e8e0*/  IMAD R5, R3, R5, R4 ;  /* 0x0000000503057224 */ /* 0x000fe200078e0204 */
[----:B------:R-:W-:Y:S01]  /*e8f0*/  SHF.R.S32.HI R3, RZ, 0x1f, R2 ;  /* 0x0000001fff037819 */ /* 0x000fe20000011402 */
[----:B------:R-:W-:Y:S01]  /*e900*/  IMAD.U32 R4, RZ, RZ, UR5 ;  /* 0x00000005ff047e24 */ /* 0x000fe2000f8e00ff */
[----:B------:R-:W-:Y:S02]  /*e910*/  IADD3 R2, P0, R2, UR6, RZ ;  /* 0x0000000602027c10 */ /* 0x000fe4000ff1e0ff */
[----:B------:R-:W-:Y:S02]  /*e920*/  SHF.R.S32.HI R0, RZ, 0x1f, R5 ;  /* 0x0000001fff007819 */ /* 0x000fe40000011405 */
[----:B------:R-:W-:Y:S01]  /*e930*/  IADD3.X R3, R3, UR7, R4, P0, !PT ;  /* 0x0000000703037c10 */ /* 0x000fe200087fe404 */
[----:B------:R-:W-:Y:S02]  /*e940*/  ULDC.64 UR6, c[0x0][0xb50] ;  /* 0x0002d40000067ab9 */ /* 0x000fe40000000a00 */
[----:B------:R-:W-:-:S02]  /*e950*/  IMAD R0, R0, UR10, RZ ;  /* 0x0000000a00007c24 */ /* 0x000fc4000f8e02ff */
[----:B------:R-:W-:-:S04]  /*e960*/  IMAD.WIDE.U32 R2, R5, UR10, R2 ;  /* 0x0000000a05027c25 */ /* 0x000fc8000f8e0002 */
[----:B------:R-:W-:Y:S01]  /*e970*/  IMAD R7, R5, UR11, R0 ;  /* 0x0000000b05077c24 */ /* 0x000fe2000f8e0200 */
[----:B------:R-:W-:-:S03]  /*e980*/  LEA R4, P0, R2, UR6, 0x2 ;  /* 0x0000000602047c11 */ /* 0x000fc6000f8010ff */
[----:B------:R-:W-:-:S05]  /*e990*/  IMAD.IADD R3, R3, 0x1, R7 ;  /* 0x0000000103037824 */ /* 0x000fca00078e0207 */
[----:B------:R-:W-:Y:S01]  /*e9a0*/  LEA.HI.X R5, R2, UR7, R3, 0x2, P0 ;  /* 0x0000000702057c11 */ /* 0x000fe200080f1403 */
[----:B------:R-:W-:-:S05]  /*e9b0*/  IMAD.MOV.U32 R3, RZ, RZ, -0x800000 ;  /* 0xff800000ff037424 */ /* 0x000fca00078e00ff */
[----:B------:R2:W-:Y:S02]  /*e9c0*/  STG.E desc[UR12][R4.64], R3 ;  /* 0x0000000304007986 */ /* 0x0005e4000c10190c */
.L_x_1241:
[----:B------:R-:W-:Y:S05]  /*e9d0*/  BSYNC B1 ;  /* 0x0000000000017941 */ /* 0x000fea0003800000 */
.L_x_1240:
[----:B------:R-:W-:Y:S01]  /*e9e0*/  R2UR UR13, R203 ;  /* 0x00000000cb0d72ca */ /* 0x000fe200000e0000 */
[----:B------:R-:W-:Y:S01]  /*e9f0*/  ULDC.64 UR10, c[0x0][0xae8] ;  /* 0x0002ba00000a7ab9 */ /* 0x000fe20000000a00 */
[----:B------:R-:W-:Y:S01]  /*ea00*/  R2UR UR12, R204 ;  /* 0x00000000cc0c72ca */ /* 0x000fe200000e0000 */
[----:B------:R-:W-:Y:S01]  /*ea10*/  UIMAD UR5, UR8, UR10, URZ ;  /* 0x0000000a080572a4 */ /* 0x000fe2000f8e023f */
[----:B------:R-:W-:Y:S01]  /*ea20*/  VIADD R6, R6, UR60 ;  /* 0x0000003c06067c36 */ /* 0x000fe20008000000 */
[----:B------:R-:W-:Y:S03]  /*ea30*/  BSSY B1, `(.L_x_1242) ;  /* 0x000003d000017945 */ /* 0x000fe60003800000 */
[----:B0-----:R-:W-:-:S04]  /*ea40*/  @P1 IMAD.HI.U32 R0, R6, R9, RZ ;  /* 0x0000000906001227 */ /* 0x001fc800078e00ff */
[----:B--2---:R-:W-:Y:S01]  /*ea50*/  IMAD.MOV.U32 R5, RZ, RZ, R6 ;  /* 0x000000ffff057224 */ /* 0x004fe200078e0006 */
[----:B------:R-:W-:Y:S01]  /*ea60*/  UIMAD.WIDE.U32 UR6, UR13, UR10, URZ ;  /* 0x0000000a0d0672a5 */ /* 0x000fe2000f8e003f */
[----:B-1----:R-:W-:Y:S01]  /*ea70*/  @P1 SHF.R.U32.HI R5, RZ, R11, R0 ;  /* 0x0000000bff051219 */ /* 0x002fe20000011600 */
[----:B------:R-:W-:-:S03]  /*ea80*/  UIMAD UR5, UR13, UR11, UR5 ;  /* 0x0000000b0d0572a4 */ /* 0x000fc6000f8e0205 */
[----:B------:R-:W-:Y:S01]  /*ea90*/  ULDC.64 UR10, c[0x0][0xaf0] ;  /* 0x0002bc00000a7ab9 */ /* 0x000fe20000000a00 */
[----:B------:R-:W-:Y:S01]  /*eaa0*/  UIADD3 UR7, UR7, UR5, URZ ;  /* 0x0000000507077290 */ /* 0x000fe2000fffe03f */
[--C-:B------:R-:W-:Y:S01]  /*eab0*/  SHF.R.S32.HI R0, RZ, 0x1f, R5.reuse ;  /* 0x0000001fff007819 */ /* 0x100fe20000011405 */
[----:B------:R-:W-:Y:S01]  /*eac0*/  UIMAD UR5, UR9, UR10, URZ ;  /* 0x0000000a090572a4 */ /* 0x000fe2000f8e023f */
[----:B------:R-:W-:Y:S01]  /*ead0*/  IMAD.MOV R7, RZ, RZ, -R5 ;  /* 0x000000ffff077224 */ /* 0x000fe200078e0a05 */
[----:B------:R-:W-:Y:S02]  /*eae0*/  UIMAD.WIDE.U32 UR6, UR12, UR10, UR6 ;  /* 0x0000000a0c0672a5 */ /* 0x000fe4000f8e0006 */
[----:B------:R-:W-:Y:S01]  /*eaf0*/  UIMAD UR5, UR12, UR11, UR5 ;  /* 0x0000000b0c0572a4 */ /* 0x000fe2000f8e0205 */
[----:B------:R-:W-:Y:S01]  /*eb00*/  IMAD R7, R8, R7, R6 ;  /* 0x0000000708077224 */ /* 0x000fe200078e0206 */
[----:B------:R-:W-:Y:S01]  /*eb10*/  ULDC.64 UR8, c[0x0][0xae0] ;  /* 0x0002b80000087ab9 */ /* 0x000fe20000000a00 */
[----:B------:R-:W-:Y:S01]  /*eb20*/  VIADD R6, R206, UR60 ;  /* 0x0000003cce067c36 */ /* 0x000fe20008000000 */
[----:B------:R-:W-:Y:S01]  /*eb30*/  UIADD3 UR5, UR7, UR5, URZ ;  /* 0x0000000507057290 */ /* 0x000fe2000fffe03f */
[----:B------:R-:W-:-:S02]  /*eb40*/  IMAD R0, R0, UR8, RZ ;  /* 0x0000000800007c24 */ /* 0x000fc4000f8e02ff */
[----:B------:R-:W-:Y:S02]  /*eb50*/  IMAD.U32 R3, RZ, RZ, UR7 ;  /* 0x00000007ff037e24 */ /* 0x000fe4000f8e00ff */
[----:B------:R-:W-:Y:S01]  /*eb60*/  IMAD.U32 R2, RZ, RZ, UR6 ;  /* 0x00000006ff027e24 */ /* 0x000fe2000f8e00ff */
[----:B------:R-:W-:Y:S01]  /*eb70*/  ULDC.64 UR6, c[0x0][0xad8] ;  /* 0x0002b60000067ab9 */ /* 0x000fe20000000a00 */
[----:B------:R-:W-:Y:S01]  /*eb80*/  IMAD.U32 R3, RZ, RZ, UR5 ;  /* 0x00000005ff037e24 */ /* 0x000fe2000f8e00ff */
[----:B------:R-:W-:Y:S01]  /*eb90*/  ULDC UR5, c[0x0][0xa88] ;  /* 0x0002a20000057ab9 */ /* 0x000fe20000000800 */
[C---:B------:R-:W-:Y:S01]  /*eba0*/  IMAD R9, R5.reuse, UR9, R0 ;  /* 0x0000000905097c24 */ /* 0x040fe2000f8e0200 */
[----:B------:R-:W-:Y:S01]  /*ebb0*/  SHF.R.S32.HI R0, RZ, 0x1f, R7 ;  /* 0x0000001fff007819 */ /* 0x000fe20000011407 */
[----:B------:R-:W-:-:S04]  /*ebc0*/  IMAD.WIDE.U32 R2, R5, UR8, R2 ;  /* 0x0000000805027c25 */ /* 0x000fc8000f8e0002 */
[----:B------:R-:W-:Y:S02]  /*ebd0*/  IMAD.IADD R3, R3, 0x1, R9 ;  /* 0x0000000103037824 */ /* 0x000fe400078e0209 */
[----:B------:R-:W-:Y:S02]  /*ebe0*/  IMAD R4, R0, UR6, RZ ;  /* 0x0000000600047c24 */ /* 0x000fe4000f8e02ff */
[----:B------:R-:W-:Y:S02]  /*ebf0*/  IMAD R9, R8, UR5, RZ ;  /* 0x0000000508097c24 */ /* 0x000fe4000f8e02ff */
[C---:B------:R-:W-:Y:S02]  /*ec00*/  IMAD R5, R7.reuse, UR7, R4 ;  /* 0x0000000707057c24 */ /* 0x040fe4000f8e0204 */
[----:B------:R-:W-:Y:S01]  /*ec10*/  IMAD.WIDE.U32 R2, R7, UR6, R2 ;  /* 0x0000000607027c25 */ /* 0x000fe2000f8e0002 */
[----:B------:R-:W-:Y:S01]  /*ec20*/  ISETP.GE.AND P2, PT, R6, R9, PT ;  /* 0x000000090600720c */ /* 0x000fe20003f46270 */
[----:B------:R-:W-:-:S02]  /*ec30*/  ULDC.64 UR6, c[0x0][0xa80] ;  /* 0x0002a00000067ab9 */ /* 0x000fc40000000a00 */
[----:B------:R-:W-:Y:S01]  /*ec40*/  VIADD R0, R6, 0x20 ;  /* 0x0000002006007836 */ /* 0x000fe20000000000 */
[----:B------:R-:W-:Y:S01]  /*ec50*/  LEA R4, P3, R2, UR6, 0x1 ;  /* 0x0000000602047c11 */ /* 0x000fe2000f8608ff */
[----:B------:R-:W-:-:S03]  /*ec60*/  IMAD.IADD R3, R3, 0x1, R5 ;  /* 0x0000000103037824 */ /* 0x000fc600078e0205 */
[-C--:B------:R-:W-:Y:S01]  /*ec70*/  ISETP.GE.AND P1, PT, R0, R9.reuse, PT ;  /* 0x000000090000720c */ /* 0x080fe20003f26270 */
[----:B------:R-:W-:Y:S01]  /*ec80*/  VIADD R0, R6, 0x40 ;  /* 0x0000004006007836 */ /* 0x000fe20000000000 */
[----:B------:R-:W-:Y:S02]  /*ec90*/  LEA.HI.X R5, R2, UR7, R3, 0x1, P3 ;  /* 0x0000000702057c11 */ /* 0x000fe400098f0c03 */
[----:B------:R0:W1:Y:S02]  /*eca0*/  SHFL.IDX PT, R2, R4, RZ, 0x181f ;  /* 0x00181fff04027589 */ /* 0x00006400000e0000 */
[----:B------:R-:W-:Y:S02]  /*ecb0*/  ISETP.GE.AND P0, PT, R0, R9, PT ;  /* 0x000000090000720c */ /* 0x000fe40003f06270 */
[----:B------:R0:W2:Y:S01]  /*ecc0*/  SHFL.IDX PT, R0, R5, RZ, 0x181f ;  /* 0x00181fff05007589 */ /* 0x0000a200000e0000 */
[----:B------:R-:W-:Y:S10]  /*ecd0*/  @P2 BRA `(.L_x_1243) ;  /* 0x0000000000482947 */ /* 0x000ff40003800000 */
        /* <DEDUP_REMOVED lines=18> */
.L_x_1243:
[----:B------:R-:W-:Y:S05]  /*ee00*/  BSYNC B1 ;  /* 0x0000000000017941 */ /* 0x000fea0003800000 */
.L_x_1242:
[----:B--2---:R2:W4:Y:S01]  /*ee10*/  SHFL.IDX PT, R0, R5, 0x1, 0x181f ;  /* 0x00381f0005007f89 */ /* 0x00452200000e0000 */
[----:B------:R-:W-:Y:S03]  /*ee20*/  BSSY B1, `(.L_x_1244) ;  /* 0x0000015000017945 */ /* 0x000fe60003800000 */
[----:B-1-3--:R2:W1:Y:S01]  /*ee30*/  SHFL.IDX PT, R2, R4, 0x1, 0x181f ;  /* 0x00381f0004027f89 */ /* 0x00a46200000e0000 */
        /* <DEDUP_REMOVED lines=8> */
[----:B------:R-:W-:Y:S02]  /*eec0*/  @!P3 LEA R12, P5, R200, R2, 0x1 ;  /* 0x00000002c80cb211 */ /* 0x000fe400078a08ff */
[----:B----4-:R-:W-:Y:S02]  /*eed0*/  @!P4 LEA.HI.X R11, R18, R0, R216, 0x1, P6 ;  /* 0x00000000120bc211 */ /* 0x010fe400030f0cd8 */
        /* <DEDUP_REMOVED lines=9> */
.L_x_1245:
[----:B------:R-:W-:Y:S05]  /*ef70*/  BSYNC B1 ;  /* 0x0000000000017941 */ /* 0x000fea0003800000 */
.L_x_1244:
[----:B----4-:R4:W0:Y:S01]  /*ef80*/  SHFL.IDX PT, R0, R5, 0x2, 0x181f ;  /* 0x00581f0005007f89 */ /* 0x01082200000e0000 */
        /* <DEDUP_REMOVED lines=10> */
[-C--:B------:R-:W-:Y:S02]  /*f030*/  @!P2 LEA R12, P5, R200, R2.reuse, 0x1 ;  /* 0x00000002c80ca211 */ /* 0x080fe400078a08ff */
        /* <DEDUP_REMOVED lines=10> */
.L_x_1247:
[----:B------:R-:W-:Y:S05]  /*f0e0*/  BSYNC B1 ;  /* 0x0000000000017941 */ /* 0x000fea0003800000 */
.L_x_1246:
[----:B0-----:R-:W-:Y:S01]  /*f0f0*/  VIADD R0, R6, 0x60 ;  /* 0x0000006006007836 */ /* 0x001fe20000000000 */
[----:B--2-4-:R-:W0:Y:S04]  /*f100*/  SHFL.IDX PT, R5, R5, 0x3, 0x181f ;  /* 0x00781f0005057f89 */ /* 0x014e2800000e0000 */
[----:B------:R-:W-:Y:S01]  /*f110*/  ISETP.GE.AND P0, PT, R0, R9, PT ;  /* 0x000000090000720c */ /* 0x000fe20003f06270 */
[----:B-1-3--:R1:W2:-:S12]  /*f120*/  SHFL.IDX PT, R2, R4, 0x3, 0x181f ;  /* 0x00781f0004027f89 */ /* 0x00a29800000e0000 */
        /* <DEDUP_REMOVED lines=8> */
[-C--:B------:R-:W-:Y:S02]  /*f1b0*/  @!P2 LEA R8, P5, R200, R2.reuse, 0x1 ;  /* 0x00000002c808a211 */ /* 0x080fe400078a08ff */
[-C--:B------:R-:W-:Y:S02]  /*f1c0*/  @!P1 LEA R10, P4, R23, R2.reuse, 0x1 ;  /* 0x00000002170a9211 */ /* 0x080fe400078808ff */
[-C--:B0-----:R-:W-:Y:S02]  /*f1d0*/  @!P3 LEA.HI.X R7, R18, R5.reuse, R216, 0x1, P6 ;  /* 0x000000051207b211 */ /* 0x081fe400030f0cd8 */
        /* <DEDUP_REMOVED lines=8> */
.L_x_1239:
[----:B------:R-:W-:Y:S05]  /*f260*/  BSYNC B0 ;  /* 0x0000000000007941 */ /* 0x000fea0003800000 */
.L_x_1231:
[----:B------:R-:W-:Y:S02]  /*f270*/  ULDC UR5, c[0x0][0xc38] ;  /* 0x00030e0000057ab9 */ /* 0x000fe40000000800 */
[----:B------:R-:W-:-:S06]  /*f280*/  UISETP.GE.AND UP0, UPT, UR4, UR5, UPT ;  /* 0x000000050400728c */ /* 0x000fcc000bf06270 */
[----:B------:R-:W-:-:S13]  /*f290*/  PLOP3.LUT P0, PT, PT, PT, UP0, 0x80, 0x0 ;  /* 0x000000000000781c */ /* 0x000fda0003f0f008 */
[----:B------:R-:W-:Y:S05]  /*f2a0*/  @!P0 BRA `(.L_x_1248) ;  /* 0xffffff1800d48947 */ /* 0x000fea000383ffff */
[----:B------:R-:W-:Y:S05]  /*f2b0*/  EXIT ;  /* 0x000000000000794d */ /* 0x000fea0003800000 */
.L_x_1150:
[----:B------:R-:W-:-:S08]  /*f2c0*/  NOP ;  /* 0x0000000000007918 */ /* 0x000fd00000000000 */
[----:B0-----:R-:W0:-:S00]  /*f2d0*/  USETMAXREG.DEALLOC.CTAPOOL 0x18 ;  /* 0x00000018000079c8 */ /* 0x001e0000080e0500 */
[----:B0-----:R-:W-:-:S06]  /*f2e0*/  LOP3.LUT R0, R0, 0x3, RZ, 0xc0, !PT ;  /* 0x0000000300007812 */ /* 0x001fcc00078ec0ff */
[----:B------:R-:W0:Y:S01]  /*f2f0*/  S2UR UR6, SR_CTAID.X ;  /* 0x00000000000679c3 */ /* 0x000e220000002500 */
[----:B------:R-:W-:Y:S01]  /*f300*/  LOP3.LUT R19, R19, 0xfffffffb, RZ, 0xc0, !PT ;  /* 0xfffffffb13137812 */ /* 0x000fe200078ec0ff */
[----:B------:R-:W-:Y:S01]  /*f310*/  STL [R1+0x18], RZ ;  /* 0x000018ff01007387 */ /* 0x000fe20000100800 */
[----:B------:R-:W-:-:S03]  /*f320*/  IMAD.MOV.U32 R18, RZ, RZ, RZ ;  /* 0x000000ffff127224 */ /* 0x000fc600078e00ff */
[----:B------:R-:W1:Y:S02]  /*f330*/  SHFL.IDX PT, R0, R0, RZ, 0x1f ;  /* 0x00001fff00007589 */ /* 0x000e6400000e0000 */
[----:B-1----:R-:W-:Y:S02]  /*f340*/  ISETP.NE.AND P0, PT, R0, RZ, PT ;  /* 0x000000ff0000720c */ /* 0x002fe40003f05270 */
[----:B------:R-:W0:Y:S11]  /*f350*/  LDC R0, c[0x0][0xc38] ;  /* 0x00030e00ff007b82 */ /* 0x000e360000000800 */
[----:B------:R-:W-:Y:S01]  /*f360*/  @P0 LOP3.LUT R19, R19, 0x4, RZ, 0xfc, !PT ;  /* 0x0000000413130812 */ /* 0x000fe200078efcff */
[----:B------:R-:W-:Y:S06]  /*f370*/  @P0 BAR.ARV 0x4, 0x180 ;  /* 0x0106000000000b1d */ /* 0x000fec0000002000 */
[----:B0-----:R-:W-:Y:S01]  /*f380*/  ISETP.LE.AND P0, PT, R0, UR6, PT ;  /* 0x0000000600007c0c */ /* 0x001fe2000bf03270 */
[----:B------:R-:W-:-:S05]  /*f390*/  IMAD.MOV.U32 R0, RZ, RZ, 0x1 ;  /* 0x00000001ff007424 */ /* 0x000fca00078e00ff */
[----:B------:R0:W-:Y:S07]  /*f3a0*/  STL [R1+0x8], R0 ;  /* 0x0000080001007387 */ /* 0x0001ee0000100800 */
[----:B------:R-:W-:Y:S05]  /*f3b0*/  @P0 BRA `(.L_x_1249) ;  /* 0x0000005400780947 */ /* 0x000fea0003800000 */
[----:B------:R-:W1:Y:S01]  /*f3c0*/  S2R R6, SR_TID.X ;  /* 0x0000000000067919 */ /* 0x000e620000002100 */
[----:B------:R-:W2:Y:S01]  /*f3d0*/  S2UR UR5, SR_CgaCtaId ;  /* 0x00000000000579c3 */ /* 0x000ea20000008800 */
[----:B------:R-:W-:Y:S01]  /*f3e0*/  UMOV UR4, 0x400 ;  /* 0x0000040000047882 */ /* 0x000fe20000000000 */
[----:B------:R-:W-:Y:S01]  /*f3f0*/  IMAD.MOV.U32 R18, RZ, RZ, RZ ;  /* 0x000000ffff127224 */ /* 0x000fe200078e00ff */
[----:B------:R-:W-:Y:S01]  /*f400*/  ULDC UR44, c[0x0][0xc] ;  /* 0x00000300002c7ab9 */ /* 0x000fe20000000800 */
[----:B------:R-:W-:Y:S01]  /*f410*/  ULDC.64 UR38, c[0x0][0x198] ;  /* 0x0000660000267ab9 */ /* 0x000fe20000000a00 */
[----:B--2---:R-:W-:-:S06]  /*f420*/  ULEA UR4, UR5, UR4, 0x18 ;  /* 0x0000000405047291 */ /* 0x004fcc000f8ec03f */
[----:B------:R-:W-:Y:S01]  /*f430*/  IMAD.U32 R17, RZ, RZ, UR4 ;  /* 0x00000004ff117e24 */ /* 0x000fe2000f8e00ff */
[C---:B-1----:R-:W-:Y:S01]  /*f440*/  LOP3.LUT R5, R6.reuse, 0x7f, RZ, 0xc0, !PT ;  /* 0x0000007f06057812 */ /* 0x042fe200078ec0ff */
[----:B0-----:R-:W-:-:S05]  /*f450*/  IMAD.SHL.U32 R0, R6, 0x8, RZ ;  /* 0x0000000806007824 */ /* 0x001fca00078e00ff */
[C---:B------:R-:W-:Y:S02]  /*f460*/  LOP3.LUT R2, R0.reuse, 0x1f8, RZ, 0xc0, !PT ;  /* 0x000001f800027812 */ /* 0x040fe400078ec0ff */
[----:B------:R-:W-:Y:S02]  /*f470*/  LOP3.LUT R0, R0, 0x38, RZ, 0xc0, !PT ;  /* 0x0000003800007812 */ /* 0x000fe400078ec0ff */
[----:B------:R-:W-:Y:S01]  /*f480*/  LOP3.LUT R3, R2, 0x38, R6, 0x78, !PT ;  /* 0x0000003802037812 */ /* 0x000fe200078e7806 */
[----:B------:R-:W-:-:S05]  /*f490*/  IMAD.SHL.U32 R2, R5, 0x8, RZ ;  /* 0x0000000805027824 */ /* 0x000fca00078e00ff */
[----:B------:R-:W-:Y:S01]  /*f4a0*/  LOP3.LUT R4, R3, 0x200, R2, 0xf8, !PT ;  /* 0x0000020003047812 */ /* 0x000fe200078ef802 */
[----:B------:R-:W-:Y:S01]  /*f4b0*/  IMAD.SHL.U32 R2, R6, 0x10, RZ ;  /* 0x0000001006027824 */ /* 0x000fe200078e00ff */
[----:B------:R-:W-:-:S03]  /*f4c0*/  SHF.R.U32.HI R3, RZ, 0x3, R5 ;  /* 0x00000003ff037819 */ /* 0x000fc60000011605 */
[----:B------:R-:W-:Y:S01]  /*f4d0*/  IMAD R4, R4, 0x2, R17 ;  /* 0x0000000204047824 */ /* 0x000fe200078e0211 */
[----:B------:R-:W-:Y:S01]  /*f4e0*/  LOP3.LUT R2, R3, 0x70, R2, 0xf8, !PT ;  /* 0x0000007003027812 */ /* 0x000fe200078ef802 */
[----:B------:R-:W-:Y:S02]  /*f4f0*/  IMAD.U32 R3, RZ, RZ, UR6 ;  /* 0x00000006ff037e24 */ /* 0x000fe4000f8e00ff */
[----:B------:R-:W-:Y:S01]  /*f500*/  IMAD.MOV.U32 R2, RZ, RZ, 0x1 ;  /* 0x00000001ff027424 */ /* 0x000fe200078e00ff */
[----:B------:R-:W-:Y:S04]  /*f510*/  STL [R1+0x10], R4 ;  /* 0x0000100401007387 */ /* 0x000fe80000100800 */
[----:B------:R0:W-:Y:S04]  /*f520*/  STL [R1+0x14], R3 ;  /* 0x0000140301007387 */ /* 0x0001e80000100800 */
[----:B------:R-:W-:Y:S04]  /*f530*/  STL [R1+0x18], RZ ;  /* 0x000018ff01007387 */ /* 0x000fe80000100800 */
[----:B------:R1:W-:Y:S01]  /*f540*/  STL [R1+0x8], R2 ;  /* 0x0000080201007387 */ /* 0x0003e20000100800 */
[----:B0-----:R-:W-:-:S02]  /*f550*/  LOP3.LUT R3, R0, 0x40, RZ, 0xfc, !PT ;  /* 0x0000004000037812 */ /* 0x001fc400078efcff */
[C---:B-1----:R-:W-:Y:S02]  /*f560*/  LOP3.LUT R2, R0.reuse, 0x80, RZ, 0xfc, !PT ;  /* 0x0000008000027812 */ /* 0x042fe400078efcff */
[----:B------:R-:W-:-:S07]  /*f570*/  LOP3.LUT R0, R0, 0xc0, RZ, 0xfc, !PT ;  /* 0x000000c000007812 */ /* 0x000fce00078efcff */
.L_x_1356:
[----:B--2---:R-:W2:Y:S01]  /*f580*/  LDL R0, [R1+0x14] ;  /* 0x0000140001007983 */ /* 0x004ea20000100800 */
[----:B------:R-:W-:Y:S02]  /*f590*/  ULDC UR8, c[0x0][0xc60] ;  /* 0x0003180000087ab9 */ /* 0x000fe40000000800 */
[----:B------:R-:W-:-:S11]  /*f5a0*/  UISETP.NE.AND UP0, UPT, UR8, 0x1, UPT ;  /* 0x000000010800788c */ /* 0x000fd6000bf05270 */
[----:B------:R-:W-:Y:S01]  /*f5b0*/  @UP0 ULDC UR4, c[0x0][0xc64] ;  /* 0x0003190000040ab9 */ /* 0x000fe20000000800 */
[----:B------:R-:W-:Y:S01]  /*f5c0*/  @UP0 ULDC UR9, c[0x0][0xc68] ;  /* 0x00031a0000090ab9 */ /* 0x000fe20000000800 */
[C---:B--2---:R-:W-:Y:S02]  /*f5d0*/  R2UR UR7, R0.reuse ;  /* 0x00000000000772ca */ /* 0x044fe400000e0000 */
[----:B------:R-:W-:-:S11]  /*f5e0*/  R2UR UR6, R0 ;  /* 0x00000000000672ca */ /* 0x000fd600000e0000 */
[----:B------:R-:W-:-:S04]  /*f5f0*/  UIMAD.WIDE.U32 UR4, UR7, UR4, URZ ;  /* 0x00000004070472a5 */ /* 0x000fc8000f8e003f */
[----:B------:R-:W-:-:S03]  /*f600*/  @UP0 USHF.R.U32.HI UR7, URZ, UR9, UR5 ;  /* 0x000000093f070299 */ /* 0x000fc60008011605 */
[----:B------:R-:W-:Y:S02]  /*f610*/  ULDC UR4, c[0x0][0xc78] ;  /* 0x00031e0000047ab9 */ /* 0x000fe40000000800 */
[----:B------:R-:W-:Y:S02]  /*f620*/  UISETP.GE.AND UP0, UPT, UR7, UR4, UPT ;  /* 0x000000040700728c */ /* 0x000fe4000bf06270 */
[----:B------:R-:W-:-:S04]  /*f630*/  UIADD3 UR4, -UR7, URZ, URZ ;  /* 0x0000003f07047290 */ /* 0x000fc8000fffe13f */
[----:B------:R-:W-:Y:S01]  /*f640*/  PLOP3.LUT P0, PT, PT, PT, UP0, 0x80, 0x0 ;  /* 0x000000000000781c */ /* 0x000fe20003f0f008 */
[----:B------:R-:W-:-:S12]  /*f650*/  UIMAD UR8, UR8, UR4, UR6 ;  /* 0x00000004080872a4 */ /* 0x000fd8000f8e0206 */
[----:B01--4-:R-:W-:Y:S05]  /*f660*/  @!P0 BRA `(.L_x_1250) ;  /* 0x0000000000208947 */ /* 0x013fea0003800000 */
        /* <DEDUP_REMOVED lines=8> */
.L_x_1250:
[----:B------:R-:W-:Y:S01]  /*f6f0*/  ULDC UR9, c[0x0][0xc54] ;  /* 0x0003150000097ab9 */ /* 0x000fe20000000800 */
[----:B------:R-:W-:Y:S01]  /*f700*/  UMOV UR6, UR8 ;  /* 0x0000000800067c82 */ /* 0x000fe20008000000 */
[----:B------:R-:W-:-:S11]  /*f710*/  UISETP.NE.AND UP0, UPT, UR9, 0x1, UPT ;  /* 0x000000010900788c */ /* 0x000fd6000bf05270 */
[----:B------:R-:W-:Y:S02]  /*f720*/  @UP0 ULDC.64 UR10, c[0x0][0xc58] ;  /* 0x00031600000a0ab9 */ /* 0x000fe40000000a00 */
[----:B------:R-:W-:-:S04]  /*f730*/  UIMAD.WIDE.U32 UR4, UR8, UR10, URZ ;  /* 0x0000000a080472a5 */ /* 0x000fc8000f8e003f */
[----:B------:R-:W-:-:S04]  /*f740*/  @UP0 USHF.R.U32.HI UR6, URZ, UR11, UR5 ;  /* 0x0000000b3f060299 */ /* 0x000fc80008011605 */
[----:B------:R-:W-:-:S12]  /*f750*/  UIMAD UR4, UR6, UR9, URZ ;  /* 0x00000009060472a4 */ /* 0x000fd8000f8e023f */
.L_x_1251:
[----:B------:R-:W-:Y:S02]  /*f760*/  UIADD3 UR4, UR8, -UR4, URZ ;  /* 0x8000000408047290 */ /* 0x000fe4000fffe03f */
        /* <DEDUP_REMOVED lines=8> */
[----:B------:R-:W-:Y:S01]  /*f7f0*/  ULDC UR13, c[0x0][0xc54] ;  /* 0x00031500000d7ab9 */ /* 0x000fe20000000800 */
[----:B------:R-:W-:-:S02]  /*f800*/  UISETP.NE.U32.AND UP0, UPT, UR10, URZ, UPT ;  /* 0x0000003f0a00728c */ /* 0x000fc4000bf05070 */
[----:B------:R-:W-:Y:S02]  /*f810*/  UIMAD UR13, UR7, UR13, UR4 ;  /* 0x0000000d070d72a4 */ /* 0x000fe4000f8e0204 */
[----:B------:R-:W-:Y:S01]  /*f820*/  USHF.L.U32 UR43, UR43, 0x7, URZ ;  /* 0x000000072b2b7899 */ /* 0x000fe2000800063f */
[----:B------:R-:W-:Y:S01]  /*f830*/  ULDC.64 UR4, c[0x0][0x9e0] ;  /* 0x0002780000047ab9 */ /* 0x000fe20000000a00 */
[----:B------:R-:W-:Y:S02]  /*f840*/  UISETP.NE.AND.EX UP0, UPT, UR11, URZ, UPT, UP0 ;  /* 0x0000003f0b00728c */ /* 0x000fe4000bf05300 */
[----:B------:R-:W-:Y:S02]  /*f850*/  UISETP.GE.AND UP3, UPT, UR5, 0x1, UPT ;  /* 0x000000010500788c */ /* 0x000fe4000bf66270 */
[----:B------:R-:W-:Y:S01]  /*f860*/  UIADD3 UR12, UR43, 0x7f, URZ ;  /* 0x0000007f2b0c7890 */ /* 0x000fe2000fffe03f */
[----:B------:R-:W-:Y:S01]  /*f870*/  ULDC UR10, c[0x0][0x424] ;  /* 0x00010900000a7ab9 */ /* 0x000fe20000000800 */
[----:B------:R-:W-:Y:S01]  /*f880*/  ULDC UR6, c[0x0][0x288] ;  /* 0x0000a20000067ab9 */ /* 0x000fe20000000800 */
[----:B------:R-:W-:Y:S01]  /*f890*/  @UP2 ULDC UR8, c[0x0][0xc4c] ;  /* 0x0003130000082ab9 */ /* 0x000fe20000000800 */
[----:B------:R-:W-:Y:S01]  /*f8a0*/  @UP1 ULDC UR11, c[0x0][0x44c] ;  /* 0x00011300000b1ab9 */ /* 0x000fe20000000800 */
[----:B------:R-:W-:Y:S01]  /*f8b0*/  USEL UR15, UR10, 0x1, UP0 ;  /* 0x000000010a0f7887 */ /* 0x000fe20008000000 */
[----:B------:R-:W-:Y:S01]  /*f8c0*/  PLOP3.LUT P1, PT, PT, PT, UP3, 0x80, 0x0 ;  /* 0x000000000000781c */ /* 0x000fe20003f2f038 */
[----:B------:R-:W-:-:S02]  /*f8d0*/  UIADD3 UR16, -UR6, 0x1, URZ ;  /* 0x0000000106107890 */ /* 0x000fc4000fffe13f */
[----:B------:R-:W-:Y:S02]  /*f8e0*/  UIMAD.WIDE.U32 UR8, UR13, UR8, URZ ;  /* 0x000000080d0872a5 */ /* 0x000fe4000f8e003f */
[----:B------:R-:W-:Y:S01]  /*f8f0*/  UIMAD.WIDE.U32 UR10, UR12, UR11, URZ ;  /* 0x0000000b0c0a72a5 */ /* 0x000fe2000f8e003f */
[----:B------:R-:W-:Y:S01]  /*f900*/  ULDC UR7, c[0x0][0x2f0] ;  /* 0x0000bc0000077ab9 */ /* 0x000fe20000000800 */
[----:B------:R-:W-:Y:S01]  /*f910*/  @UP2 ULDC UR17, c[0x0][0xc50] ;  /* 0x0003140000112ab9 */ /* 0x000fe20000000800 */
[----:B------:R-:W-:Y:S01]  /*f920*/  @UP1 ULDC UR18, c[0x0][0x450] ;  /* 0x0001140000121ab9 */ /* 0x000fe20000000800 */
[----:B------:R-:W-:Y:S01]  /*f930*/  UMOV UR42, UR13 ;  /* 0x0000000d002a7c82 */ /* 0x000fe20008000000 */
[----:B------:R-:W-:Y:S02]  /*f940*/  UIMAD UR16, UR15, UR7, UR16 ;  /* 0x000000070f1072a4 */ /* 0x000fe4000f8e0210 */
[----:B------:R-:W-:Y:S02]  /*f950*/  @UP2 USHF.R.U32.HI UR42, URZ, UR17, UR9 ;  /* 0x000000113f2a2299 */ /* 0x000fe40008011609 */
[----:B------:R-:W-:-:S02]  /*f960*/  @UP1 USHF.R.U32.HI UR12, URZ, UR18, UR11 ;  /* 0x000000123f0c1299 */ /* 0x000fc4000801160b */
[----:B------:R-:W-:Y:S02]  /*f970*/  UIADD3 UR36, -UR42, URZ, URZ ;  /* 0x0000003f2a247290 */ /* 0x000fe4000fffe13f */
[----:B------:R-:W-:Y:S02]  /*f980*/  UIADD3 UR12, UR16, UR12, URZ ;  /* 0x0000000c100c7290 */ /* 0x000fe4000fffe03f */
[----:B------:R-:W-:Y:S02]  /*f990*/  UIMAD UR36, UR14, UR36, UR13 ;  /* 0x000000240e2472a4 */ /* 0x000fe4000f8e020d */
[----:B------:R-:W-:Y:S01]  /*f9a0*/  UIADD3 UR4, UR12, UR4, URZ ;  /* 0x000000040c047290 */ /* 0x000fe2000fffe03f */
[----:B------:R-:W-:Y:S11]  /*f9b0*/  @!P1 BRA `(.L_x_1252) ;  /* 0x0000000000449947 */ /* 0x000ff60003800000 */
        /* <DEDUP_REMOVED lines=10> */
.L_x_1253:
[----:B------:R-:W-:-:S11]  /*fa60*/  UISETP.NE.AND UP0, UPT, UR5, 0x1, UPT ;  /* 0x000000010500788c */ /* 0x000fd6000bf05270 */
[----:B------:R-:W-:Y:S02]  /*fa70*/  @UP0 ULDC.64 UR12, c[0x0][0x9e8] ;  /* 0x00027a00000c0ab9 */ /* 0x000fe40000000a00 */
[----:B------:R-:W-:-:S04]  /*fa80*/  UIMAD.WIDE.U32 UR8, UR10, UR12, URZ ;  /* 0x0000000c0a0872a5 */ /* 0x000fc8000f8e003f */
[----:B------:R-:W-:-:S12]  /*fa90*/  @UP0 USHF.R.U32.HI UR10, URZ, UR13, UR9 ;  /* 0x0000000d3f0a0299 */ /* 0x000fd80008011609 */
.L_x_1254:
[----:B------:R-:W-:-:S04]  /*faa0*/  UIMAD UR10, UR10, UR5, UR5 ;  /* 0x000000050a0a72a4 */ /* 0x000fc8000f8e0205 */
[----:B------:R-:W-:-:S04]  /*fab0*/  UISETP.LT.AND UP0, UPT, UR4, UR10, UPT ;  /* 0x0000000a0400728c */ /* 0x000fc8000bf01270 */
[----:B------:R-:W-:-:S12]  /*fac0*/  USEL UR4, UR4, UR10, UP0 ;  /* 0x0000000a04047287 */ /* 0x000fd80008000000 */
.L_x_1252:
[----:B------:R-:W-:Y:S02]  /*fad0*/  UIMAD UR12, UR15, UR7, 0x3f ;  /* 0x0000003f0f0c74a4 */ /* 0x000fe4000f8e0207 */
[----:B------:R-:W-:Y:S02]  /*fae0*/  UIADD3 UR4, UR4, 0x3f, URZ ;  /* 0x0000003f04047890 */ /* 0x000fe4000fffe03f */
[----:B------:R-:W-:Y:S02]  /*faf0*/  USHF.R.S32.HI UR13, URZ, 0x1f, UR12 ;  /* 0x0000001f3f0d7899 */ /* 0x000fe4000801140c */
[----:B------:R-:W-:Y:S01]  /*fb00*/  USHF.R.S32.HI UR10, URZ, 0x1f, UR4 ;  /* 0x0000001f3f0a7899 */ /* 0x000fe20008011404 */
[----:B------:R-:W-:Y:S01]  /*fb10*/  @UP1 ULDC UR8, c[0x0][0x44c] ;  /* 0x0001130000081ab9 */ /* 0x000fe20000000800 */
[----:B------:R-:W-:Y:S02]  /*fb20*/  ULEA.HI UR13, UR13, UR12, URZ, 0x6 ;  /* 0x0000000c0d0d7291 */ /* 0x000fe4000f8f303f */
[----:B------:R-:W-:-:S02]  /*fb30*/  UIMAD.WIDE.U32 UR8, UR43, UR8, URZ ;  /* 0x000000082b0872a5 */ /* 0x000fc4000f8e003f */
[----:B------:R-:W-:Y:S01]  /*fb40*/  ULEA.HI UR10, UR10, UR4, URZ, 0x6 ;  /* 0x000000040a0a7291 */ /* 0x000fe2000f8f303f */
[----:B------:R-:W-:Y:S01]  /*fb50*/  @UP1 ULDC UR14, c[0x0][0x450] ;  /* 0x00011400000e1ab9 */ /* 0x000fe20000000800 */
[----:B------:R-:W-:Y:S01]  /*fb60*/  UMOV UR11, UR43 ;  /* 0x0000002b000b7c82 */ /* 0x000fe20008000000 */
[----:B------:R-:W-:Y:S02]  /*fb70*/  UIMAD UR4, UR15, UR7, -UR6 ;  /* 0x000000070f0472a4 */ /* 0x000fe4000f8e0a06 */
[----:B------:R-:W-:Y:S02]  /*fb80*/  USHF.R.S32.HI UR13, URZ, 0x6, UR13 ;  /* 0x000000063f0d7899 */ /* 0x000fe4000801140d */
[----:B------:R-:W-:Y:S02]  /*fb90*/  USHF.R.S32.HI UR10, URZ, 0x6, UR10 ;  /* 0x000000063f0a7899 */ /* 0x000fe4000801140a */
[----:B------:R-:W-:Y:S02]  /*fba0*/  @UP1 USHF.R.U32.HI UR11, URZ, UR14, UR9 ;  /* 0x0000000e3f0b1299 */ /* 0x000fe40008011609 */
[----:B------:R-:W-:-:S02]  /*fbb0*/  UISETP.LT.AND UP0, UPT, UR13, UR10, UPT ;  /* 0x0000000a0d00728c */ /* 0x000fc4000bf01270 */
[----:B------:R-:W-:Y:S01]  /*fbc0*/  UIADD3 UR4, UR4, UR11, URZ ;  /* 0x0000000b04047290 */ /* 0x000fe2000fffe03f */
[----:B------:R-:W-:Y:S01]  /*fbd0*/  ULDC UR8, c[0x0][0x9dc] ;  /* 0x0002770000087ab9 */ /* 0x000fe20000000800 */
[----:B------:R-:W-:Y:S02]  /*fbe0*/  USEL UR41, UR13, UR10, UP0 ;  /* 0x0000000a0d297287 */ /* 0x000fe40008000000 */
        /* <DEDUP_REMOVED lines=12> */
.L_x_1256:
[----:B------:R-:W-:-:S11]  /*fcb0*/  UISETP.NE.AND UP0, UPT, UR5, 0x1, UPT ;  /* 0x000000010500788c */ /* 0x000fd6000bf05270 */
[----:B------:R-:W-:Y:S02]  /*fcc0*/  @UP0 ULDC.64 UR10, c[0x0][0x9e8] ;  /* 0x00027a00000a0ab9 */ /* 0x000fe40000000a00 */
[----:B------:R-:W-:-:S04]  /*fcd0*/  UIMAD.WIDE.U32 UR6, UR4, UR10, URZ ;  /* 0x0000000a040672a5 */ /* 0x000fc8000f8e003f */
[----:B------:R-:W-:-:S12]  /*fce0*/  @UP0 USHF.R.U32.HI UR4, URZ, UR11, UR7 ;  /* 0x0000000b3f040299 */ /* 0x000fd80008011607 */
.L_x_1257:
[----:B------:R-:W-:-:S04]  /*fcf0*/  UIMAD UR4, UR4, UR5, URZ ;  /* 0x00000005040472a4 */ /* 0x000fc8000f8e023f */
[----:B------:R-:W-:-:S04]  /*fd00*/  UISETP.LT.AND UP0, UPT, UR8, UR4, UPT ;  /* 0x000000040800728c */ /* 0x000fc8000bf01270 */
[----:B------:R-:W-:-:S12]  /*fd10*/  USEL UR8, UR8, UR4, !UP0 ;  /* 0x0000000408087287 */ /* 0x000fd8000c000000 */
.L_x_1255:
[----:B------:R-:W-:Y:S01]  /*fd20*/  USHF.R.S32.HI UR4, URZ, 0x1f, UR8 ;  /* 0x0000001f3f047899 */ /* 0x000fe20008011408 */
[----:B------:R-:W-:Y:S03]  /*fd30*/  BSSY B7, `(.L_x_1258) ;  /* 0x00004aa000077945 */ /* 0x000fe60003800000 */
[----:B------:R-:W-:-:S04]  /*fd40*/  ULEA.HI UR4, UR4, UR8, URZ, 0x6 ;  /* 0x0000000804047291 */ /* 0x000fc8000f8f303f */
[----:B------:R-:W-:-:S04]  /*fd50*/  USHF.R.S32.HI UR4, URZ, 0x6, UR4 ;  /* 0x000000063f047899 */ /* 0x000fc80008011404 */
[----:B------:R-:W-:-:S04]  /*fd60*/  UISETP.LT.AND UP0, UPT, URZ, UR4, UPT ;  /* 0x000000043f00728c */ /* 0x000fc8000bf01270 */
[----:B------:R-:W-:-:S04]  /*fd70*/  USEL UR40, URZ, UR4, !UP0 ;  /* 0x000000043f287287 */ /* 0x000fc8000c000000 */
[----:B------:R-:W-:-:S06]  /*fd80*/  UISETP.GT.AND UP0, UPT, UR41, UR40, UPT ;  /* 0x000000282900728c */ /* 0x000fcc000bf04270 */
[----:B------:R-:W-:-:S13]  /*fd90*/  PLOP3.LUT P0, PT, PT, PT, UP0, 0x80, 0x0 ;  /* 0x000000000000781c */ /* 0x000fda0003f0f008 */
[----:B------:R-:W-:Y:S05]  /*fda0*/  @P0 BRA `(.L_x_1259) ;  /* 0x00000000004c0947 */ /* 0x000fea0003800000 */
[----:B------:R-:W0:Y:S02]  /*fdb0*/  S2R R0, SR_TID.X ;  /* 0x0000000000007919 */ /* 0x000e240000002100 */
[----:B0-----:R-:W-:-:S04]  /*fdc0*/  LOP3.LUT R0, R0, 0x7f, RZ, 0xc0, !PT ;  /* 0x0000007f00007812 */ /* 0x001fc800078ec0ff */
[----:B------:R-:W-:-:S13]  /*fdd0*/  ISETP.NE.AND P1, PT, R0, RZ, PT ;  /* 0x000000ff0000720c */ /* 0x000fda0003f25270 */
[----:B------:R-:W-:Y:S05]  /*fde0*/  @P1 BRA `(.L_x_1260) ;  /* 0x0000004800781947 */ /* 0x000fea0003800000 */
[----:B------:R-:W0:Y:S01]  /*fdf0*/  S2R R5, SR_LANEID ;  /* 0x0000000000057919 */ /* 0x000e220000000000 */
[----:B------:R-:W-:Y:S01]  /*fe00*/  VOTEU.ANY UR4, UPT, PT ;  /* 0x0000000000047886 */ /* 0x000fe200038e0100 */
[----:B------:R-:W1:Y:S01]  /*fe10*/  LDC.64 R2, c[0x0][0xc80] ;  /* 0x00032000ff027b82 */ /* 0x000e620000000a00 */
[----:B------:R-:W0:Y:S01]  /*fe20*/  FLO.U32 R0, UR4 ;  /* 0x0000000400007d00 */ /* 0x000e2200080e0000 */
[----:B------:R-:W-:Y:S01]  /*fe30*/  ULDC.64 UR6, c[0x0][0x208] ;  /* 0x0000820000067ab9 */ /* 0x000fe20000000a00 */
[----:B0-----:R-:W-:-:S06]  /*fe40*/  ISETP.EQ.U32.AND P0, PT, R0, R5, PT ;  /* 0x000000050000720c */ /* 0x001fcc0003f02070 */
[----:B------:R-:W1:Y:S07]  /*fe50*/  POPC R5, UR4 ;  /* 0x0000000400057d09 */ /* 0x000e6e0008000000 */
[----:B-1----:R-:W2:Y:S01]  /*fe60*/  @P0 ATOMG.E.ADD.STRONG.GPU PT, R3, desc[UR6][R2.64], R5 ;  /* 0x00000005020309a8 */ /* 0x002ea200081ee1c6 */
[----:B------:R-:W0:Y:S02]  /*fe70*/  S2R R4, SR_LTMASK ;  /* 0x0000000000047919 */ /* 0x000e240000003900 */
[----:B0-----:R-:W-:-:S04]  /*fe80*/  LOP3.LUT R4, R4, UR4, RZ, 0xc0, !PT ;  /* 0x0000000404047c12 */ /* 0x001fc8000f8ec0ff */
[----:B------:R-:W0:Y:S01]  /*fe90*/  POPC R7, R4 ;  /* 0x0000000400077309 */ /* 0x000e220000000000 */
[----:B--2---:R-:W0:Y:S02]  /*fea0*/  SHFL.IDX PT, R0, R3, R0, 0x1f ;  /* 0x00001f0003007589 */ /* 0x004e2400000e0000 */
[----:B0-----:R-:W-:-:S05]  /*feb0*/  IADD3 R0, R0, UR44, R7 ;  /* 0x0000002c00007c10 */ /* 0x001fca000fffe007 */
[----:B------:R3:W-:Y:S01]  /*fec0*/  STL [R1+0x14], R0 ;  /* 0x0000140001007387 */ /* 0x0007e20000100800 */
[----:B------:R-:W-:Y:S05]  /*fed0*/  BRA `(.L_x_1260) ;  /* 0x00000048003c7947 */ /* 0x000fea0003800000 */
.L_x_1259:
[----:B------:R-:W-:Y:S01]  /*fee0*/  VIADD R0, R17, 0x20400 ;  /* 0x0002040011007836 */ /* 0x000fe20000000000 */
[----:B------:R-:W-:Y:S04]  /*fef0*/  BSSY B6, `(.L_x_1261) ;  /* 0x0000013000067945 */ /* 0x000fe80003800000 */
[----:B------:R-:W-:-:S13]  /*ff00*/  LOP3.LUT P0, RZ, R0, 0x3ff, RZ, 0xc0, !PT ;  /* 0x000003ff00ff7812 */ /* 0x000fda000780c0ff */
[----:B------:R-:W-:Y:S05]  /*ff10*/  @!P0 BRA `(.L_x_1262) ;  /* 0x0000000000408947 */ /* 0x000fea0003800000 */
        /* <DEDUP_REMOVED lines=16> */
.L_x_1262:
[----:B------:R-:W-:Y:S05]  /*10020*/  BSYNC B6 ;  /* 0x0000000000067941 */ /* 0x000fea0003800000 */
.L_x_1261:
        /* <DEDUP_REMOVED lines=8> */
[----:B------:R0:W1:Y:S01]  /*100b0*/  LDC.64 R2, c[0x4][R16] ;  /* 0x0100000010027b82 */ /* 0x0000620000000a00 */
        /* <DEDUP_REMOVED lines=11> */
.L_x_1265:
        /* <DEDUP_REMOVED lines=15> */
.L_x_1264:
[----:B------:R-:W-:Y:S05]  /*10260*/  BSYNC B6 ;  /* 0x0000000000067941 */ /* 0x000fea0003800000 */
.L_x_1263:
[----:B------:R-:W-:Y:S01]  /*10270*/  ULDC.64 UR4, c[0x0][0x9f8] ;  /* 0x00027e0000047ab9 */ /* 0x000fe20000000a00 */
[----:B------:R-:W-:Y:S01]  /*10280*/  IMAD.U32 R7, RZ, RZ, UR42 ;  /* 0x0000002aff077e24 */ /* 0x000fe2000f8e00ff */
[----:B------:R-:W-:Y:S01]  /*10290*/  UISETP.NE.U32.AND UP0, UPT, UR4, URZ, UPT ;  /* 0x0000003f0400728c */ /* 0x000fe2000bf05070 */
[----:B------:R-:W-:-:S03]  /*102a0*/  ULDC.64 UR6, c[0x0][0x208] ;  /* 0x0000820000067ab9 */ /* 0x000fc60000000a00 */
[----:B------:R-:W-:-:S06]  /*102b0*/  UISETP.NE.AND.EX UP0, UPT, UR5, URZ, UPT, UP0 ;  /* 0x0000003f0500728c */ /* 0x000fcc000bf05300 */
[----:B------:R-:W-:-:S05]  /*102c0*/  PLOP3.LUT P0, PT, PT, PT, UP0, 0x80, 0x0 ;  /* 0x000000000000781c */ /* 0x000fca0003f0f008 */
[----:B------:R-:W-:Y:S02]  /*102d0*/  @UP0 ULDC.64 UR4, c[0x0][0x9f8] ;  /* 0x00027e0000040ab9 */ /* 0x000fe40000000a00 */
[----:B------:R-:W-:-:S06]  /*102e0*/  @UP0 UIMAD.WIDE UR4, UR42, 0x4, UR4 ;  /* 0x000000042a0408a5 */ /* 0x000fcc000f8e0204 */
[----:B------:R-:W-:Y:S02]  /*102f0*/  IMAD.U32 R2, RZ, RZ, UR4 ;  /* 0x00000004ff027e24 */ /* 0x000fe4000f8e00ff */
[----:B------:R-:W-:-:S05]  /*10300*/  IMAD.U32 R3, RZ, RZ, UR5 ;  /* 0x00000005ff037e24 */ /* 0x000fca000f8e00ff */
[----:B------:R0:W2:Y:S01]  /*10310*/  @P0 LDG.E R7, desc[UR6][R2.64] ;  /* 0x0000000602070981 */ /* 0x0000a2000c1e1900 */
[----:B------:R-:W-:Y:S01]  /*10320*/  UMOV UR4, 0xffffffff ;  /* 0xffffffff00047882 */ /* 0x000fe20000000000 */
[----:B------:R-:W-:Y:S01]  /*10330*/  IMAD.U32 R0, RZ, RZ, UR41 ;  /* 0x00000029ff007e24 */ /* 0x000fe2000f8e00ff */
[----:B------:R-:W-:Y:S01]  /*10340*/  LOP3.LUT R19, R19, 0xfffffffe, RZ, 0xc0, !PT ;  /* 0xfffffffe13137812 */ /* 0x000fe200078ec0ff */
[----:B------:R-:W1:Y:S02]  /*10350*/  S2R R4, SR_TID.X ;  /* 0x0000000000047919 */ /* 0x000e640000002100 */
[----:B------:R-:W-:Y:S01]  /*10360*/  VIADD R0, R0, 0xffffffff ;  /* 0xffffffff00007836 */ /* 0x000fe20000000000 */
[----:B0-----:R-:W0:Y:S02]  /*10370*/  LDC.64 R2, c[0x0][0x418] ;  /* 0x00010600ff027b82 */ /* 0x001e240000000a00 */
[----:B0-----:R-:W-:Y:S02]  /*10380*/  ISETP.NE.U32.AND P0, PT, R2, RZ, PT ;  /* 0x000000ff0200720c */ /* 0x001fe40003f05070 */
[----:B-1----:R-:W-:-:S02]  /*10390*/  SHF.R.U32.HI R4, RZ, 0x5, R4 ;  /* 0x00000005ff047819 */ /* 0x002fc40000011604 */
[----:B------:R-:W-:Y:S02]  /*103a0*/  ISETP.NE.AND.EX P1, PT, R3, RZ, PT, P0 ;  /* 0x000000ff0300720c */ /* 0x000fe40003f25300 */
[----:B------:R-:W-:-:S11]  /*103b0*/  LOP3.LUT R4, R4, 0x3, RZ, 0xc0, !PT ;  /* 0x0000000304047812 */ /* 0x000fd600078ec0ff */
[----:B------:R-:W-:Y:S02]  /*103c0*/  @P1 LOP3.LUT R19, R19, 0x1, RZ, 0xfc, !PT ;  /* 0x0000000113131812 */ /* 0x000fe400078efcff */
[----:B--2---:R-:W-:Y:S01]  /*103d0*/  SHF.R.S32.HI R8, RZ, 0x1f, R7 ;  /* 0x0000001fff087819 */ /* 0x004fe20000011407 */
[----:B------:R0:W-:Y:S01]  /*103e0*/  STL [R1+0x4], R7 ;  /* 0x0000040701007387 */ /* 0x0001e20000100800 */
[----:B------:R-:W-:-:S03]  /*103f0*/  SEL R16, R7, RZ, !P1 ;  /* 0x000000ff07107207 */ /* 0x000fc60004800000 */
[----:B------:R0:W-:Y:S01]  /*10400*/  STL [R1+0xc], R8 ;  /* 0x00000c0801007387 */ /* 0x0001e20000100800 */
[----:B------:R-:W-:Y:S05]  /*10410*/  BRA.DIV UR4, `(.L_x_1266) ;  /* 0x0000004e04287947 */ /* 0x000fea000b800000 */
[----:B------:R1:W2:Y:S02]  /*10420*/  SHFL.IDX PT, R14, R4, RZ, 0x1f ;  /* 0x00001fff040e7589 */ /* 0x0002a400000e0000 */
.L_x_1371:
[----:B------:R3:W-:Y:S01]  /*10430*/  STL [R1], R0 ;  /* 0x0000000001007387 */ /* 0x0007e20000100800 */
[----:B--2---:R-:W-:Y:S02]  /*10440*/  ISETP.NE.AND P0, PT, R14, RZ, PT ;  /* 0x000000ff0e00720c */ /* 0x004fe40003f05270 */
[----:B------:R-:W-:Y:S02]  /*10450*/  PLOP3.LUT P2, PT, PT, PT, PT, 0x8, 0x0 ;  /* 0x000000000000781c */ /* 0x000fe40003f4e170 */
[----:B------:R-:W-:-:S11]  /*10460*/  LOP3.LUT R19, R19, 0xfffffffd, RZ, 0xc0, !PT ;  /* 0xfffffffd13137812 */ /* 0x000fd600078ec0ff */
[----:B------:R-:W-:Y:S01]  /*10470*/  @P2 LOP3.LUT R19, R19, 0x2, RZ, 0xfc, !PT ;  /* 0x0000000213132812 */ /* 0x000fe200078efcff */
[----:B---3--:R-:W-:Y:S06]  /*10480*/  @P0 BRA `(.L_x_1267) ;  /* 0x0000000400480947 */ /* 0x008fec0003800000 */
[----:B------:R-:W-:-:S03]  /*10490*/  UMOV UR4, 0xffffffff ;  /* 0xffffffff00047882 */ /* 0x000fc60000000000 */
[----:B------:R-:W-:Y:S05]  /*104a0*/  BRA.DIV UR4, `(.L_x_1268) ;  /* 0x0000004e04247947 */ /* 0x000fea000b800000 */
[----:B------:R-:W-:-:S13]  /*104b0*/  ELECT P6, URZ, PT ;  /* 0x00000000003f782f */ /* 0x000fda00038c0000 */
.L_x_1374:
[----:B------:R-:W-:Y:S05]  /*104c0*/  @!P6 BRA `(.L_x_1267) ;  /* 0x000000040038e947 */ /* 0x000fea0003800000 */
[----:B------:R-:W-:Y:S01]  /*104d0*/  IMAD.MOV.U32 R16, RZ, RZ, R7 ;  /* 0x000000ffff107224 */ /* 0x000fe200078e0007 */
[----:B------:R-:W-:Y:S06]  /*104e0*/  @!P1 BRA `(.L_x_1269) ;  /* 0x0000000000509947 */ /* 0x000fec0003800000 */
[----:B------:R-:W2:Y:S01]  /*104f0*/  LDC R6, c[0x0][0x43c] ;  /* 0x00010f00ff067b82 */ /* 0x000ea20000000800 */
[----:B------:R-:W-:Y:S01]  /*10500*/  IMAD.MOV.U32 R9, RZ, RZ, R0 ;  /* 0x000000ffff097224 */ /* 0x000fe200078e0000 */
[----:B------:R-:W-:Y:S01]  /*10510*/  ULDC.64 UR4, c[0x0][0x428] ;  /* 0x00010a0000047ab9 */ /* 0x000fe20000000a00 */
[----:B------:R-:W-:Y:S01]  /*10520*/  ULDC.64 UR6, c[0x0][0x208] ;  /* 0x0000820000067ab9 */ /* 0x000fe20000000a00 */
[----:B--2---:R-:W-:-:S13]  /*10530*/  ISETP.NE.AND P0, PT, R6, 0x1, PT ;  /* 0x000000010600780c */ /* 0x004fda0003f05270 */
[----:B-1----:R-:W1:Y:S02]  /*10540*/  @P0 LDC.64 R4, c[0x0][0x440] ;  /* 0x00011000ff040b82 */ /* 0x002e640000000a00 */
[----:B-1----:R-:W-:-:S04]  /*10550*/  @P0 IMAD.HI.U32 R0, R9, R4, RZ ;  /* 0x0000000409000227 */ /* 0x002fc800078e00ff */
[----:B------:R-:W-:Y:S01]  /*10560*/  IMAD.MOV.U32 R4, RZ, RZ, R9 ;  /* 0x000000ffff047224 */ /* 0x000fe200078e0009 */
[----:B------:R-:W-:-:S04]  /*10570*/  @P0 SHF.R.U32.HI R4, RZ, R5, R0 ;  /* 0x00000005ff040219 */ /* 0x000fc80000011600 */
[--C-:B------:R-:W-:Y:S01]  /*10580*/  SHF.R.S32.HI R5, RZ, 0x1f, R4.reuse ;  /* 0x0000001fff057819 */ /* 0x100fe20000011404 */
[----:B------:R-:W-:-:S04]  /*10590*/  IMAD.MOV R0, RZ, RZ, -R4 ;  /* 0x000000ffff007224 */ /* 0x000fc800078e0a04 */
[----:B------:R-:W-:Y:S02]  /*105a0*/  IMAD R9, R6, R0, R9 ;  /* 0x0000000006097224 */ /* 0x000fe400078e0209 */
[----:B------:R-:W-:Y:S02]  /*105b0*/  IMAD R0, R8, UR4, RZ ;  /* 0x0000000408007c24 */ /* 0x000fe4000f8e02ff */
[C---:B------:R-:W-:Y:S01]  /*105c0*/  IMAD.WIDE.U32 R4, R7.reuse, UR4, R4 ;  /* 0x0000000407047c25 */ /* 0x040fe2000f8e0004 */
[----:B------:R2:W-:Y:S03]  /*105d0*/  STL [R1], R9 ;  /* 0x0000000901007387 */ /* 0x0005e60000100800 */
[----:B------:R-:W-:Y:S01]  /*105e0*/  IMAD R0, R7, UR5, R0 ;  /* 0x0000000507007c24 */ /* 0x000fe2000f8e0200 */
[----:B------:R-:W-:-:S03]  /*105f0*/  LEA R2, P0, R4, R2, 0x2 ;  /* 0x0000000204027211 */ /* 0x000fc600078010ff */
[----:B------:R-:W-:-:S05]  /*10600*/  IMAD.IADD R0, R5, 0x1, R0 ;  /* 0x0000000105007824 */ /* 0x000fca00078e0200 */
[----:B------:R-:W-:-:S05]  /*10610*/  LEA.HI.X R3, R4, R3, R0, 0x2, P0 ;  /* 0x0000000304037211 */ /* 0x000fca00000f1400 */
[----:B------:R2:W5:Y:S02]  /*10620*/  LDG.E R16, desc[UR6][R2.64] ;  /* 0x0000000602107981 */ /* 0x000564000c1e1900 */
.L_x_1269:
[----:B--2---:R-:W2:Y:S01]  /*10630*/  LDL R2, [R1+0x8] ;  /* 0x0000080001027983 */ /* 0x004ea20000100800 */
[----:B------:R-:W-:Y:S01]  /*10640*/  IMAD R0, R18, 0x8, R17 ;  /* 0x0000000812007824 */ /* 0x000fe200078e0211 */
[----:B--2---:R-:W-:-:S04]  /*10650*/  SHF.L.U32 R2, R2, 0x1f, RZ ;  /* 0x0000001f02027819 */ /* 0x004fc800000006ff */
[----:B------:R-:W2:Y:S02]  /*10660*/  SYNCS.PHASECHK.TRANS64.TRYWAIT P0, [R0+URZ+0x30840], R2 ;  /* 0x03084002000075a7 */ /* 0x000ea4000800017f */
[----:B--2---:R-:W-:Y:S05]  /*10670*/  @!P0 BRA `(.L_x_1270) ;  /* 0x0000004800d08947 */ /* 0x004fea0003800000 */
.L_x_1375:
[----:B------:R-:W3:Y:S02]  /*10680*/  S2R R3, SR_TID.X ;  /* 0x0000000000037919 */ /* 0x000ee40000002100 */
[----:B---3--:R-:W-:-:S04]  /*10690*/  LOP3.LUT R3, R3, 0x7f, RZ, 0xc0, !PT ;  /* 0x0000007f03037812 */ /* 0x008fc800078ec0ff */
[----:B------:R-:W-:-:S13]  /*106a0*/  ISETP.NE.AND P0, PT, R3, RZ, PT ;  /* 0x000000ff0300720c */ /* 0x000fda0003f05270 */
[----:B------:R-:W-:Y:S05]  /*106b0*/  @P0 BRA `(.L_x_1271) ;  /* 0x00000000001c0947 */ /* 0x000fea0003800000 */
[----:B------:R-:W3:Y:S01]  /*106c0*/  S2R R3, SR_TID.X ;  /* 0x0000000000037919 */ /* 0x000ee20000002100 */
[----:B--2---:R-:W-:-:S04]  /*106d0*/  IMAD.MOV.U32 R2, RZ, RZ, 0x8000 ;  /* 0x00008000ff027424 */ /* 0x004fc800078e00ff */
[----:B------:R4:W-:Y:S01]  /*106e0*/  SYNCS.ARRIVE.TRANS64 RZ, [R0+URZ+0x30830], R2 ;  /* 0x0308300200ff79a7 */ /* 0x0009e2000800003f */
[----:B---3--:R-:W-:-:S04]  /*106f0*/  LOP3.LUT R3, R3, 0x1f, RZ, 0xc0, !PT ;  /* 0x0000001f03037812 */ /* 0x008fc800078ec0ff */
[----:B------:R-:W-:-:S13]  /*10700*/  ISETP.NE.AND P0, PT, R3, RZ, PT ;  /* 0x000000ff0300720c */ /* 0x000fda0003f05270 */
[----:B----4-:R-:W-:Y:S05]  /*10710*/  @!P0 BRA `(.L_x_1271) ;  /* 0x0000000000048947 */ /* 0x010fea0003800000 */
[----:B------:R-:W-:Y:S01]  /*10720*/  BPT.TRAP 0x1 ;  /* 0x000000040000795c */ /* 0x000fe20000300000 */
.L_x_1271:
[----:B--2---:R-:W2:Y:S01]  /*10730*/  LDL R2, [R1] ;  /* 0x0000000001027983 */ /* 0x004ea20000100800 */
[----:B------:R-:W-:Y:S01]  /*10740*/  R2UR UR33, R0 ;  /* 0x00000000002172ca */ /* 0x000fe200000e0000 */
[----:B------:R-:W-:Y:S01]  /*10750*/  IMAD R0, R18, 0x8000, R17 ;  /* 0x0000800012007824 */ /* 0x000fe200078e0211 */
[----:B-----5:R-:W-:Y:S01]  /*10760*/  R2UR UR37, R16 ;  /* 0x00000000102572ca */ /* 0x020fe200000e0000 */
[----:B------:R-:W-:Y:S01]  /*10770*/  UIADD3 UR4, UP0, UR38, 0x370, URZ ;  /* 0x0000037026047890 */ /* 0x000fe2000ff1e03f */
[----:B------:R-:W-:Y:S01]  /*10780*/  PLOP3.LUT P0, PT, PT, PT, PT, 0x80, 0x0 ;  /* 0x000000000000781c */ /* 0x000fe20003f0f070 */
[----:B------:R-:W-:Y:S01]  /*10790*/  UMOV UR6, 0x0 ;  /* 0x0000000000067882 */ /* 0x000fe20000000000 */
[----:B------:R-:W-:Y:S01]  /*107a0*/  R2UR UR8, R0 ;  /* 0x00000000000872ca */ /* 0x000fe200000e0000 */
[----:B------:R-:W-:Y:S01]  /*107b0*/  UIADD3.X UR5, URZ, UR39, URZ, UP0, !UPT ;  /* 0x000000273f057290 */ /* 0x000fe200087fe43f */
[----:B------:R-:W-:Y:S01]  /*107c0*/  LOP3.LUT R19, R19, 0xfffffffd, RZ, 0xc0, !PT ;  /* 0xfffffffd13137812 */ /* 0x000fe200078ec0ff */
[----:B------:R-:W-:Y:S01]  /*107d0*/  UMOV UR7, 0x14f00000 ;  /* 0x14f0000000077882 */ /* 0x000fe20000000000 */
[----:B------:R-:W-:Y:S01]  /*107e0*/  UMOV UR34, URZ ;  /* 0x0000003f00227c82 */ /* 0x000fe20008000000 */
[----:B------:R-:W-:Y:S01]  /*107f0*/  UMOV UR26, 0x40 ;  /* 0x00000040001a7882 */ /* 0x000fe20000000000 */
[----:B------:R-:W-:Y:S01]  /*10800*/  UMOV UR28, UR36 ;  /* 0x00000024001c7c82 */ /* 0x000fe20008000000 */
[----:B------:R-:W-:-:S02]  /*10810*/  UIADD3 UR33, UR33, 0x30830, URZ ;  /* 0x0003083021217890 */ /* 0x000fc4000fffe03f */
[----:B------:R-:W-:Y:S01]  /*10820*/  UMOV UR29, UR37 ;  /* 0x00000025001d7c82 */ /* 0x000fe20008000000 */
[----:B------:R-:W-:Y:S01]  /*10830*/  UMOV UR18, 0x80 ;  /* 0x0000008000127882 */ /* 0x000fe20000000000 */
[----:B------:R-:W-:Y:S01]  /*10840*/  UMOV UR20, UR36 ;  /* 0x0000002400147c82 */ /* 0x000fe20008000000 */
[----:B------:R-:W-:Y:S01]  /*10850*/  UMOV UR21, UR37 ;  /* 0x0000002500157c82 */ /* 0x000fe20008000000 */
[----:B------:R-:W-:Y:S01]  /*10860*/  UIADD3 UR32, UR8, 0x20400, URZ ;  /* 0x0002040008207890 */ /* 0x000fe2000fffe03f */
[----:B------:R-:W-:Y:S01]  /*10870*/  @P0 LOP3.LUT R19, R19, 0x2, RZ, 0xfc, !PT ;  /* 0x0000000213130812 */ /* 0x000fe200078efcff */
[----:B------:R-:W-:Y:S02]  /*10880*/  UIADD3 UR24, UR8, 0x22400, URZ ;  /* 0x0002240008187890 */ /* 0x000fe4000fffe03f */
[----:B------:R-:W-:Y:S02]  /*10890*/  UIADD3 UR16, UR8, 0x24400, URZ ;  /* 0x0002440008107890 */ /* 0x000fe4000fffe03f */
[----:B------:R-:W-:Y:S01]  /*108a0*/  UIADD3 UR8, UR8, 0x26400, URZ ;  /* 0x0002640008087890 */ /* 0x000fe2000fffe03f */
[----:B------:R-:W-:Y:S01]  /*108b0*/  UMOV UR25, UR33 ;  /* 0x0000002100197c82 */ /* 0x000fe20008000000 */
[----:B------:R-:W-:Y:S01]  /*108c0*/  UMOV UR17, UR33 ;  /* 0x0000002100117c82 */ /* 0x000fe20008000000 */
[----:B------:R-:W-:Y:S01]  /*108d0*/  UMOV UR10, 0xc0 ;  /* 0x000000c0000a7882 */ /* 0x000fe20000000000 */
[----:B------:R-:W-:Y:S01]  /*108e0*/  UMOV UR12, UR36 ;  /* 0x00000024000c7c82 */ /* 0x000fe20008000000 */
[----:B------:R-:W-:Y:S01]  /*108f0*/  UMOV UR13, UR37 ;  /* 0x00000025000d7c82 */ /* 0x000fe20008000000 */
[----:B------:R-:W-:Y:S01]  /*10900*/  UMOV UR9, UR33 ;  /* 0x0000002100097c82 */ /* 0x000fe20008000000 */
[----:B--2---:R-:W-:-:S13]  /*10910*/  R2UR UR35, R2 ;  /* 0x00000000022372ca */ /* 0x004fda00000e0000 */
[----:B------:R-:W-:-:S07]  /*10920*/  USHF.L.U32 UR35, UR35, 0x6, URZ ;  /* 0x0000000623237899 */ /* 0x000fce000800063f */
[----:B------:R-:W-:Y:S01]  /*10930*/  UMOV UR27, UR35 ;  /* 0x00000023001b7c82 */ /* 0x000fe20008000000 */
[----:B------:R-:W-:Y:S01]  /*10940*/  UMOV UR19, UR35 ;  /* 0x0000002300137c82 */ /* 0x000fe20008000000 */
[----:B------:R2:W-:Y:S01]  /*10950*/  UTMALDG.4D [UR32], [UR4], desc[UR6] ;  /* 0x00000620040075b4 */ /* 0x0005e20008019000 */
[----:B------:R-:W-:Y:S01]  /*10960*/  UMOV UR11, UR35 ;  /* 0x00000023000b7c82 */ /* 0x000fe20008000000 */
[----:B------:R2:W-:Y:S01]  /*10970*/  UTMALDG.4D [UR24], [UR4], desc[UR6] ;  /* 0x00000618040075b4 */ /* 0x0005e20008019000 */
[----:B------:R2:W-:Y:S01]  /*10980*/  UTMALDG.4D [UR16], [UR4], desc[UR6] ;  /* 0x00000610040075b4 */ /* 0x0005e20008019000 */
[----:B------:R2:W-:Y:S02]  /*10990*/  UTMALDG.4D [UR8], [UR4], desc[UR6] ;  /* 0x00000608040075b4 */ /* 0x0005e40008019000 */
[----:B--2---:R-:W-:Y:S01]  /*109a0*/  NOP ;  /* 0x0000000000007918 */ /* 0x004fe20000000000 */
.L_x_1267:
[----:B------:R-:W-:Y:S01]  /*109b0*/  VIADD R0, R17, 0x10400 ;  /* 0x0001040011007836 */ /* 0x000fe20000000000 */
[----:B------:R-:W-:Y:S05]  /*109c0*/  WARPSYNC.ALL ;  /* 0x0000000000007948 */ /* 0x000fea0003800000 */
[----:B------:R-:W-:Y:S01]  /*109d0*/  BAR.SYNC.DEFER_BLOCKING 0x8, 0x180 ;  /* 0x0206000000007b1d */ /* 0x000fe20000010000 */
[----:B------:R-:W-:-:S05]  /*109e0*/  LOP3.LUT P0, RZ, R0, 0x3ff, RZ, 0xc0, !PT ;  /* 0x000003ff00ff7812 */ /* 0x000fca000780c0ff */
[----:B------:R-:W-:Y:S08]  /*109f0*/  BSSY B6, `(.L_x_1272) ;  /* 0x0000012000067945 */ /* 0x000ff00003800000 */
[----:B------:R-:W-:Y:S05]  /*10a00*/  @!P0 BRA `(.L_x_1273) ;  /* 0x0000000000408947 */ /* 0x000fea0003800000 */
[----:B------:R-:W-:Y:S01]  /*10a10*/  MOV R2, 0x0 ;  /* 0x0000000000027802 */ /* 0x000fe20000000f00 */
[----:B------:R-:W-:Y:S01]  /*10a20*/  ULDC.64 UR6, c[0x4][0xa8] ;  /* 0x01002a0000067ab9 */ /* 0x000fe20000000a00 */
[----:B------:R-:W-:Y:S01]  /*10a30*/  ULDC.64 UR8, c[0x4][0xb0] ;  /* 0x01002c0000087ab9 */ /* 0x000fe20000000a00 */
[----:B------:R-:W-:Y:S01]  /*10a40*/  ULDC.64 UR4, c[0x4][0x20] ;  /* 0x0100080000047ab9 */ /* 0x000fe20000000a00 */
[----:B-1----:R-:W-:Y:S02]  /*10a50*/  IMAD.U32 R4, RZ, RZ, UR6 ;  /* 0x00000006ff047e24 */ /* 0x002fe4000f8e00ff */
[----:B------:R-:W1:Y:S01]  /*10a60*/  LDC.64 R2, c[0x4][R2] ;  /* 0x0100000002027b82 */ /* 0x000e620000000a00 */
[----:B------:R-:W-:Y:S02]  /*10a70*/  IMAD.U32 R5, RZ, RZ, UR7 ;  /* 0x00000007ff057e24 */ /* 0x000fe4000f8e00ff */
[----:B------:R-:W-:Y:S02]  /*10a80*/  IMAD.U32 R6, RZ, RZ, UR8 ;  /* 0x00000008ff067e24 */ /* 0x000fe4000f8e00ff */
[----:B0-----:R-:W-:-:S02]  /*10a90*/  IMAD.U32 R7, RZ, RZ, UR9 ;  /* 0x00000009ff077e24 */ /* 0x001fc4000f8e00ff */
[----:B------:R-:W-:Y:S02]  /*10aa0*/  IMAD.U32 R10, RZ, RZ, UR4 ;  /* 0x00000004ff0a7e24 */ /* 0x000fe4000f8e00ff */
[----:B------:R-:W-:Y:S02]  /*10ab0*/  IMAD.U32 R11, RZ, RZ, UR5 ;  /* 0x00000005ff0b7e24 */ /* 0x000fe4000f8e00ff */
[----:B------:R-:W-:Y:S02]  /*10ac0*/  IMAD.MOV.U32 R8, RZ, RZ, 0x70 ;  /* 0x00000070ff087424 */ /* 0x000fe400078e00ff */
[----:B------:R-:W-:Y:S02]  /*10ad0*/  IMAD.MOV.U32 R12, RZ, RZ, 0x1 ;  /* 0x00000001ff0c7424 */ /* 0x000fe400078e00ff */
[----:B------:R-:W-:-:S07]  /*10ae0*/  IMAD.MOV.U32 R13, RZ, RZ, RZ ;  /* 0x000000ffff0d7224 */ /* 0x000fce00078e00ff */
[----:B------:R-:W-:-:S07]  /*10af0*/  LEPC R20, `(.L_x_1273) ;  /* 0x000000001014794e */ /* 0x000fce0000000000 */
[----:B-1----:R-:W-:Y:S05]  /*10b00*/  CALL.ABS.NOINC R2 ;  /* 0x0000000002007343 */ /* 0x002fea0003c00000 */
.L_x_1273:
[----:B------:R-:W-:Y:S05]  /*10b10*/  BSYNC B6 ;  /* 0x0000000000067941 */ /* 0x000fea0003800000 */
.L_x_1272:
[----:B------:R-:W2:Y:S01]  /*10b20*/  S2R R2, SR_TID.X ;  /* 0x0000000000027919 */ /* 0x000ea20000002100 */
[----:B0-----:R-:W0:Y:S01]  /*10b30*/  LDC R7, c[0x0][0x448] ;  /* 0x00011200ff077b82 */ /* 0x001e220000000800 */
[----:B------:R-:W-:Y:S01]  /*10b40*/  USHF.R.S32.HI UR4, URZ, 0x1f, UR36 ;  /* 0x0000001f3f047899 */ /* 0x000fe20008011424 */
[----:B------:R-:W-:Y:S01]  /*10b50*/  ULDC.64 UR8, c[0x0][0x2d8] ;  /* 0x0000b60000087ab9 */ /* 0x000fe20000000a00 */
[----:B------:R-:W3:Y:S02]  /*10b60*/  S2R R10, SR_TID.X ;  /* 0x00000000000a7919 */ /* 0x000ee40000002100 */
[----:B------:R-:W-:Y:S02]  /*10b70*/  UIMAD UR6, UR4, UR8, URZ ;  /* 0x00000008040672a4 */ /* 0x000fe4000f8e023f */
[----:B------:R-:W-:Y:S01]  /*10b80*/  UIMAD.WIDE.U32 UR4, UR36, UR8, URZ ;  /* 0x00000008240472a5 */ /* 0x000fe2000f8e003f */
[----:B------:R-:W4:Y:S01]  /*10b90*/  S2R R8, SR_TID.X ;  /* 0x0000000000087919 */ /* 0x000f220000002100 */
[----:B------:R-:W-:-:S02]  /*10ba0*/  UIMAD UR6, UR36, UR9, UR6 ;  /* 0x00000009240672a4 */ /* 0x000fc4000f8e0206 */
[----:B------:R-:W-:Y:S02]  /*10bb0*/  USHF.R.S32.HI UR7, URZ, 0x1f, UR42 ;  /* 0x0000001f3f077899 */ /* 0x000fe4000801142a */
[----:B------:R-:W-:Y:S01]  /*10bc0*/  UIADD3 UR5, UR5, UR6, URZ ;  /* 0x0000000605057290 */ /* 0x000fe2000fffe03f */
[----:B------:R-:W-:-:S03]  /*10bd0*/  ULDC.64 UR8, c[0x0][0x2e0] ;  /* 0x0000b80000087ab9 */ /* 0x000fc60000000a00 */
[----:B------:R-:W-:Y:S02]  /*10be0*/  UIMAD.WIDE.U32 UR4, UR42, UR8, UR4 ;  /* 0x000000082a0472a5 */ /* 0x000fe4000f8e0004 */
[----:B------:R-:W-:-:S04]  /*10bf0*/  UIMAD UR6, UR7, UR8, URZ ;  /* 0x00000008070672a4 */ /* 0x000fc8000f8e023f */
[----:B------:R-:W-:Y:S01]  /*10c00*/  UIMAD UR6, UR42, UR9, UR6 ;  /* 0x000000092a0672a4 */ /* 0x000fe2000f8e0206 */
[----:B0-----:R-:W-:Y:S01]  /*10c10*/  ISETP.NE.AND P0, PT, R7, 0x1, PT ;  /* 0x000000010700780c */ /* 0x001fe20003f05270 */
[----:B-1----:R-:W-:Y:S02]  /*10c20*/  IMAD.U32 R4, RZ, RZ, UR4 ;  /* 0x00000004ff047e24 */ /* 0x002fe4000f8e00ff */
[----:B------:R-:W-:Y:S02]  /*10c30*/  UIADD3 UR6, UR5, UR6, URZ ;  /* 0x0000000605067290 */ /* 0x000fe4000fffe03f */
[----:B------:R-:W-:Y:S01]  /*10c40*/  IMAD.U32 R5, RZ, RZ, UR5 ;  /* 0x00000005ff057e24 */ /* 0x000fe2000f8e00ff */
[----:B------:R-:W-:Y:S01]  /*10c50*/  ULDC.64 UR4, c[0x0][0x2d0] ;  /* 0x0000b40000047ab9 */ /* 0x000fe20000000a00 */
[C---:B--2---:R-:W-:Y:S01]  /*10c60*/  LOP3.LUT R0, R2.reuse, 0x7f, RZ, 0xc0, !PT ;  /* 0x0000007f02007812 */ /* 0x044fe200078ec0ff */
[----:B------:R-:W-:-:S03]  /*10c70*/  IMAD.SHL.U32 R2, R2, 0x10, RZ ;  /* 0x0000001002027824 */ /* 0x000fc600078e00ff */
[----:B------:R-:W-:Y:S01]  /*10c80*/  SHF.R.U32.HI R0, RZ, 0x3, R0 ;  /* 0x00000003ff007819 */ /* 0x000fe20000011600 */
[----:B---3--:R-:W-:Y:S01]  /*10c90*/  IMAD.SHL.U32 R10, R10, 0x8, RZ ;  /* 0x000000080a0a7824 */ /* 0x008fe200078e00ff */
[----:B------:R-:W0:Y:S02]  /*10ca0*/  @P0 LDC R3, c[0x0][0x44c] ;  /* 0x00011300ff030b82 */ /* 0x000e240000000800 */
[----:B------:R-:W-:Y:S01]  /*10cb0*/  LOP3.LUT R2, R0, 0x70, R2, 0xf8, !PT ;  /* 0x0000007000027812 */ /* 0x000fe200078ef802 */
[----:B----4-:R-:W-:Y:S01]  /*10cc0*/  IMAD.SHL.U32 R9, R8, 0x8, RZ ;  /* 0x0000000808097824 */ /* 0x010fe200078e00ff */
[----:B------:R-:W-:-:S03]  /*10cd0*/  LOP3.LUT R10, R10, 0x38, RZ, 0xc0, !PT ;  /* 0x000000380a0a7812 */ /* 0x000fc600078ec0ff */
[----:B------:R-:W-:Y:S01]  /*10ce0*/  VIADD R2, R2, UR43 ;  /* 0x0000002b02027c36 */ /* 0x000fe20008000000 */
[----:B------:R-:W1:Y:S01]  /*10cf0*/  @P0 LDC R0, c[0x0][0x450] ;  /* 0x00011400ff000b82 */ /* 0x000e620000000800 */
[C---:B------:R-:W-:Y:S02]  /*10d00*/  LOP3.LUT R12, R10.reuse, 0x40, RZ, 0xfc, !PT ;  /* 0x000000400a0c7812 */ /* 0x040fe400078efcff */
[----:B------:R-:W-:Y:S01]  /*10d10*/  IMAD.MOV.U32 R6, RZ, RZ, R2 ;  /* 0x000000ffff067224 */ /* 0x000fe200078e0002 */
[C---:B------:R-:W-:Y:S02]  /*10d20*/  LOP3.LUT R11, R10.reuse, 0x80, RZ, 0xfc, !PT ;  /* 0x000000800a0b7812 */ /* 0x040fe400078efcff */
[----:B------:R-:W-:Y:S02]  /*10d30*/  LOP3.LUT R10, R10, 0xc0, RZ, 0xfc, !PT ;  /* 0x000000c00a0a7812 */ /* 0x000fe400078efcff */
[----:B------:R-:W-:Y:S01]  /*10d40*/  LOP3.LUT R9, R9, 0x38, RZ, 0xc0, !PT ;  /* 0x0000003809097812 */ /* 0x000fe200078ec0ff */
[----:B0-----:R-:W-:-:S05]  /*10d50*/  @P0 IMAD.HI.U32 R3, R2, R3, RZ ;  /* 0x0000000302030227 */ /* 0x001fca00078e00ff */
[----:B-1----:R-:W-:Y:S01]  /*10d60*/  @P0 SHF.R.U32.HI R6, RZ, R0, R3 ;  /* 0x00000000ff060219 */ /* 0x002fe20000011603 */
[----:B------:R-:W-:-:S04]  /*10d70*/  IMAD.U32 R3, RZ, RZ, UR6 ;  /* 0x00000006ff037e24 */ /* 0x000fc8000f8e00ff */
[----:B------:R-:W-:-:S04]  /*10d80*/  IMAD.MOV R0, RZ, RZ, -R6 ;  /* 0x000000ffff007224 */ /* 0x000fc800078e0a06 */
[----:B------:R-:W-:Y:S02]  /*10d90*/  IMAD R0, R7, R0, R2 ;  /* 0x0000000007007224 */ /* 0x000fe400078e0202 */
[----:B------:R-:W-:Y:S01]  /*10da0*/  IMAD.MOV.U32 R2, RZ, RZ, R4 ;  /* 0x000000ffff027224 */ /* 0x000fe200078e0004 */
[----:B------:R-:W-:-:S03]  /*10db0*/  SHF.R.S32.HI R4, RZ, 0x1f, R6 ;  /* 0x0000001fff047819 */ /* 0x000fc60000011406 */
[----:B------:R-:W-:-:S04]  /*10dc0*/  IMAD.WIDE.U32 R2, R6, UR4, R2 ;  /* 0x0000000406027c25 */ /* 0x000fc8000f8e0002 */
[----:B------:R-:W-:-:S04]  /*10dd0*/  IMAD R4, R4, UR4, RZ ;  /* 0x0000000404047c24 */ /* 0x000fc8000f8e02ff */
[----:B------:R-:W-:Y:S01]  /*10de0*/  IMAD R4, R6, UR5, R4 ;  /* 0x0000000506047c24 */ /* 0x000fe2000f8e0204 */
[----:B------:R-:W-:-:S03]  /*10df0*/  ULDC.64 UR4, c[0x0][0x2c8] ;  /* 0x0000b20000047ab9 */ /* 0x000fc60000000a00 */
[----:B------:R-:W-:Y:S01]  /*10e00*/  IMAD.IADD R3, R3, 0x1, R4 ;  /* 0x0000000103037824 */ /* 0x000fe200078e0204 */
[----:B------:R-:W-:Y:S01]  /*10e10*/  SHF.R.S32.HI R4, RZ, 0x1f, R0 ;  /* 0x0000001fff047819 */ /* 0x000fe20000011400 */
[----:B------:R-:W-:-:S04]  /*10e20*/  IMAD.WIDE.U32 R2, R0, UR4, R2 ;  /* 0x0000000400027c25 */ /* 0x000fc8000f8e0002 */
[----:B------:R-:W-:-:S04]  /*10e30*/  IMAD R4, R4, UR4, RZ ;  /* 0x0000000404047c24 */ /* 0x000fc8000f8e02ff */
[----:B------:R-:W-:Y:S01]  /*10e40*/  IMAD R4, R0, UR5, R4 ;  /* 0x0000000500047c24 */ /* 0x000fe2000f8e0204 */
[----:B------:R-:W-:Y:S02]  /*10e50*/  ULDC.64 UR4, c[0x0][0x280] ;  /* 0x0000a00000047ab9 */ /* 0x000fe40000000a00 */
[----:B------:R-:W-:Y:S01]  /*10e60*/  LEA R6, P0, R2, UR4, 0x1 ;  /* 0x0000000402067c11 */ /* 0x000fe2000f8008ff */
[----:B------:R-:W-:Y:S01]  /*10e70*/  ULDC UR4, c[0x0][0x2b8] ;  /* 0x0000ae0000047ab9 */ /* 0x000fe20000000800 */
[----:B------:R-:W-:Y:S01]  /*10e80*/  IMAD.IADD R5, R3, 0x1, R4 ;  /* 0x0000000103057824 */ /* 0x000fe200078e0204 */
[----:B------:R-:W-:Y:S02]  /*10e90*/  ISETP.GE.AND P3, PT, R10, UR4, PT ;  /* 0x000000040a007c0c */ /* 0x000fe4000bf66270 */
[----:B------:R-:W-:Y:S02]  /*10ea0*/  LOP3.LUT R10, R8, 0x7f, RZ, 0xc0, !PT ;  /* 0x0000007f080a7812 */ /* 0x000fe400078ec0ff */
[----:B------:R0:W5:Y:S01]  /*10eb0*/  LDL R8, [R1+0x10] ;  /* 0x0000100001087983 */ /* 0x0001620000100800 */
[----:B------:R-:W-:-:S02]  /*10ec0*/  LEA.HI.X R5, R2, UR5, R5, 0x1, P0 ;  /* 0x0000000502057c11 */ /* 0x000fc400080f0c05 */
[----:B------:R-:W-:Y:S02]  /*10ed0*/  ISETP.GE.AND P0, PT, R9, UR4, PT ;  /* 0x0000000409007c0c */ /* 0x000fe4000bf06270 */
[----:B------:R-:W-:Y:S02]  /*10ee0*/  ISETP.GE.AND P1, PT, R12, UR4, PT ;  /* 0x000000040c007c0c */ /* 0x000fe4000bf26270 */
[----:B------:R-:W-:Y:S01]  /*10ef0*/  ISETP.GE.AND P2, PT, R11, UR4, PT ;  /* 0x000000040b007c0c */ /* 0x000fe2000bf46270 */
[----:B------:R-:W-:Y:S01]  /*10f00*/  UMOV UR4, 0xffffffff ;  /* 0xffffffff00047882 */ /* 0x000fe20000000000 */
[----:B------:R-:W-:Y:S02]  /*10f10*/  SHF.R.U32.HI R10, RZ, 0x3, R10 ;  /* 0x00000003ff0a7819 */ /* 0x000fe4000001160a */
[----:B0-----:R-:W-:Y:S09]  /*10f20*/  BRA.DIV UR4, `(.L_x_1274) ;  /* 0x0000004204b87947 */ /* 0x001ff2000b800000 */
[----:B------:R-:W0:Y:S01]  /*10f30*/  SHFL.IDX PT, R3, R6, RZ, 0x181f ;  /* 0x00181fff06037589 */ /* 0x000e2200000e0000 */
[----:B------:R-:W-:Y:S01]  /*10f40*/  ULDC UR4, c[0x0][0x288] ;  /* 0x0000a20000047ab9 */ /* 0x000fe20000000800 */
[----:B------:R-:W-:Y:S01]  /*10f50*/  VIADD R0, R10, UR43 ;  /* 0x0000002b0a007c36 */ /* 0x000fe20008000000 */
[----:B------:R-:W-:Y:S01]  /*10f60*/  ULDC.64 UR6, c[0x0][0x208] ;  /* 0x0000820000067ab9 */ /* 0x000fe20000000a00 */
[----:B------:R-:W1:Y:S01]  /*10f70*/  SHFL.IDX PT, R2, R5, RZ, 0x181f ;  /* 0x00181fff05027589 */ /* 0x000e6200000e0000 */
[----:B------:R-:W-:-:S03]  /*10f80*/  IMAD R4, R7, UR4, RZ ;  /* 0x0000000407047c24 */ /* 0x000fc6000f8e02ff */
[----:B------:R-:W-:Y:S02]  /*10f90*/  SHFL.IDX PT, R7, R5, 0x7, 0x181f ;  /* 0x00f81f0005077f89 */ /* 0x000fe400000e0000 */
[----:B------:R-:W-:-:S13]  /*10fa0*/  ISETP.GE.AND P4, PT, R0, R4, PT ;  /* 0x000000040000720c */ /* 0x000fda0003f86270 */
        /* <DEDUP_REMOVED lines=8> */
[----:B------:R0:W-:Y:S02]  /*11030*/  @!P4 LDGSTS.E.BYPASS.LTC128B.128 [R8+0x1c400], desc[UR6][R2.64+0x180], !P3 ;  /* 0x1c4001800208cfae */ /* 0x0001e4000d901d46 */
[----:B0-----:R-:W-:-:S02]  /*11040*/  VIADD R2, R0, 0x10 ;  /* 0x0000001000027836 */ /* 0x001fc40000000000 */
[----:B------:R-:W0:Y:S03]  /*11050*/  SHFL.IDX PT, R3, R6, 0x1, 0x181f ;  /* 0x00381f0006037f89 */ /* 0x000e2600000e0000 */
[----:B------:R-:W-:Y:S02]  /*11060*/  ISETP.GE.AND P4, PT, R2, R4, PT ;  /* 0x000000040200720c */ /* 0x000fe40003f86270 */
[----:B------:R-:W1:Y:S11]  /*11070*/  SHFL.IDX PT, R2, R5, 0x1, 0x181f ;  /* 0x00381f0005027f89 */ /* 0x000e7600000e0000 */
        /* <DEDUP_REMOVED lines=73> */
[----:B------:R0:W-:Y:S04]  /*11510*/  @!P4 LDGSTS.E.BYPASS.LTC128B.128 [R8+0x1f400], desc[UR6][R2.64+0x180], !P3 ;  /* 0x1f4001800208cfae */ /* 0x0001e8000d901d46 */
[----:B0-----:R0:W1:Y:S02]  /*11520*/  SHFL.IDX PT, R2, R6, 0x7, 0x181f ;  /* 0x00f81f0006027f89 */ /* 0x00106400000e0000 */
.L_x_1392:
[----:B------:R-:W-:Y:S01]  /*11530*/  VIADD R0, R0, 0x70 ;  /* 0x0000007000007836 */ /* 0x000fe20000000000 */
[----:B------:R-:W-:Y:S04]  /*11540*/  BSSY B0, `(.L_x_1275) ;  /* 0x000000d000007945 */ /* 0x000fe80003800000 */
[----:B------:R-:W-:-:S13]  /*11550*/  ISETP.GE.AND P4, PT, R0, R4, PT ;  /* 0x000000040000720c */ /* 0x000fda0003f86270 */
[----:B------:R-:W-:Y:S05]  /*11560*/  @P4 BRA `(.L_x_1276) ;  /* 0x0000000000284947 */ /* 0x000fea0003800000 */
[----:B-1----:R-:W-:Y:S01]  /*11570*/  LEA R2, P4, R9, R2, 0x1 ;  /* 0x0000000209027211 */ /* 0x002fe200078808ff */
[----:B------:R-:W-:-:S04]  /*11580*/  ULDC.64 UR4, c[0x0][0x208] ;  /* 0x0000820000047ab9 */ /* 0x000fc80000000a00 */
[----:B------:R-:W-:-:S05]  /*11590*/  IMAD.X R3, RZ, RZ, R7, P4 ;  /* 0x000000ffff037224 */ /* 0x000fca00020e0607 */
[----:B------:R-:W-:Y:S01]  /*115a0*/  @!PT LDS RZ, [RZ] ;  /* 0x00000000fffff984 */ /* 0x000fe20000000800 */
[----:B------:R-:W-:Y:S01]  /*115b0*/  @!PT LDS RZ, [RZ] ;  /* 0x00000000fffff984 */ /* 0x000fe20000000800 */
[----:B------:R-:W-:Y:S01]  /*115c0*/  @!PT LDS RZ, [RZ] ;  /* 0x00000000fffff984 */ /* 0x000fe20000000800 */
[----:B------:R2:W-:Y:S04]  /*115d0*/  LDGSTS.E.BYPASS.LTC128B.128 [R8+0x13c00], desc[UR4][R2.64], !P0 ;  /* 0x13c0000002087fae */ /* 0x0005e8000c101d44 */
[----:B------:R2:W-:Y:S04]  /*115e0*/  LDGSTS.E.BYPASS.LTC128B.128 [R8+0x17c00], desc[UR4][R2.64+0x80], !P1 ;  /* 0x17c0008002087fae */ /* 0x0005e8000c901d44 */
[----:B------:R2:W-:Y:S04]  /*115f0*/  LDGSTS.E.BYPASS.LTC128B.128 [R8+0x1bc00], desc[UR4][R2.64+0x100], !P2 ;  /* 0x1bc0010002087fae */ /* 0x0005e8000d101d44 */
[----:B------:R2:W-:Y:S02]  /*11600*/  LDGSTS.E.BYPASS.LTC128B.128 [R8+0x1fc00], desc[UR4][R2.64+0x180], !P3 ;  /* 0x1fc0018002087fae */ /* 0x0005e4000d901d44 */
.L_x_1276:
[----:B------:R-:W-:Y:S05]  /*11610*/  BSYNC B0 ;  /* 0x0000000000007941 */ /* 0x000fea0003800000 */
.L_x_1275:
[----:B------:R-:W-:Y:S01]  /*11620*/  NOP ;  /* 0x0000000000007918 */ /* 0x000fe20000000000 */
[----:B------:R-:W-:Y:S01]  /*11630*/  PLOP3.LUT P0, PT, PT, PT, PT, 0x80, 0x0 ;  /* 0x000000000000781c */ /* 0x000fe20003f0f070 */
[----:B0-----:R-:W-:-:S12]  /*11640*/  VIADD R6, R17, 0x30800 ;  /* 0x0003080011067836 */ /* 0x001fd80000000000 */
.L_x_1277:
[----:B------:R-:W-:Y:S02]  /*11650*/  PLOP3.LUT P1, PT, P1, P0, PT, 0xa2, 0x0 ;  /* 0x000000000000781c */ /* 0x000fe40000f21472 */
[----:B------:R-:W-:-:S08]  /*11660*/  @P0 R2UR P1, UR4, R17 ;  /* 0x00000000110402ca */ /* 0x000fd00000020000 */
[----:B------:R-:W-:-:S05]  /*11670*/  @P0 PLOP3.LUT P0, PT, P1, PT, PT, 0x80, 0x0 ;  /* 0x000000000000081c */ /* 0x000fca0000f0f070 */
[----:B------:R-:W-:Y:S01]  /*11680*/  @!P1 SYNCS.ARRIVE.TRANS64.RED.A0T1 RZ, [UR4+0x30800], RZ ;  /* 0x030800ffffff99a7 */ /* 0x000fe20008200404 */
[----:B------:R-:W-:Y:S07]  /*11690*/  @!P1 ARRIVES.LDGSTSBAR.64.TRANSCNT [UR4+0x30800] ;  /* 0x03080000ff0099b0 */ /* 0x000fee0008000a84 */
[----:B------:R-:W-:Y:S05]  /*116a0*/  @P0 BRA.U.ANY `(.L_x_1277) ;  /* 0xfffffffd00e80947 */ /* 0x000fea000393ffff */
[----:B-12---:R-:W2:Y:S02]  /*116b0*/  LDL.LU R2, [R1+0x18] ;  /* 0x0000180001027983 */ /* 0x006ea40000300800 */
        /* <DEDUP_REMOVED lines=9> */
[----:B------:R-:W1:Y:S03]  /*11750*/  SYNCS.PHASECHK.TRANS64.TRYWAIT P0, [R17+URZ+0x30820], R0 ;  /* 0x03082000110075a7 */ /* 0x000e66000800017f */
[----:B01----:R-:W-:Y:S05]  /*11760*/  @!P0 BRA `(.L_x_1279) ;  /* 0x0000004400c08947 */ /* 0x003fea0003800000 */
.L_x_1393:
[----:B------:R-:W-:Y:S05]  /*11770*/  BSYNC B0 ;  /* 0x0000000000007941 */ /* 0x000fea0003800000 */
.L_x_1278:
[----:B------:R-:W-:-:S04]  /*11780*/  UIADD3 UR4, UR41, -0x2, URZ ;  /* 0xfffffffe29047890 */ /* 0x000fc8000fffe03f */
[----:B------:R-:W-:-:S06]  /*11790*/  UISETP.GE.AND UP0, UPT, UR4, UR40, UPT ;  /* 0x000000280400728c */ /* 0x000fcc000bf06270 */
[----:B------:R-:W-:-:S13]  /*117a0*/  PLOP3.LUT P0, PT, PT, PT, UP0, 0x80, 0x0 ;  /* 0x000000000000781c */ /* 0x000fda0003f0f008 */
[----:B------:R-:W-:Y:S05]  /*117b0*/  @!P0 BRA `(.L_x_1280) ;  /* 0x0000002800388947 */ /* 0x000fea0003800000 */
[----:B0-----:R-:W-:Y:S01]  /*117c0*/  IMAD R0, RZ, RZ, -UR41 ;  /* 0x80000029ff007e24 */ /* 0x001fe2000f8e02ff */
[----:B------:R-:W-:Y:S01]  /*117d0*/  LOP3.LUT R5, RZ, UR40, RZ, 0x33, !PT ;  /* 0x00000028ff057c12 */ /* 0x000fe2000f8e33ff */
[----:B------:R-:W-:-:S03]  /*117e0*/  IMAD.U32 R4, RZ, RZ, UR4 ;  /* 0x00000004ff047e24 */ /* 0x000fc6000f8e00ff */
[----:B------:R-:W-:-:S05]  /*117f0*/  VIADDMNMX R5, R0, 0x1, R5, !PT ;  /* 0x0000000100057846 */ /* 0x000fca0007800105 */
[----:B------:R-:W-:-:S05]  /*11800*/  VIADD R0, R5, UR41 ;  /* 0x0000002905007c36 */ /* 0x000fca0008000000 */
[----:B------:R-:W-:-:S04]  /*11810*/  LOP3.LUT R0, R0, 0x1, RZ, 0xc0, !PT ;  /* 0x0000000100007812 */ /* 0x000fc800078ec0ff */
[----:B------:R-:W-:-:S13]  /*11820*/  ISETP.NE.U32.AND P0, PT, R0, 0x1, PT ;  /* 0x000000010000780c */ /* 0x000fda0003f05070 */
[----:B------:R-:W-:Y:S05]  /*11830*/  @P0 BRA `(.L_x_1281) ;  /* 0x0000000c00600947 */ /* 0x000fea0003800000 */
[----:B------:R-:W2:Y:S01]  /*11840*/  LDL R2, [R1+0x8] ;  /* 0x0000080001027983 */ /* 0x000ea20000100800 */
[----:B------:R-:W-:Y:S01]  /*11850*/  LOP3.LUT P1, RZ, R19, 0x2, RZ, 0xc0, !PT ;  /* 0x0000000213ff7812 */ /* 0x000fe2000782c0ff */
[----:B------:R-:W-:Y:S01]  /*11860*/  VIADD R0, R18, 0x1 ;  /* 0x0000000112007836 */ /* 0x000fe20000000000 */
[----:B------:R-:W-:Y:S04]  /*11870*/  BSSY B0, `(.L_x_1282) ;  /* 0x00000d0000007945 */ /* 0x000fe80003800000 */
[----:B------:R-:W-:-:S04]  /*11880*/  ISETP.NE.AND P0, PT, R0, 0x2, PT ;  /* 0x000000020000780c */ /* 0x000fc80003f05270 */
[----:B------:R-:W-:Y:S02]  /*11890*/  SEL R10, RZ, 0x1, P0 ;  /* 0x00000001ff0a7807 */ /* 0x000fe40000000000 */
[----:B------:R-:W-:Y:S02]  /*118a0*/  SEL R0, R0, RZ, P0 ;  /* 0x000000ff00007207 */ /* 0x000fe40000000000 */
[----:B--2---:R-:W-:Y:S01]  /*118b0*/  LOP3.LUT R10, R2, R10, RZ, 0x3c, !PT ;  /* 0x0000000a020a7212 */ /* 0x004fe200078e3cff */
[----:B------:R-:W-:Y:S06]  /*118c0*/  @!P1 BRA `(.L_x_1283) ;  /* 0x0000000c00289947 */ /* 0x000fec0003800000 */
[----:B------:R-:W-:Y:S01]  /*118d0*/  LOP3.LUT P1, RZ, R19, 0x1, RZ, 0xc0, !PT ;  /* 0x0000000113ff7812 */ /* 0x000fe2000782c0ff */
[----:B------:R-:W-:-:S12]  /*118e0*/  IMAD.MOV.U32 R8, RZ, RZ, R16 ;  /* 0x000000ffff087224 */ /* 0x000fd800078e0010 */
[----:B------:R-:W-:Y:S05]  /*118f0*/  @!P1 BRA `(.L_x_1284) ;  /* 0x0000000000589947 */ /* 0x000fea0003800000 */
[----:B------:R-:W2:Y:S01]  /*11900*/  LDL R9, [R1+0xc] ;  /* 0x00000c0001097983 */ /* 0x000ea20000100800 */
[----:B------:R-:W0:Y:S03]  /*11910*/  LDC R8, c[0x0][0x43c] ;  /* 0x00010f00ff087b82 */ /* 0x000e260000000800 */
[----:B------:R-:W3:Y:S01]  /*11920*/  LDL R12, [R1+0x4] ;  /* 0x00000400010c7983 */ /* 0x000ee20000100800 */
[----:B------:R-:W-:Y:S01]  /*11930*/  IMAD.MOV.U32 R7, RZ, RZ, R4 ;  /* 0x000000ffff077224 */ /* 0x000fe200078e0004 */
[----:B------:R-:W-:Y:S01]  /*11940*/  ULDC.64 UR4, c[0x0][0x428] ;  /* 0x00010a0000047ab9 */ /* 0x000fe20000000a00 */
[----:B------:R-:W-:Y:S01]  /*11950*/  ULDC.64 UR6, c[0x0][0x208] ;  /* 0x0000820000067ab9 */ /* 0x000fe20000000a00 */
[----:B0-----:R-:W-:-:S13]  /*11960*/  ISETP.NE.AND P0, PT, R8, 0x1, PT ;  /* 0x000000010800780c */ /* 0x001fda0003f05270 */
[----:B------:R-:W0:Y:S02]  /*11970*/  @P0 LDC.64 R2, c[0x0][0x440] ;  /* 0x00011000ff020b82 */ /* 0x000e240000000a00 */
[----:B0-----:R-:W-:-:S05]  /*11980*/  @P0 IMAD.HI.U32 R2, R4, R2, RZ ;  /* 0x0000000204020227 */ /* 0x001fca00078e00ff */
[----:B------:R-:W-:-:S05]  /*11990*/  @P0 SHF.R.U32.HI R7, RZ, R3, R2 ;  /* 0x00000003ff070219 */ /* 0x000fca0000011602 */
[----:B------:R-:W-:-:S04]  /*119a0*/  IMAD.MOV R2, RZ, RZ, -R7 ;  /* 0x000000ffff027224 */ /* 0x000fc800078e0a07 */
[----:B------:R-:W-:Y:S02]  /*119b0*/  IMAD R4, R8, R2, R4 ;  /* 0x0000000208047224 */ /* 0x000fe400078e0204 */
[----:B------:R-:W0:Y:S01]  /*119c0*/  LDC.64 R2, c[0x0][0x418] ;  /* 0x00010600ff027b82 */ /* 0x000e220000000a00 */
[----:B--2---:R-:W-:Y:S01]  /*119d0*/  IMAD R8, R9, UR4, RZ ;  /* 0x0000000409087c24 */ /* 0x004fe2000f8e02ff */
[----:B------:R-:W-:-:S03]  /*119e0*/  SHF.R.S32.HI R9, RZ, 0x1f, R7 ;  /* 0x0000001fff097819 */ /* 0x000fc60000011407 */
[----:B---3--:R-:W-:Y:S02]  /*119f0*/  IMAD R11, R12, UR5, R8 ;  /* 0x000000050c0b7c24 */ /* 0x008fe4000f8e0208 */
[----:B------:R-:W-:-:S04]  /*11a00*/  IMAD.MOV.U32 R8, RZ, RZ, R7 ;  /* 0x000000ffff087224 */ /* 0x000fc800078e0007 */
[----:B------:R-:W-:-:S04]  /*11a10*/  IMAD.WIDE.U32 R8, R12, UR4, R8 ;  /* 0x000000040c087c25 */ /* 0x000fc8000f8e0008 */
[----:B------:R-:W-:Y:S01]  /*11a20*/  IMAD.IADD R7, R11, 0x1, R9 ;  /* 0x000000010b077824 */ /* 0x000fe200078e0209 */
[----:B0-----:R-:W-:-:S04]  /*11a30*/  LEA R2, P0, R8, R2, 0x2 ;  /* 0x0000000208027211 */ /* 0x001fc800078010ff */
[----:B------:R-:W-:-:S05]  /*11a40*/  LEA.HI.X R3, R8, R3, R7, 0x2, P0 ;  /* 0x0000000308037211 */ /* 0x000fca00000f1407 */
[----:B------:R0:W5:Y:S04]  /*11a50*/  LDG.E R8, desc[UR6][R2.64] ;  /* 0x0000000602087981 */ /* 0x000168000c1e1900 */
.L_x_1284:
[----:B0-----:R-:W-:Y:S01]  /*11a60*/  IMAD R3, R0, 0x8, R17 ;  /* 0x0000000800037824 */ /* 0x001fe200078e0211 */
[----:B------:R-:W-:Y:S01]  /*11a70*/  SHF.L.U32 R2, R10, 0x1f, RZ ;  /* 0x0000001f0a027819 */ /* 0x000fe200000006ff */
[----:B------:R-:W-:Y:S03]  /*11a80*/  BSSY B1, `(.L_x_1285) ;  /* 0x0000003000017945 */ /* 0x000fe60003800000 */
[----:B------:R-:W0:Y:S02]  /*11a90*/  SYNCS.PHASECHK.TRANS64.TRYWAIT P0, [R3+URZ+0x30840], R2 ;  /* 0x03084002030075a7 */ /* 0x000e24000800017f */
[----:B0-----:R-:W-:Y:S05]  /*11aa0*/  @!P0 BRA `(.L_x_1286) ;  /* 0x0000004400048947 */ /* 0x001fea0003800000 */
.L_x_1394:
[----:B------:R-:W-:Y:S05]  /*11ab0*/  BSYNC B1 ;  /* 0x0000000000017941 */ /* 0x000fea0003800000 */
.L_x_1285:
[----:B------:R-:W1:Y:S01]  /*11ac0*/  S2R R7, SR_TID.X ;  /* 0x0000000000077919 */ /* 0x000e620000002100 */
[----:B------:R-:W-:Y:S01]  /*11ad0*/  BSSY B1, `(.L_x_1287) ;  /* 0x000000b000017945 */ /* 0x000fe20003800000 */
[----:B-1----:R-:W-:-:S04]  /*11ae0*/  LOP3.LUT R7, R7, 0x7f, RZ, 0xc0, !PT ;  /* 0x0000007f07077812 */ /* 0x002fc800078ec0ff */
[----:B------:R-:W-:-:S13]  /*11af0*/  ISETP.NE.AND P1, PT, R7, RZ, PT ;  /* 0x000000ff0700720c */ /* 0x000fda0003f25270 */
[----:B------:R-:W-:Y:S05]  /*11b00*/  @P1 BRA `(.L_x_1288) ;  /* 0x00000000001c1947 */ /* 0x000fea0003800000 */
[----:B------:R-:W1:Y:S01]  /*11b10*/  S2R R7, SR_TID.X ;  /* 0x0000000000077919 */ /* 0x000e620000002100 */
[----:B0-----:R-:W-:-:S04]  /*11b20*/  IMAD.MOV.U32 R2, RZ, RZ, 0x8000 ;  /* 0x00008000ff027424 */ /* 0x001fc800078e00ff */
[----:B------:R2:W-:Y:S01]  /*11b30*/  SYNCS.ARRIVE.TRANS64 RZ, [R3+URZ+0x30830], R2 ;  /* 0x0308300203ff79a7 */ /* 0x0005e2000800003f */
[----:B-1----:R-:W-:-:S04]  /*11b40*/  LOP3.LUT R7, R7, 0x1f, RZ, 0xc0, !PT ;  /* 0x0000001f07077812 */ /* 0x002fc800078ec0ff */
[----:B------:R-:W-:-:S13]  /*11b50*/  ISETP.NE.AND P0, PT, R7, RZ, PT ;  /* 0x000000ff0700720c */ /* 0x000fda0003f05270 */
[----:B--2---:R-:W-:Y:S05]  /*11b60*/  @!P0 BRA `(.L_x_1288) ;  /* 0x0000000000048947 */ /* 0x004fea0003800000 */
[----:B------:R-:W-:Y:S01]  /*11b70*/  BPT.TRAP 0x1 ;  /* 0x000000040000795c */ /* 0x000fe20000300000 */
.L_x_1288:
[----:B------:R-:W-:Y:S05]  /*11b80*/  BSYNC B1 ;  /* 0x0000000000017941 */ /* 0x000fea0003800000 */
.L_x_1287:
[----:B------:R-:W-:Y:S01]  /*11b90*/  IMAD.MOV.U32 R11, RZ, RZ, RZ ;  /* 0x000000ffff0b7224 */ /* 0x000fe200078e00ff */
[----:B------:R-:W-:Y:S01]  /*11ba0*/  UIADD3 UR4, UP0, UR38, 0x370, URZ ;  /* 0x0000037026047890 */ /* 0x000fe2000ff1e03f */
[----:B------:R-:W-:Y:S01]  /*11bb0*/  IMAD R7, R0, 0x8000, R17 ;  /* 0x0000800000077824 */ /* 0x000fe200078e0211 */
[----:B------:R-:W-:Y:S01]  /*11bc0*/  PLOP3.LUT P0, PT, PT, PT, PT, 0x80, 0x0 ;  /* 0x000000000000781c */ /* 0x000fe20003f0f070 */
[----:B0-----:R-:W-:Y:S01]  /*11bd0*/  VIADD R3, R3, 0x30830 ;  /* 0x0003083003037836 */ /* 0x001fe20000000000 */
[----:B------:R-:W-:Y:S01]  /*11be0*/  R2UR UR10, R11 ;  /* 0x000000000b0a72ca */ /* 0x000fe200000e0000 */
[----:B------:R-:W-:Y:S01]  /*11bf0*/  IMAD.SHL.U32 R2, R4, 0x40, RZ ;  /* 0x0000004004027824 */ /* 0x000fe200078e00ff */
[----:B------:R-:W-:Y:S01]  /*11c00*/  UIADD3.X UR5, URZ, UR39, URZ, UP0, !UPT ;  /* 0x000000273f057290 */ /* 0x000fe200087fe43f */
[----:B------:R-:W-:Y:S01]  /*11c10*/  VIADD R9, R7, 0x20400 ;  /* 0x0002040007097836 */ /* 0x000fe20000000000 */
[----:B------:R-:W-:Y:S01]  /*11c20*/  UMOV UR6, 0x0 ;  /* 0x0000000000067882 */ /* 0x000fe20000000000 */
[----:B------:R-:W-:-:S10]  /*11c30*/  UMOV UR7, 0x14f00000 ;  /* 0x14f0000000077882 */ /* 0x000fd40000000000 */
.L_x_1289:
[----:B------:R-:W-:-:S13]  /*11c40*/  @P0 ELECT P2, URZ, PT ;  /* 0x00000000003f082f */ /* 0x000fda0003840000 */
[----:B-----5:R-:W-:Y:S01]  /*11c50*/  @P2 R2UR UR13, R8 ;  /* 0x00000000080d22ca */ /* 0x020fe200000e0000 */
[----:B------:R-:W-:Y:S01]  /*11c60*/  UMOV UR12, UR36 ;  /* 0x00000024000c7c82 */ /* 0x000fe20008000000 */
[----:B------:R-:W-:Y:S02]  /*11c70*/  @P2 R2UR UR11, R2 ;  /* 0x00000000020b22ca */ /* 0x000fe400000e0000 */
[----:B------:R-:W-:Y:S02]  /*11c80*/  @P2 R2UR UR9, R3 ;  /* 0x00000000030922ca */ /* 0x000fe400000e0000 */
[----:B------:R-:W-:Y:S02]  /*11c90*/  @P2 R2UR UR8, R9 ;  /* 0x00000000090822ca */ /* 0x000fe400000e0000 */
[----:B------:R-:W-:Y:S02]  /*11ca0*/  @P2 PLOP3.LUT P0, PT, P2, PT, PT, 0x8, 0x0 ;  /* 0x000000000000281c */ /* 0x000fe4000170e170 */
        /* <DEDUP_REMOVED lines=9> */
.L_x_1290:
[----:B------:R-:W-:-:S13]  /*11d40*/  @P0 ELECT P2, URZ, PT ;  /* 0x00000000003f082f */ /* 0x000fda0003840000 */
[----:B------:R-:W-:Y:S01]  /*11d50*/  @P2 R2UR UR13, R8 ;  /* 0x00000000080d22ca */ /* 0x000fe200000e0000 */
        /* <DEDUP_REMOVED lines=14> */
.L_x_1291:
        /* <DEDUP_REMOVED lines=16> */
.L_x_1292:
        /* <DEDUP_REMOVED lines=10> */
[----:B------:R-:W2:Y:S01]  /*11fe0*/  LDL.LU R9, [R1+0x8] ;  /* 0x0000080001097983 */ /* 0x000ea20000300800 */
[----:B------:R-:W-:Y:S01]  /*11ff0*/  IMAD R3, R18, 0x8, R6 ;  /* 0x0000000812037824 */ /* 0x000fe200078e0206 */
[----:B------:R-:W-:Y:S01]  /*12000*/  BSSY B1, `(.L_x_1293) ;  /* 0x0000004000017945 */ /* 0x000fe20003800000 */
[----:B--2---:R-:W-:-:S04]  /*12010*/  SHF.L.U32 R2, R9, 0x1f, RZ ;  /* 0x0000001f09027819 */ /* 0x004fc800000006ff */
[----:B------:R-:W0:Y:S02]  /*12020*/  SYNCS.PHASECHK.TRANS64.TRYWAIT P0, [R3+URZ+0x60], R2 ;  /* 0x00006002030075a7 */ /* 0x000e24000800017f */
[----:B0-----:R-:W-:Y:S05]  /*12030*/  @!P0 BRA `(.L_x_1294) ;  /* 0x0000003c00b48947 */ /* 0x001fea0003800000 */
.L_x_1395:
[----:B------:R-:W-:Y:S05]  /*12040*/  BSYNC B1 ;  /* 0x0000000000017941 */ /* 0x000fea0003800000 */
.L_x_1293:
[----:B------:R-:W-:Y:S01]  /*12050*/  BSSY B1, `(.L_x_1295) ;  /* 0x000000c000017945 */ /* 0x000fe20003800000 */
[----:B------:R-:W-:Y:S02]  /*12060*/  IMAD.MOV.U32 R12, RZ, RZ, 0x0 ;  /* 0x00000000ff0c7424 */ /* 0x000fe400078e00ff */
[----:B------:R-:W-:Y:S01]  /*12070*/  IMAD.MOV.U32 R13, RZ, RZ, 0x14f00000 ;  /* 0x14f00000ff0d7424 */ /* 0x000fe200078e00ff */
[----:B------:R-:W-:Y:S06]  /*12080*/  @P1 BRA `(.L_x_1296) ;  /* 0x0000000000201947 */ /* 0x000fec0003800000 */
[----:B------:R-:W1:Y:S01]  /*12090*/  S2R R7, SR_TID.X ;  /* 0x0000000000077919 */ /* 0x000e620000002100 */
[----:B0-----:R-:W-:Y:S02]  /*120a0*/  IMAD R2, R18, 0x8, R17 ;  /* 0x0000000812027824 */ /* 0x001fe400078e0211 */
[----:B------:R-:W-:-:S04]  /*120b0*/  IMAD.MOV.U32 R3, RZ, RZ, 0x8000 ;  /* 0x00008000ff037424 */ /* 0x000fc800078e00ff */
[----:B------:R2:W-:Y:S01]  /*120c0*/  SYNCS.ARRIVE.TRANS64 RZ, [R2+URZ+0x30850], R3 ;  /* 0x0308500302ff79a7 */ /* 0x0005e2000800003f */
[----:B-1----:R-:W-:-:S04]  /*120d0*/  LOP3.LUT R7, R7, 0x1f, RZ, 0xc0, !PT ;  /* 0x0000001f07077812 */ /* 0x002fc800078ec0ff */
[----:B------:R-:W-:-:S13]  /*120e0*/  ISETP.NE.AND P0, PT, R7, RZ, PT ;  /* 0x000000ff0700720c */ /* 0x000fda0003f05270 */
[----:B--2---:R-:W-:Y:S05]  /*120f0*/  @!P0 BRA `(.L_x_1296) ;  /* 0x0000000000048947 */ /* 0x004fea0003800000 */
[----:B------:R-:W-:Y:S01]  /*12100*/  BPT.TRAP 0x1 ;  /* 0x000000040000795c */ /* 0x000fe20000300000 */
.L_x_1296:
[----:B------:R-:W-:Y:S05]  /*12110*/  BSYNC B1 ;  /* 0x0000000000017941 */ /* 0x000fea0003800000 */
.L_x_1295:
[----:B------:R-:W2:Y:S01]  /*12120*/  LDL.LU R7, [R1] ;  /* 0x0000000001077983 */ /* 0x000ea20000300800 */
[----:B------:R-:W-:Y:S01]  /*12130*/  R2UR UR10, R11 ;  /* 0x000000000b0a72ca */ /* 0x000fe200000e0000 */
[--C-:B0-----:R-:W-:Y:S01]  /*12140*/  IMAD R2, R18, 0x8, R17.reuse ;  /* 0x0000000812027824 */ /* 0x101fe200078e0211 */
[----:B------:R-:W-:Y:S01]  /*12150*/  R2UR UR6, R12 ;  /* 0x000000000c0672ca */ /* 0x000fe200000e0000 */
[----:B------:R-:W-:Y:S01]  /*12160*/  IMAD R3, R18, 0x8000, R17 ;  /* 0x0000800012037824 */ /* 0x000fe200078e0211 */
[----:B------:R-:W-:Y:S01]  /*12170*/  R2UR UR7, R13 ;  /* 0x000000000d0772ca */ /* 0x000fe200000e0000 */
[----:B------:R-:W-:Y:S01]  /*12180*/  UIADD3 UR4, UP0, UR38, 0x470, URZ ;  /* 0x0000047026047890 */ /* 0x000fe2000ff1e03f */
[----:B------:R-:W-:Y:S01]  /*12190*/  PLOP3.LUT P0, PT, PT, PT, PT, 0x80, 0x0 ;  /* 0x000000000000781c */ /* 0x000fe20003f0f070 */
[----:B------:R-:W-:Y:S02]  /*121a0*/  VIADD R2, R2, 0x30850 ;  /* 0x0003085002027836 */ /* 0x000fe40000000000 */
[----:B------:R-:W-:Y:S01]  /*121b0*/  VIADD R9, R3, 0x400 ;  /* 0x0000040003097836 */ /* 0x000fe20000000000 */
[----:B------:R-:W-:Y:S01]  /*121c0*/  UIADD3.X UR5, URZ, UR39, URZ, UP0, !UPT ;  /* 0x000000273f057290 */ /* 0x000fe200087fe43f */
[----:B--2---:R-:W-:-:S11]  /*121d0*/  IMAD.SHL.U32 R7, R7, 0x40, RZ ;  /* 0x0000004007077824 */ /* 0x004fd600078e00ff */
.L_x_1297:
        /* <DEDUP_REMOVED lines=15> */
.L_x_1298:
        /* <DEDUP_REMOVED lines=15> */
.L_x_1299:
        /* <DEDUP_REMOVED lines=15> */
.L_x_1300:
        /* <DEDUP_REMOVED lines=10> */
[----:B------:R0:W-:Y:S01]  /*12550*/  STL [R1], R4 ;  /* 0x0000000401007387 */ /* 0x0001e20000100800 */
[----:B------:R-:W-:-:S07]  /*12560*/  IMAD.MOV.U32 R16, RZ, RZ, R8 ;  /* 0x000000ffff107224 */ /* 0x000fce00078e0008 */
.L_x_1283:
[----:B------:R-:W-:Y:S05]  /*12570*/  BSYNC B0 ;  /* 0x0000000000007941 */ /* 0x000fea0003800000 */
.L_x_1282:
[----:B------:R1:W-:Y:S01]  /*12580*/  STL [R1+0x8], R10 ;  /* 0x0000080a01007387 */ /* 0x0003e20000100800 */
[----:B------:R-:W-:Y:S01]  /*12590*/  UIADD3 UR4, UR41, -0x3, URZ ;  /* 0xfffffffd29047890 */ /* 0x000fe2000fffe03f */
[----:B------:R-:W-:-:S05]  /*125a0*/  IMAD.MOV.U32 R18, RZ, RZ, R0 ;  /* 0x000000ffff127224 */ /* 0x000fca00078e0000 */
[----:B0-----:R-:W-:-:S07]  /*125b0*/  IMAD.U32 R4, RZ, RZ, UR4 ;  /* 0x00000004ff047e24 */ /* 0x001fce000f8e00ff */
.L_x_1281:
[----:B------:R-:W-:Y:S01]  /*125c0*/  ULOP3.LUT UR4, URZ, UR41, URZ, 0x33, !UPT ;  /* 0x000000293f047292 */ /* 0x000fe2000f8e333f */
[----:B------:R-:W-:Y:S01]  /*125d0*/  VIADD R5, R5, 0xfffffffe ;  /* 0xfffffffe05057836 */ /* 0x000fe20000000000 */
[----:B------:R-:W-:Y:S04]  /*125e0*/  BSSY B0, `(.L_x_1280) ;  /* 0x00001ab000007945 */ /* 0x000fe80003800000 */
[----:B------:R-:W-:-:S13]  /*125f0*/  ISETP.NE.AND P0, PT, R5, UR4, PT ;  /* 0x0000000405007c0c */ /* 0x000fda000bf05270 */
[----:B------:R-:W-:Y:S05]  /*12600*/  @!P0 BRA `(.L_x_1301) ;  /* 0x0000001800a08947 */ /* 0x000fea0003800000 */
[----:B------:R-:W-:-:S07]  /*12610*/  IMAD.MOV.U32 R8, RZ, RZ, R16 ;  /* 0x000000ffff087224 */ /* 0x000fce00078e0010 */
.L_x_1340:
[----:B--2---:R-:W2:Y:S01]  /*12620*/  LDL R2, [R1+0x8] ;  /* 0x0000080001027983 */ /* 0x004ea20000100800 */
[----:B------:R-:W-:Y:S01]  /*12630*/  LOP3.LUT P1, RZ, R19, 0x2, RZ, 0xc0, !PT ;  /* 0x0000000213ff7812 */ /* 0x000fe2000782c0ff */
[----:B------:R-:W-:Y:S01]  /*12640*/  VIADD R0, R18, 0x1 ;  /* 0x0000000112007836 */ /* 0x000fe20000000000 */
[----:B------:R-:W-:Y:S05]  /*12650*/  YIELD ;  /* 0x0000000000007946 */ /* 0x000fea0003800000 */
[----:B------:R-:W-:Y:S01]  /*12660*/  ISETP.NE.AND P0, PT, R0, 0x2, PT ;  /* 0x000000020000780c */ /* 0x000fe20003f05270 */
[----:B------:R-:W-:Y:S03]  /*12670*/  BSSY B1, `(.L_x_1302) ;  /* 0x00000cc000017945 */ /* 0x000fe60003800000 */
[----:B------:R-:W-:-:S02]  /*12680*/  SEL R5, RZ, 0x1, P0 ;  /* 0x00000001ff057807 */ /* 0x000fc40000000000 */
[----:B------:R-:W-:Y:S02]  /*12690*/  SEL R0, R0, RZ, P0 ;  /* 0x000000ff00007207 */ /* 0x000fe40000000000 */
[----:B--2---:R-:W-:Y:S01]  /*126a0*/  LOP3.LUT R5, R2, R5, RZ, 0x3c, !PT ;  /* 0x0000000502057212 */ /* 0x004fe200078e3cff */
[----:B0-----:R-:W-:Y:S06]  /*126b0*/  @!P1 BRA `(.L_x_1303) ;  /* 0x0000000c001c9947 */ /* 0x001fec0003800000 */
[----:B------:R-:W-:Y:S01]  /*126c0*/  LOP3.LUT P1, RZ, R19, 0x1, RZ, 0xc0, !PT ;  /* 0x0000000113ff7812 */ /* 0x000fe2000782c0ff */
[----:B------:R-:W-:-:S12]  /*126d0*/  IMAD.MOV.U32 R7, RZ, RZ, R4 ;  /* 0x000000ffff077224 */ /* 0x000fd800078e0004 */
[----:B------:R-:W-:Y:S05]  /*126e0*/  @!P1 BRA `(.L_x_1304) ;  /* 0x0000000000549947 */ /* 0x000fea0003800000 */
[----:B-1----:R-:W2:Y:S01]  /*126f0*/  LDL R10, [R1+0xc] ;  /* 0x00000c00010a7983 */ /* 0x002ea20000100800 */
[----:B------:R-:W0:Y:S01]  /*12700*/  LDC R8, c[0x0][0x43c] ;  /* 0x00010f00ff087b82 */ /* 0x000e220000000800 */
[----:B------:R-:W-:Y:S02]  /*12710*/  ULDC.64 UR4, c[0x0][0x428] ;  /* 0x00010a0000047ab9 */ /* 0x000fe40000000a00 */
[----:B------:R-:W3:Y:S01]  /*12720*/  LDL R9, [R1+0x4] ;  /* 0x0000040001097983 */ /* 0x000ee20000100800 */
[----:B------:R-:W-:Y:S01]  /*12730*/  ULDC.64 UR6, c[0x0][0x208] ;  /* 0x0000820000067ab9 */ /* 0x000fe20000000a00 */
[----:B0-----:R-:W-:-:S13]  /*12740*/  ISETP.NE.AND P0, PT, R8, 0x1, PT ;  /* 0x000000010800780c */ /* 0x001fda0003f05270 */
[----:B------:R-:W0:Y:S02]  /*12750*/  @P0 LDC.64 R2, c[0x0][0x440] ;  /* 0x00011000ff020b82 */ /* 0x000e240000000a00 */
[----:B0-----:R-:W-:-:S04]  /*12760*/  @P0 IMAD.HI.U32 R7, R4, R2, RZ ;  /* 0x0000000204070227 */ /* 0x001fc800078e00ff */
[----:B------:R-:W-:Y:S01]  /*12770*/  IMAD.MOV.U32 R2, RZ, RZ, R4 ;  /* 0x000000ffff027224 */ /* 0x000fe200078e0004 */
[----:B------:R-:W-:-:S04]  /*12780*/  @P0 SHF.R.U32.HI R2, RZ, R3, R7 ;  /* 0x00000003ff020219 */ /* 0x000fc80000011607 */
[--C-:B------:R-:W-:Y:S01]  /*12790*/  SHF.R.S32.HI R3, RZ, 0x1f, R2.reuse ;  /* 0x0000001fff037819 */ /* 0x100fe20000011402 */
[----:B------:R-:W-:-:S04]  /*127a0*/  IMAD.MOV R7, RZ, RZ, -R2 ;  /* 0x000000ffff077224 */ /* 0x000fc800078e0a02 */
[----:B------:R-:W-:Y:S02]  /*127b0*/  IMAD R7, R8, R7, R4 ;  /* 0x0000000708077224 */ /* 0x000fe400078e0204 */
[----:B--2---:R-:W-:-:S04]  /*127c0*/  IMAD R8, R10, UR4, RZ ;  /* 0x000000040a087c24 */ /* 0x004fc8000f8e02ff */
[C---:B---3--:R-:W-:Y:S02]  /*127d0*/  IMAD R8, R9.reuse, UR5, R8 ;  /* 0x0000000509087c24 */ /* 0x048fe4000f8e0208 */
[----:B------:R-:W-:Y:S01]  /*127e0*/  IMAD.WIDE.U32 R2, R9, UR4, R2 ;  /* 0x0000000409027c25 */ /* 0x000fe2000f8e0002 */
[----:B------:R-:W-:-:S03]  /*127f0*/  ULDC.64 UR4, c[0x0][0x418] ;  /* 0x0001060000047ab9 */ /* 0x000fc60000000a00 */
[----:B------:R-:W-:Y:S01]  /*12800*/  IMAD.IADD R3, R8, 0x1, R3 ;  /* 0x0000000108037824 */ /* 0x000fe200078e0203 */
[----:B------:R-:W-:-:S04]  /*12810*/  LEA R8, P0, R2, UR4, 0x2 ;  /* 0x0000000402087c11 */ /* 0x000fc8000f8010ff */
[----:B------:R-:W-:-:S05]  /*12820*/  LEA.HI.X R9, R2, UR5, R3, 0x2, P0 ;  /* 0x0000000502097c11 */ /* 0x000fca00080f1403 */
[----:B------:R0:W5:Y:S04]  /*12830*/  LDG.E R8, desc[UR6][R8.64] ;  /* 0x0000000608087981 */ /* 0x000168000c1e1900 */
.L_x_1304:
[----:B------:R-:W-:Y:S01]  /*12840*/  IMAD R3, R0, 0x8, R17 ;  /* 0x0000000800037824 */ /* 0x000fe200078e0211 */
[----:B------:R-:W-:Y:S01]  /*12850*/  SHF.L.U32 R2, R5, 0x1f, RZ ;  /* 0x0000001f05027819 */ /* 0x000fe200000006ff */
[----:B------:R-:W-:Y:S03]  /*12860*/  BSSY B2, `(.L_x_1305) ;  /* 0x0000003000027945 */ /* 0x000fe60003800000 */
[----:B------:R-:W2:Y:S02]  /*12870*/  SYNCS.PHASECHK.TRANS64.TRYWAIT P0, [R3+URZ+0x30840], R2 ;  /* 0x03084002030075a7 */ /* 0x000ea4000800017f */
[----:B--2---:R-:W-:Y:S05]  /*12880*/  @!P0 BRA `(.L_x_1306) ;  /* 0x0000003400b48947 */ /* 0x004fea0003800000 */
.L_x_1396:
[----:B------:R-:W-:Y:S05]  /*12890*/  BSYNC B2 ;  /* 0x0000000000027941 */ /* 0x000fea0003800000 */
.L_x_1305:
[----:B0-----:R-:W0:Y:S01]  /*128a0*/  S2R R9, SR_TID.X ;  /* 0x0000000000097919 */ /* 0x001e220000002100 */
        /* <DEDUP_REMOVED lines=9> */
[----:B---3--:R-:W-:Y:S05]  /*12940*/  @!P0 BRA `(.L_x_1308) ;  /* 0x0000000000048947 */ /* 0x008fea0003800000 */
[----:B------:R-:W-:Y:S01]  /*12950*/  BPT.TRAP 0x1 ;  /* 0x000000040000795c */ /* 0x000fe20000300000 */
.L_x_1308:
[----:B------:R-:W-:Y:S05]  /*12960*/  BSYNC B2 ;  /* 0x0000000000027941 */ /* 0x000fea0003800000 */
.L_x_1307:
[----:B------:R-:W-:Y:S01]  /*12970*/  IMAD.MOV.U32 R11, RZ, RZ, RZ ;  /* 0x000000ffff0b7224 */ /* 0x000fe200078e00ff */
[----:B------:R-:W-:Y:S01]  /*12980*/  UIADD3 UR4, UP0, UR38, 0x370, URZ ;  /* 0x0000037026047890 */ /* 0x000fe2000ff1e03f */
[----:B------:R-:W-:Y:S01]  /*12990*/  IMAD R9, R0, 0x8000, R17 ;  /* 0x0000800000097824 */ /* 0x000fe200078e0211 */
[----:B------:R-:W-:Y:S01]  /*129a0*/  PLOP3.LUT P0, PT, PT, PT, PT, 0x80, 0x0 ;  /* 0x000000000000781c */ /* 0x000fe20003f0f070 */
[----:B--2---:R-:W-:Y:S01]  /*129b0*/  VIADD R3, R3, 0x30830 ;  /* 0x0003083003037836 */ /* 0x004fe20000000000 */
[----:B------:R-:W-:Y:S01]  /*129c0*/  R2UR UR10, R11 ;  /* 0x000000000b0a72ca */ /* 0x000fe200000e0000 */
[----:B------:R-:W-:Y:S01]  /*129d0*/  IMAD.SHL.U32 R2, R7, 0x40, RZ ;  /* 0x0000004007027824 */ /* 0x000fe200078e00ff */
[----:B------:R-:W-:Y:S01]  /*129e0*/  UIADD3.X UR5, URZ, UR39, URZ, UP0, !UPT ;  /* 0x000000273f057290 */ /* 0x000fe200087fe43f */
[----:B-1----:R-:W-:Y:S01]  /*129f0*/  VIADD R10, R9, 0x20400 ;  /* 0x00020400090a7836 */ /* 0x002fe20000000000 */
[----:B------:R-:W-:Y:S01]  /*12a00*/  UMOV UR6, 0x0 ;  /* 0x0000000000067882 */ /* 0x000fe20000000000 */
[----:B------:R-:W-:-:S10]  /*12a10*/  UMOV UR7, 0x14f00000 ;  /* 0x14f0000000077882 */ /* 0x000fd40000000000 */
.L_x_1309:
        /* <DEDUP_REMOVED lines=16> */
.L_x_1310:
        /* <DEDUP_REMOVED lines=16> */
.L_x_1311:
        /* <DEDUP_REMOVED lines=16> */
.L_x_1312:
        /* <DEDUP_REMOVED lines=16> */
.L_x_1397:
[----:B------:R-:W-:Y:S05]  /*12e20*/  BSYNC B2 ;  /* 0x0000000000027941 */ /* 0x000fea0003800000 */
.L_x_1313:
[----:B------:R-:W-:Y:S01]  /*12e30*/  BSSY B2, `(.L_x_1315) ;  /* 0x000000b000027945 */ /* 0x000fe20003800000 */
[----:B0-----:R-:W-:Y:S02]  /*12e40*/  IMAD.MOV.U32 R2, RZ, RZ, 0x0 ;  /* 0x00000000ff027424 */ /* 0x001fe400078e00ff */
[----:B------:R-:W-:Y:S01]  /*12e50*/  IMAD.MOV.U32 R3, RZ, RZ, 0x14f00000 ;  /* 0x14f00000ff037424 */ /* 0x000fe200078e00ff */
[----:B------:R-:W-:Y:S06]  /*12e60*/  @P1 BRA `(.L_x_1316) ;  /* 0x00000000001c1947 */ /* 0x000fec0003800000 */
[----:B------:R-:W0:Y:S02]  /*12e70*/  S2R R10, SR_TID.X ;  /* 0x00000000000a7919 */ /* 0x000e240000002100 */
[----:B0-----:R-:W-:Y:S01]  /*12e80*/  LOP3.LUT R15, R10, 0x1f, RZ, 0xc0, !PT ;  /* 0x0000001f0a0f7812 */ /* 0x001fe200078ec0ff */
[----:B------:R-:W-:-:S03]  /*12e90*/  IMAD.MOV.U32 R10, RZ, RZ, 0x8000 ;  /* 0x00008000ff0a7424 */ /* 0x000fc600078e00ff */
[----:B------:R-:W-:Y:S01]  /*12ea0*/  ISETP.NE.AND P0, PT, R15, RZ, PT ;  /* 0x000000ff0f00720c */ /* 0x000fe20003f05270 */
[----:B------:R0:W-:-:S12]  /*12eb0*/  SYNCS.ARRIVE.TRANS64 RZ, [R9+URZ+0x50], R10 ;  /* 0x0000500a09ff79a7 */ /* 0x0001d8000800003f */
[----:B0-----:R-:W-:Y:S05]  /*12ec0*/  @!P0 BRA `(.L_x_1316) ;  /* 0x0000000000048947 */ /* 0x001fea0003800000 */
[----:B------:R-:W-:Y:S01]  /*12ed0*/  BPT.TRAP 0x1 ;  /* 0x000000040000795c */ /* 0x000fe20000300000 */
.L_x_1316:
[----:B------:R-:W-:Y:S05]  /*12ee0*/  BSYNC B2 ;  /* 0x0000000000027941 */ /* 0x000fea0003800000 */
.L_x_1315:
[----:B------:R-:W2:Y:S01]  /*12ef0*/  LDL.LU R10, [R1] ;  /* 0x00000000010a7983 */ /* 0x000ea20000300800 */
        /* <DEDUP_REMOVED lines=9> */
[----:B--2---:R-:W-:-:S11]  /*12f90*/  IMAD.SHL.U32 R10, R10, 0x40, RZ ;  /* 0x000000400a0a7824 */ /* 0x004fd600078e00ff */
.L_x_1317:
        /* <DEDUP_REMOVED lines=15> */
.L_x_1318:
        /* <DEDUP_REMOVED lines=15> */
.L_x_1319:
        /* <DEDUP_REMOVED lines=15> */
.L_x_1320:
        /* <DEDUP_REMOVED lines=12> */
.L_x_1303:
[----:B------:R-:W-:Y:S05]  /*13330*/  BSYNC B1 ;  /* 0x0000000000017941 */ /* 0x000fea0003800000 */
.L_x_1302:
[----:B------:R-:W-:Y:S01]  /*13340*/  VIADD R18, R0, 0x1 ;  /* 0x0000000100127836 */ /* 0x000fe20000000000 */
[----:B------:R-:W-:Y:S01]  /*13350*/  LOP3.LUT P1, RZ, R19, 0x2, RZ, 0xc0, !PT ;  /* 0x0000000213ff7812 */ /* 0x000fe2000782c0ff */
[----:B------:R-:W-:Y:S01]  /*13360*/  BSSY B1, `(.L_x_1321) ;  /* 0x00000cf000017945 */ /* 0x000fe20003800000 */
[----:B0-----:R-:W-:Y:S02]  /*13370*/  VIADD R7, R4, 0xffffffff ;  /* 0xffffffff04077836 */ /* 0x001fe40000000000 */
[----:B------:R-:W-:-:S04]  /*13380*/  ISETP.NE.AND P0, PT, R18, 0x2, PT ;  /* 0x000000021200780c */ /* 0x000fc80003f05270 */
[----:B------:R-:W-:Y:S02]  /*13390*/  SEL R2, RZ, 0x1, P0 ;  /* 0x00000001ff027807 */ /* 0x000fe40000000000 */
[----:B------:R-:W-:Y:S02]  /*133a0*/  SEL R18, R18, RZ, P0 ;  /* 0x000000ff12127207 */ /* 0x000fe40000000000 */
[----:B------:R-:W-:-:S05]  /*133b0*/  LOP3.LUT R11, R5, R2, RZ, 0x3c, !PT ;  /* 0x00000002050b7212 */ /* 0x000fca00078e3cff */
[----:B------:R0:W-:Y:S01]  /*133c0*/  STL [R1+0x8], R11 ;  /* 0x0000080b01007387 */ /* 0x0001e20000100800 */
[----:B------:R-:W-:Y:S05]  /*133d0*/  @!P1 BRA `(.L_x_1322) ;  /* 0x0000000c001c9947 */ /* 0x000fea0003800000 */
[----:B------:R-:W-:Y:S01]  /*133e0*/  LOP3.LUT P1, RZ, R19, 0x1, RZ, 0xc0, !PT ;  /* 0x0000000113ff7812 */ /* 0x000fe2000782c0ff */
[----:B-1----:R-:W-:-:S12]  /*133f0*/  IMAD.MOV.U32 R10, RZ, RZ, R7 ;  /* 0x000000ffff0a7224 */ /* 0x002fd800078e0007 */
[----:B------:R-:W-:Y:S05]  /*13400*/  @!P1 BRA `(.L_x_1323) ;  /* 0x0000000000549947 */ /* 0x000fea0003800000 */
[----:B------:R-:W2:Y:S01]  /*13410*/  LDL R13, [R1+0xc] ;  /* 0x00000c00010d7983 */ /* 0x000ea20000100800 */
[----:B------:R-:W1:Y:S01]  /*13420*/  LDC R9, c[0x0][0x43c] ;  /* 0x00010f00ff097b82 */ /* 0x000e620000000800 */
        /* <DEDUP_REMOVED lines=19> */
.L_x_1323:
[----:B------:R-:W-:Y:S01]  /*13560*/  IMAD R2, R18, 0x8, R17 ;  /* 0x0000000812027824 */ /* 0x000fe200078e0211 */
[----:B------:R-:W-:Y:S01]  /*13570*/  SHF.L.U32 R3, R11, 0x1f, RZ ;  /* 0x0000001f0b037819 */ /* 0x000fe200000006ff */
[----:B------:R-:W-:Y:S03]  /*13580*/  BSSY B2, `(.L_x_1324) ;  /* 0x0000003000027945 */ /* 0x000fe60003800000 */
[----:B------:R-:W2:Y:S02]  /*13590*/  SYNCS.PHASECHK.TRANS64.TRYWAIT P0, [R2+URZ+0x30840], R3 ;  /* 0x03084003020075a7 */ /* 0x000ea4000800017f */
[----:B--2---:R-:W-:Y:S05]  /*135a0*/  @!P0 BRA `(.L_x_1325) ;  /* 0x0000002800948947 */ /* 0x004fea0003800000 */
.L_x_1398:
[----:B------:R-:W-:Y:S05]  /*135b0*/  BSYNC B2 ;  /* 0x0000000000027941 */ /* 0x000fea0003800000 */
.L_x_1324:
        /* <DEDUP_REMOVED lines=12> */
.L_x_1327:
[----:B------:R-:W-:Y:S05]  /*13680*/  BSYNC B2 ;  /* 0x0000000000027941 */ /* 0x000fea0003800000 */
.L_x_1326:
[----:B------:R-:W-:Y:S01]  /*13690*/  IMAD.MOV.U32 R14, RZ, RZ, RZ ;  /* 0x000000ffff0e7224 */ /* 0x000fe200078e00ff */
[----:B------:R-:W-:Y:S01]  /*136a0*/  UIADD3 UR4, UP0, UR38, 0x370, URZ ;  /* 0x0000037026047890 */ /* 0x000fe2000ff1e03f */
[C---:B--2---:R-:W-:Y:S01]  /*136b0*/  IMAD R3, R18.reuse, 0x8, R6 ;  /* 0x0000000812037824 */ /* 0x044fe200078e0206 */
[----:B------:R-:W-:Y:S01]  /*136c0*/  PLOP3.LUT P0, PT, PT, PT, PT, 0x80, 0x0 ;  /* 0x000000000000781c */ /* 0x000fe20003f0f070 */
[----:B------:R-:W-:Y:S01]  /*136d0*/  IMAD R9, R18, 0x8000, R17 ;  /* 0x0000800012097824 */ /* 0x000fe200078e0211 */
[----:B------:R-:W-:Y:S01]  /*136e0*/  R2UR UR10, R14 ;  /* 0x000000000e0a72ca */ /* 0x000fe200000e0000 */
[----:B------:R-:W-:Y:S01]  /*136f0*/  VIADD R3, R3, 0x30 ;  /* 0x0000003003037836 */ /* 0x000fe20000000000 */
[----:B------:R-:W-:Y:S01]  /*13700*/  UIADD3.X UR5, URZ, UR39, URZ, UP0, !UPT ;  /* 0x000000273f057290 */ /* 0x000fe200087fe43f */
[----:B------:R-:W-:Y:S01]  /*13710*/  IMAD.SHL.U32 R2, R10, 0x40, RZ ;  /* 0x000000400a027824 */ /* 0x000fe200078e00ff */
[----:B------:R-:W-:Y:S01]  /*13720*/  UMOV UR6, 0x0 ;  /* 0x0000000000067882 */ /* 0x000fe20000000000 */
[----:B0-----:R-:W-:Y:S01]  /*13730*/  VIADD R11, R9, 0x20400 ;  /* 0x00020400090b7836 */ /* 0x001fe20000000000 */
[----:B------:R-:W-:-:S09]  /*13740*/  UMOV UR7, 0x14f00000 ;  /* 0x14f0000000077882 */ /* 0x000fd20000000000 */
.L_x_1328:
        /* <DEDUP_REMOVED lines=16> */
.L_x_1329:
        /* <DEDUP_REMOVED lines=16> */
.L_x_1330:
        /* <DEDUP_REMOVED lines=16> */
.L_x_1331:
        /* <DEDUP_REMOVED lines=15> */
.L_x_1399:
[----:B------:R-:W-:Y:S05]  /*13b40*/  BSYNC B2 ;  /* 0x0000000000027941 */ /* 0x000fea0003800000 */
.L_x_1332:
[----:B------:R-:W-:Y:S01]  /*13b50*/  BSSY B2, `(.L_x_1334) ;  /* 0x000000b000027945 */ /* 0x000fe20003800000 */
[----:B------:R-:W-:Y:S02]  /*13b60*/  IMAD.MOV.U32 R12, RZ, RZ, 0x0 ;  /* 0x00000000ff0c7424 */ /* 0x000fe400078e00ff */
[----:B------:R-:W-:Y:S01]  /*13b70*/  IMAD.MOV.U32 R13, RZ, RZ, 0x14f00000 ;  /* 0x14f00000ff0d7424 */ /* 0x000fe200078e00ff */
[----:B------:R-:W-:Y:S06]  /*13b80*/  @P1 BRA `(.L_x_1335) ;  /* 0x00000000001c1947 */ /* 0x000fec0003800000 */
[----:B------:R-:W1:Y:S02]  /*13b90*/  S2R R3, SR_TID.X ;  /* 0x0000000000037919 */ /* 0x000e640000002100 */
[----:B-1----:R-:W-:Y:S01]  /*13ba0*/  LOP3.LUT R9, R3, 0x1f, RZ, 0xc0, !PT ;  /* 0x0000001f03097812 */ /* 0x002fe200078ec0ff */
[----:B------:R-:W-:-:S03]  /*13bb0*/  IMAD.MOV.U32 R3, RZ, RZ, 0x8000 ;  /* 0x00008000ff037424 */ /* 0x000fc600078e00ff */
[----:B------:R-:W-:Y:S01]  /*13bc0*/  ISETP.NE.AND P0, PT, R9, RZ, PT ;  /* 0x000000ff0900720c */ /* 0x000fe20003f05270 */
[----:B------:R1:W-:-:S12]  /*13bd0*/  SYNCS.ARRIVE.TRANS64 RZ, [R2+URZ+0x50], R3 ;  /* 0x0000500302ff79a7 */ /* 0x0003d8000800003f */
[----:B-1----:R-:W-:Y:S05]  /*13be0*/  @!P0 BRA `(.L_x_1335) ;  /* 0x0000000000048947 */ /* 0x002fea0003800000 */
[----:B------:R-:W-:Y:S01]  /*13bf0*/  BPT.TRAP 0x1 ;  /* 0x000000040000795c */ /* 0x000fe20000300000 */
.L_x_1335:
[----:B------:R-:W-:Y:S05]  /*13c00*/  BSYNC B2 ;  /* 0x0000000000027941 */ /* 0x000fea0003800000 */
.L_x_1334:
[----:B------:R-:W2:Y:S01]  /*13c10*/  LDL.LU R3, [R1] ;  /* 0x0000000001037983 */ /* 0x000ea20000300800 */
[----:B------:R-:W-:Y:S01]  /*13c20*/  R2UR UR10, R14 ;  /* 0x000000000e0a72ca */ /* 0x000fe200000e0000 */
[----:B------:R-:W-:Y:S01]  /*13c30*/  IMAD R0, R0, 0x8000, R17 ;  /* 0x0000800000007824 */ /* 0x000fe200078e0211 */
[----:B------:R-:W-:Y:S01]  /*13c40*/  R2UR UR6, R12 ;  /* 0x000000000c0672ca */ /* 0x000fe200000e0000 */
[----:B------:R-:W-:Y:S01]  /*13c50*/  UIADD3 UR4, UP0, UR38, 0x470, URZ ;  /* 0x0000047026047890 */ /* 0x000fe2000ff1e03f */
[----:B------:R-:W-:Y:S01]  /*13c60*/  R2UR UR7, R13 ;  /* 0x000000000d0772ca */ /* 0x000fe200000e0000 */
[----:B0-----:R-:W-:Y:S01]  /*13c70*/  VIADD R2, R2, 0x50 ;  /* 0x0000005002027836 */ /* 0x001fe20000000000 */
[----:B------:R-:W-:Y:S01]  /*13c80*/  PLOP3.LUT P0, PT, PT, PT, PT, 0x80, 0x0 ;  /* 0x000000000000781c */ /* 0x000fe20003f0f070 */
[----:B------:R-:W-:Y:S01]  /*13c90*/  VIADD R5, R0, 0x400 ;  /* 0x0000040000057836 */ /* 0x000fe20000000000 */
[----:B------:R-:W-:Y:S01]  /*13ca0*/  UIADD3.X UR5, URZ, UR39, URZ, UP0, !UPT ;  /* 0x000000273f057290 */ /* 0x000fe200087fe43f */
[----:B--2---:R-:W-:-:S11]  /*13cb0*/  IMAD.SHL.U32 R3, R3, 0x40, RZ ;  /* 0x0000004003037824 */ /* 0x004fd600078e00ff */
.L_x_1336:
        /* <DEDUP_REMOVED lines=15> */
.L_x_1337:
        /* <DEDUP_REMOVED lines=15> */
.L_x_1338:
        /* <DEDUP_REMOVED lines=15> */
.L_x_1339:
        /* <DEDUP_REMOVED lines=12> */
.L_x_1322:
[----:B------:R-:W-:Y:S05]  /*14050*/  BSYNC B1 ;  /* 0x0000000000017941 */ /* 0x000fea0003800000 */
.L_x_1321:
[----:B------:R-:W-:Y:S01]  /*14060*/  ISETP.GT.AND P0, PT, R7, UR40, PT ;  /* 0x0000002807007c0c */ /* 0x000fe2000bf04270 */
[----:B------:R-:W-:-:S12]  /*14070*/  VIADD R4, R4, 0xfffffffe ;  /* 0xfffffffe04047836 */ /* 0x000fd80000000000 */
[----:B------:R-:W-:Y:S05]  /*14080*/  @P0 BRA `(.L_x_1340) ;  /* 0xffffffe400640947 */ /* 0x000fea000383ffff */
.L_x_1301:
[----:B------:R-:W-:Y:S05]  /*14090*/  BSYNC B0 ;  /* 0x0000000000007941 */ /* 0x000fea0003800000 */
.L_x_1280:
[----:B0-----:R-:W0:Y:S01]  /*140a0*/  S2R R0, SR_TID.X ;  /* 0x0000000000007919 */ /* 0x001e220000002100 */
[----:B------:R-:W-:Y:S01]  /*140b0*/  BSSY B0, `(.L_x_1341) ;  /* 0x0000012000007945 */ /* 0x000fe20003800000 */
[----:B0-----:R-:W-:-:S04]  /*140c0*/  LOP3.LUT R6, R0, 0x7f, RZ, 0xc0, !PT ;  /* 0x0000007f00067812 */ /* 0x001fc800078ec0ff */
[----:B------:R-:W-:-:S13]  /*140d0*/  ISETP.NE.AND P1, PT, R6, RZ, PT ;  /* 0x000000ff0600720c */ /* 0x000fda0003f25270 */
[----:B------:R-:W-:Y:S05]  /*140e0*/  @P1 BRA `(.L_x_1342) ;  /* 0x0000000000381947 */ /* 0x000fea0003800000 */
[----:B------:R-:W0:Y:S01]  /*140f0*/  S2R R3, SR_LANEID ;  /* 0x0000000000037919 */ /* 0x000e220000000000 */
[----:B------:R-:W-:Y:S01]  /*14100*/  VOTEU.ANY UR4, UPT, PT ;  /* 0x0000000000047886 */ /* 0x000fe200038e0100 */
[----:B------:R-:W3:Y:S01]  /*14110*/  LDC.64 R4, c[0x0][0xc80] ;  /* 0x00032000ff047b82 */ /* 0x000ee20000000a00 */
[----:B------:R-:W0:Y:S01]  /*14120*/  FLO.U32 R0, UR4 ;  /* 0x0000000400007d00 */ /* 0x000e2200080e0000 */
[----:B------:R-:W-:-:S07]  /*14130*/  ULDC.64 UR6, c[0x0][0x208] ;  /* 0x0000820000067ab9 */ /* 0x000fce0000000a00 */
[----:B------:R-:W3:Y:S01]  /*14140*/  POPC R2, UR4 ;  /* 0x0000000400027d09 */ /* 0x000ee20008000000 */
[----:B0-----:R-:W-:-:S13]  /*14150*/  ISETP.EQ.U32.AND P0, PT, R0, R3, PT ;  /* 0x000000030000720c */ /* 0x001fda0003f02070 */
[----:B---3--:R-:W3:Y:S01]  /*14160*/  @P0 ATOMG.E.ADD.STRONG.GPU PT, R5, desc[UR6][R4.64], R2 ;  /* 0x00000002040509a8 */ /* 0x008ee200081ee1c6 */
[----:B------:R-:W0:Y:S02]  /*14170*/  S2R R3, SR_LTMASK ;  /* 0x0000000000037919 */ /* 0x000e240000003900 */
[----:B0-----:R-:W-:-:S06]  /*14180*/  LOP3.LUT R3, R3, UR4, RZ, 0xc0, !PT ;  /* 0x0000000403037c12 */ /* 0x001fcc000f8ec0ff */
[----:B------:R-:W0:Y:S01]  /*14190*/  POPC R3, R3 ;  /* 0x0000000300037309 */ /* 0x000e220000000000 */
[----:B---3--:R-:W0:Y:S02]  /*141a0*/  SHFL.IDX PT, R0, R5, R0, 0x1f ;  /* 0x00001f0005007589 */ /* 0x008e2400000e0000 */
[----:B0-----:R-:W-:-:S05]  /*141b0*/  IADD3 R0, R0, UR44, R3 ;  /* 0x0000002c00007c10 */ /* 0x001fca000fffe003 */
[----:B------:R0:W-:Y:S02]  /*141c0*/  STL [R1+0x14], R0 ;  /* 0x0000140001007387 */ /* 0x0001e40000100800 */
.L_x_1342:
[----:B------:R-:W-:Y:S05]  /*141d0*/  BSYNC B0 ;  /* 0x0000000000007941 */ /* 0x000fea0003800000 */
.L_x_1341:
[----:B------:R-:W-:Y:S01]  /*141e0*/  LOP3.LUT P0, RZ, R19, 0x2, RZ, 0xc0, !PT ;  /* 0x0000000213ff7812 */ /* 0x000fe2000780c0ff */
[----:B------:R-:W-:-:S12]  /*141f0*/  BSSY B0, `(.L_x_1343) ;  /* 0x0000056000007945 */ /* 0x000fd80003800000 */
[----:B------:R-:W-:Y:S05]  /*14200*/  @!P0 BRA `(.L_x_1344) ;  /* 0x0000000400508947 */ /* 0x000fea0003800000 */
[----:B------:R-:W3:Y:S01]  /*14210*/  LDL R2, [R1+0x8] ;  /* 0x0000080001027983 */ /* 0x000ee20000100800 */
[----:B0-----:R-:W-:Y:S01]  /*14220*/  IMAD R0, R18, 0x8, R17 ;  /* 0x0000000812007824 */ /* 0x001fe200078e0211 */
[----:B------:R-:W-:Y:S01]  /*14230*/  BSSY B1, `(.L_x_1345) ;  /* 0x0000005000017945 */ /* 0x000fe20003800000 */
[----:B------:R-:W-:Y:S02]  /*14240*/  ISETP.NE.AND P2, PT, R6, RZ, PT ;  /* 0x000000ff0600720c */ /* 0x000fe40003f45270 */
[----:B---3--:R-:W-:-:S04]  /*14250*/  SHF.L.U32 R3, R2, 0x1f, RZ ;  /* 0x0000001f02037819 */ /* 0x008fc800000006ff */
[----:B------:R-:W0:Y:S02]  /*14260*/  SYNCS.PHASECHK.TRANS64.TRYWAIT P0, [R0+URZ+0x30860], R3 ;  /* 0x03086003000075a7 */ /* 0x000e24000800017f */
[----:B0-----:R-:W-:Y:S05]  /*14270*/  @!P0 BRA `(.L_x_1346) ;  /* 0x0000001c00888947 */ /* 0x001fea0003800000 */
.L_x_1400:
[----:B------:R-:W-:Y:S05]  /*14280*/  BSYNC B1 ;  /* 0x0000000000017941 */ /* 0x000fea0003800000 */
.L_x_1345:
[----:B------:R-:W-:Y:S04]  /*14290*/  BSSY B1, `(.L_x_1347) ;  /* 0x0000009000017945 */ /* 0x000fe80003800000 */
[----:B------:R-:W-:Y:S05]  /*142a0*/  @P2 BRA `(.L_x_1348) ;  /* 0x00000000001c2947 */ /* 0x000fea0003800000 */
[----:B------:R-:W3:Y:S01]  /*142b0*/  S2R R2, SR_TID.X ;  /* 0x0000000000027919 */ /* 0x000ee20000002100 */
[----:B0-----:R-:W-:-:S04]  /*142c0*/  IMAD.MOV.U32 R3, RZ, RZ, 0x8000 ;  /* 0x00008000ff037424 */ /* 0x001fc800078e00ff */
[----:B------:R4:W-:Y:S01]  /*142d0*/  SYNCS.ARRIVE.TRANS64 RZ, [R0+URZ+0x30850], R3 ;  /* 0x0308500300ff79a7 */ /* 0x0009e2000800003f */
[----:B---3--:R-:W-:-:S04]  /*142e0*/  LOP3.LUT R2, R2, 0x1f, RZ, 0xc0, !PT ;  /* 0x0000001f02027812 */ /* 0x008fc800078ec0ff */
[----:B------:R-:W-:-:S13]  /*142f0*/  ISETP.NE.AND P0, PT, R2, RZ, PT ;  /* 0x000000ff0200720c */ /* 0x000fda0003f05270 */
[----:B----4-:R-:W-:Y:S05]  /*14300*/  @!P0 BRA `(.L_x_1348) ;  /* 0x0000000000048947 */ /* 0x010fea0003800000 */
[----:B------:R-:W-:Y:S01]  /*14310*/  BPT.TRAP 0x1 ;  /* 0x000000040000795c */ /* 0x000fe20000300000 */
.L_x_1348:
[----:B------:R-:W-:Y:S05]  /*14320*/  BSYNC B1 ;  /* 0x0000000000017941 */ /* 0x000fea0003800000 */
.L_x_1347:
[----:B------:R-:W3:Y:S01]  /*14330*/  LDL.LU R2, [R1] ;  /* 0x0000000001027983 */ /* 0x000ee20000300800 */
[----:B------:R-:W-:Y:S01]  /*14340*/  UIADD3 UR4, UP0, UR38, 0x470, URZ ;  /* 0x0000047026047890 */ /* 0x000fe2000ff1e03f */
[----:B------:R-:W-:Y:S01]  /*14350*/  PLOP3.LUT P0, PT, PT, PT, PT, 0x80, 0x0 ;  /* 0x000000000000781c */ /* 0x000fe20003f0f070 */
[----:B0-----:R-:W-:Y:S01]  /*14360*/  VIADD R0, R0, 0x30850 ;  /* 0x0003085000007836 */ /* 0x001fe20000000000 */
[----:B------:R-:W-:Y:S01]  /*14370*/  UMOV UR6, 0x0 ;  /* 0x0000000000067882 */ /* 0x000fe20000000000 */
[----:B------:R-:W-:Y:S01]  /*14380*/  UIADD3.X UR5, URZ, UR39, URZ, UP0, !UPT ;  /* 0x000000273f057290 */ /* 0x000fe200087fe43f */
[----:B------:R-:W-:Y:S01]  /*14390*/  UMOV UR7, 0x14f00000 ;  /* 0x14f0000000077882 */ /* 0x000fe20000000000 */
[----:B------:R-:W-:Y:S01]  /*143a0*/  UMOV UR10, URZ ;  /* 0x0000003f000a7c82 */ /* 0x000fe20008000000 */
[----:B---3--:R-:W-:Y:S02]  /*143b0*/  IMAD.SHL.U32 R3, R2, 0x40, RZ ;  /* 0x0000004002037824 */ /* 0x008fe400078e00ff */
[----:B------:R-:W-:-:S04]  /*143c0*/  IMAD R2, R18, 0x8000, R17 ;  /* 0x0000800012027824 */ /* 0x000fc800078e0211 */
[----:B------:R-:W-:-:S07]  /*143d0*/  VIADD R4, R2, 0x400 ;  /* 0x0000040002047836 */ /* 0x000fce0000000000 */
.L_x_1349:
        /* <DEDUP_REMOVED lines=15> */
.L_x_1350:
        /* <DEDUP_REMOVED lines=15> */
.L_x_1351:
        /* <DEDUP_REMOVED lines=15> */
.L_x_1352:
        /* <DEDUP_REMOVED lines=9> */
[----:B---3--:R-:W-:Y:S05]  /*14740*/  @P0 BRA.U.ANY `(.L_x_1352) ;  /* 0xfffffffd00d80947 */ /* 0x008fea000393ffff */
.L_x_1344:
[----:B------:R-:W-:Y:S05]  /*14750*/  BSYNC B0 ;  /* 0x0000000000007941 */ /* 0x000fea0003800000 */
.L_x_1343:
[----:B------:R-:W3:Y:S01]  /*14760*/  LDL.LU R4, [R1+0x8] ;  /* 0x0000080001047983 */ /* 0x000ee20000300800 */
[----:B------:R-:W-:-:S05]  /*14770*/  VIADD R18, R18, 0x1 ;  /* 0x0000000112127836 */ /* 0x000fca0000000000 */
[----:B------:R-:W-:-:S04]  /*14780*/  ISETP.NE.AND P0, PT, R18, 0x2, PT ;  /* 0x000000021200780c */ /* 0x000fc80003f05270 */
[----:B0-----:R-:W-:Y:S02]  /*14790*/  SEL R0, RZ, 0x1, P0 ;  /* 0x00000001ff007807 */ /* 0x001fe40000000000 */
[----:B------:R-:W-:Y:S02]  /*147a0*/  SEL R18, R18, RZ, P0 ;  /* 0x000000ff12127207 */ /* 0x000fe40000000000 */
[----:B---3--:R-:W-:-:S05]  /*147b0*/  LOP3.LUT R4, R4, R0, RZ, 0x3c, !PT ;  /* 0x0000000004047212 */ /* 0x008fca00078e3cff */
[----:B------:R0:W-:Y:S02]  /*147c0*/  STL [R1+0x8], R4 ;  /* 0x0000080401007387 */ /* 0x0001e40000100800 */
.L_x_1260:
[----:B------:R-:W-:Y:S05]  /*147d0*/  BSYNC B7 ;  /* 0x0000000000077941 */ /* 0x000fea0003800000 */
.L_x_1258:
[----:B------:R4:W5:Y:S01]  /*147e0*/  LDL R2, [R1+0x14] ;  /* 0x0000140001027983 */ /* 0x0009620000100800 */
[----:B------:R-:W-:-:S13]  /*147f0*/  LOP3.LUT P0, RZ, R19, 0x4, RZ, 0xc0, !PT ;  /* 0x0000000413ff7812 */ /* 0x000fda000780c0ff */
[----:B----4-:R-:W-:Y:S05]  /*14800*/  @!P0 BRA `(.L_x_1353) ;  /* 0x0000000000288947 */ /* 0x010fea0003800000 */
[----:B------:R-:W-:Y:S05]  /*14810*/  WARPSYNC.ALL ;  /* 0x0000000000007948 */ /* 0x000fea0003800000 */
[----:B------:R-:W4:Y:S08]  /*14820*/  S2UR UR5, SR_CgaCtaId ;  /* 0x00000000000579c3 */ /* 0x000f300000008800 */
[----:B------:R-:W-:Y:S06]  /*14830*/  BAR.SYNC.DEFER_BLOCKING 0x5, 0x180 ;  /* 0x0146000000007b1d */ /* 0x000fec0000010000 */
[----:B------:R-:W-:-:S02]  /*14840*/  UMOV UR4, 0x400 ;  /* 0x0000040000047882 */ /* 0x000fc40000000000 */
[----:B----4-:R-:W-:-:S06]  /*14850*/  ULEA UR4, UR5, UR4, 0x18 ;  /* 0x0000000405047291 */ /* 0x010fcc000f8ec03f */
[----:B------:R-:W-:-:S05]  /*14860*/  IMAD.U32 R17, RZ, RZ, UR4 ;  /* 0x00000004ff117e24 */ /* 0x000fca000f8e00ff */
[----:B-----5:R-:W4:Y:S04]  /*14870*/  LDS R2, [R17+0x308d0] ;  /* 0x0308d00011027984 */ /* 0x020f280000000800 */
[----:B----4-:R4:W-:Y:S01]  /*14880*/  STL [R1+0x14], R2 ;  /* 0x0000140201007387 */ /* 0x0109e20000100800 */
[----:B------:R-:W-:Y:S06]  /*14890*/  BAR.ARV 0x4, 0x180 ;  /* 0x0106000000007b1d */ /* 0x000fec0000002000 */
[----:B------:R-:W-:Y:S05]  /*148a0*/  BRA `(.L_x_1354) ;  /* 0x00000000002c7947 */ /* 0x000fea0003800000 */
.L_x_1353:
[----:B------:R-:W-:-:S03]  /*148b0*/  UMOV UR4, 0xffffffff ;  /* 0xffffffff00047882 */ /* 0x000fc60000000000 */
[----:B------:R-:W-:Y:S05]  /*148c0*/  BRA.DIV UR4, `(.L_x_1355) ;  /* 0x0000001a04087947 */ /* 0x000fea000b800000 */
[----:B-----5:R4:W0:Y:S02]  /*148d0*/  SHFL.IDX PT, R14, R2, RZ, 0x1f ;  /* 0x00001fff020e7589 */ /* 0x02082400000e0000 */
.L_x_1403:
[----:B------:R-:W5:Y:S01]  /*148e0*/  @!P1 S2R R3, SR_CgaCtaId ;  /* 0x0000000000039919 */ /* 0x000f620000008800 */
[----:B------:R-:W-:Y:S05]  /*148f0*/  WARPSYNC.ALL ;  /* 0x0000000000007948 */ /* 0x000fea0003800000 */
[----:B------:R-:W-:Y:S01]  /*14900*/  BAR.SYNC.DEFER_BLOCKING 0x4, 0x180 ;  /* 0x0106000000007b1d */ /* 0x000fe20000010000 */
[----:B---3--:R-:W-:-:S05]  /*14910*/  @!P1 MOV R0, 0x400 ;  /* 0x0000040000009802 */ /* 0x008fca0000000f00 */
[----:B0-----:R0:W-:Y:S01]  /*14920*/  STL [R1+0x14], R14 ;  /* 0x0000140e01007387 */ /* 0x0011e20000100800 */
[----:B-----5:R-:W-:-:S05]  /*14930*/  @!P1 LEA R17, R3, R0, 0x18 ;  /* 0x0000000003119211 */ /* 0x020fca00078ec0ff */
[----:B------:R0:W-:Y:S01]  /*14940*/  @!P1 STS [R17+0x308d0], R2 ;  /* 0x0308d00211009388 */ /* 0x0001e20000000800 */
[----:B------:R-:W-:Y:S06]  /*14950*/  BAR.ARV 0x5, 0x180 ;  /* 0x0146000000007b1d */ /* 0x000fec0000002000 */
.L_x_1354:
[----:B---3--:R-:W3:Y:S01]  /*14960*/  LDL R0, [R1+0x14] ;  /* 0x0000140001007983 */ /* 0x008ee20000100800 */
[----:B------:R-:W-:Y:S02]  /*14970*/  ULDC UR4, c[0x0][0xc38] ;  /* 0x00030e0000047ab9 */ /* 0x000fe40000000800 */
[----:B---3--:R-:W-:-:S13]  /*14980*/  ISETP.GE.AND P0, PT, R0, UR4, PT ;  /* 0x0000000400007c0c */ /* 0x008fda000bf06270 */
[----:B------:R-:W-:Y:S05]  /*14990*/  @!P0 BRA `(.L_x_1356) ;  /* 0xffffffa800f88947 */ /* 0x000fea000383ffff */
.L_x_1249:
[----:B0-----:R-:W3:Y:S01]  /*149a0*/  LDL.LU R0, [R1+0x18] ;  /* 0x0000180001007983 */ /* 0x001ee20000300800 */
[----:B------:R-:W-:Y:S01]  /*149b0*/  BSSY B0, `(.L_x_1357) ;  /* 0x000000b000007945 */ /* 0x000fe20003800000 */
[----:B------:R-:W0:Y:S01]  /*149c0*/  S2R R5, SR_CgaCtaId ;  /* 0x0000000000057919 */ /* 0x000e220000008800 */
[----:B---3--:R-:W-:-:S05]  /*149d0*/  VIADD R0, R0, 0x1 ;  /* 0x0000000100007836 */ /* 0x008fca0000000000 */
[----:B----4-:R-:W-:-:S04]  /*149e0*/  LEA.HI R2, R0, R0, RZ, 0x1 ;  /* 0x0000000000027211 */ /* 0x010fc800078f08ff */
[----:B------:R-:W-:-:S05]  /*149f0*/  LOP3.LUT R3, R2, 0xfffffffe, RZ, 0xc0, !PT ;  /* 0xfffffffe02037812 */ /* 0x000fca00078ec0ff */
[----:B------:R-:W-:Y:S01]  /*14a00*/  IMAD.IADD R3, R0, 0x1, -R3 ;  /* 0x0000000100037824 */ /* 0x000fe200078e0a03 */
[----:B------:R-:W-:-:S04]  /*14a10*/  MOV R0, 0x400 ;  /* 0x0000040000007802 */ /* 0x000fc80000000f00 */
[----:B0-----:R-:W-:Y:S02]  /*14a20*/  LEA R0, R5, R0, 0x18 ;  /* 0x0000000005007211 */ /* 0x001fe400078ec0ff */
[----:B------:R-:W-:-:S04]  /*14a30*/  SHF.L.U32 R3, R3, 0x1f, RZ ;  /* 0x0000001f03037819 */ /* 0x000fc800000006ff */
[----:B------:R-:W0:Y:S02]  /*14a40*/  SYNCS.PHASECHK.TRANS64.TRYWAIT P0, [R0+URZ+0x30820], R3 ;  /* 0x03082003000075a7 */ /* 0x000e24000800017f */
[----:B0-----:R-:W-:Y:S05]  /*14a50*/  @!P0 BRA `(.L_x_1358) ;  /* 0x0000001400cc8947 */ /* 0x001fea0003800000 */
.L_x_1404:
[----:B------:R-:W-:Y:S05]  /*14a60*/  BSYNC B0 ;  /* 0x0000000000007941 */ /* 0x000fea0003800000 */
.L_x_1357:
[----:B------:R-:W-:-:S03]  /*14a70*/  UMOV UR4, 0xffffffff ;  /* 0xffffffff00047882 */ /* 0x000fc60000000000 */
[----:B------:R-:W-:Y:S05]  /*14a80*/  BRA.DIV UR4, `(.L_x_1359) ;  /* 0x0000001604d47947 */ /* 0x000fea000b800000 */
[----:B------:R-:W3:Y:S02]  /*14a90*/  S2R R2, SR_TID.X ;  /* 0x0000000000027919 */ /* 0x000ee40000002100 */
[----:B---3--:R-:W-:-:S04]  /*14aa0*/  SHF.R.U32.HI R2, RZ, 0x5, R2 ;  /* 0x00000005ff027819 */ /* 0x008fc80000011602 */
[----:B------:R-:W-:-:S05]  /*14ab0*/  LOP3.LUT R2, R2, 0x3, RZ, 0xc0, !PT ;  /* 0x0000000302027812 */ /* 0x000fca00078ec0ff */
[----:B------:R3:W4:Y:S02]  /*14ac0*/  SHFL.IDX PT, R14, R2, RZ, 0x1f ;  /* 0x00001fff020e7589 */ /* 0x00072400000e0000 */
.L_x_1407:
[----:B----4-:R-:W-:Y:S01]  /*14ad0*/  ISETP.NE.AND P0, PT, R14, RZ, PT ;  /* 0x000000ff0e00720c */ /* 0x010fe20003f05270 */
[----:B------:R-:W-:-:S12]  /*14ae0*/  BSSY B0, `(.L_x_1360) ;  /* 0x0000027000007945 */ /* 0x000fd80003800000 */
[----:B------:R-:W-:Y:S05]  /*14af0*/  @P0 BRA `(.L_x_1361) ;  /* 0x0000000000940947 */ /* 0x000fea0003800000 */
[----:B------:R-:W-:-:S03]  /*14b00*/  UMOV UR4, 0xffffffff ;  /* 0xffffffff00047882 */ /* 0x000fc60000000000 */
[----:B------:R-:W-:Y:S05]  /*14b10*/  BRA.DIV UR4, `(.L_x_1362) ;  /* 0x0000001604e47947 */ /* 0x000fea000b800000 */
[----:B------:R-:W-:-:S13]  /*14b20*/  ELECT P6, URZ, PT ;  /* 0x00000000003f782f */ /* 0x000fda00038c0000 */
.L_x_1410:
        /* <DEDUP_REMOVED lines=8> */
.L_x_1363:
[----:B------:R-:W3:Y:S01]  /*14bb0*/  LDL.LU R7, [R1+0x8] ;  /* 0x0000080001077983 */ /* 0x000ee20000300800 */
[----:B0-----:R-:W-:Y:S02]  /*14bc0*/  VIADD R3, R0, 0x30840 ;  /* 0x0003084000037836 */ /* 0x001fe40000000000 */
[C---:B------:R-:W-:Y:S02]  /*14bd0*/  VIADD R2, R18.reuse, 0x1 ;  /* 0x0000000112027836 */ /* 0x040fe40000000000 */
[----:B------:R-:W-:-:S03]  /*14be0*/  IMAD R6, R18, 0x8, R3 ;  /* 0x0000000812067824 */ /* 0x000fc600078e0203 */
[----:B------:R-:W-:-:S04]  /*14bf0*/  ISETP.NE.AND P1, PT, R2, 0x2, PT ;  /* 0x000000020200780c */ /* 0x000fc80003f25270 */
[----:B------:R-:W-:Y:S02]  /*14c00*/  SEL R4, RZ, 0x1, P1 ;  /* 0x00000001ff047807 */ /* 0x000fe40000800000 */
[C---:B---3--:R-:W-:Y:S02]  /*14c10*/  SHF.L.U32 R5, R7.reuse, 0x1f, RZ ;  /* 0x0000001f07057819 */ /* 0x048fe400000006ff */
[----:B------:R-:W-:Y:S02]  /*14c20*/  LOP3.LUT R7, R7, R4, RZ, 0x3c, !PT ;  /* 0x0000000407077212 */ /* 0x000fe400078e3cff */
[----:B------:R-:W0:Y:S01]  /*14c30*/  SYNCS.PHASECHK.TRANS64.TRYWAIT P0, [R6+URZ], R5 ;  /* 0x00000005060075a7 */ /* 0x000e22000800017f */
[----:B------:R-:W-:Y:S02]  /*14c40*/  SEL R4, R2, RZ, P1 ;  /* 0x000000ff02047207 */ /* 0x000fe40000800000 */
[----:B------:R-:W-:-:S03]  /*14c50*/  SHF.L.U32 R2, R7, 0x1f, RZ ;  /* 0x0000001f07027819 */ /* 0x000fc600000006ff */
[----:B------:R-:W-:Y:S01]  /*14c60*/  IMAD R3, R4, 0x8, R3 ;  /* 0x0000000804037824 */ /* 0x000fe200078e0203 */
[----:B0-----:R-:W-:Y:S06]  /*14c70*/  @!P0 BRA `(.L_x_1364) ;  /* 0x0000001400ac8947 */ /* 0x001fec0003800000 */
.L_x_1411:
[----:B------:R-:W3:Y:S02]  /*14c80*/  SYNCS.PHASECHK.TRANS64.TRYWAIT P0, [R3+URZ], R2 ;  /* 0x00000002030075a7 */ /* 0x000ee4000800017f */
[----:B---3--:R-:W-:Y:S05]  /*14c90*/  @!P0 BRA `(.L_x_1365) ;  /* 0x0000001400b88947 */ /* 0x008fea0003800000 */
.L_x_1412:
[----:B------:R-:W-:Y:S05]  /*14ca0*/  @!P2 BRA `(.L_x_1366) ;  /* 0x000000000004a947 */ /* 0x000fea0003800000 */
[----:B------:R-:W-:Y:S01]  /*14cb0*/  BPT.TRAP 0x1 ;  /* 0x000000040000795c */ /* 0x000fe20000300000 */
.L_x_1366:
[----:B---3--:R-:W-:-:S04]  /*14cc0*/  VIADD R3, R0, 0x30860 ;  /* 0x0003086000037836 */ /* 0x008fc80000000000 */
[----:B------:R-:W-:-:S04]  /*14cd0*/  IMAD R18, R18, 0x8, R3 ;  /* 0x0000000812127824 */ /* 0x000fc800078e0203 */
[----:B------:R-:W3:Y:S02]  /*14ce0*/  SYNCS.PHASECHK.TRANS64.TRYWAIT P0, [R18+URZ], R5 ;  /* 0x00000005120075a7 */ /* 0x000ee4000800017f */
[----:B---3--:R-:W-:Y:S05]  /*14cf0*/  @!P0 BRA `(.L_x_1367) ;  /* 0x0000001400b48947 */ /* 0x008fea0003800000 */
.L_x_1413:
[----:B------:R-:W-:-:S07]  /*14d00*/  IMAD R3, R4, 0x8, R3 ;  /* 0x0000000804037824 */ /* 0x000fce00078e0203 */
.L_x_1368:
[----:B----4-:R4:W0:Y:S02]  /*14d10*/  SYNCS.PHASECHK.TRANS64.TRYWAIT P0, [R3+URZ], R2 ;  /* 0x00000002030075a7 */ /* 0x010824000800017f */
[----:B0-----:R-:W-:Y:S05]  /*14d20*/  @!P0 NANOSLEEP.SYNCS 0x989680 ;  /* 0x009896800000895d */ /* 0x001fea0003900000 */
[----:B------:R-:W0:Y:S02]  /*14d30*/  @!P0 SYNCS.PHASECHK.TRANS64 P0, [R3+URZ], R2 ;  /* 0x00000002030085a7 */ /* 0x000e24000800007f */
[----:B0-----:R-:W-:Y:S05]  /*14d40*/  @!P0 BRA `(.L_x_1368) ;  /* 0xfffffffc00f08947 */ /* 0x001fea000383ffff */
.L_x_1361:
[----:B------:R-:W-:Y:S05]  /*14d50*/  BSYNC B0 ;  /* 0x0000000000007941 */ /* 0x000fea0003800000 */
.L_x_1360:
[----:B------:R-:W-:Y:S05]  /*14d60*/  EXIT ;  /* 0x000000000000794d */ /* 0x000fea0003800000 */
.L_x_1162:
[----:B0-----:R-:W-:-:S04]  /*14d70*/  IMAD.U32 R3, RZ, RZ, UR37 ;  /* 0x00000025ff037e24 */ /* 0x001fc8000f8e00ff */
[----:B------:R0:W1:Y:S03]  /*14d80*/  SYNCS.PHASECHK.TRANS64.TRYWAIT P1, [R3+URZ+0x30800], R0 ;  /* 0x03080000030075a7 */ /* 0x000066000802017f */
[----:B-1----:R-:W-:Y:S05]  /*14d90*/  @!P1 NANOSLEEP.SYNCS 0x989680 ;  /* 0x009896800000995d */ /* 0x002fea0003900000 */
[----:B------:R-:W1:Y:S02]  /*14da0*/  @!P1 SYNCS.PHASECHK.TRANS64 P1, [R3+URZ+0x30800], R0 ;  /* 0x03080000030095a7 */ /* 0x000e64000802007f */
[----:B-1----:R-:W-:Y:S05]  /*14db0*/  @!P1 BRA `(.L_x_1162) ;  /* 0xfffffffc00ec9947 */ /* 0x002fea000383ffff */
[----:B------:R-:W-:Y:S05]  /*14dc0*/  BRA `(.L_x_1369) ;  /* 0xfffffecc00c47947 */ /* 0x000fea000383ffff */
.L_x_1166:
[----:B-1----:R1:W2:Y:S02]  /*14dd0*/  SYNCS.PHASECHK.TRANS64.TRYWAIT P2, [R3+URZ+0x30830], R0 ;  /* 0x03083000030075a7 */ /* 0x0022a4000804017f */
[----:B--2---:R-:W-:Y:S05]  /*14de0*/  @!P2 NANOSLEEP.SYNCS 0x989680 ;  /* 0x009896800000a95d */ /* 0x004fea0003900000 */
[----:B------:R-:W2:Y:S02]  /*14df0*/  @!P2 SYNCS.PHASECHK.TRANS64 P2, [R3+URZ+0x30830], R0 ;  /* 0x030830000300a5a7 */ /* 0x000ea4000804007f */
[----:B--2---:R-:W-:Y:S05]  /*14e00*/  @!P2 BRA `(.L_x_1166) ;  /* 0xfffffffc00f0a947 */ /* 0x004fea000383ffff */
[----:B------:R-:W-:Y:S05]  /*14e10*/  BRA `(.L_x_1165) ;  /* 0xfffffecc00e87947 */ /* 0x000fea000383ffff */
.L_x_1182:
[----:B-1----:R-:W-:-:S04]  /*14e20*/  IMAD.U32 R21, RZ, RZ, UR6 ;  /* 0x00000006ff157e24 */ /* 0x002fc8000f8e00ff */
[----:B------:R1:W2:Y:S03]  /*14e30*/  SYNCS.PHASECHK.TRANS64.TRYWAIT P2, [R21+URZ+0x30830], R20 ;  /* 0x03083014150075a7 */ /* 0x0002a6000804017f */
[----:B--2---:R-:W-:Y:S05]  /*14e40*/  @!P2 NANOSLEEP.SYNCS 0x989680 ;  /* 0x009896800000a95d */ /* 0x004fea0003900000 */
[----:B------:R-:W2:Y:S02]  /*14e50*/  @!P2 SYNCS.PHASECHK.TRANS64 P2, [R21+URZ+0x30830], R20 ;  /* 0x030830141500a5a7 */ /* 0x000ea4000804007f */
[----:B--2---:R-:W-:Y:S05]  /*14e60*/  @!P2 BRA `(.L_x_1182) ;  /* 0xfffffffc00eca947 */ /* 0x004fea000383ffff */
[----:B------:R-:W-:Y:S05]  /*14e70*/  BRA `(.L_x_1181) ;  /* 0xfffffef400c07947 */ /* 0x000fea000383ffff */
.L_x_1186:
[----:B-1----:R-:W-:-:S04]  /*14e80*/  IMAD.U32 R21, RZ, RZ, UR10 ;  /* 0x0000000aff157e24 */ /* 0x002fc8000f8e00ff */
[----:B------:R1:W3:Y:S03]  /*14e90*/  SYNCS.PHASECHK.TRANS64.TRYWAIT P2, [R21+URZ+0x30850], R0 ;  /* 0x03085000150075a7 */ /* 0x0002e6000804017f */
[----:B---3--:R-:W-:Y:S05]  /*14ea0*/  @!P2 NANOSLEEP.SYNCS 0x989680 ;  /* 0x009896800000a95d */ /* 0x008fea0003900000 */
[----:B------:R-:W3:Y:S02]  /*14eb0*/  @!P2 SYNCS.PHASECHK.TRANS64 P2, [R21+URZ+0x30850], R0 ;  /* 0x030850001500a5a7 */ /* 0x000ee4000804007f */
[----:B---3--:R-:W-:Y:S05]  /*14ec0*/  @!P2 BRA `(.L_x_1186) ;  /* 0xfffffffc00eca947 */ /* 0x008fea000383ffff */
[----:B------:R-:W-:Y:S05]  /*14ed0*/  BRA `(.L_x_1185) ;  /* 0xffffff0400487947 */ /* 0x000fea000383ffff */
.L_x_1203:
[----:B-1----:R-:W-:-:S04]  /*14ee0*/  IMAD.U32 R4, RZ, RZ, UR5 ;  /* 0x00000005ff047e24 */ /* 0x002fc8000f8e00ff */
[----:B------:R1:W2:Y:S03]  /*14ef0*/  SYNCS.PHASECHK.TRANS64.TRYWAIT P2, [R4+URZ+0x30830], R3 ;  /* 0x03083003040075a7 */ /* 0x0002a6000804017f */
[----:B--2---:R-:W-:Y:S05]  /*14f00*/  @!P2 NANOSLEEP.SYNCS 0x989680 ;  /* 0x009896800000a95d */ /* 0x004fea0003900000 */
[----:B------:R-:W2:Y:S02]  /*14f10*/  @!P2 SYNCS.PHASECHK.TRANS64 P2, [R4+URZ+0x30830], R3 ;  /* 0x030830030400a5a7 */ /* 0x000ea4000804007f */
[----:B--2---:R-:W-:Y:S05]  /*14f20*/  @!P2 BRA `(.L_x_1203) ;  /* 0xfffffffc00eca947 */ /* 0x004fea000383ffff */
[----:B------:R-:W-:Y:S05]  /*14f30*/  BRA `(.L_x_1202) ;  /* 0xffffff20002c7947 */ /* 0x000fea000383ffff */
.L_x_1207:
[----:B01----:R-:W-:-:S04]  /*14f40*/  IMAD.U32 R3, RZ, RZ, UR14 ;  /* 0x0000000eff037e24 */ /* 0x003fc8000f8e00ff */
[----:B------:R0:W1:Y:S03]  /*14f50*/  SYNCS.PHASECHK.TRANS64.TRYWAIT P2, [R3+URZ+0x30850], R0 ;  /* 0x03085000030075a7 */ /* 0x000066000804017f */
[----:B-1----:R-:W-:Y:S05]  /*14f60*/  @!P2 NANOSLEEP.SYNCS 0x989680 ;  /* 0x009896800000a95d */ /* 0x002fea0003900000 */
[----:B------:R-:W1:Y:S02]  /*14f70*/  @!P2 SYNCS.PHASECHK.TRANS64 P2, [R3+URZ+0x30850], R0 ;  /* 0x030850000300a5a7 */ /* 0x000e64000804007f */
[----:B-1----:R-:W-:Y:S05]  /*14f80*/  @!P2 BRA `(.L_x_1207) ;  /* 0xfffffffc00eca947 */ /* 0x002fea000383ffff */
[----:B------:R-:W-:Y:S05]  /*14f90*/  BRA `(.L_x_1206) ;  /* 0xffffff2c00b47947 */ /* 0x000fea000383ffff */
.L_x_1213:
[----:B-1----:R-:W-:-:S04]  /*14fa0*/  IMAD.U32 R4, RZ, RZ, UR5 ;  /* 0x00000005ff047e24 */ /* 0x002fc8000f8e00ff */
[----:B------:R1:W2:Y:S03]  /*14fb0*/  SYNCS.PHASECHK.TRANS64.TRYWAIT P2, [R4+URZ+0x30830], R3 ;  /* 0x03083003040075a7 */ /* 0x0002a6000804017f */
[----:B--2---:R-:W-:Y:S05]  /*14fc0*/  @!P2 NANOSLEEP.SYNCS 0x989680 ;  /* 0x009896800000a95d */ /* 0x004fea0003900000 */
[----:B------:R-:W2:Y:S02]  /*14fd0*/  @!P2 SYNCS.PHASECHK.TRANS64 P2, [R4+URZ+0x30830], R3 ;  /* 0x030830030400a5a7 */ /* 0x000ea4000804007f */
[----:B--2---:R-:W-:Y:S05]  /*14fe0*/  @!P2 BRA `(.L_x_1213) ;  /* 0xfffffffc00eca947 */ /* 0x004fea000383ffff */
[----:B------:R-:W-:Y:S05]  /*14ff0*/  BRA `(.L_x_1212) ;  /* 0xffffff3c00347947 */ /* 0x000fea000383ffff */
.L_x_1217:
[----:B01----:R-:W-:-:S04]  /*15000*/  IMAD.U32 R3, RZ, RZ, UR14 ;  /* 0x0000000eff037e24 */ /* 0x003fc8000f8e00ff */
[----:B------:R0:W1:Y:S03]  /*15010*/  SYNCS.PHASECHK.TRANS64.TRYWAIT P2, [R3+URZ+0x30850], R0 ;  /* 0x03085000030075a7 */ /* 0x000066000804017f */
[----:B-1----:R-:W-:Y:S05]  /*15020*/  @!P2 NANOSLEEP.SYNCS 0x989680 ;  /* 0x009896800000a95d */ /* 0x002fea0003900000 */
[----:B------:R-:W1:Y:S02]  /*15030*/  @!P2 SYNCS.PHASECHK.TRANS64 P2, [R3+URZ+0x30850], R0 ;  /* 0x030850000300a5a7 */ /* 0x000e64000804007f */
[----:B-1----:R-:W-:Y:S05]  /*15040*/  @!P2 BRA `(.L_x_1217) ;  /* 0xfffffffc00eca947 */ /* 0x002fea000383ffff */
[----:B------:R-:W-:Y:S05]  /*15050*/  BRA `(.L_x_1216) ;  /* 0xffffff4800bc7947 */ /* 0x000fea000383ffff */
.L_x_1230:
[----:B-1----:R-:W-:-:S04]  /*15060*/  IMAD.U32 R7, RZ, RZ, UR7 ;  /* 0x00000007ff077e24 */ /* 0x002fc8000f8e00ff */
[----:B------:R1:W2:Y:S03]  /*15070*/  SYNCS.PHASECHK.TRANS64.TRYWAIT P0, [R7+URZ+0x30850], R0 ;  /* 0x03085000070075a7 */ /* 0x0002a6000800017f */
[----:B--2---:R-:W-:Y:S05]  /*15080*/  @!P0 NANOSLEEP.SYNCS 0x989680 ;  /* 0x009896800000895d */ /* 0x004fea0003900000 */
[----:B------:R-:W2:Y:S02]  /*15090*/  @!P0 SYNCS.PHASECHK.TRANS64 P0, [R7+URZ+0x30850], R0 ;  /* 0x03085000070085a7 */ /* 0x000ea4000800007f */
[----:B--2---:R-:W-:Y:S05]  /*150a0*/  @!P0 BRA `(.L_x_1230) ;  /* 0xfffffffc00ec8947 */ /* 0x004fea000383ffff */
[----:B------:R-:W-:Y:S05]  /*150b0*/  BRA `(.L_x_1229) ;  /* 0xffffff6800c47947 */ /* 0x000fea000383ffff */
.L_x_1266:
[----:B------:R-:W-:Y:S02]  /*150c0*/  IMAD.MOV.U32 R13, RZ, RZ, R4 ;  /* 0x000000ffff0d7224 */ /* 0x000fe400078e0004 */
[----:B------:R-:W-:Y:S02]  /*150d0*/  IMAD.MOV.U32 R12, RZ, RZ, RZ ;  /* 0x000000ffff0c7224 */ /* 0x000fe400078e00ff */
[----:B------:R-:W-:Y:S02]  /*150e0*/  IMAD.MOV.U32 R11, RZ, RZ, 0x1f ;  /* 0x0000001fff0b7424 */ /* 0x000fe400078e00ff */
[----:B------:R-:W-:-:S07]  /*150f0*/  IMAD.MOV.U32 R15, RZ, RZ, -0x1 ;  /* 0xffffffffff0f7424 */ /* 0x000fce00078e00ff */
[----:B0-----:R-:W-:Y:S05]  /*15100*/  WARPSYNC.COLLECTIVE R15, `(.L_x_1370) ;  /* 0x000000000f087348 */ /* 0x001fea0003c00000 */
[----:B------:R1:W2:Y:S02]  /*15110*/  SHFL.IDX P6, R14, R13, R12, R11 ;  /* 0x0000000c0d0e7389 */ /* 0x0002a400000c000b */
[----:B012---:R-:W-:Y:S01]  /*15120*/  ENDCOLLECTIVE ;  /* 0x000000000000791b */ /* 0x007fe20003800000 */
.L_x_1370:
[----:B------:R-:W-:Y:S05]  /*15130*/  BRA `(.L_x_1371) ;  /* 0xffffffb000bc7947 */ /* 0x000fea000383ffff */
.L_x_1268:
[----:B------:R-:W-:Y:S01]  /*15140*/  BSSY B0, `(.L_x_1372) ;  /* 0x0000006000007945 */ /* 0x000fe20003800000 */
[----:B------:R-:W-:-:S07]  /*15150*/  IMAD.MOV.U32 R15, RZ, RZ, -0x1 ;  /* 0xffffffffff0f7424 */ /* 0x000fce00078e00ff */
[----:B01----:R-:W-:Y:S05]  /*15160*/  WARPSYNC.COLLECTIVE R15, `(.L_x_1373) ;  /* 0x000000000f0c7348 */ /* 0x003fea0003c00000 */
[----:B------:R-:W-:Y:S02]  /*15170*/  ELECT P6, UR62, PT ;  /* 0x00000000003e782f */ /* 0x000fe400038c0000 */
[----:B------:R-:W-:Y:S01]  /*15180*/  MOV R14, UR62 ;  /* 0x0000003e000e7c02 */ /* 0x000fe20008000f00 */
[----:B01----:R-:W-:Y:S10]  /*15190*/  ENDCOLLECTIVE ;  /* 0x000000000000791b */ /* 0x003ff40003800000 */
.L_x_1373:
[----:B------:R-:W-:Y:S05]  /*151a0*/  BSYNC B0 ;  /* 0x0000000000007941 */ /* 0x000fea0003800000 */
.L_x_1372:
[----:B------:R-:W-:Y:S05]  /*151b0*/  BRA `(.L_x_1374) ;  /* 0xffffffb000c07947 */ /* 0x000fea000383ffff */
.L_x_1270:
[----:B--2---:R2:W3:Y:S02]  /*151c0*/  SYNCS.PHASECHK.TRANS64.TRYWAIT P0, [R0+URZ+0x30840], R2 ;  /* 0x03084002000075a7 */ /* 0x0044e4000800017f */
[----:B---3--:R-:W-:Y:S05]  /*151d0*/  @!P0 NANOSLEEP.SYNCS 0x989680 ;  /* 0x009896800000895d */ /* 0x008fea0003900000 */
[----:B------:R-:W3:Y:S02]  /*151e0*/  @!P0 SYNCS.PHASECHK.TRANS64 P0, [R0+URZ+0x30840], R2 ;  /* 0x03084002000085a7 */ /* 0x000ee4000800007f */
[----:B---3--:R-:W-:Y:S05]  /*151f0*/  @!P0 BRA `(.L_x_1270) ;  /* 0xfffffffc00f08947 */ /* 0x008fea000383ffff */
[----:B------:R-:W-:Y:S05]  /*15200*/  BRA `(.L_x_1375) ;  /* 0xffffffb4001c7947 */ /* 0x000fea000383ffff */
.L_x_1274:
[----:B------:R-:W-:Y:S02]  /*15210*/  IMAD.MOV.U32 R13, RZ, RZ, R5 ;  /* 0x000000ffff0d7224 */ /* 0x000fe400078e0005 */
[----:B------:R-:W-:Y:S02]  /*15220*/  IMAD.MOV.U32 R12, RZ, RZ, RZ ;  /* 0x000000ffff0c7224 */ /* 0x000fe400078e00ff */
[----:B------:R-:W-:Y:S02]  /*15230*/  IMAD.MOV.U32 R11, RZ, RZ, 0x181f ;  /* 0x0000181fff0b7424 */ /* 0x000fe400078e00ff */
[----:B------:R-:W-:Y:S02]  /*15240*/  IMAD.MOV.U32 R15, RZ, RZ, -0x1 ;  /* 0xffffffffff0f7424 */ /* 0x000fe400078e00ff */
[----:B------:R-:W-:-:S07]  /*15250*/  VIADD R0, R10, UR43 ;  /* 0x0000002b0a007c36 */ /* 0x000fce0008000000 */
[----:B-----5:R-:W-:Y:S05]  /*15260*/  WARPSYNC.COLLECTIVE R15, `(.L_x_1376) ;  /* 0x000000000f087348 */ /* 0x020fea0003c00000 */
[----:B------:R0:W1:Y:S02]  /*15270*/  SHFL.IDX P6, R14, R13, R12, R11 ;  /* 0x0000000c0d0e7389 */ /* 0x00006400000c000b */
[----:B01---5:R-:W-:Y:S01]  /*15280*/  ENDCOLLECTIVE ;  /* 0x000000000000791b */ /* 0x023fe20003800000 */
.L_x_1376:
[----:B------:R-:W-:Y:S02]  /*15290*/  IMAD.MOV.U32 R13, RZ, RZ, R6 ;  /* 0x000000ffff0d7224 */ /* 0x000fe400078e0006 */
[----:B------:R-:W-:-:S07]  /*152a0*/  IMAD.MOV.U32 R2, RZ, RZ, R14 ;  /* 0x000000ffff027224 */ /* 0x000fce00078e000e */
[----:B------:R-:W-:Y:S05]  /*152b0*/  WARPSYNC.COLLECTIVE R15, `(.L_x_1377) ;  /* 0x000000000f087348 */ /* 0x000fea0003c00000 */
[----:B------:R0:W1:Y:S02]  /*152c0*/  SHFL.IDX P6, R14, R13, R12, R11 ;  /* 0x0000000c0d0e7389 */ /* 0x00006400000c000b */
[----:B01----:R-:W-:Y:S01]  /*152d0*/  ENDCOLLECTIVE ;  /* 0x000000000000791b */ /* 0x003fe20003800000 */
.L_x_1377:
[----:B------:R-:W-:Y:S01]  /*152e0*/  ULDC UR4, c[0x0][0x288] ;  /* 0x0000a20000047ab9 */ /* 0x000fe20000000800 */
[----:B------:R-:W-:Y:S01]  /*152f0*/  ULDC.64 UR6, c[0x0][0x208] ;  /* 0x0000820000067ab9 */ /* 0x000fe20000000a00 */
[----:B------:R-:W-:Y:S02]  /*15300*/  IMAD R4, R7, UR4, RZ ;  /* 0x0000000407047c24 */ /* 0x000fe4000f8e02ff */
[----:B------:R-:W-:-:S03]  /*15310*/  VIADD R7, R0, 0x10 ;  /* 0x0000001000077836 */ /* 0x000fc60000000000 */
        /* <DEDUP_REMOVED lines=20> */
.L_x_1378:
[----:B------:R-:W-:Y:S02]  /*15460*/  IMAD.MOV.U32 R13, RZ, RZ, R6 ;  /* 0x000000ffff0d7224 */ /* 0x000fe400078e0006 */
[----:B------:R-:W-:-:S07]  /*15470*/  IMAD.MOV.U32 R2, RZ, RZ, R14 ;  /* 0x000000ffff027224 */ /* 0x000fce00078e000e */
[----:B------:R-:W-:Y:S05]  /*15480*/  WARPSYNC.COLLECTIVE R15, `(.L_x_1379) ;  /* 0x000000000f087348 */ /* 0x000fea0003c00000 */
[----:B------:R0:W1:Y:S02]  /*15490*/  SHFL.IDX P6, R14, R13, R12, R11 ;  /* 0x0000000c0d0e7389 */ /* 0x00006400000c000b */
[----:B01----:R-:W-:Y:S01]  /*154a0*/  ENDCOLLECTIVE ;  /* 0x000000000000791b */ /* 0x003fe20003800000 */
.L_x_1379:
        /* <DEDUP_REMOVED lines=19> */
.L_x_1380:
[----:B------:R-:W-:-:S05]  /*155e0*/  VIADD R2, R0, 0x20 ;  /* 0x0000002000027836 */ /* 0x000fca0000000000 */
[----:B------:R-:W-:Y:S01]  /*155f0*/  ISETP.GE.AND P4, PT, R2, R4, PT ;  /* 0x000000040200720c */ /* 0x000fe20003f86270 */
[----:B------:R-:W-:Y:S02]  /*15600*/  IMAD.MOV.U32 R13, RZ, RZ, R6 ;  /* 0x000000ffff0d7224 */ /* 0x000fe400078e0006 */
[----:B------:R-:W-:-:S10]  /*15610*/  IMAD.MOV.U32 R2, RZ, RZ, R14 ;  /* 0x000000ffff027224 */ /* 0x000fd400078e000e */
[----:B------:R-:W-:Y:S05]  /*15620*/  WARPSYNC.COLLECTIVE R15, `(.L_x_1381) ;  /* 0x000000000f087348 */ /* 0x000fea0003c00000 */
[----:B------:R0:W1:Y:S02]  /*15630*/  SHFL.IDX P6, R14, R13, R12, R11 ;  /* 0x0000000c0d0e7389 */ /* 0x00006400000c000b */
[----:B01----:R-:W-:Y:S01]  /*15640*/  ENDCOLLECTIVE ;  /* 0x000000000000791b */ /* 0x003fe20003800000 */
.L_x_1381:
        /* <DEDUP_REMOVED lines=19> */
.L_x_1382:
[----:B------:R-:W-:-:S05]  /*15780*/  VIADD R2, R0, 0x30 ;  /* 0x0000003000027836 */ /* 0x000fca0000000000 */
[----:B------:R-:W-:Y:S01]  /*15790*/  ISETP.GE.AND P4, PT, R2, R4, PT ;  /* 0x000000040200720c */ /* 0x000fe20003f86270 */
[----:B------:R-:W-:Y:S02]  /*157a0*/  IMAD.MOV.U32 R13, RZ, RZ, R6 ;  /* 0x000000ffff0d7224 */ /* 0x000fe400078e0006 */
[----:B------:R-:W-:-:S10]  /*157b0*/  IMAD.MOV.U32 R2, RZ, RZ, R14 ;  /* 0x000000ffff027224 */ /* 0x000fd400078e000e */
[----:B------:R-:W-:Y:S05]  /*157c0*/  WARPSYNC.COLLECTIVE R15, `(.L_x_1383) ;  /* 0x000000000f087348 */ /* 0x000fea0003c00000 */
[----:B------:R0:W1:Y:S02]  /*157d0*/  SHFL.IDX P6, R14, R13, R12, R11 ;  /* 0x0000000c0d0e7389 */ /* 0x00006400000c000b */
[----:B01----:R-:W-:Y:S01]  /*157e0*/  ENDCOLLECTIVE ;  /* 0x000000000000791b */ /* 0x003fe20003800000 */
.L_x_1383:
        /* <DEDUP_REMOVED lines=19> */
.L_x_1384:
[----:B------:R-:W-:-:S05]  /*15920*/  VIADD R2, R0, 0x40 ;  /* 0x0000004000027836 */ /* 0x000fca0000000000 */
[----:B------:R-:W-:Y:S01]  /*15930*/  ISETP.GE.AND P4, PT, R2, R4, PT ;  /* 0x000000040200720c */ /* 0x000fe20003f86270 */
[----:B------:R-:W-:Y:S02]  /*15940*/  IMAD.MOV.U32 R13, RZ, RZ, R6 ;  /* 0x000000ffff0d7224 */ /* 0x000fe400078e0006 */
[----:B------:R-:W-:-:S10]  /*15950*/  IMAD.MOV.U32 R2, RZ, RZ, R14 ;  /* 0x000000ffff027224 */ /* 0x000fd400078e000e */
[----:B------:R-:W-:Y:S05]  /*15960*/  WARPSYNC.COLLECTIVE R15, `(.L_x_1385) ;  /* 0x000000000f087348 */ /* 0x000fea0003c00000 */
[----:B------:R0:W1:Y:S02]  /*15970*/  SHFL.IDX P6, R14, R13, R12, R11 ;  /* 0x0000000c0d0e7389 */ /* 0x00006400000c000b */
[----:B01----:R-:W-:Y:S01]  /*15980*/  ENDCOLLECTIVE ;  /* 0x000000000000791b */ /* 0x003fe20003800000 */
.L_x_1385:
        /* <DEDUP_REMOVED lines=19> */
.L_x_1386:
[----:B------:R-:W-:-:S05]  /*15ac0*/  VIADD R2, R0, 0x50 ;  /* 0x0000005000027836 */ /* 0x000fca0000000000 */
[----:B------:R-:W-:Y:S01]  /*15ad0*/  ISETP.GE.AND P4, PT, R2, R4, PT ;  /* 0x000000040200720c */ /* 0x000fe20003f86270 */
[----:B------:R-:W-:Y:S02]  /*15ae0*/  IMAD.MOV.U32 R13, RZ, RZ, R6 ;  /* 0x000000ffff0d7224 */ /* 0x000fe400078e0006 */
[----:B------:R-:W-:-:S10]  /*15af0*/  IMAD.MOV.U32 R2, RZ, RZ, R14 ;  /* 0x000000ffff027224 */ /* 0x000fd400078e000e */
[----:B------:R-:W-:Y:S05]  /*15b00*/  WARPSYNC.COLLECTIVE R15, `(.L_x_1387) ;  /* 0x000000000f087348 */ /* 0x000fea0003c00000 */
[----:B------:R0:W1:Y:S02]  /*15b10*/  SHFL.IDX P6, R14, R13, R12, R11 ;  /* 0x0000000c0d0e7389 */ /* 0x00006400000c000b */
[----:B01----:R-:W-:Y:S01]  /*15b20*/  ENDCOLLECTIVE ;  /* 0x000000000000791b */ /* 0x003fe20003800000 */
.L_x_1387:
        /* <DEDUP_REMOVED lines=19> */
.L_x_1388:
[----:B------:R-:W-:-:S05]  /*15c60*/  VIADD R2, R0, 0x60 ;  /* 0x0000006000027836 */ /* 0x000fca0000000000 */
[----:B------:R-:W-:Y:S01]  /*15c70*/  ISETP.GE.AND P4, PT, R2, R4, PT ;  /* 0x000000040200720c */ /* 0x000fe20003f86270 */
[----:B------:R-:W-:Y:S02]  /*15c80*/  IMAD.MOV.U32 R13, RZ, RZ, R6 ;  /* 0x000000ffff0d7224 */ /* 0x000fe400078e0006 */
[----:B------:R-:W-:-:S10]  /*15c90*/  IMAD.MOV.U32 R2, RZ, RZ, R14 ;  /* 0x000000ffff027224 */ /* 0x000fd400078e000e */
[----:B------:R-:W-:Y:S05]  /*15ca0*/  WARPSYNC.COLLECTIVE R15, `(.L_x_1389) ;  /* 0x000000000f087348 */ /* 0x000fea0003c00000 */
[----:B------:R0:W1:Y:S02]  /*15cb0*/  SHFL.IDX P6, R14, R13, R12, R11 ;  /* 0x0000000c0d0e7389 */ /* 0x00006400000c000b */
[----:B01----:R-:W-:Y:S01]  /*15cc0*/  ENDCOLLECTIVE ;  /* 0x000000000000791b */ /* 0x003fe20003800000 */
.L_x_1389:
        /* <DEDUP_REMOVED lines=19> */
.L_x_1390:
[----:B------:R-:W-:Y:S02]  /*15e00*/  IMAD.MOV.U32 R13, RZ, RZ, R6 ;  /* 0x000000ffff0d7224 */ /* 0x000fe400078e0006 */
[----:B------:R-:W-:-:S07]  /*15e10*/  IMAD.MOV.U32 R7, RZ, RZ, R14 ;  /* 0x000000ffff077224 */ /* 0x000fce00078e000e */
[----:B------:R-:W-:Y:S05]  /*15e20*/  WARPSYNC.COLLECTIVE R15, `(.L_x_1391) ;  /* 0x000000000f087348 */ /* 0x000fea0003c00000 */
[----:B------:R0:W1:Y:S02]  /*15e30*/  SHFL.IDX P6, R14, R13, R12, R11 ;  /* 0x0000000c0d0e7389 */ /* 0x00006400000c000b */
[----:B01----:R-:W-:Y:S01]  /*15e40*/  ENDCOLLECTIVE ;  /* 0x000000000000791b */ /* 0x003fe20003800000 */
.L_x_1391:
[----:B------:R-:W-:Y:S01]  /*15e50*/  IMAD.MOV.U32 R2, RZ, RZ, R14 ;  /* 0x000000ffff027224 */ /* 0x000fe200078e000e */
[----:B------:R-:W-:Y:S06]  /*15e60*/  BRA `(.L_x_1392) ;  /* 0xffffffb400b07947 */ /* 0x000fec000383ffff */
.L_x_1279:
[----:B0-----:R0:W1:Y:S02]  /*15e70*/  SYNCS.PHASECHK.TRANS64.TRYWAIT P0, [R17+URZ+0x30820], R0 ;  /* 0x03082000110075a7 */ /* 0x001064000800017f */
[----:B-1----:R-:W-:Y:S05]  /*15e80*/  @!P0 NANOSLEEP.SYNCS 0x989680 ;  /* 0x009896800000895d */ /* 0x002fea0003900000 */
[----:B------:R-:W1:Y:S02]  /*15e90*/  @!P0 SYNCS.PHASECHK.TRANS64 P0, [R17+URZ+0x30820], R0 ;  /* 0x03082000110085a7 */ /* 0x000e64000800007f */
[----:B-1----:R-:W-:Y:S05]  /*15ea0*/  @!P0 BRA `(.L_x_1279) ;  /* 0xfffffffc00f08947 */ /* 0x002fea000383ffff */
[----:B------:R-:W-:Y:S05]  /*15eb0*/  BRA `(.L_x_1393) ;  /* 0xffffffb8002c7947 */ /* 0x000fea000383ffff */
.L_x_1286:
[----:B0-----:R0:W1:Y:S02]  /*15ec0*/  SYNCS.PHASECHK.TRANS64.TRYWAIT P0, [R3+URZ+0x30840], R2 ;  /* 0x03084002030075a7 */ /* 0x001064000800017f */
[----:B-1----:R-:W-:Y:S05]  /*15ed0*/  @!P0 NANOSLEEP.SYNCS 0x989680 ;  /* 0x009896800000895d */ /* 0x002fea0003900000 */
[----:B------:R-:W1:Y:S02]  /*15ee0*/  @!P0 SYNCS.PHASECHK.TRANS64 P0, [R3+URZ+0x30840], R2 ;  /* 0x03084002030085a7 */ /* 0x000e64000800007f */
[----:B-1----:R-:W-:Y:S05]  /*15ef0*/  @!P0 BRA `(.L_x_1286) ;  /* 0xfffffffc00f08947 */ /* 0x002fea000383ffff */
[----:B------:R-:W-:Y:S05]  /*15f00*/  BRA `(.L_x_1394) ;  /* 0xffffffb800e87947 */ /* 0x000fea000383ffff */
.L_x_1294:
[----:B0-----:R0:W1:Y:S02]  /*15f10*/  SYNCS.PHASECHK.TRANS64.TRYWAIT P0, [R3+URZ+0x60], R2 ;  /* 0x00006002030075a7 */ /* 0x001064000800017f */
[----:B-1----:R-:W-:Y:S05]  /*15f20*/  @!P0 NANOSLEEP.SYNCS 0x989680 ;  /* 0x009896800000895d */ /* 0x002fea0003900000 */
[----:B------:R-:W1:Y:S02]  /*15f30*/  @!P0 SYNCS.PHASECHK.TRANS64 P0, [R3+URZ+0x60], R2 ;  /* 0x00006002030085a7 */ /* 0x000e64000800007f */
[----:B-1----:R-:W-:Y:S05]  /*15f40*/  @!P0 BRA `(.L_x_1294) ;  /* 0xfffffffc00f08947 */ /* 0x002fea000383ffff */
[----:B------:R-:W-:Y:S05]  /*15f50*/  BRA `(.L_x_1395) ;  /* 0xffffffc000387947 */ /* 0x000fea000383ffff */
.L_x_1306:
[----:B--2---:R2:W3:Y:S02]  /*15f60*/  SYNCS.PHASECHK.TRANS64.TRYWAIT P0, [R3+URZ+0x30840], R2 ;  /* 0x03084002030075a7 */ /* 0x0044e4000800017f */
[----:B---3--:R-:W-:Y:S05]  /*15f70*/  @!P0 NANOSLEEP.SYNCS 0x989680 ;  /* 0x009896800000895d */ /* 0x008fea0003900000 */
[----:B------:R-:W3:Y:S02]  /*15f80*/  @!P0 SYNCS.PHASECHK.TRANS64 P0, [R3+URZ+0x30840], R2 ;  /* 0x03084002030085a7 */ /* 0x000ee4000800007f */
[----:B---3--:R-:W-:Y:S05]  /*15f90*/  @!P0 BRA `(.L_x_1306) ;  /* 0xfffffffc00f08947 */ /* 0x008fea000383ffff */
[----:B------:R-:W-:Y:S05]  /*15fa0*/  BRA `(.L_x_1396) ;  /* 0xffffffc800387947 */ /* 0x000fea000383ffff */
.L_x_1314:
[----:B0-----:R0:W1:Y:S02]  /*15fb0*/  SYNCS.PHASECHK.TRANS64.TRYWAIT P0, [R9+URZ+0x60], R2 ;  /* 0x00006002090075a7 */ /* 0x001064000800017f */
[----:B-1----:R-:W-:Y:S05]  /*15fc0*/  @!P0 NANOSLEEP.SYNCS 0x989680 ;  /* 0x009896800000895d */ /* 0x002fea0003900000 */
[----:B------:R-:W1:Y:S02]  /*15fd0*/  @!P0 SYNCS.PHASECHK.TRANS64 P0, [R9+URZ+0x60], R2 ;  /* 0x00006002090085a7 */ /* 0x000e64000800007f */
[----:B-1----:R-:W-:Y:S05]  /*15fe0*/  @!P0 BRA `(.L_x_1314) ;  /* 0xfffffffc00f08947 */ /* 0x002fea000383ffff */
[----:B------:R-:W-:Y:S05]  /*15ff0*/  BRA `(.L_x_1397) ;  /* 0xffffffcc00887947 */ /* 0x000fea000383ffff */
.L_x_1325:
[----:B--2---:R2:W3:Y:S02]  /*16000*/  SYNCS.PHASECHK.TRANS64.TRYWAIT P0, [R2+URZ+0x30840], R3 ;  /* 0x03084003020075a7 */ /* 0x0044e4000800017f */
[----:B---3--:R-:W-:Y:S05]  /*16010*/  @!P0 NANOSLEEP.SYNCS 0x989680 ;  /* 0x009896800000895d */ /* 0x008fea0003900000 */
[----:B------:R-:W3:Y:S02]  /*16020*/  @!P0 SYNCS.PHASECHK.TRANS64 P0, [R2+URZ+0x30840], R3 ;  /* 0x03084003020085a7 */ /* 0x000ee4000800007f */
[----:B---3--:R-:W-:Y:S05]  /*16030*/  @!P0 BRA `(.L_x_1325) ;  /* 0xfffffffc00f08947 */ /* 0x008fea000383ffff */
[----:B------:R-:W-:Y:S05]  /*16040*/  BRA `(.L_x_1398) ;  /* 0xffffffd400587947 */ /* 0x000fea000383ffff */
.L_x_1333:
[----:B0-----:R0:W1:Y:S02]  /*16050*/  SYNCS.PHASECHK.TRANS64.TRYWAIT P0, [R2+URZ+0x60], R5 ;  /* 0x00006005020075a7 */ /* 0x001064000800017f */
[----:B-1----:R-:W-:Y:S05]  /*16060*/  @!P0 NANOSLEEP.SYNCS 0x989680 ;  /* 0x009896800000895d */ /* 0x002fea0003900000 */
[----:B------:R-:W1:Y:S02]  /*16070*/  @!P0 SYNCS.PHASECHK.TRANS64 P0, [R2+URZ+0x60], R5 ;  /* 0x00006005020085a7 */ /* 0x000e64000800007f */
[----:B-1----:R-:W-:Y:S05]  /*16080*/  @!P0 BRA `(.L_x_1333) ;  /* 0xfffffffc00f08947 */ /* 0x002fea000383ffff */
[----:B------:R-:W-:Y:S05]  /*16090*/  BRA `(.L_x_1399) ;  /* 0xffffffd800a87947 */ /* 0x000fea000383ffff */
.L_x_1346:
[----:B0-----:R0:W3:Y:S02]  /*160a0*/  SYNCS.PHASECHK.TRANS64.TRYWAIT P0, [R0+URZ+0x30860], R3 ;  /* 0x03086003000075a7 */ /* 0x0010e4000800017f */
[----:B---3--:R-:W-:Y:S05]  /*160b0*/  @!P0 NANOSLEEP.SYNCS 0x989680 ;  /* 0x009896800000895d */ /* 0x008fea0003900000 */
[----:B------:R-:W3:Y:S02]  /*160c0*/  @!P0 SYNCS.PHASECHK.TRANS64 P0, [R0+URZ+0x30860], R3 ;  /* 0x03086003000085a7 */ /* 0x000ee4000800007f */
[----:B---3--:R-:W-:Y:S05]  /*160d0*/  @!P0 BRA `(.L_x_1346) ;  /* 0xfffffffc00f08947 */ /* 0x008fea000383ffff */
[----:B------:R-:W-:Y:S05]  /*160e0*/  BRA `(.L_x_1400) ;  /* 0xffffffe000647947 */ /* 0x000fea000383ffff */
.L_x_1355:
[----:B------:R-:W-:Y:S01]  /*160f0*/  BSSY B0, `(.L_x_1401) ;  /* 0x0000008000007945 */ /* 0x000fe20003800000 */
[----:B-----5:R-:W-:Y:S02]  /*16100*/  IMAD.MOV.U32 R13, RZ, RZ, R2 ;  /* 0x000000ffff0d7224 */ /* 0x020fe400078e0002 */
[----:B------:R-:W-:Y:S02]  /*16110*/  IMAD.MOV.U32 R12, RZ, RZ, RZ ;  /* 0x000000ffff0c7224 */ /* 0x000fe400078e00ff */
[----:B------:R-:W-:Y:S02]  /*16120*/  IMAD.MOV.U32 R11, RZ, RZ, 0x1f ;  /* 0x0000001fff0b7424 */ /* 0x000fe400078e00ff */
[----:B------:R-:W-:-:S07]  /*16130*/  IMAD.MOV.U32 R15, RZ, RZ, -0x1 ;  /* 0xffffffffff0f7424 */ /* 0x000fce00078e00ff */
[----:B0123--:R-:W-:Y:S05]  /*16140*/  WARPSYNC.COLLECTIVE R15, `(.L_x_1402) ;  /* 0x000000000f087348 */ /* 0x00ffea0003c00000 */
[----:B------:R4:W0:Y:S02]  /*16150*/  SHFL.IDX P6, R14, R13, R12, R11 ;  /* 0x0000000c0d0e7389 */ /* 0x00082400000c000b */
[----:B01234-:R-:W-:Y:S01]  /*16160*/  ENDCOLLECTIVE ;  /* 0x000000000000791b */ /* 0x01ffe20003800000 */
.L_x_1402:
[----:B------:R-:W-:Y:S05]  /*16170*/  BSYNC B0 ;  /* 0x0000000000007941 */ /* 0x000fea0003800000 */
.L_x_1401:
[----:B------:R-:W-:Y:S05]  /*16180*/  BRA `(.L_x_1403) ;  /* 0xffffffe400d47947 */ /* 0x000fea000383ffff */
.L_x_1358:
[----:B0-----:R0:W3:Y:S02]  /*16190*/  SYNCS.PHASECHK.TRANS64.TRYWAIT P0, [R0+URZ+0x30820], R3 ;  /* 0x03082003000075a7 */ /* 0x0010e4000800017f */
[----:B---3--:R-:W-:Y:S05]  /*161a0*/  @!P0 NANOSLEEP.SYNCS 0x989680 ;  /* 0x009896800000895d */ /* 0x008fea0003900000 */
[----:B------:R-:W3:Y:S02]  /*161b0*/  @!P0 SYNCS.PHASECHK.TRANS64 P0, [R0+URZ+0x30820], R3 ;  /* 0x03082003000085a7 */ /* 0x000ee4000800007f */
[----:B---3--:R-:W-:Y:S05]  /*161c0*/  @!P0 BRA `(.L_x_1358) ;  /* 0xfffffffc00f08947 */ /* 0x008fea000383ffff */
[----:B------:R-:W-:Y:S05]  /*161d0*/  BRA `(.L_x_1404) ;  /* 0xffffffe800207947 */ /* 0x000fea000383ffff */
.L_x_1359:
        /* <DEDUP_REMOVED lines=8> */
[----:B012---:R-:W-:Y:S05]  /*16260*/  WARPSYNC.COLLECTIVE R15, `(.L_x_1406) ;  /* 0x000000000f087348 */ /* 0x007fea0003c00000 */
[----:B------:R3:W4:Y:S02]  /*16270*/  SHFL.IDX P6, R14, R13, R12, R11 ;  /* 0x0000000c0d0e7389 */ /* 0x00072400000c000b */
[----:B01234-:R-:W-:Y:S01]  /*16280*/  ENDCOLLECTIVE ;  /* 0x000000000000791b */ /* 0x01ffe20003800000 */
.L_x_1406:
[----:B------:R-:W-:Y:S05]  /*16290*/  BSYNC B0 ;  /* 0x0000000000007941 */ /* 0x000fea0003800000 */
.L_x_1405:
[----:B------:R-:W-:Y:S05]  /*162a0*/  BRA `(.L_x_1407) ;  /* 0xffffffe800087947 */ /* 0x000fea000383ffff */
.L_x_1362:
[----:B------:R-:W-:Y:S01]  /*162b0*/  BSSY B1, `(.L_x_1408) ;  /* 0x0000006000017945 */ /* 0x000fe20003800000 */
[----:B------:R-:W-:-:S07]  /*162c0*/  IMAD.MOV.U32 R15, RZ, RZ, -0x1 ;  /* 0xffffffffff0f7424 */ /* 0x000fce00078e00ff */
[----:B0123--:R-:W-:Y:S05]  /*162d0*/  WARPSYNC.COLLECTIVE R15, `(.L_x_1409) ;  /* 0x000000000f0c7348 */ /* 0x00ffea0003c00000 */
[----:B------:R-:W-:Y:S02]  /*162e0*/  ELECT P6, UR62, PT ;  /* 0x00000000003e782f */ /* 0x000fe400038c0000 */
[----:B------:R-:W-:Y:S01]  /*162f0*/  MOV R14, UR62 ;  /* 0x0000003e000e7c02 */ /* 0x000fe20008000f00 */
[----:B0123--:R-:W-:Y:S10]  /*16300*/  ENDCOLLECTIVE ;  /* 0x000000000000791b */ /* 0x00fff40003800000 */
.L_x_1409:
[----:B------:R-:W-:Y:S05]  /*16310*/  BSYNC B1 ;  /* 0x0000000000017941 */ /* 0x000fea0003800000 */
.L_x_1408:
[----:B------:R-:W-:Y:S05]  /*16320*/  BRA `(.L_x_1410) ;  /* 0xffffffe800007947 */ /* 0x000fea000383ffff */
.L_x_1364:
[----:B0-----:R0:W3:Y:S02]  /*16330*/  SYNCS.PHASECHK.TRANS64.TRYWAIT P0, [R6+URZ], R5 ;  /* 0x00000005060075a7 */ /* 0x0010e4000800017f */
[----:B---3--:R-:W-:Y:S05]  /*16340*/  @!P0 NANOSLEEP.SYNCS 0x989680 ;  /* 0x009896800000895d */ /* 0x008fea0003900000 */
[----:B------:R-:W3:Y:S02]  /*16350*/  @!P0 SYNCS.PHASECHK.TRANS64 P0, [R6+URZ], R5 ;  /* 0x00000005060085a7 */ /* 0x000ee4000800007f */
[----:B---3--:R-:W-:Y:S05]  /*16360*/  @!P0 BRA `(.L_x_1364) ;  /* 0xfffffffc00f08947 */ /* 0x008fea000383ffff */
[----:B------:R-:W-:Y:S05]  /*16370*/  BRA `(.L_x_1411) ;  /* 0xffffffe800407947 */ /* 0x000fea000383ffff */
.L_x_1365:
[----:B---3--:R3:W4:Y:S02]  /*16380*/  SYNCS.PHASECHK.TRANS64.TRYWAIT P0, [R3+URZ], R2 ;  /* 0x00000002030075a7 */ /* 0x008724000800017f */
[----:B----4-:R-:W-:Y:S05]  /*16390*/  @!P0 NANOSLEEP.SYNCS 0x989680 ;  /* 0x009896800000895d */ /* 0x010fea0003900000 */
[----:B------:R-:W4:Y:S02]  /*163a0*/  @!P0 SYNCS.PHASECHK.TRANS64 P0, [R3+URZ], R2 ;  /* 0x00000002030085a7 */ /* 0x000f24000800007f */
[----:B----4-:R-:W-:Y:S05]  /*163b0*/  @!P0 BRA `(.L_x_1365) ;  /* 0xfffffffc00f08947 */ /* 0x010fea000383ffff */
[----:B------:R-:W-:Y:S05]  /*163c0*/  BRA `(.L_x_1412) ;  /* 0xffffffe800347947 */ /* 0x000fea000383ffff */
.L_x_1367:
[----:B---3--:R3:W4:Y:S02]  /*163d0*/  SYNCS.PHASECHK.TRANS64.TRYWAIT P0, [R18+URZ], R5 ;  /* 0x00000005120075a7 */ /* 0x008724000800017f */
[----:B----4-:R-:W-:Y:S05]  /*163e0*/  @!P0 NANOSLEEP.SYNCS 0x989680 ;  /* 0x009896800000895d */ /* 0x010fea0003900000 */
[----:B------:R-:W4:Y:S02]  /*163f0*/  @!P0 SYNCS.PHASECHK.TRANS64 P0, [R18+URZ], R5 ;  /* 0x00000005120085a7 */ /* 0x000f24000800007f */
[----:B----4-:R-:W-:Y:S05]  /*16400*/  @!P0 BRA `(.L_x_1367) ;  /* 0xfffffffc00f08947 */ /* 0x010fea000383ffff */
[----:B------:R-:W-:Y:S05]  /*16410*/  BRA `(.L_x_1413) ;  /* 0xffffffe800387947 */ /* 0x000fea000383ffff */
.L_x_1414:
        /* <DEDUP_REMOVED lines=14> */
.L_x_3428:


//--------------------- .text._ZN7cutlass13device_kernelIN5flash11enable_sm90INS1_16FlashAttnFwdSm90INS1_25CollectiveMainloopFwdSm90ILi2EN4cute5tupleIJNS5_1CILi1EEES8_S8_EEENS6_IJNS7_ILi128EEENS7_ILi64EEENS7_ILi256EEEEEELi256ENS_6half_tEfNS_4arch4Sm90ELb0ELb1ELb0ELb1ELb0ELb0ELb0ELb1ELb1ELb1ELb0ELb0EEENS1_21CollectiveEpilogueFwdINS6_IJSA_SC_SB_EEES9_SE_SG_Li256ELb1ELb1ELb0ELb0EEENS1_36VarlenDynamicPersistentTileSchedulerILi128ELi64ELi256ELi128ELb0ELb1ELb1ELb1ELb0ELb1EEEEEEEEEvNT_6ParamsE --------------------------
	.section	.text._ZN7cutlass13device_kernelIN5flash11enable_sm90INS1_16FlashAttnFwdSm90INS1_25CollectiveMainloopFwdSm90ILi2EN4cute5tupleIJNS5_1CILi1EEES8_S8_EEENS6_IJNS7_ILi128EEENS7_ILi64EEENS7_ILi256EEEEEELi256ENS_6half_tEfNS_4arch4Sm90ELb0ELb1ELb0ELb1ELb0ELb0ELb0ELb1ELb1ELb1ELb0ELb0EEENS1_21CollectiveEpilogueFwdINS6_IJSA_SC_SB_EEES9_SE_SG_Li256ELb1ELb1ELb0ELb0EEENS1_36VarlenDynamicPersistentTileSchedulerILi128ELi64ELi256ELi128ELb0ELb1ELb1ELb1ELb0ELb1EEEEEEEEEvNT_6ParamsE,"ax",@progbits
	.align	128
.text._ZN7cutlass13device_kernelIN5flash11enable_sm90INS1_16FlashAttnFwdSm90INS1_25CollectiveMainloopFwdSm90ILi2EN4cute5tupleIJNS5_1CILi1EEES8_S8_EEENS6_IJNS7_ILi128EEENS7_ILi64EEENS7_ILi256EEEEEELi256ENS_6half_tEfNS_4arch4Sm90ELb0ELb1ELb0ELb1ELb0ELb0ELb0ELb1ELb1ELb1ELb0ELb0EEENS1_21CollectiveEpilogueFwdINS6_IJSA_SC_SB_EEES9_SE_SG_Li256ELb1ELb1ELb0ELb0EEENS1_36VarlenDynamicPersistentTileSchedulerILi128ELi64ELi256ELi128ELb0ELb1ELb1ELb1ELb0ELb1EEEEEEEEEvNT_6ParamsE:
        .type           _ZN7cutlass13device_kernelIN5flash11enable_sm90INS1_16FlashAttnFwdSm90INS1_25CollectiveMainloopFwdSm90ILi2EN4cute5tupleIJNS5_1CILi1EEES8_S8_EEENS6_IJNS7_ILi128EEENS7_ILi64EEENS7_ILi256EEEEEELi256ENS_6half_tEfNS_4arch4Sm90ELb0ELb1ELb0ELb1ELb0ELb0ELb0ELb1ELb1ELb1ELb0ELb0EEENS1_21CollectiveEpilogueFwdINS6_IJSA_SC_SB_EEES9_SE_SG_Li256ELb1ELb1ELb0ELb0EEENS1_36VarlenDynamicPersistentTileSchedulerILi128ELi64ELi256ELi128ELb0ELb1ELb1ELb1ELb0ELb1EEEEEEEEEvNT_6ParamsE,@function
        .size           _ZN7cutlass13device_kernelIN5flash11enable_sm90INS1_16FlashAttnFwdSm90INS1_25CollectiveMainloopFwdSm90ILi2EN4cute5tupleIJNS5_1CILi1EEES8_S8_EEENS6_IJNS7_ILi128EEENS7_ILi64EEENS7_ILi256EEEEEELi256ENS_6half_tEfNS_4arch4Sm90ELb0ELb1ELb0ELb1ELb0ELb0ELb0ELb1ELb1ELb1ELb0ELb0EEENS1_21CollectiveEpilogueFwdINS6_IJSA_SC_SB_EEES9_SE_SG_Li256ELb1ELb1ELb0ELb0EEENS1_36VarlenDynamicPersistentTileSchedulerILi128ELi64ELi256ELi128ELb0ELb1ELb1ELb1ELb0ELb1EEEEEEEEEvNT_6ParamsE,(.L_x_3429 - _ZN7cutlass13device_kernelIN5flash11enable_sm90INS1_16FlashAttnFwdSm90INS1_25CollectiveMainloopFwdSm90ILi2EN4cute5tupleIJNS5_1CILi1EEES8_S8_EEENS6_IJNS7_ILi128EEENS7_ILi64EEENS7_ILi256EEEEEELi256ENS_6half_tEfNS_4arch4Sm90ELb0ELb1ELb0ELb1ELb0ELb0ELb0ELb1ELb1ELb1ELb0ELb0EEENS1_21CollectiveEpilogueFwdINS6_IJSA_SC_SB_EEES9_SE_SG_Li256ELb1ELb1ELb0ELb0EEENS1_36VarlenDynamicPersistentTileSchedulerILi128ELi64ELi256ELi128ELb0ELb1ELb1ELb1ELb0ELb1EEEEEEEEEvNT_6ParamsE)
        .other          _ZN7cutlass13device_kernelIN5flash11enable_sm90INS1_16FlashAttnFwdSm90INS1_25CollectiveMainloopFwdSm90ILi2EN4cute5tupleIJNS5_1CILi1EEES8_S8_EEENS6_IJNS7_ILi128EEENS7_ILi64EEENS7_ILi256EEEEEELi256ENS_6half_tEfNS_4arch4Sm90ELb0ELb1ELb0ELb1ELb0ELb0ELb0ELb1ELb1ELb1ELb0ELb0EEENS1_21CollectiveEpilogueFwdINS6_IJSA_SC_SB_EEES9_SE_SG_Li256ELb1ELb1ELb0ELb0EEENS1_36VarlenDynamicPersistentTileSchedulerILi128ELi64ELi256ELi128ELb0ELb1ELb1ELb1ELb0ELb1EEEEEEEEEvNT_6ParamsE,@"STO_CUDA_ENTRY STV_DEFAULT"
_ZN7cutlass13device_kernelIN5flash11enable_sm90INS1_16FlashAttnFwdSm90INS1_25CollectiveMainloopFwdSm90ILi2EN4cute5tupleIJNS5_1CILi1EEES8_S8_EEENS6_IJNS7_ILi128EEENS7_ILi64EEENS7_ILi256EEEEEELi256ENS_6half_tEfNS_4arch4Sm90ELb0ELb1ELb0ELb1ELb0ELb0ELb0ELb1ELb1ELb1ELb0ELb0EEENS1_21CollectiveEpilogueFwdINS6_IJSA_SC_SB_EEES9_SE_SG_Li256ELb1ELb1ELb0ELb0EEENS1_36VarlenDynamicPersistentTileSchedulerILi128ELi64ELi256ELi128ELb0ELb1ELb1ELb1ELb0ELb1EEEEEEEEEvNT_6ParamsE:
        /* <DEDUP_REMOVED lines=18> */
.L_x_1416:
[----:B------:R-:W-:Y:S05]  /*0120*/  BSYNC B0 ;  /* 0x0000000000007941 */ /* 0x000fea0003800000 */
.L_x_1415:
        /* <DEDUP_REMOVED lines=41> */
.L_x_1417:
        /* <DEDUP_REMOVED lines=22> */
.L_x_1418:
        /* <DEDUP_REMOVED lines=18> */
.L_x_1419:
        /* <DEDUP_REMOVED lines=22> */
.L_x_1420:
        /* <DEDUP_REMOVED lines=22> */
.L_x_1421:
        /* <DEDUP_REMOVED lines=8> */
.L_x_1423:
        /* <DEDUP_REMOVED lines=16> */
[----:B------:R-:W-:Y:S01]  /*0a80*/  UMOV UR38, URZ ;  /* 0x0000003f00267c82 */ /* 0x000fe20008000000 */
[----:B------:R-:W-:Y:S01]  /*0a90*/  R2UR UR5, R9 ;  /* 0x00000000090572ca */ /* 0x000fe200000e0000 */
[----:B------:R-:W0:Y:S01]  /*0aa0*/  S2R R0, SR_TID.X ;  /* 0x0000000000007919 */ /* 0x000e220000002100 */
[----:B------:R-:W-:Y:S01]  /*0ab0*/  R2UR UR7, R10 ;  /* 0x000000000a0772ca */ /* 0x000fe200000e0000 */
[----:B------:R-:W-:Y:S01]  /*0ac0*/  UMOV UR36, URZ ;  /* 0x0000003f00247c82 */ /* 0x000fe20008000000 */
[----:B0-----:R-:W-:-:S05]  /*0ad0*/  VIADD R217, R0, 0xffffff80 ;  /* 0xffffff8000d97836 */ /* 0x001fca0000000000 */
[----:B------:R-:W-:-:S04]  /*0ae0*/  SHF.R.S32.HI R0, RZ, 0x1f, R217 ;  /* 0x0000001fff007819 */ /* 0x000fc800000114d9 */
[CC--:B------:R-:W-:Y:S02]  /*0af0*/  LEA.HI R3, R0.reuse, R217.reuse, RZ, 0x4 ;  /* 0x000000d900037211 */ /* 0x0c0fe400078f20ff */
[CC--:B------:R-:W-:Y:S02]  /*0b00*/  LEA.HI R4, R0.reuse, R217.reuse, RZ, 0x5 ;  /* 0x000000d900047211 */ /* 0x0c0fe400078f28ff */
[----:B------:R-:W-:Y:S02]  /*0b10*/  SHF.R.S32.HI R6, RZ, 0x4, R3 ;  /* 0x00000004ff067819 */ /* 0x000fe40000011403 */
[----:B------:R-:W-:Y:S01]  /*0b20*/  LEA.HI R11, R0, R217, RZ, 0x2 ;  /* 0x000000d9000b7211 */ /* 0x000fe200078f10ff */
[----:B------:R-:W-:Y:S01]  /*0b30*/  IMAD.SHL.U32 R5, R4, 0x20, RZ ;  /* 0x0000002004057824 */ /* 0x000fe200078e00ff */
[C---:B------:R-:W-:Y:S02]  /*0b40*/  LOP3.LUT R4, R3.reuse, 0x3fffff0, RZ, 0xc0, !PT ;  /* 0x03fffff003047812 */ /* 0x040fe400078ec0ff */
[----:B------:R-:W-:-:S02]  /*0b50*/  LEA.HI R3, R3, R6, RZ, 0x1 ;  /* 0x0000000603037211 */ /* 0x000fc400078f08ff */
[----:B------:R-:W-:Y:S01]  /*0b60*/  LOP3.LUT R5, R5, 0xfffffc00, RZ, 0xc0, !PT ;  /* 0xfffffc0005057812 */ /* 0x000fe200078ec0ff */
[----:B------:R-:W-:Y:S01]  /*0b70*/  IMAD.IADD R4, R217, 0x1, -R4 ;  /* 0x00000001d9047824 */ /* 0x000fe200078e0a04 */
[----:B------:R-:W-:-:S03]  /*0b80*/  LOP3.LUT R3, R3, 0x1ffffffe, RZ, 0xc0, !PT ;  /* 0x1ffffffe03037812 */ /* 0x000fc600078ec0ff */
[----:B------:R-:W-:Y:S02]  /*0b90*/  IMAD R4, R4, 0x40, R5 ;  /* 0x0000004004047824 */ /* 0x000fe400078e0205 */
[----:B------:R-:W-:Y:S01]  /*0ba0*/  IMAD.IADD R3, R6, 0x1, -R3 ;  /* 0x0000000106037824 */ /* 0x000fe200078e0a03 */
[----:B------:R-:W-:-:S03]  /*0bb0*/  LOP3.LUT R6, R11, 0xfffffffc, RZ, 0xc0, !PT ;  /* 0xfffffffc0b067812 */ /* 0x000fc600078ec0ff */
[----:B------:R-:W-:Y:S02]  /*0bc0*/  IMAD R211, R3, 0x8, R4 ;  /* 0x0000000803d37824 */ /* 0x000fe400078e0204 */
[----:B------:R-:W-:Y:S01]  /*0bd0*/  IMAD.IADD R5, R217, 0x1, -R6 ;  /* 0x00000001d9057824 */ /* 0x000fe200078e0a06 */
[----:B--2---:R-:W-:Y:S02]  /*0be0*/  R2UR UR4, R2 ;  /* 0x00000000020472ca */ /* 0x004fe400000e0000 */
[CC--:B------:R-:W-:Y:S02]  /*0bf0*/  LEA.HI R2, R0.reuse, R217.reuse, RZ, 0x7 ;  /* 0x000000d900027211 */ /* 0x0c0fe400078f38ff */
[----:B------:R-:W-:Y:S02]  /*0c00*/  LEA.HI R0, R0, R217, RZ, 0x3 ;  /* 0x000000d900007211 */ /* 0x000fe400078f18ff */
[----:B------:R-:W-:Y:S02]  /*0c10*/  LOP3.LUT R208, R2, 0xffffff80, RZ, 0xc0, !PT ;  /* 0xffffff8002d07812 */ /* 0x000fe400078ec0ff */
[----:B------:R-:W-:-:S02]  /*0c20*/  SHF.R.S32.HI R209, RZ, 0x7, R2 ;  /* 0x00000007ffd17819 */ /* 0x000fc40000011402 */
[----:B------:R-:W-:Y:S01]  /*0c30*/  SHF.R.S32.HI R205, RZ, 0x3, R0 ;  /* 0x00000003ffcd7819 */ /* 0x000fe20000011400 */
[----:B------:R-:W-:Y:S01]  /*0c40*/  IMAD.IADD R208, R217, 0x1, -R208 ;  /* 0x00000001d9d07824 */ /* 0x000fe200078e0ad0 */
[----:B------:R-:W-:Y:S01]  /*0c50*/  LEA.HI R2, R2, R209, RZ, 0x1 ;  /* 0x000000d102027211 */ /* 0x000fe200078f08ff */
[----:B------:R-:W-:-:S03]  /*0c60*/  ULOP3.LUT UR8, UR4, 0x1, URZ, 0xfc, !UPT ;  /* 0x0000000104087892 */ /* 0x000fc6000f8efc3f */
[----:B------:R-:W-:Y:S01]  /*0c70*/  SHF.R.S32.HI R7, RZ, 0x1f, R208 ;  /* 0x0000001fff077819 */ /* 0x000fe200000114d0 */
[----:B------:R-:W-:Y:S01]  /*0c80*/  UMOV UR4, URZ ;  /* 0x0000003f00047c82 */ /* 0x000fe20008000000 */
[----:B------:R-:W-:Y:S01]  /*0c90*/  LOP3.LUT R6, R2, 0x3fffffe, RZ, 0xc0, !PT ;  /* 0x03fffffe02067812 */ /* 0x000fe200078ec0ff */
[----:B------:R-:W-:Y:S01]  /*0ca0*/  IMAD.U32 R212, RZ, RZ, UR8 ;  /* 0x00000008ffd47e24 */ /* 0x000fe2000f8e00ff */
[CC--:B------:R-:W-:Y:S01]  /*0cb0*/  LEA.HI R8, R7.reuse, R208.reuse, RZ, 0x2 ;  /* 0x000000d007087211 */ /* 0x0c0fe200078f10ff */
[----:B------:R-:W-:Y:S01]  /*0cc0*/  IMAD.U32 R207, RZ, RZ, UR4 ;  /* 0x00000004ffcf7e24 */ /* 0x000fe2000f8e00ff */
        /* <DEDUP_REMOVED lines=11> */
[----:B------:R-:W-:Y:S01]  /*0d80*/  IMAD.IADD R10, R9, 0x1, -R10 ;  /* 0x00000001090a7824 */ /* 0x000fe200078e0a0a */
[----:B------:R-:W-:Y:S01]  /*0d90*/  LEA.HI R9, R5, R5, RZ, 0x1 ;  /* 0x0000000505097211 */ /* 0x000fe200078f08ff */
[----:B------:R-:W-:Y:S01]  /*0da0*/  VIADD R201, R19, 0x40 ;  /* 0x0000004013c97836 */ /* 0x000fe20000000000 */
[----:B------:R-:W-:Y:S01]  /*0db0*/  SHF.R.S32.HI R216, RZ, 0x1f, R19 ;  /* 0x0000001fffd87819 */ /* 0x000fe20000011413 */
[----:B------:R-:W-:Y:S01]  /*0dc0*/  IMAD R7, R7, 0x10, R10 ;  /* 0x0000001007077824 */ /* 0x000fe200078e020a */
[----:B------:R-:W-:Y:S01]  /*0dd0*/  LOP3.LUT R10, R9, 0x1ffffffe, RZ, 0xc0, !PT ;  /* 0x1ffffffe090a7812 */ /* 0x000fe200078ec0ff */
[C---:B------:R-:W-:Y:S01]  /*0de0*/  VIADD R200, R19.reuse, 0x80 ;  /* 0x0000008013c87836 */ /* 0x040fe20000000000 */
[----:B------:R-:W-:Y:S01]  /*0df0*/  SHF.R.S32.HI R215, RZ, 0x1f, R201 ;  /* 0x0000001fffd77819 */ /* 0x000fe200000114c9 */
[----:B------:R-:W-:-:S02]  /*0e00*/  VIADD R202, R19, 0xc0 ;  /* 0x000000c013ca7836 */ /* 0x000fc40000000000 */
[----:B------:R-:W-:Y:S01]  /*0e10*/  IMAD.IADD R5, R5, 0x1, -R10 ;  /* 0x0000000105057824 */ /* 0x000fe200078e0a0a */
[----:B------:R-:W-:Y:S01]  /*0e20*/  SHF.R.S32.HI R214, RZ, 0x1f, R200 ;  /* 0x0000001fffd67819 */ /* 0x000fe200000114c8 */
[----:B------:R-:W-:Y:S01]  /*0e30*/  IMAD R210, R6, 0x40, R7 ;  /* 0x0000004006d27824 */ /* 0x000fe200078e0207 */
[----:B------:R-:W-:Y:S01]  /*0e40*/  SHF.R.S32.HI R213, RZ, 0x1f, R202 ;  /* 0x0000001fffd57819 */ /* 0x000fe200000114ca */
[----:B------:R-:W-:Y:S02]  /*0e50*/  IMAD.IADD R17, R208, 0x1, -R17 ;  /* 0x00000001d0117824 */ /* 0x000fe400078e0a11 */
[----:B------:R-:W-:-:S07]  /*0e60*/  IMAD R22, R5, 0x8, R210 ;  /* 0x0000000805167824 */ /* 0x000fce00078e02d2 */
.L_x_1523:
[----:B------:R-:W-:Y:S01]  /*0e70*/  ULDC.64 UR8, c[0x0][0xa28] ;  /* 0x00028a0000087ab9 */ /* 0x000fe20000000a00 */
[----:B------:R-:W-:Y:S01]  /*0e80*/  ULDC.64 UR12, c[0x0][0x208] ;  /* 0x00008200000c7ab9 */ /* 0x000fe20000000a00 */
[----:B------:R-:W-:Y:S01]  /*0e90*/  UISETP.NE.U32.AND UP0, UPT, UR8, URZ, UPT ;  /* 0x0000003f0800728c */ /* 0x000fe2000bf05070 */
[----:B------:R-:W-:-:S03]  /*0ea0*/  ULDC UR4, c[0x0][0x424] ;  /* 0x0001090000047ab9 */ /* 0x000fc60000000800 */
[----:B------:R-:W-:-:S03]  /*0eb0*/  UISETP.NE.AND.EX UP0, UPT, UR9, URZ, UPT, UP0 ;  /* 0x0000003f0900728c */ /* 0x000fc6000bf05300 */
[----:B------:R-:W-:Y:S02]  /*0ec0*/  ULDC.64 UR8, c[0x0][0xa18] ;  /* 0x0002860000087ab9 */ /* 0x000fe40000000a00 */
[----:B------:R-:W-:Y:S01]  /*0ed0*/  UISETP.NE.U32.AND UP1, UPT, UR8, URZ, UPT ;  /* 0x0000003f0800728c */ /* 0x000fe2000bf25070 */
[----:B------:R-:W-:-:S03]  /*0ee0*/  PLOP3.LUT P0, PT, PT, PT, UP0, 0x80, 0x0 ;  /* 0x000000000000781c */ /* 0x000fc60003f0f008 */
[----:B------:R-:W-:-:S03]  /*0ef0*/  UISETP.NE.AND.EX UP1, UPT, UR9, URZ, UPT, UP1 ;  /* 0x0000003f0900728c */ /* 0x000fc6000bf25310 */
[----:B------:R-:W-:Y:S02]  /*0f00*/  @UP0 ULDC.64 UR8, c[0x0][0xa28] ;  /* 0x00028a0000080ab9 */ /* 0x000fe40000000a00 */
[----:B------:R-:W-:Y:S01]  /*0f10*/  @UP0 UIMAD.WIDE UR8, UR6, 0x4, UR8 ;  /* 0x00000004060808a5 */ /* 0x000fe2000f8e0208 */
[----:B------:R-:W-:-:S05]  /*0f20*/  PLOP3.LUT P2, PT, PT, PT, UP1, 0x80, 0x0 ;  /* 0x000000000000781c */ /* 0x000fca0003f4f018 */
[----:B------:R-:W-:Y:S01]  /*0f30*/  @UP1 ULDC.64 UR10, c[0x0][0xa18] ;  /* 0x00028600000a1ab9 */ /* 0x000fe20000000a00 */
[----:B0-2-4-:R-:W-:Y:S02]  /*0f40*/  IMAD.U32 R2, RZ, RZ, UR8 ;  /* 0x00000008ff027e24 */ /* 0x015fe4000f8e00ff */
[----:B------:R-:W-:Y:S01]  /*0f50*/  IMAD.U32 R3, RZ, RZ, UR9 ;  /* 0x00000009ff037e24 */ /* 0x000fe2000f8e00ff */
[----:B------:R-:W-:-:S04]  /*0f60*/  @UP1 UIMAD.WIDE UR8, UR6, 0x4, UR10 ;  /* 0x00000004060818a5 */ /* 0x000fc8000f8e020a */
[----:B------:R-:W2:Y:S02]  /*0f70*/  @P0 LDG.E R2, desc[UR12][R2.64] ;  /* 0x0000000c02020981 */ /* 0x000ea4000c1e1900 */
[----:B------:R-:W-:Y:S02]  /*0f80*/  IMAD.U32 R4, RZ, RZ, UR8 ;  /* 0x00000008ff047e24 */ /* 0x000fe4000f8e00ff */
[----:B------:R-:W-:Y:S01]  /*0f90*/  IMAD.U32 R5, RZ, RZ, UR9 ;  /* 0x00000009ff057e24 */ /* 0x000fe2000f8e00ff */
[----:B------:R-:W-:-:S04]  /*0fa0*/  ULDC.64 UR8, c[0x0][0x418] ;  /* 0x0001060000087ab9 */ /* 0x000fc80000000a00 */
[----:B---3--:R-:W3:Y:S01]  /*0fb0*/  @P2 LDG.E R4, desc[UR12][R4.64] ;  /* 0x0000000c04042981 */ /* 0x008ee2000c1e1900 */
[----:B------:R-:W-:Y:S01]  /*0fc0*/  UISETP.NE.U32.AND UP0, UPT, UR8, URZ, UPT ;  /* 0x0000003f0800728c */ /* 0x000fe2000bf05070 */
[----:B------:R-:W-:Y:S01]  /*0fd0*/  IMAD.U32 R204, RZ, RZ, UR7 ;  /* 0x00000007ffcc7e24 */ /* 0x000fe2000f8e00ff */
[----:B------:R-:W-:Y:S01]  /*0fe0*/  UMOV UR60, URZ ;  /* 0x0000003f003c7c82 */ /* 0x000fe20008000000 */
[----:B------:R-:W-:Y:S01]  /*0ff0*/  ULDC UR39, c[0x0][0x288] ;  /* 0x0000a20000277ab9 */ /* 0x000fe20000000800 */
[----:B------:R-:W-:-:S03]  /*1000*/  UISETP.NE.AND.EX UP0, UPT, UR9, URZ, UPT, UP0 ;  /* 0x0000003f0900728c */ /* 0x000fc6000bf05300 */
[----:B------:R-:W-:Y:S01]  /*1010*/  ULDC.64 UR8, c[0x0][0xa20] ;  /* 0x0002880000087ab9 */ /* 0x000fe20000000a00 */
[----:B------:R-:W-:Y:S01]  /*1020*/  USEL UR4, UR4, 0x1, UP0 ;  /* 0x0000000104047887 */ /* 0x000fe20008000000 */
[----:B------:R-:W-:Y:S01]  /*1030*/  ISETP.NE.U32.AND P1, PT, RZ, UR8, PT ;  /* 0x00000008ff007c0c */ /* 0x000fe2000bf25070 */
[----:B------:R-:W-:Y:S02]  /*1040*/  ULDC UR8, c[0x0][0x2f0] ;  /* 0x0000bc0000087ab9 */ /* 0x000fe40000000800 */
[----:B------:R-:W-:Y:S01]  /*1050*/  UIMAD UR4, UR4, UR8, URZ ;  /* 0x00000008040472a4 */ /* 0x000fe2000f8e023f */
[----:B------:R-:W-:Y:S02]  /*1060*/  ISETP.NE.AND.EX P1, PT, RZ, UR9, PT, P1 ;  /* 0x00000009ff007c0c */ /* 0x000fe4000bf25310 */
[----:B--2---:R-:W-:Y:S02]  /*1070*/  @P0 R2UR UR60, R2 ;  /* 0x00000000023c02ca */ /* 0x004fe400000e0000 */
[----:B---3--:R-:W-:Y:S01]  /*1080*/  @P2 R2UR UR39, R4 ;  /* 0x00000000042722ca */ /* 0x008fe200000e0000 */
[----:B-1----:R-:W-:-:S14]  /*1090*/  @P2 BRA `(.L_x_1424) ;  /* 0x0000000000382947 */ /* 0x002fdc0003800000 */
[----:B------:R-:W-:Y:S02]  /*10a0*/  ULDC.64 UR8, c[0x0][0xa00] ;  /* 0x0002800000087ab9 */ /* 0x000fe40000000a00 */
[----:B------:R-:W-:-:S04]  /*10b0*/  ISETP.NE.U32.AND P0, PT, RZ, UR8, PT ;  /* 0x00000008ff007c0c */ /* 0x000fc8000bf05070 */
[----:B------:R-:W-:-:S13]  /*10c0*/  ISETP.NE.AND.EX P0, PT, RZ, UR9, PT, P0 ;  /* 0x00000009ff007c0c */ /* 0x000fda000bf05300 */
[----:B------:R-:W-:Y:S05]  /*10d0*/  @!P0 BRA `(.L_x_1424) ;  /* 0x0000000000288947 */ /* 0x000fea0003800000 */
[----:B------:R-:W-:Y:S01]  /*10e0*/  ULDC.64 UR8, c[0x0][0xa00] ;  /* 0x0002800000087ab9 */ /* 0x000fe20000000a00 */
[----:B------:R-:W-:Y:S01]  /*10f0*/  ULDC.64 UR10, c[0x0][0x208] ;  /* 0x00008200000a7ab9 */ /* 0x000fe20000000a00 */
        /* <DEDUP_REMOVED lines=8> */
.L_x_1424:
[----:B------:R-:W-:Y:S01]  /*1180*/  IMAD.U32 R206, RZ, RZ, UR6 ;  /* 0x00000006ffce7e24 */ /* 0x000fe2000f8e00ff */
[----:B------:R-:W-:Y:S06]  /*1190*/  @!P1 BRA `(.L_x_1425) ;  /* 0x0000000000209947 */ /* 0x000fec0003800000 */
[----:B------:R-:W-:Y:S01]  /*11a0*/  ULDC.64 UR8, c[0x0][0xa20] ;  /* 0x0002880000087ab9 */ /* 0x000fe20000000a00 */
[----:B------:R-:W-:Y:S01]  /*11b0*/  ULDC.64 UR10, c[0x0][0x208] ;  /* 0x00008200000a7ab9 */ /* 0x000fe20000000a00 */
[----:B------:R-:W-:-:S06]  /*11c0*/  UIMAD.WIDE UR6, UR6, 0x4, UR8 ;  /* 0x00000004060678a5 */ /* 0x000fcc000f8e0208 */
[----:B------:R-:W-:Y:S02]  /*11d0*/  IMAD.U32 R2, RZ, RZ, UR6 ;  /* 0x00000006ff027e24 */ /* 0x000fe4000f8e00ff */
[----:B------:R-:W-:-:S05]  /*11e0*/  IMAD.U32 R3, RZ, RZ, UR7 ;  /* 0x00000007ff037e24 */ /* 0x000fca000f8e00ff */
[----:B------:R-:W2:Y:S02]  /*11f0*/  LDG.E R2, desc[UR10][R2.64] ;  /* 0x0000000a02027981 */ /* 0x000ea4000c1e1900 */
[----:B--2---:R-:W-:Y:S01]  /*1200*/  R2UR UR4, R2 ;  /* 0x00000000020472ca */ /* 0x004fe200000e0000 */
[----:B------:R-:W-:-:S14]  /*1210*/  BRA `(.L_x_1426) ;  /* 0x0000000000387947 */ /* 0x000fdc0003800000 */
.L_x_1425:
        /* <DEDUP_REMOVED lines=14> */
.L_x_1426:
[----:B------:R-:W-:Y:S01]  /*1300*/  ULDC UR6, c[0x0][0x448] ;  /* 0x0001120000067ab9 */ /* 0x000fe20000000800 */
[----:B------:R-:W-:Y:S02]  /*1310*/  USHF.L.U32 UR61, UR5, 0x7, URZ ;  /* 0x00000007053d7899 */ /* 0x000fe4000800063f */
[----:B------:R-:W-:Y:S02]  /*1320*/  UISETP.NE.AND UP0, UPT, UR6, 0x1, UPT ;  /* 0x000000010600788c */ /* 0x000fe4000bf05270 */
[----:B------:R-:W-:Y:S02]  /*1330*/  UIADD3 UR8, UR61, 0x7f, URZ ;  /* 0x0000007f3d087890 */ /* 0x000fe4000fffe03f */
[----:B------:R-:W-:-:S03]  /*1340*/  UIADD3 UR60, -UR60, UR4, URZ ;  /* 0x000000043c3c7290 */ /* 0x000fc6000fffe13f */
[----:B------:R-:W-:Y:S01]  /*1350*/  ULDC.64 UR4, c[0x0][0x9e0] ;  /* 0x0002780000047ab9 */ /* 0x000fe20000000a00 */
[----:B------:R-:W-:Y:S02]  /*1360*/  UIADD3 UR9, UR60, 0x1, -UR39 ;  /* 0x000000013c097890 */ /* 0x000fe4000fffe827 */
[----:B------:R-:W-:Y:S01]  /*1370*/  UISETP.GE.AND UP1, UPT, UR5, 0x1, UPT ;  /* 0x000000010500788c */ /* 0x000fe2000bf26270 */
[----:B------:R-:W-:Y:S01]  /*1380*/  @UP0 ULDC UR6, c[0x0][0x44c] ;  /* 0x0001130000060ab9 */ /* 0x000fe20000000800 */
[----:B------:R-:W-:Y:S01]  /*1390*/  @UP0 ULDC UR10, c[0x0][0x450] ;  /* 0x00011400000a0ab9 */ /* 0x000fe20000000800 */
[----:B------:R-:W-:-:S03]  /*13a0*/  UIMAD.WIDE.U32 UR6, UR8, UR6, URZ ;  /* 0x00000006080672a5 */ /* 0x000fc6000f8e003f */
[----:B------:R-:W-:Y:S01]  /*13b0*/  PLOP3.LUT P1, PT, PT, PT, UP1, 0x80, 0x0 ;  /* 0x000000000000781c */ /* 0x000fe20003f2f018 */
[----:B------:R-:W-:-:S04]  /*13c0*/  @UP0 USHF.R.U32.HI UR8, URZ, UR10, UR7 ;  /* 0x0000000a3f080299 */ /* 0x000fc80008011607 */
[----:B------:R-:W-:-:S04]  /*13d0*/  UIADD3 UR8, UR9, UR8, URZ ;  /* 0x0000000809087290 */ /* 0x000fc8000fffe03f */
[----:B------:R-:W-:-:S06]  /*13e0*/  UIADD3 UR4, UR8, UR4, URZ ;  /* 0x0000000408047290 */ /* 0x000fcc000fffe03f */
        /* <DEDUP_REMOVED lines=12> */
.L_x_1428:
[----:B------:R-:W-:-:S11]  /*14b0*/  UISETP.NE.AND UP1, UPT, UR5, 0x1, UPT ;  /* 0x000000010500788c */ /* 0x000fd6000bf25270 */
[----:B------:R-:W-:Y:S02]  /*14c0*/  @UP1 ULDC.64 UR8, c[0x0][0x9e8] ;  /* 0x00027a0000081ab9 */ /* 0x000fe40000000a00 */
[----:B------:R-:W-:-:S04]  /*14d0*/  UIMAD.WIDE.U32 UR6, UR4, UR8, URZ ;  /* 0x00000008040672a5 */ /* 0x000fc8000f8e003f */
[----:B------:R-:W-:-:S12]  /*14e0*/  @UP1 USHF.R.U32.HI UR4, URZ, UR9, UR7 ;  /* 0x000000093f041299 */ /* 0x000fd80008011607 */
.L_x_1429:
[----:B------:R-:W-:-:S06]  /*14f0*/  UIMAD UR4, UR4, UR5, UR5 ;  /* 0x00000005040472a4 */ /* 0x000fcc000f8e0205 */
[----:B------:R-:W-:-:S07]  /*1500*/  VIMNMX R0, R0, UR4, PT ;  /* 0x0000000400007c48 */ /* 0x000fce000bfe0100 */
.L_x_1427:
[----:B------:R-:W-:Y:S01]  /*1510*/  UIADD3 UR4, UR60, 0x3f, URZ ;  /* 0x0000003f3c047890 */ /* 0x000fe2000fffe03f */
        /* <DEDUP_REMOVED lines=10> */
[----:B------:R-:W-:-:S02]  /*15c0*/  UIADD3 UR52, UR60, -UR39, URZ ;  /* 0x800000273c347290 */ /* 0x000fc4000fffe03f */
        /* <DEDUP_REMOVED lines=17> */
.L_x_1431:
[----:B------:R-:W-:-:S11]  /*16e0*/  UISETP.NE.AND UP0, UPT, UR5, 0x1, UPT ;  /* 0x000000010500788c */ /* 0x000fd6000bf05270 */
[----:B------:R-:W-:Y:S02]  /*16f0*/  @UP0 ULDC.64 UR10, c[0x0][0x9e8] ;  /* 0x00027a00000a0ab9 */ /* 0x000fe40000000a00 */
[----:B------:R-:W-:-:S04]  /*1700*/  UIMAD.WIDE.U32 UR6, UR4, UR10, URZ ;  /* 0x0000000a040672a5 */ /* 0x000fc8000f8e003f */
[----:B------:R-:W-:-:S12]  /*1710*/  @UP0 USHF.R.U32.HI UR4, URZ, UR11, UR7 ;  /* 0x0000000b3f040299 */ /* 0x000fd80008011607 */
.L_x_1432:
[----:B------:R-:W-:-:S04]  /*1720*/  UIMAD UR4, UR4, UR5, URZ ;  /* 0x00000005040472a4 */ /* 0x000fc8000f8e023f */
[----:B------:R-:W-:-:S04]  /*1730*/  UISETP.LT.AND UP0, UPT, UR9, UR4, UPT ;  /* 0x000000040900728c */ /* 0x000fc8000bf01270 */
[----:B------:R-:W-:-:S12]  /*1740*/  USEL UR9, UR9, UR4, !UP0 ;  /* 0x0000000409097287 */ /* 0x000fd8000c000000 */
.L_x_1430:
        /* <DEDUP_REMOVED lines=45> */
[----:B------:R-:W-:Y:S01]  /*1a20*/  CS2R R80, SRZ ;  /* 0x0000000000507805 */ /* 0x000fe2000001ff00 */
        /* <DEDUP_REMOVED lines=61> */
.L_x_1434:
        /* <DEDUP_REMOVED lines=11> */
.L_x_1667:
[----:B------:R-:W-:Y:S05]  /*1eb0*/  @!P0 BRA `(.L_x_1436) ;  /* 0x0000000000048947 */ /* 0x000fea0003800000 */
[----:B------:R-:W-:Y:S01]  /*1ec0*/  BPT.TRAP 0x1 ;  /* 0x000000040000795c */ /* 0x000fe20000300000 */
.L_x_1436:
[----:B------:R-:W-:Y:S02]  /*1ed0*/  IMAD.U32 R5, RZ, RZ, UR36 ;  /* 0x00000024ff057e24 */ /* 0x000fe4000f8e00ff */
[----:B0-----:R-:W-:-:S03]  /*1ee0*/  IMAD.U32 R0, RZ, RZ, UR38 ;  /* 0x00000026ff007e24 */ /* 0x001fc6000f8e00ff */
[----:B------:R-:W-:Y:S02]  /*1ef0*/  LEA R5, R5, UR37, 0x3 ;  /* 0x0000002505057c11 */ /* 0x000fe4000f8e18ff */
[----:B------:R-:W-:-:S04]  /*1f00*/  SHF.L.U32 R0, R0, 0x1f, RZ ;  /* 0x0000001f00007819 */ /* 0x000fc800000006ff */
[----:B------:R0:W1:Y:S01]  /*1f10*/  SYNCS.PHASECHK.TRANS64.TRYWAIT P2, [R5+URZ+0x30830], R0 ;  /* 0x03083000050075a7 */ /* 0x000062000804017f */
[----:B------:R-:W-:Y:S05]  /*1f20*/  @!P0 BRA `(.L_x_1437) ;  /* 0x0000000000048947 */ /* 0x000fea0003800000 */
[----:B------:R-:W-:Y:S01]  /*1f30*/  BPT.TRAP 0x1 ;  /* 0x000000040000795c */ /* 0x000fe20000300000 */
.L_x_1437:
[----:B------:R-:W2:Y:S02]  /*1f40*/  S2R R2, SR_TID.X ;  /* 0x0000000000027919 */ /* 0x000ea40000002100 */
[----:B--2---:R-:W-:Y:S01]  /*1f50*/  LOP3.LUT P1, RZ, R2, 0x7f, RZ, 0xc0, !PT ;  /* 0x0000007f02ff7812 */ /* 0x004fe2000782c0ff */
[----:B-1----:R-:W-:-:S12]  /*1f60*/  @P2 BRA `(.L_x_1438) ;  /* 0x0000000000082947 */ /* 0x002fd80003800000 */
[----:B------:R-:W1:Y:S02]  /*1f70*/  SYNCS.PHASECHK.TRANS64.TRYWAIT P2, [R5+URZ+0x30830], R0 ;  /* 0x03083000050075a7 */ /* 0x000e64000804017f */
[----:B-1----:R-:W-:Y:S05]  /*1f80*/  @!P2 BRA `(.L_x_1439) ;  /* 0x0000014c00d8a947 */ /* 0x002fea0003800000 */
.L_x_1438:
        /* <DEDUP_REMOVED lines=14> */
[----:B------:R-:W-:Y:S01]  /*2070*/  IMAD.MOV.U32 R2, RZ, RZ, R0 ;  /* 0x000000ffff027224 */ /* 0x000fe200078e0000 */
[----:B------:R-:W-:Y:S01]  /*2080*/  ULOP3.LUT UR4, UR40, 0x10000, URZ, 0xfc, !UPT ;  /* 0x0001000028047892 */ /* 0x000fe2000f8efc3f */
[----:B------:R-:W-:Y:S01]  /*2090*/  UMOV UR21, 0x40000040 ;  /* 0x4000004000157882 */ /* 0x000fe20000000000 */
[----:B------:R-:W-:-:S02]  /*20a0*/  UMOV UR23, 0x40000040 ;  /* 0x4000004000177882 */ /* 0x000fc40000000000 */
[----:B------:R-:W-:Y:S01]  /*20b0*/  IMAD.U32 R18, RZ, RZ, UR5 ;  /* 0x00000005ff127e24 */ /* 0x000fe2000f8e00ff */
[----:B------:R-:W-:Y:S02]  /*20c0*/  ULEA UR5, UR36, UR5, 0xb ;  /* 0x0000000524057291 */ /* 0x000fe4000f8e583f */
[----:B------:R-:W-:Y:S01]  /*20d0*/  UMOV UR8, UR4 ;  /* 0x0000000400087c82 */ /* 0x000fe20008000000 */
[----:B------:R-:W-:Y:S01]  /*20e0*/  UIADD3 UR6, UR4, 0x2, URZ ;  /* 0x0000000204067890 */ /* 0x000fe2000fffe03f */
[----:B------:R-:W-:Y:S01]  /*20f0*/  IMAD.U32 R14, RZ, RZ, UR8 ;  /* 0x00000008ff0e7e24 */ /* 0x000fe2000f8e00ff */
[----:B------:R-:W-:Y:S02]  /*2100*/  UIADD3 UR7, UR5, 0x2, URZ ;  /* 0x0000000205077890 */ /* 0x000fe4000fffe03f */
[----:B------:R-:W-:Y:S01]  /*2110*/  UMOV UR10, UR5 ;  /* 0x00000005000a7c82 */ /* 0x000fe20008000000 */
[----:B------:R-:W-:Y:S01]  /*2120*/  UIADD3 UR12, UR4, 0x404, URZ ;  /* 0x00000404040c7890 */ /* 0x000fe2000fffe03f */
        /* <DEDUP_REMOVED lines=9> */
[----:B------:R-:W-:-:S02]  /*21c0*/  UIADD3 UR14, UR5, 0x204, URZ ;  /* 0x00000204050e7890 */ /* 0x000fc4000fffe03f */
[----:B------:R-:W-:Y:S02]  /*21d0*/  UIADD3 UR16, UR4, 0x406, URZ ;  /* 0x0000040604107890 */ /* 0x000fe4000fffe03f */
[----:B------:R-:W-:Y:S02]  /*21e0*/  UIADD3 UR18, UR5, 0x206, URZ ;  /* 0x0000020605127890 */ /* 0x000fe4000fffe03f */
[----:B------:R-:W-:Y:S02]  /*21f0*/  UIADD3 UR20, UR4, 0x800, URZ ;  /* 0x0000080004147890 */ /* 0x000fe4000fffe03f */
[----:B------:R-:W-:Y:S02]  /*2200*/  UIADD3 UR22, UR5, 0x400, URZ ;  /* 0x0000040005167890 */ /* 0x000fe4000fffe03f */
        /* <DEDUP_REMOVED lines=78> */
[----:B------:R-:W-:Y:S01]  /*26f0*/  IMAD.MOV.U32 R3, RZ, RZ, -0x40 ;  /* 0xffffffc0ff037424 */ /* 0x000fe200078e00ff */
[C---:B------:R-:W-:Y:S02]  /*2700*/  LEA R5, R62.reuse, 0xffffffc0, 0x6 ;  /* 0xffffffc03e057811 */ /* 0x040fe400078e30ff */
[----:B------:R-:W-:Y:S01]  /*2710*/  @!P1 PRMT R0, RZ, 0x654, R0 ;  /* 0x00000654ff009816 */ /* 0x000fe20000000000 */
[----:B------:R-:W0:Y:S01]  /*2720*/  SHFL.IDX PT, R57, R2, RZ, 0x1c1f ;  /* 0x001c1fff02397589 */ /* 0x000e2200000e0000 */
[----:B------:R-:W-:-:S02]  /*2730*/  IMAD R16, R62, R3, 0x40 ;  /* 0x000000403e107424 */ /* 0x000fc400078e0203 */
[----:B------:R-:W-:Y:S02]  /*2740*/  IMAD.U32 R3, RZ, RZ, UR39 ;  /* 0x00000027ff037e24 */ /* 0x000fe4000f8e00ff */
[----:B------:R-:W-:-:S04]  /*2750*/  VIADD R4, R16, 0x1 ;  /* 0x0000000110047836 */ /* 0x000fc80000000000 */
[----:B------:R-:W-:-:S05]  /*2760*/  IMAD R4, R17, -0x2, R4 ;  /* 0xfffffffe11047824 */ /* 0x000fca00078e0204 */
[----:B------:R-:W-:-:S05]  /*2770*/  IADD3 R4, -R3, UR60, R4 ;  /* 0x0000003c03047c10 */ /* 0x000fca000fffe104 */
        /* <DEDUP_REMOVED lines=13> */
[----:B0-----:R-:W-:Y:S01]  /*2850*/  IMAD.IADD R3, R56, 0x1, R57 ;  /* 0x0000000138037824 */ /* 0x001fe200078e0239 */
        /* <DEDUP_REMOVED lines=26> */
[----:B0-----:R-:W-:-:S04]  /*2a00*/  VIADD R0, R16, UR60 ;  /* 0x0000003c10007c36 */ /* 0x001fc80008000000 */
[----:B------:R-:W-:-:S05]  /*2a10*/  IMAD R20, R17, -0x2, R0 ;  /* 0xfffffffe11147824 */ /* 0x000fca00078e0200 */
[----:B------:R-:W-:Y:S01]  /*2a20*/  VIADDMNMX R0, R57, R21, R20, PT ;  /* 0x0000001539007246 */ /* 0x000fe20003800114 */
[----:B------:R-:W-:Y:S06]  /*2a30*/  @P2 BRA `(.L_x_1440) ;  /* 0x00000000005c2947 */ /* 0x000fec0003800000 */
[----:B------:R-:W-:Y:S01]  /*2a40*/  IMAD.U32 R4, RZ, RZ, UR39 ;  /* 0x00000027ff047e24 */ /* 0x000fe2000f8e00ff */
[----:B------:R-:W-:Y:S04]  /*2a50*/  BSSY B0, `(.L_x_1441) ;  /* 0x0000011000007945 */ /* 0x000fe80003800000 */
[----:B------:R-:W-:-:S04]  /*2a60*/  IADD3 R4, -R4, UR60, R57 ;  /* 0x0000003c04047c10 */ /* 0x000fc8000fffe139 */
        /* <DEDUP_REMOVED lines=10> */
.L_x_1442:
[----:B------:R-:W-:-:S06]  /*2b10*/  UISETP.NE.AND UP2, UPT, UR7, 0x1, UPT ;  /* 0x000000010700788c */ /* 0x000fcc000bf45270 */
[----:B------:R-:W-:-:S05]  /*2b20*/  PLOP3.LUT P2, PT, PT, PT, UP2, 0x80, 0x0 ;  /* 0x000000000000781c */ /* 0x000fca0003f4f028 */
[----:B------:R-:W-:-:S08]  /*2b30*/  @UP2 ULDC.64 UR4, c[0x0][0x9e8] ;  /* 0x00027a0000042ab9 */ /* 0x000fd00000000a00 */
[----:B------:R-:W-:-:S05]  /*2b40*/  @P2 IMAD.HI.U32 R57, R4, UR4, RZ ;  /* 0x0000000404392c27 */ /* 0x000fca000f8e00ff */
[----:B------:R-:W-:-:S07]  /*2b50*/  @P2 SHF.R.U32.HI R4, RZ, UR5, R57 ;  /* 0x00000005ff042c19 */ /* 0x000fce0008011639 */
.L_x_1443:
[----:B------:R-:W-:Y:S05]  /*2b60*/  BSYNC B0 ;  /* 0x0000000000007941 */ /* 0x000fea0003800000 */
.L_x_1441:
[----:B------:R-:W-:-:S04]  /*2b70*/  IMAD R4, R4, UR7, -R5 ;  /* 0x0000000704047c24 */ /* 0x000fc8000f8e0a05 */
[----:B------:R-:W-:-:S05]  /*2b80*/  IMAD R4, R17, -0x2, R4 ;  /* 0xfffffffe11047824 */ /* 0x000fca00078e0204 */
[----:B------:R-:W-:Y:S02]  /*2b90*/  VIMNMX R3, R3, R4, !PT ;  /* 0x0000000403037248 */ /* 0x000fe40007fe0100 */
[----:B------:R-:W-:-:S07]  /*2ba0*/  VIADDMNMX R0, R4, UR7, R0, PT ;  /* 0x0000000704007c46 */ /* 0x000fce000b800100 */
.L_x_1440:
[C---:B------:R-:W-:Y:S01]  /*2bb0*/  ISETP.GE.AND P2, PT, R16.reuse, 0x2, PT ;  /* 0x000000021000780c */ /* 0x040fe20003f46270 */
[----:B------:R-:W0:Y:S01]  /*2bc0*/  SHFL.IDX PT, R73, R2, 0x1, 0x1c1f ;  /* 0x003c1f0002497f89 */ /* 0x000e2200000e0000 */
[C---:B------:R-:W-:Y:S02]  /*2bd0*/  ISETP.GE.AND P6, PT, R16.reuse, 0xa, PT ;  /* 0x0000000a1000780c */ /* 0x040fe40003fc6270 */
[----:B------:R-:W-:Y:S02]  /*2be0*/  ISETP.GT.AND P4, PT, R3, 0x1, !P2 ;  /* 0x000000010300780c */ /* 0x000fe40005784270 */
[----:B------:R-:W-:Y:S02]  /*2bf0*/  ISETP.GE.AND P3, PT, R16, 0x9, PT ;  /* 0x000000091000780c */ /* 0x000fe40003f66270 */
[----:B------:R-:W-:Y:S02]  /*2c00*/  ISETP.LT.OR P4, PT, R0, 0x2, P4 ;  /* 0x000000020000780c */ /* 0x000fe40002781670 */
[----:B------:R-:W-:-:S02]  /*2c10*/  P2R R58, PR, RZ, 0x40 ;  /* 0x00000040ff3a7803 */ /* 0x000fc40000000000 */
[----:B------:R-:W-:Y:S02]  /*2c20*/  FSEL R57, R25, -INF , !P4 ;  /* 0xff80000019397808 */ /* 0x000fe40006000000 */
[C---:B------:R-:W-:Y:S02]  /*2c30*/  ISETP.GT.AND P4, PT, R3.reuse, 0x9, !P6 ;  /* 0x000000090300780c */ /* 0x040fe40007784270 */
        /* <DEDUP_REMOVED lines=22> */
[----:B------:R-:W-:Y:S02]  /*2da0*/  ISETP.LT.OR P4, PT, R0, 0x1a, P4 ;  /* 0x0000001a0000780c */ /* 0x000fe40002781670 */
        /* <DEDUP_REMOVED lines=63> */
.L_x_1446:
[----:B------:R-:W-:-:S06]  /*31a0*/  UISETP.NE.AND UP2, UPT, UR7, 0x1, UPT ;  /* 0x000000010700788c */ /* 0x000fcc000bf45270 */
[----:B------:R-:W-:-:S05]  /*31b0*/  PLOP3.LUT P6, PT, PT, PT, UP2, 0x80, 0x0 ;  /* 0x000000000000781c */ /* 0x000fca0003fcf028 */
[----:B------:R-:W-:-:S08]  /*31c0*/  @UP2 ULDC.64 UR4, c[0x0][0x9e8] ;  /* 0x00027a0000042ab9 */ /* 0x000fd00000000a00 */
[----:B------:R-:W-:Y:S01]  /*31d0*/  @P6 IMAD.HI.U32 R20, R2, UR4, RZ ;  /* 0x0000000402146c27 */ /* 0x000fe2000f8e00ff */
[----:B------:R-:W-:-:S13]  /*31e0*/  PLOP3.LUT P6, PT, PT, PT, UP2, 0x80, 0x0 ;  /* 0x000000000000781c */ /* 0x000fda0003fcf028 */
[----:B------:R-:W-:-:S07]  /*31f0*/  @P6 SHF.R.U32.HI R2, RZ, UR5, R20 ;  /* 0x00000005ff026c19 */ /* 0x000fce0008011614 */
.L_x_1447:
[----:B------:R-:W-:Y:S05]  /*3200*/  BSYNC B0 ;  /* 0x0000000000007941 */ /* 0x000fea0003800000 */
.L_x_1445:
[----:B------:R-:W-:-:S04]  /*3210*/  IMAD R2, R2, UR7, -R5 ;  /* 0x0000000702027c24 */ /* 0x000fc8000f8e0a05 */
[----:B------:R-:W-:-:S05]  /*3220*/  IMAD R2, R17, -0x2, R2 ;  /* 0xfffffffe11027824 */ /* 0x000fca00078e0202 */
[----:B------:R-:W-:Y:S02]  /*3230*/  VIMNMX R3, R3, R2, !PT ;  /* 0x0000000203037248 */ /* 0x000fe40007fe0100 */
[----:B------:R-:W-:-:S07]  /*3240*/  VIADDMNMX R0, R2, UR7, R0, PT ;  /* 0x0000000702007c46 */ /* 0x000fce000b800100 */
.L_x_1444:
        /* <DEDUP_REMOVED lines=12> */
[----:B------:R-:W-:-:S02]  /*3310*/  FMNMX.FTZ R2, R29, R2, !PT ;  /* 0x000000021d027209 */ /* 0x000fc40007810000 */
[----:B------:R-:W-:Y:S01]  /*3320*/  ISETP.GT.AND P2, PT, R3, 0x9, !P2 ;  /* 0x000000090300780c */ /* 0x000fe20005744270 */
[----:B------:R-:W-:Y:S01]  /*3330*/  UIADD3 UR52, UR52, UR4, URZ ;  /* 0x0000000434347290 */ /* 0x000fe2000fffe03f */
[----:B------:R-:W-:Y:S02]  /*3340*/  FMNMX.FTZ R2, R61, R2, !PT ;  /* 0x000000023d027209 */ /* 0x000fe40007810000 */
[----:B------:R-:W-:Y:S01]  /*3350*/  ISETP.LT.OR P2, PT, R0, 0xa, P2 ;  /* 0x0000000a0000780c */ /* 0x000fe20001741670 */
[----:B------:R-:W-:Y:S01]  /*3360*/  UIADD3 UR6, UR52, UR6, URZ ;  /* 0x0000000634067290 */ /* 0x000fe2000fffe03f */
[----:B------:R-:W-:Y:S02]  /*3370*/  FMNMX.FTZ R2, R33, R2, !PT ;  /* 0x0000000221027209 */ /* 0x000fe40007810000 */
[----:B------:R-:W-:Y:S02]  /*3380*/  FSEL R31, R31, -INF , !P2 ;  /* 0xff8000001f1f7808 */ /* 0x000fe40005000000 */
[----:B------:R-:W-:-:S02]  /*3390*/  ISETP.NE.AND P2, PT, R28, RZ, PT ;  /* 0x000000ff1c00720c */ /* 0x000fc40003f45270 */
[----:B------:R-:W-:Y:S02]  /*33a0*/  FMNMX.FTZ R2, R63, R2, !PT ;  /* 0x000000023f027209 */ /* 0x000fe40007810000 */
[----:B------:R-:W-:Y:S02]  /*33b0*/  ISETP.GT.AND P2, PT, R3, 0x10, !P2 ;  /* 0x000000100300780c */ /* 0x000fe40005744270 */
[----:B------:R-:W-:Y:S02]  /*33c0*/  FMNMX.FTZ R2, R37, R2, !PT ;  /* 0x0000000225027209 */ /* 0x000fe40007810000 */
[----:B------:R-:W-:Y:S02]  /*33d0*/  ISETP.LT.OR P2, PT, R0, 0x11, P2 ;  /* 0x000000110000780c */ /* 0x000fe40001741670 */
[----:B------:R-:W-:Y:S02]  /*33e0*/  FMNMX.FTZ R2, R65, R2, !PT ;  /* 0x0000000241027209 */ /* 0x000fe40007810000 */
[----:B------:R-:W-:-:S02]  /*33f0*/  FSEL R34, R34, -INF , !P2 ;  /* 0xff80000022227808 */ /* 0x000fc40005000000 */
[----:B------:R-:W-:Y:S02]  /*3400*/  ISETP.NE.AND P2, PT, R32, RZ, PT ;  /* 0x000000ff2000720c */ /* 0x000fe40003f45270 */
[C---:B------:R-:W-:Y:S02]  /*3410*/  ISETP.GT.AND P3, PT, R3.reuse, 0x8, !P3 ;  /* 0x000000080300780c */ /* 0x040fe40005f64270 */
[----:B------:R-:W-:Y:S02]  /*3420*/  ISETP.GT.AND P2, PT, R3, 0x11, !P2 ;  /* 0x000000110300780c */ /* 0x000fe40005744270 */
[----:B------:R-:W-:Y:S02]  /*3430*/  FMNMX.FTZ R2, R41, R2, !PT ;  /* 0x0000000229027209 */ /* 0x000fe40007810000 */
[C---:B------:R-:W-:Y:S02]  /*3440*/  ISETP.LT.OR P2, PT, R0.reuse, 0x12, P2 ;  /* 0x000000120000780c */ /* 0x040fe40001741670 */
[----:B------:R-:W-:-:S02]  /*3450*/  ISETP.LT.OR P3, PT, R0, 0x9, P3 ;  /* 0x000000090000780c */ /* 0x000fc40001f61670 */
[----:B------:R-:W-:Y:S02]  /*3460*/  FSEL R35, R35, -INF , !P2 ;  /* 0xff80000023237808 */ /* 0x000fe40005000000 */
[----:B------:R-:W-:Y:S02]  /*3470*/  ISETP.NE.AND P2, PT, R60, RZ, PT ;  /* 0x000000ff3c00720c */ /* 0x000fe40003f45270 */
[----:B------:R-:W-:Y:S02]  /*3480*/  FMNMX.FTZ R2, R67, R2, !PT ;  /* 0x0000000243027209 */ /* 0x000fe40007810000 */
[----:B------:R-:W-:Y:S02]  /*3490*/  ISETP.GT.AND P2, PT, R3, 0x18, !P2 ;  /* 0x000000180300780c */ /* 0x000fe40005744270 */
[----:B------:R-:W-:Y:S02]  /*34a0*/  FSEL R30, R30, -INF , !P3 ;  /* 0xff8000001e1e7808 */ /* 0x000fe40005800000 */
[----:B------:R-:W-:-:S02]  /*34b0*/  ISETP.LT.OR P2, PT, R0, 0x19, P2 ;  /* 0x000000190000780c */ /* 0x000fc40001741670 */
[----:B------:R-:W-:Y:S02]  /*34c0*/  FMNMX.FTZ R2, R45, R2, !PT ;  /* 0x000000022d027209 */ /* 0x000fe40007810000 */
[----:B------:R-:W-:Y:S02]  /*34d0*/  FSEL R38, R38, -INF , !P2 ;  /* 0xff80000026267808 */ /* 0x000fe40005000000 */
[----:B------:R-:W-:Y:S02]  /*34e0*/  ISETP.NE.AND P2, PT, R36, RZ, PT ;  /* 0x000000ff2400720c */ /* 0x000fe40003f45270 */
[----:B------:R-:W-:Y:S02]  /*34f0*/  ISETP.NE.AND P3, PT, R66, RZ, PT ;  /* 0x000000ff4200720c */ /* 0x000fe40003f65270 */
[----:B------:R-:W-:Y:S02]  /*3500*/  ISETP.GT.AND P2, PT, R3, 0x19, !P2 ;  /* 0x000000190300780c */ /* 0x000fe40005744270 */
[----:B------:R-:W-:-:S02]  /*3510*/  FMNMX.FTZ R2, R69, R2, !PT ;  /* 0x0000000245027209 */ /* 0x000fc40007810000 */
[----:B------:R-:W-:Y:S02]  /*3520*/  ISETP.LT.OR P2, PT, R0, 0x1a, P2 ;  /* 0x0000001a0000780c */ /* 0x000fe40001741670 */
[----:B------:R-:W-:Y:S02]  /*3530*/  FMNMX.FTZ R2, R49, R2, !PT ;  /* 0x0000000231027209 */ /* 0x000fe40007810000 */
[----:B------:R-:W-:Y:S02]  /*3540*/  FSEL R39, R39, -INF , !P2 ;  /* 0xff80000027277808 */ /* 0x000fe40005000000 */
[----:B------:R-:W-:Y:S02]  /*3550*/  ISETP.NE.AND P2, PT, R64, RZ, PT ;  /* 0x000000ff4000720c */ /* 0x000fe40003f45270 */
[----:B------:R-:W-:Y:S02]  /*3560*/  ISETP.NE.AND P6, PT, R4, RZ, PT ;  /* 0x000000ff0400720c */ /* 0x000fe40003fc5270 */
[----:B------:R-:W-:-:S02]  /*3570*/  ISETP.GT.AND P2, PT, R3, 0x20, !P2 ;  /* 0x000000200300780c */ /* 0x000fc40005744270 */
[----:B------:R-:W-:Y:S02]  /*3580*/  FMNMX.FTZ R2, R71, R2, !PT ;  /* 0x0000000247027209 */ /* 0x000fe40007810000 */
[----:B------:R-:W-:Y:S02]  /*3590*/  ISETP.LT.OR P2, PT, R0, 0x21, P2 ;  /* 0x000000210000780c */ /* 0x000fe40001741670 */
[C---:B------:R-:W-:Y:S02]  /*35a0*/  ISETP.GT.AND P4, PT, R3.reuse, 0x31, !P4 ;  /* 0x000000310300780c */ /* 0x040fe40006784270 */
[----:B------:R-:W-:Y:S02]  /*35b0*/  FSEL R42, R42, -INF , !P2 ;  /* 0xff8000002a2a7808 */ /* 0x000fe40005000000 */
[----:B------:R-:W-:Y:S02]  /*35c0*/  ISETP.NE.AND P2, PT, R40, RZ, PT ;  /* 0x000000ff2800720c */ /* 0x000fe40003f45270 */
[----:B------:R-:W-:-:S02]  /*35d0*/  ISETP.GT.AND P5, PT, R3, 0x38, !P5 ;  /* 0x000000380300780c */ /* 0x000fc40006fa4270 */
[----:B------:R-:W-:Y:S02]  /*35e0*/  ISETP.GT.AND P2, PT, R3, 0x21, !P2 ;  /* 0x000000210300780c */ /* 0x000fe40005744270 */
[C---:B------:R-:W-:Y:S02]  /*35f0*/  ISETP.LT.OR P4, PT, R0.reuse, 0x32, P4 ;  /* 0x000000320000780c */ /* 0x040fe40002781670 */
[C---:B------:R-:W-:Y:S02]  /*3600*/  ISETP.LT.OR P2, PT, R0.reuse, 0x22, P2 ;  /* 0x000000220000780c */ /* 0x040fe40001741670 */
[----:B------:R-:W-:Y:S02]  /*3610*/  ISETP.LT.OR P5, PT, R0, 0x39, P5 ;  /* 0x000000390000780c */ /* 0x000fe40002fa1670 */
[----:B------:R-:W-:Y:S02]  /*3620*/  FSEL R43, R43, -INF , !P2 ;  /* 0xff8000002b2b7808 */ /* 0x000fe40005000000 */
[----:B------:R-:W-:-:S02]  /*3630*/  ISETP.GT.AND P2, PT, R3, 0x28, !P3 ;  /* 0x000000280300780c */ /* 0x000fc40005f44270 */
[----:B------:R-:W-:Y:S02]  /*3640*/  ISETP.NE.AND P3, PT, R68, RZ, PT ;  /* 0x000000ff4400720c */ /* 0x000fe40003f65270 */
[----:B------:R-:W-:Y:S02]  /*3650*/  ISETP.LT.OR P2, PT, R0, 0x29, P2 ;  /* 0x000000290000780c */ /* 0x000fe40001741670 */
[C---:B------:R-:W-:Y:S02]  /*3660*/  ISETP.GT.AND P3, PT, R3.reuse, 0x30, !P3 ;  /* 0x000000300300780c */ /* 0x040fe40005f64270 */
[----:B------:R-:W-:Y:S02]  /*3670*/  FSEL R46, R46, -INF , !P2 ;  /* 0xff8000002e2e7808 */ /* 0x000fe40005000000 */
[----:B------:R-:W-:Y:S02]  /*3680*/  ISETP.GT.AND P2, PT, R3, RZ, !P6 ;  /* 0x000000ff0300720c */ /* 0x000fe40007744270 */
[----:B------:R-:W-:-:S02]  /*3690*/  ISETP.NE.AND P6, PT, R16, RZ, PT ;  /* 0x000000ff1000720c */ /* 0x000fc40003fc5270 */
[----:B------:R-:W-:Y:S02]  /*36a0*/  FMNMX.FTZ R16, R53, R2, !PT ;  /* 0x0000000235107209 */ /* 0x000fe40007810000 */
[C---:B------:R-:W-:Y:S02]  /*36b0*/  ISETP.LT.OR P2, PT, R0.reuse, 0x1, P2 ;  /* 0x000000010000780c */ /* 0x040fe40001741670 */
[----:B------:R-:W-:Y:S01]  /*36c0*/  ISETP.LT.OR P3, PT, R0, 0x31, P3 ;  /* 0x000000310000780c */ /* 0x000fe20001f61670 */
[----:B------:R-:W0:Y:S01]  /*36d0*/  SHFL.BFLY PT, R5, R16, 0x2, 0x1f ;  /* 0x0c401f0010057f89 */ /* 0x000e2200000e0000 */
[----:B------:R-:W-:Y:S02]  /*36e0*/  FSEL R26, R26, -INF , !P2 ;  /* 0xff8000001a1a7808 */ /* 0x000fe40005000000 */
[----:B------:R-:W-:Y:S02]  /*36f0*/  ISETP.NE.AND P2, PT, R44, RZ, PT ;  /* 0x000000ff2c00720c */ /* 0x000fe40003f45270 */
[----:B------:R-:W-:-:S02]  /*3700*/  FSEL R50, R50, -INF , !P3 ;  /* 0xff80000032327808 */ /* 0x000fc40005800000 */
[----:B------:R-:W-:Y:S02]  /*3710*/  ISETP.GT.AND P2, PT, R3, 0x29, !P2 ;  /* 0x000000290300780c */ /* 0x000fe40005744270 */
[----:B------:R-:W-:Y:S02]  /*3720*/  FSEL R51, R51, -INF , !P4 ;  /* 0xff80000033337808 */ /* 0x000fe40006000000 */
[----:B------:R-:W-:Y:S02]  /*3730*/  ISETP.LT.OR P2, PT, R0, 0x2a, P2 ;  /* 0x0000002a0000780c */ /* 0x000fe40001741670 */
[----:B------:R-:W-:Y:S02]  /*3740*/  FSEL R54, R54, -INF , !P5 ;  /* 0xff80000036367808 */ /* 0x000fe40006800000 */
[----:B------:R-:W-:Y:S02]  /*3750*/  FSEL R47, R47, -INF , !P2 ;  /* 0xff8000002f2f7808 */ /* 0x000fe40005000000 */
[----:B0-----:R-:W-:-:S02]  /*3760*/  FMNMX.FTZ R20, R16, R5, !PT ;  /* 0x0000000510147209 */ /* 0x001fc40007810000 */
[----:B------:R-:W-:-:S03]  /*3770*/  FMNMX.FTZ R5, R26, R27, !PT ;  /* 0x0000001b1a057209 */ /* 0x000fc60007810000 */
[----:B------:R-:W0:Y:S01]  /*3780*/  SHFL.BFLY PT, R21, R20, 0x1, 0x1f ;  /* 0x0c201f0014157f89 */ /* 0x000e2200000e0000 */
[----:B------:R-:W-:-:S04]  /*3790*/  FMNMX.FTZ R2, R30, R5, !PT ;  /* 0x000000051e027209 */ /* 0x000fc80007810000 */
[----:B------:R-:W-:-:S04]  /*37a0*/  FMNMX.FTZ R5, R31, R2, !PT ;  /* 0x000000021f057209 */ /* 0x000fc80007810000 */
[----:B------:R-:W-:-:S04]  /*37b0*/  FMNMX.FTZ R2, R34, R5, !PT ;  /* 0x0000000522027209 */ /* 0x000fc80007810000 */
[----:B------:R-:W-:-:S04]  /*37c0*/  FMNMX.FTZ R5, R35, R2, !PT ;  /* 0x0000000223057209 */ /* 0x000fc80007810000 */
[----:B------:R-:W-:-:S04]  /*37d0*/  FMNMX.FTZ R2, R38, R5, !PT ;  /* 0x0000000526027209 */ /* 0x000fc80007810000 */
[----:B------:R-:W-:Y:S02]  /*37e0*/  FMNMX.FTZ R5, R39, R2, !PT ;  /* 0x0000000227057209 */ /* 0x000fe40007810000 */
[----:B0-----:R-:W-:Y:S02]  /*37f0*/  FMNMX.FTZ R4, R20, R21, !PT ;  /* 0x0000001514047209 */ /* 0x001fe40007810000 */
[----:B------:R-:W-:Y:S02]  /*3800*/  FMNMX.FTZ R2, R42, R5, !PT ;  /* 0x000000052a027209 */ /* 0x000fe40007810000 */
[C---:B------:R-:W-:Y:S01]  /*3810*/  FSETP.NEU.FTZ.AND P2, PT, R4.reuse, -INF , PT ;  /* 0xff8000000400780b */ /* 0x040fe20003f5d000 */
[----:B------:R-:W-:Y:S01]  /*3820*/  FMUL.FTZ R16, R4, UR5 ;  /* 0x0000000504107c20 */ /* 0x000fe20008410000 */
[----:B------:R-:W-:-:S04]  /*3830*/  FMNMX.FTZ R5, R43, R2, !PT ;  /* 0x000000022b057209 */ /* 0x000fc80007810000 */
        /* <DEDUP_REMOVED lines=13> */
[--C-:B------:R-:W-:Y:S01]  /*3910*/  FFMA.FTZ R25, R33, UR5, -R16.reuse ;  /* 0x0000000521197c23 */ /* 0x100fe20008010810 */
        /* <DEDUP_REMOVED lines=17> */
[----:B------:R-:W-:-:S03]  /*3a30*/  FFMA.FTZ R41, R49, UR5, -R16 ;  /* 0x0000000531297c23 */ /* 0x000fc60008010810 */
[----:B------:R-:W0:Y:S01]  /*3a40*/  MUFU.EX2 R25, R25 ;  /* 0x0000001900197308 */ /* 0x000e220000000800 */
[----:B------:R-:W-:Y:S01]  /*3a50*/  FADD.FTZ R49, R20, R5 ;  /* 0x0000000514317221 */ /* 0x000fe20000010000 */
[----:B------:R-:W1:Y:S06]  /*3a60*/  SHFL.BFLY PT, R3, R2, 0x1, 0x1f ;  /* 0x0c201f0002037f89 */ /* 0x000e6c00000e0000 */
[----:B------:R2:W-:Y:S08]  /*3a70*/  MUFU.EX2 R33, R0 ;  /* 0x0000000000217308 */ /* 0x0005f00000000800 */
[----:B------:R-:W3:Y:S01]  /*3a80*/  MUFU.EX2 R28, R28 ;  /* 0x0000001c001c7308 */ /* 0x000ee20000000800 */
[----:B0-----:R-:W-:-:S07]  /*3a90*/  F2FP.F16.F32.PACK_AB R192, R25, R24 ;  /* 0x0000001819c0723e */ /* 0x001fce00000000ff */
[----:B------:R-:W0:Y:S01]  /*3aa0*/  MUFU.EX2 R29, R29 ;  /* 0x0000001d001d7308 */ /* 0x000e220000000800 */
[----:B-1----:R-:W-:Y:S01]  /*3ab0*/  FMNMX.FTZ R3, R2, R3, !PT ;  /* 0x0000000302037209 */ /* 0x002fe20007810000 */
[--C-:B------:R-:W-:Y:S01]  /*3ac0*/  FFMA.FTZ R2, R71, UR5, -R16.reuse ;  /* 0x0000000547027c23 */ /* 0x100fe20008010810 */
[----:B------:R-:W-:Y:S02]  /*3ad0*/  FFMA.FTZ R16, R53, UR5, -R16 ;  /* 0x0000000535107c23 */ /* 0x000fe40008010810 */
[C---:B------:R-:W-:Y:S01]  /*3ae0*/  FSETP.NEU.FTZ.AND P2, PT, R3.reuse, -INF , PT ;  /* 0xff8000000300780b */ /* 0x040fe20003f5d000 */
[----:B--2---:R-:W-:Y:S02]  /*3af0*/  FMUL.FTZ R0, R3, UR5 ;  /* 0x0000000503007c20 */ /* 0x004fe40008410000 */
[----:B------:R1:W-:Y:S03]  /*3b00*/  MUFU.EX2 R45, R16 ;  /* 0x00000010002d7308 */ /* 0x0003e60000000800 */
[----:B------:R-:W-:-:S02]  /*3b10*/  FSEL R0, R0, RZ, P2 ;  /* 0x000000ff00007208 */ /* 0x000fc40001000000 */
[----:B------:R-:W-:-:S03]  /*3b20*/  PLOP3.LUT P2, PT, PT, PT, UP1, 0x40, 0x0 ;  /* 0x000000000000781c */ /* 0x000fc60003f4e818 */
[----:B------:R-:W2:Y:S01]  /*3b30*/  MUFU.EX2 R32, R32 ;  /* 0x0000002000207308 */ /* 0x000ea20000000800 */
[--C-:B------:R-:W-:Y:S01]  /*3b40*/  FFMA.FTZ R26, R26, UR5, -R0.reuse ;  /* 0x000000051a1a7c23 */ /* 0x100fe20008010800 */
[--C-:B------:R-:W-:Y:S01]  /*3b50*/  FFMA.FTZ R27, R27, UR5, -R0.reuse ;  /* 0x000000051b1b7c23 */ /* 0x100fe20008010800 */
[--C-:B------:R-:W-:Y:S01]  /*3b60*/  FFMA.FTZ R30, R30, UR5, -R0.reuse ;  /* 0x000000051e1e7c23 */ /* 0x100fe20008010800 */
[----:B-1----:R-:W-:Y:S01]  /*3b70*/  FADD.FTZ R16, R198, R49 ;  /* 0x00000031c6107221 */ /* 0x002fe20000010000 */
[--C-:B------:R-:W-:Y:S01]  /*3b80*/  FFMA.FTZ R31, R31, UR5, -R0.reuse ;  /* 0x000000051f1f7c23 */ /* 0x100fe20008010800 */
        /* <DEDUP_REMOVED lines=16> */
[----:B------:R-:W-:Y:S01]  /*3c90*/  FFMA.FTZ R54, R54, UR5, -R0 ;  /* 0x0000000536367c23 */ /* 0x000fe20008010800 */
[----:B------:R-:W-:Y:S01]  /*3ca0*/  F2FP.F16.F32.PACK_AB R198, R21, R198 ;  /* 0x000000c615c6723e */ /* 0x000fe200000000ff */
[----:B------:R-:W3:Y:S01]  /*3cb0*/  MUFU.EX2 R30, R30 ;  /* 0x0000001e001e7308 */ /* 0x000ee20000000800 */
[----:B0-----:R-:W-:Y:S01]  /*3cc0*/  FADD.FTZ R53, R29, R16 ;  /* 0x000000101d357221 */ /* 0x001fe20000010000 */
[----:B------:R-:W-:Y:S01]  /*3cd0*/  FFMA.FTZ R0, R55, UR5, -R0 ;  /* 0x0000000537007c23 */ /* 0x000fe20008010800 */
[----:B------:R-:W-:-:S02]  /*3ce0*/  F2FP.F16.F32.PACK_AB R194, R29, R28 ;  /* 0x0000001c1dc2723e */ /* 0x000fc400000000ff */
[----:B--2---:R-:W-:Y:S01]  /*3cf0*/  FADD.FTZ R44, R32, R53 ;  /* 0x00000035202c7221 */ /* 0x004fe20000010000 */
[C---:B------:R-:W-:Y:S02]  /*3d00*/  F2FP.F16.F32.PACK_AB R188, R33.reuse, R32 ;  /* 0x0000002021bc723e */ /* 0x040fe400000000ff */
[----:B------:R-:W0:Y:S01]  /*3d10*/  MUFU.EX2 R31, R31 ;  /* 0x0000001f001f7308 */ /* 0x000e220000000800 */
[----:B-1----:R-:W-:Y:S01]  /*3d20*/  FADD.FTZ R49, R26, R27 ;  /* 0x0000001b1a317221 */ /* 0x002fe20000010000 */
[----:B------:R-:W-:Y:S01]  /*3d30*/  FADD.FTZ R53, R33, R44 ;  /* 0x0000002c21357221 */ /* 0x000fe20000010000 */
[----:B------:R-:W-:-:S05]  /*3d40*/  F2FP.F16.F32.PACK_AB R197, R27, R26 ;  /* 0x0000001a1bc5723e */ /* 0x000fca00000000ff */
[----:B------:R-:W1:Y:S01]  /*3d50*/  MUFU.EX2 R34, R34 ;  /* 0x0000002200227308 */ /* 0x000e620000000800 */
[----:B---3--:R-:W-:-:S07]  /*3d60*/  FADD.FTZ R16, R30, R49 ;  /* 0x000000311e107221 */ /* 0x008fce0000010000 */
        /* <DEDUP_REMOVED lines=9> */
[----:B0-----:R-:W-:-:S07]  /*3e00*/  FADD.FTZ R44, R36, R53 ;  /* 0x00000035242c7221 */ /* 0x001fce0000010000 */
[----:B------:R-:W0:Y:S01]  /*3e10*/  MUFU.EX2 R39, R39 ;  /* 0x0000002700277308 */ /* 0x000e220000000800 */
[----:B-1----:R-:W-:-:S07]  /*3e20*/  FADD.FTZ R16, R38, R5 ;  /* 0x0000000526107221 */ /* 0x002fce0000010000 */
[----:B------:R-:W1:Y:S01]  /*3e30*/  MUFU.EX2 R40, R40 ;  /* 0x0000002800287308 */ /* 0x000e620000000800 */
[C---:B--2---:R-:W-:Y:S01]  /*3e40*/  FADD.FTZ R49, R37.reuse, R44 ;  /* 0x0000002c25317221 */ /* 0x044fe20000010000 */
[----:B------:R-:W-:-:S06]  /*3e50*/  F2FP.F16.F32.PACK_AB R190, R37, R36 ;  /* 0x0000002425be723e */ /* 0x000fcc00000000ff */
        /* <DEDUP_REMOVED lines=14> */
[----:B--2---:R-:W-:Y:S01]  /*3f40*/  FADD.FTZ R20, R2, R21 ;  /* 0x0000001502147221 */ /* 0x004fe20000010000 */
[----:B------:R-:W-:-:S03]  /*3f50*/  F2FP.F16.F32.PACK_AB R186, R45, R2 ;  /* 0x000000022dba723e */ /* 0x000fc600000000ff */
[----:B------:R-:W-:Y:S01]  /*3f60*/  FADD.FTZ R16, R45, R20 ;  /* 0x000000142d107221 */ /* 0x000fe20000010000 */
[----:B------:R-:W-:Y:S02]  /*3f70*/  VIADD R20, R62, 0xfffffffe ;  /* 0xfffffffe3e147836 */ /* 0x000fe40000000000 */
[----:B------:R-:W2:Y:S01]  /*3f80*/  MUFU.EX2 R50, R50 ;  /* 0x0000003200327308 */ /* 0x000ea20000000800 */
[----:B0-----:R-:W-:-:S07]  /*3f90*/  FADD.FTZ R2, R46, R5 ;  /* 0x000000052e027221 */ /* 0x001fce0000010000 */
[----:B------:R-:W0:Y:S01]  /*3fa0*/  MUFU.EX2 R51, R51 ;  /* 0x0000003300337308 */ /* 0x000e220000000800 */
[C---:B-1----:R-:W-:Y:S01]  /*3fb0*/  FADD.FTZ R5, R47.reuse, R2 ;  /* 0x000000022f057221 */ /* 0x042fe20000010000 */
[----:B------:R-:W-:-:S06]  /*3fc0*/  F2FP.F16.F32.PACK_AB R191, R47, R46 ;  /* 0x0000002e2fbf723e */ /* 0x000fcc00000000ff */
[----:B------:R-:W1:Y:S01]  /*3fd0*/  MUFU.EX2 R54, R54 ;  /* 0x0000003600367308 */ /* 0x000e620000000800 */
[----:B--2---:R-:W-:-:S07]  /*3fe0*/  FADD.FTZ R2, R50, R5 ;  /* 0x0000000532027221 */ /* 0x004fce0000010000 */
[----:B------:R1:W2:Y:S01]  /*3ff0*/  MUFU.EX2 R187, R0 ;  /* 0x0000000000bb7308 */ /* 0x0002a20000000800 */
[C---:B0-----:R-:W-:Y:S01]  /*4000*/  FADD.FTZ R5, R51.reuse, R2 ;  /* 0x0000000233057221 */ /* 0x041fe20000010000 */
[----:B------:R-:W-:-:S03]  /*4010*/  F2FP.F16.F32.PACK_AB R185, R51, R50 ;  /* 0x0000003233b9723e */ /* 0x000fc600000000ff */
[----:B-1----:R-:W-:-:S04]  /*4020*/  FADD.FTZ R0, R54, R5 ;  /* 0x0000000536007221 */ /* 0x002fc80000010000 */
[C---:B--2---:R-:W-:Y:S01]  /*4030*/  FADD.FTZ R5, R187.reuse, R0 ;  /* 0x00000000bb057221 */ /* 0x044fe20000010000 */
        /* <DEDUP_REMOVED lines=12> */
.L_x_1449:
[----:B------:R-:W-:-:S11]  /*4100*/  UISETP.NE.AND UP2, UPT, UR7, 0x1, UPT ;  /* 0x000000010700788c */ /* 0x000fd6000bf45270 */
[----:B------:R-:W-:Y:S02]  /*4110*/  @UP2 ULDC.64 UR10, c[0x0][0x9e8] ;  /* 0x00027a00000a2ab9 */ /* 0x000fe40000000a00 */
[----:B------:R-:W-:-:S04]  /*4120*/  UIMAD.WIDE.U32 UR14, UR4, UR10, URZ ;  /* 0x0000000a040e72a5 */ /* 0x000fc8000f8e003f */
[----:B------:R-:W-:-:S12]  /*4130*/  @UP2 USHF.R.U32.HI UR4, URZ, UR11, UR15 ;  /* 0x0000000b3f042299 */ /* 0x000fd8000801160f */
.L_x_1450:
[----:B------:R-:W-:-:S04]  /*4140*/  UIMAD UR4, UR4, UR7, UR7 ;  /* 0x00000007040472a4 */ /* 0x000fc8000f8e0207 */
[----:B------:R-:W-:-:S04]  /*4150*/  UISETP.LT.AND UP2, UPT, UR6, UR4, UPT ;  /* 0x000000040600728c */ /* 0x000fc8000bf41270 */
[----:B------:R-:W-:-:S12]  /*4160*/  USEL UR6, UR6, UR4, UP2 ;  /* 0x0000000406067287 */ /* 0x000fd80009000000 */
.L_x_1448:
        /* <DEDUP_REMOVED lines=77> */
.L_x_1468:
[----:B------:R-:W-:-:S04]  /*4640*/  UIADD3 UR4, UR36, 0x1, URZ ;  /* 0x0000000124047890 */ /* 0x000fc8000fffe03f */
[----:B------:R-:W-:-:S04]  /*4650*/  UISETP.NE.AND UP2, UPT, UR4, 0x2, UPT ;  /* 0x000000020400788c */ /* 0x000fc8000bf45270 */
[----:B------:R-:W-:Y:S02]  /*4660*/  USEL UR7, URZ, 0x1, UP2 ;  /* 0x000000013f077887 */ /* 0x000fe40009000000 */
[----:B------:R-:W-:Y:S02]  /*4670*/  USEL UR4, UR4, URZ, UP2 ;  /* 0x0000003f04047287 */ /* 0x000fe40009000000 */
[----:B------:R-:W-:Y:S01]  /*4680*/  ULOP3.LUT UR7, UR38, UR7, URZ, 0x3c, !UPT ;  /* 0x0000000726077292 */ /* 0x000fe2000f8e3c3f */
[----:B------:R-:W-:Y:S11]  /*4690*/  @!P0 BRA `(.L_x_1452) ;  /* 0x0000000000048947 */ /* 0x000ff60003800000 */
[----:B------:R-:W-:Y:S01]  /*46a0*/  BPT.TRAP 0x1 ;  /* 0x000000040000795c */ /* 0x000fe20000300000 */
.L_x_1452:
[----:B------:R-:W-:Y:S01]  /*46b0*/  ULEA UR6, UR4, UR37, 0x3 ;  /* 0x0000002504067291 */ /* 0x000fe2000f8e183f */
[----:B------:R-:W-:-:S05]  /*46c0*/  IMAD.U32 R21, RZ, RZ, UR7 ;  /* 0x00000007ff157e24 */ /* 0x000fca000f8e00ff */
[----:B------:R-:W-:-:S04]  /*46d0*/  SHF.L.U32 R21, R21, 0x1f, RZ ;  /* 0x0000001f15157819 */ /* 0x000fc800000006ff */
[----:B------:R0:W1:Y:S01]  /*46e0*/  SYNCS.PHASECHK.TRANS64.TRYWAIT P2, [UR6+0x30830], R21 ;  /* 0x03083015ff0075a7 */ /* 0x0000620008040146 */
[----:B------:R-:W-:Y:S05]  /*46f0*/  @!P0 BRA `(.L_x_1453) ;  /* 0x0000000000048947 */ /* 0x000fea0003800000 */
[----:B------:R-:W-:Y:S01]  /*4700*/  BPT.TRAP 0x1 ;  /* 0x000000040000795c */ /* 0x000fe20000300000 */
.L_x_1453:
[----:B-1----:R-:W-:Y:S05]  /*4710*/  @P2 BRA `(.L_x_1454) ;  /* 0x0000000000082947 */ /* 0x002fea0003800000 */
[----:B------:R-:W1:Y:S02]  /*4720*/  SYNCS.PHASECHK.TRANS64.TRYWAIT P2, [UR6+0x30830], R21 ;  /* 0x03083015ff0075a7 */ /* 0x000e640008040146 */
[----:B-1----:R-:W-:Y:S05]  /*4730*/  @!P2 BRA `(.L_x_1455) ;  /* 0x000001280000a947 */ /* 0x002fea0003800000 */
.L_x_1454:
[----:B------:R-:W-:Y:S01]  /*4740*/  R2UR UR5, R18 ;  /* 0x00000000120572ca */ /* 0x000fe200000e0000 */
[----:B-1----:R-:W-:Y:S01]  /*4750*/  WARPGROUP.ARRIVE ;  /* 0x00000000000079c5 */ /* 0x002fe20000000000 */
[----:B------:R-:W-:Y:S01]  /*4760*/  R2UR UR52, R14 ;  /* 0x000000000e3472ca */ /* 0x000fe200000e0000 */
[----:B------:R-:W-:Y:S01]  /*4770*/  UMOV UR55, 0x40000040 ;  /* 0x4000004000377882 */ /* 0x000fe20000000000 */
[----:B------:R-:W-:Y:S01]  /*4780*/  R2UR UR53, R15 ;  /* 0x000000000f3572ca */ /* 0x000fe200000e0000 */
[----:B------:R-:W-:Y:S01]  /*4790*/  UMOV UR11, 0x40000040 ;  /* 0x40000040000b7882 */ /* 0x000fe20000000000 */
[----:B------:R-:W-:Y:S01]  /*47a0*/  UMOV UR15, 0x40000040 ;  /* 0x40000040000f7882 */ /* 0x000fe20000000000 */
[----:B------:R-:W-:Y:S01]  /*47b0*/  UMOV UR19, 0x40000040 ;  /* 0x4000004000137882 */ /* 0x000fe20000000000 */
[----:B------:R-:W-:Y:S01]  /*47c0*/  UMOV UR23, 0x40000040 ;  /* 0x4000004000177882 */ /* 0x000fe20000000000 */
[----:B------:R-:W-:Y:S01]  /*47d0*/  UMOV UR27, 0x40000040 ;  /* 0x40000040001b7882 */ /* 0x000fe20000000000 */
[----:B------:R-:W-:Y:S01]  /*47e0*/  UMOV UR31, 0x40000040 ;  /* 0x40000040001f7882 */ /* 0x000fe20000000000 */
[----:B------:R-:W-:Y:S01]  /*47f0*/  UMOV UR35, 0x40000040 ;  /* 0x4000004000237882 */ /* 0x000fe20000000000 */
[----:B------:R-:W-:Y:S01]  /*4800*/  UMOV UR43, 0x40000040 ;  /* 0x40000040002b7882 */ /* 0x000fe20000000000 */
[----:B------:R-:W-:Y:S01]  /*4810*/  ULEA UR5, UR4, UR5, 0xb ;  /* 0x0000000504057291 */ /* 0x000fe2000f8e583f */
[-C--:B------:R-:W-:Y:S01]  /*4820*/  FMUL.FTZ R24, R24, R0.reuse ;  /* 0x0000000018187220 */ /* 0x080fe20000410000 */
[----:B------:R-:W-:Y:S01]  /*4830*/  UMOV UR47, 0x40000040 ;  /* 0x40000040002f7882 */ /* 0x000fe20000000000 */
[----:B------:R-:W-:Y:S01]  /*4840*/  UMOV UR51, 0x40000040 ;  /* 0x4000004000337882 */ /* 0x000fe20000000000 */
[----:B------:R-:W-:Y:S01]  /*4850*/  UIADD3 UR10, UR5, 0x202, URZ ;  /* 0x00000202050a7890 */ /* 0x000fe2000fffe03f */
[-C--:B------:R-:W-:Y:S01]  /*4860*/  FMUL.FTZ R25, R25, R0.reuse ;  /* 0x0000000019197220 */ /* 0x080fe20000410000 */
[----:B------:R-:W-:Y:S01]  /*4870*/  UIADD3 UR14, UR5, 0x204, URZ ;  /* 0x00000204050e7890 */ /* 0x000fe2000fffe03f */
[-C--:B------:R-:W-:Y:S01]  /*4880*/  FMUL.FTZ R28, R28, R0.reuse ;  /* 0x000000001c1c7220 */ /* 0x080fe20000410000 */
[----:B------:R-:W-:Y:S01]  /*4890*/  UMOV UR54, UR5 ;  /* 0x0000000500367c82 */ /* 0x000fe20008000000 */
[----:B------:R-:W-:Y:S01]  /*48a0*/  UIADD3 UR18, UR5, 0x206, URZ ;  /* 0x0000020605127890 */ /* 0x000fe2000fffe03f */
[----:B------:R-:W-:Y:S01]  /*48b0*/  HGMMA.64x64x16.F32 R152, gdesc[UR52], RZ, !UPT, gsb0 ;  /* 0x00e00000349879f0 */ /* 0x000fe2000c0008ff */
[----:B------:R-:W-:Y:S01]  /*48c0*/  R2UR UR52, R12 ;  /* 0x000000000c3472ca */ /* 0x000fe200000e0000 */
[----:B------:R-:W-:Y:S01]  /*48d0*/  UIADD3 UR54, UR5, 0x2, URZ ;  /* 0x0000000205367890 */ /* 0x000fe2000fffe03f */
[----:B------:R-:W-:Y:S01]  /*48e0*/  R2UR UR53, R13 ;  /* 0x000000000d3572ca */ /* 0x000fe200000e0000 */
        /* <DEDUP_REMOVED lines=197> */
.L_x_1456:
[----:B------:R-:W-:Y:S01]  /*5540*/  ULEA UR10, UR36, UR37, 0x3 ;  /* 0x00000025240a7291 */ /* 0x000fe2000f8e183f */
[----:B------:R-:W-:-:S05]  /*5550*/  IMAD.U32 R0, RZ, RZ, UR38 ;  /* 0x00000026ff007e24 */ /* 0x000fca000f8e00ff */
[----:B------:R-:W-:-:S04]  /*5560*/  SHF.L.U32 R0, R0, 0x1f, RZ ;  /* 0x0000001f00007819 */ /* 0x000fc800000006ff */
[----:B------:R1:W2:Y:S01]  /*5570*/  SYNCS.PHASECHK.TRANS64.TRYWAIT P2, [UR10+0x30850], R0 ;  /* 0x03085000ff0075a7 */ /* 0x0002a2000804014a */
[----:B------:R-:W-:Y:S05]  /*5580*/  @!P0 BRA `(.L_x_1457) ;  /* 0x0000000000048947 */ /* 0x000fea0003800000 */
[----:B------:R-:W-:Y:S01]  /*5590*/  BPT.TRAP 0x1 ;  /* 0x000000040000795c */ /* 0x000fe20000300000 */
.L_x_1457:
[----:B--2---:R-:W-:Y:S05]  /*55a0*/  @P2 BRA `(.L_x_1458) ;  /* 0x0000000000082947 */ /* 0x004fea0003800000 */
[----:B------:R-:W2:Y:S02]  /*55b0*/  SYNCS.PHASECHK.TRANS64.TRYWAIT P2, [UR10+0x30850], R0 ;  /* 0x03085000ff0075a7 */ /* 0x000ea4000804014a */
[----:B--2---:R-:W-:Y:S05]  /*55c0*/  @!P2 BRA `(.L_x_1459) ;  /* 0x000001180074a947 */ /* 0x004fea0003800000 */
.L_x_1458:
[----:B------:R-:W-:Y:S01]  /*55d0*/  UIADD3 UR5, UR37, 0x400, URZ ;  /* 0x0000040025057890 */ /* 0x000fe2000fffe03f */
[----:B------:R-:W-:Y:S01]  /*55e0*/  WARPGROUP.ARRIVE ;  /* 0x00000000000079c5 */ /* 0x000fe20000000000 */
[----:B------:R-:W-:Y:S01]  /*55f0*/  UMOV UR15, 0x40000040 ;  /* 0x40000040000f7882 */ /* 0x000fe20000000000 */
[----:B------:R-:W-:Y:S01]  /*5600*/  PLOP3.LUT P2, PT, PT, PT, UP0, 0x80, 0x0 ;  /* 0x000000000000781c */ /* 0x000fe20003f4f008 */
[----:B------:R-:W-:Y:S01]  /*5610*/  USHF.R.U32.HI UR5, URZ, 0x4, UR5 ;  /* 0x000000043f057899 */ /* 0x000fe20008011605 */
[----:B------:R-:W-:Y:S01]  /*5620*/  PLOP3.LUT P3, PT, PT, PT, UP0, 0x80, 0x0 ;  /* 0x000000000000781c */ /* 0x000fe20003f6f008 */
[----:B0-----:R-:W-:Y:S01]  /*5630*/  VIADD R21, R22, UR61 ;  /* 0x0000003d16157c36 */ /* 0x001fe20008000000 */
[----:B------:R-:W-:Y:S01]  /*5640*/  ULDC UR11, c[0x0][0x9dc] ;  /* 0x00027700000b7ab9 */ /* 0x000fe20000000800 */
[----:B------:R-:W-:Y:S01]  /*5650*/  ULOP3.LUT UR5, UR5, 0x3fff, URZ, 0xc0, !UPT ;  /* 0x00003fff05057892 */ /* 0x000fe2000f8ec03f */
[----:B-1----:R-:W-:Y:S01]  /*5660*/  IMAD.U32 R0, RZ, RZ, UR6 ;  /* 0x00000006ff007e24 */ /* 0x002fe2000f8e00ff */
[----:B------:R-:W-:Y:S01]  /*5670*/  UMOV UR18, UR11 ;  /* 0x0000000b00127c82 */ /* 0x000fe20008000000 */
[----:B------:R-:W-:Y:S01]  /*5680*/  ULDC UR11, c[0x0][0x9e0] ;  /* 0x00027800000b7ab9 */ /* 0x000fe20000000800 */
[----:B------:R-:W-:Y:S01]  /*5690*/  ULOP3.LUT UR5, UR5, 0x2000000, URZ, 0xfc, !UPT ;  /* 0x0200000005057892 */ /* 0x000fe2000f8efc3f */
[----:B------:R-:W-:-:S03]  /*56a0*/  @!P1 VIADD R0, R0, 0x30840 ;  /* 0x0003084000009836 */ /* 0x000fc60000000000 */
[----:B------:R-:W-:Y:S02]  /*56b0*/  ULEA UR5, UR36, UR5, 0xb ;  /* 0x0000000524057291 */ /* 0x000fe4000f8e583f */
[----:B------:R-:W-:-:S05]  /*56c0*/  @!P1 PRMT R0, RZ, 0x654, R0 ;  /* 0x00000654ff009816 */ /* 0x000fca0000000000 */
        /* <DEDUP_REMOVED lines=16> */
[----:B------:R-:W-:Y:S02]  /*57d0*/  @UP0 ULDC UR5, c[0x0][0x44c] ;  /* 0x0001130000050ab9 */ /* 0x000fe40000000800 */
[----:B------:R-:W-:Y:S01]  /*57e0*/  @P2 IMAD.HI.U32 R2, R21, UR5, RZ ;  /* 0x0000000515022c27 */ /* 0x000fe2000f8e00ff */
[----:B------:R-:W-:Y:S01]  /*57f0*/  @UP0 ULDC UR5, c[0x0][0x450] ;  /* 0x0001140000050ab9 */ /* 0x000fe20000000800 */
[----:B------:R-:W-:-:S03]  /*5800*/  PLOP3.LUT P2, PT, PT, PT, UP1, 0x40, 0x0 ;  /* 0x000000000000781c */ /* 0x000fc60003f4e818 */
[----:B------:R-:W-:Y:S01]  /*5810*/  @P3 SHF.R.U32.HI R21, RZ, UR5, R2 ;  /* 0x00000005ff153c19 */ /* 0x000fe20008011602 */
[----:B------:R-:W-:Y:S01]  /*5820*/  IMAD.SHL.U32 R2, R20, 0x40, RZ ;  /* 0x0000004014027824 */ /* 0x000fe200078e00ff */
[----:B------:R-:W-:Y:S01]  /*5830*/  ULOP3.LUT UR5, URZ, UR18, URZ, 0x33, !UPT ;  /* 0x000000123f057292 */ /* 0x000fe2000f8e333f */
[----:B------:R-:W-:Y:S02]  /*5840*/  WARPGROUP.DEPBAR.LE gsb0, 0x0 ;  /* 0x00008000000079c5 */ /* 0x000fe40000010000 */
[----:B------:R-:W-:Y:S01]  /*5850*/  WARPGROUP.ARRIVE ;  /* 0x00000000000079c5 */ /* 0x000fe20000000000 */
[----:B------:R-:W0:Y:S11]  /*5860*/  SHFL.IDX PT, R189, R21, RZ, 0x1c1f ;  /* 0x001c1fff15bd7589 */ /* 0x000e3600000e0000 */
[----:B------:R-:W-:Y:S03]  /*5870*/  HGMMA.64x256x16.F32 R24, R184, gdesc[UR12].tnspB, R24, gsb0 ;  /* 0x43e0000cb8187df0 */ /* 0x000fe60008000818 */
[----:B------:R-:W-:-:S02]  /*5880*/  WARPGROUP.DEPBAR.LE gsb0, 0x0 ;  /* 0x00008000000079c5 */ /* 0x000fc40000010000 */
[----:B------:R-:W-:Y:S01]  /*5890*/  IADD3 R184, -R2, 0x1, RZ ;  /* 0x0000000102b87810 */ /* 0x000fe20007ffe1ff */
[----:B------:R-:W-:Y:S01]  /*58a0*/  IMAD.U32 R185, RZ, RZ, UR39 ;  /* 0x00000027ffb97e24 */ /* 0x000fe2000f8e00ff */
[----:B------:R1:W-:Y:S03]  /*58b0*/  @!P1 SYNCS.ARRIVE.TRANS64.RED.A1T0 RZ, [R0+URZ], RZ ;  /* 0x000000ff00ff99a7 */ /* 0x0003e6000810043f */
[----:B------:R-:W-:-:S05]  /*58c0*/  IMAD R184, R17, -0x2, R184 ;  /* 0xfffffffe11b87824 */ /* 0x000fca00078e02b8 */
[----:B------:R-:W-:-:S05]  /*58d0*/  IADD3 R184, -R185, UR60, R184 ;  /* 0x0000003cb9b87c10 */ /* 0x000fca000fffe1b8 */
[C---:B------:R-:W-:Y:S02]  /*58e0*/  VIADD R188, R184.reuse, UR11 ;  /* 0x0000000bb8bc7c36 */ /* 0x040fe40008000000 */
[----:B------:R-:W-:Y:S02]  /*58f0*/  VIADD R190, R184, UR5 ;  /* 0x00000005b8be7c36 */ /* 0x000fe40008000000 */
[--C-:B0-----:R-:W-:Y:S02]  /*5900*/  IMAD.IADD R186, R188, 0x1, R189.reuse ;  /* 0x00000001bcba7824 */ /* 0x101fe400078e02bd */
[----:B------:R-:W-:Y:S01]  /*5910*/  IMAD.IADD R187, R190, 0x1, R189 ;  /* 0x00000001bebb7824 */ /* 0x000fe200078e02bd */
[----:B-1----:R-:W-:Y:S06]  /*5920*/  @P2 BRA `(.L_x_1460) ;  /* 0x00000000005c2947 */ /* 0x002fec0003800000 */
[----:B------:R-:W-:Y:S01]  /*5930*/  IMAD.U32 R0, RZ, RZ, UR39 ;  /* 0x00000027ff007e24 */ /* 0x000fe2000f8e00ff */
[----:B------:R-:W-:Y:S04]  /*5940*/  BSSY B0, `(.L_x_1461) ;  /* 0x0000011000007945 */ /* 0x000fe80003800000 */
[----:B------:R-:W-:-:S04]  /*5950*/  IADD3 R189, -R0, UR60, R189 ;  /* 0x0000003c00bd7c10 */ /* 0x000fc8000fffe1bd */
        /* <DEDUP_REMOVED lines=10> */
.L_x_1462:
[----:B------:R-:W-:-:S05]  /*5a00*/  IMAD.U32 R191, RZ, RZ, UR59 ;  /* 0x0000003bffbf7e24 */ /* 0x000fca000f8e00ff */
[----:B------:R-:W-:-:S13]  /*5a10*/  ISETP.NE.AND P2, PT, R191, 0x1, PT ;  /* 0x00000001bf00780c */ /* 0x000fda0003f45270 */
[----:B------:R-:W0:Y:S02]  /*5a20*/  @P2 LDC.64 R184, c[0x0][0x9e8] ;  /* 0x00027a00ffb82b82 */ /* 0x000e240000000a00 */
[----:B0-----:R-:W-:-:S05]  /*5a30*/  @P2 IMAD.HI.U32 R184, R189, R184, RZ ;  /* 0x000000b8bdb82227 */ /* 0x001fca00078e00ff */
[----:B------:R-:W-:-:S07]  /*5a40*/  @P2 SHF.R.U32.HI R189, RZ, R185, R184 ;  /* 0x000000b9ffbd2219 */ /* 0x000fce00000116b8 */
.L_x_1463:
[----:B------:R-:W-:Y:S05]  /*5a50*/  BSYNC B0 ;  /* 0x0000000000007941 */ /* 0x000fea0003800000 */
.L_x_1461:
[----:B------:R-:W-:-:S04]  /*5a60*/  IMAD R0, R189, R191, -R2 ;  /* 0x000000bfbd007224 */ /* 0x000fc800078e0a02 */
[----:B------:R-:W-:-:S05]  /*5a70*/  IMAD R0, R17, -0x2, R0 ;  /* 0xfffffffe11007824 */ /* 0x000fca00078e0200 */
[----:B------:R-:W-:Y:S02]  /*5a80*/  VIADDMNMX R186, R0, R191, R186, PT ;  /* 0x000000bf00ba7246 */ /* 0x000fe400038001ba */
[----:B------:R-:W-:-:S07]  /*5a90*/  VIMNMX R187, R187, R0, !PT ;  /* 0x00000000bbbb7248 */ /* 0x000fce0007fe0100 */
.L_x_1460:
        /* <DEDUP_REMOVED lines=13> */
[----:B0-----:R-:W-:Y:S01]  /*5b70*/  IMAD.IADD R184, R188, 0x1, R21 ;  /* 0x00000001bcb87824 */ /* 0x001fe200078e0215 */
        /* <DEDUP_REMOVED lines=8> */
[C---:B------:R-:W-:Y:S02]  /*5c00*/  ISETP.GT.AND P3, PT, R187.reuse, 0x19, P2 ;  /* 0x00000019bb00780c */ /* 0x040fe40001764270 */
        /* <DEDUP_REMOVED lines=25> */
[----:B------:R-:W-:Y:S01]  /*5da0*/  ISETP.LT.OR P3, PT, R186, 0x3a, P3 ;  /* 0x0000003aba00780c */ /* 0x000fe20001f61670 */
[----:B------:R-:W-:Y:S01]  /*5db0*/  IMAD.IADD R186, R190, 0x1, R21 ;  /* 0x00000001beba7824 */ /* 0x000fe200078e0215 */
[----:B------:R-:W-:-:S02]  /*5dc0*/  FSEL R177, R177, -INF , !P4 ;  /* 0xff800000b1b17808 */ /* 0x000fc40006000000 */
[----:B------:R-:W-:Y:S02]  /*5dd0*/  FSEL R180, R180, -INF , !P6 ;  /* 0xff800000b4b47808 */ /* 0x000fe40007000000 */
[----:B------:R-:W-:Y:S01]  /*5de0*/  FSEL R181, R181, -INF , !P3 ;  /* 0xff800000b5b57808 */ /* 0x000fe20005800000 */
[----:B------:R-:W-:Y:S06]  /*5df0*/  @P5 BRA `(.L_x_1464) ;  /* 0x00000000005c5947 */ /* 0x000fec0003800000 */
        /* <DEDUP_REMOVED lines=13> */
.L_x_1466:
[----:B------:R-:W-:-:S05]  /*5ed0*/  IMAD.U32 R187, RZ, RZ, UR59 ;  /* 0x0000003bffbb7e24 */ /* 0x000fca000f8e00ff */
[----:B------:R-:W-:-:S13]  /*5ee0*/  ISETP.NE.AND P3, PT, R187, 0x1, PT ;  /* 0x00000001bb00780c */ /* 0x000fda0003f65270 */
[----:B------:R-:W0:Y:S02]  /*5ef0*/  @P3 LDC.64 R152, c[0x0][0x9e8] ;  /* 0x00027a00ff983b82 */ /* 0x000e240000000a00 */
[----:B0-----:R-:W-:-:S05]  /*5f00*/  @P3 IMAD.HI.U32 R152, R21, R152, RZ ;  /* 0x0000009815983227 */ /* 0x001fca00078e00ff */
[----:B------:R-:W-:-:S07]  /*5f10*/  @P3 SHF.R.U32.HI R21, RZ, R153, R152 ;  /* 0x00000099ff153219 */ /* 0x000fce0000011698 */
.L_x_1467:
[----:B------:R-:W-:Y:S05]  /*5f20*/  BSYNC B0 ;  /* 0x0000000000007941 */ /* 0x000fea0003800000 */
.L_x_1465:
[----:B------:R-:W-:-:S04]  /*5f30*/  IMAD R2, R21, R187, -R2 ;  /* 0x000000bb15027224 */ /* 0x000fc800078e0a02 */
[----:B------:R-:W-:-:S05]  /*5f40*/  IMAD R21, R17, -0x2, R2 ;  /* 0xfffffffe11157824 */ /* 0x000fca00078e0202 */
[----:B------:R-:W-:Y:S02]  /*5f50*/  VIADDMNMX R184, R21, R187, R184, PT ;  /* 0x000000bb15b87246 */ /* 0x000fe400038001b8 */
[----:B------:R-:W-:-:S07]  /*5f60*/  VIMNMX R186, R186, R21, !PT ;  /* 0x00000015baba7248 */ /* 0x000fce0007fe0100 */
.L_x_1464:
        /* <DEDUP_REMOVED lines=53> */
[----:B------:R-:W-:-:S02]  /*62c0*/  FMNMX.FTZ R153, R155, R2, !PT ;  /* 0x000000029b997209 */ /* 0x000fc40007810000 */
[----:B------:R-:W-:Y:S02]  /*62d0*/  ISETP.GT.AND P3, PT, R186, 0x29, P2 ;  /* 0x00000029ba00780c */ /* 0x000fe40001764270 */
[----:B------:R-:W-:Y:S02]  /*62e0*/  FMNMX.FTZ R2, R158, R153, !PT ;  /* 0x000000999e027209 */ /* 0x000fe40007810000 */
[----:B------:R-:W-:Y:S02]  /*62f0*/  FSEL R171, R171, -INF , !P5 ;  /* 0xff800000abab7808 */ /* 0x000fe40006800000 */
[----:B------:R-:W-:Y:S02]  /*6300*/  FMNMX.FTZ R153, R159, R2, !PT ;  /* 0x000000029f997209 */ /* 0x000fe40007810000 */
[----:B------:R-:W-:Y:S02]  /*6310*/  ISETP.LT.OR P6, PT, R184, 0x29, P6 ;  /* 0x00000029b800780c */ /* 0x000fe400037c1670 */
[----:B------:R-:W-:-:S02]  /*6320*/  FMNMX.FTZ R2, R162, R153, !PT ;  /* 0x00000099a2027209 */ /* 0x000fc40007810000 */
[----:B------:R-:W-:Y:S02]  /*6330*/  ISETP.GT.AND P5, PT, R186, 0x30, P2 ;  /* 0x00000030ba00780c */ /* 0x000fe400017a4270 */
[----:B------:R-:W-:Y:S02]  /*6340*/  FMNMX.FTZ R153, R163, R2, !PT ;  /* 0x00000002a3997209 */ /* 0x000fe40007810000 */
[----:B------:R-:W-:Y:S02]  /*6350*/  ISETP.LT.OR P3, PT, R184, 0x2a, P3 ;  /* 0x0000002ab800780c */ /* 0x000fe40001f61670 */
[----:B------:R-:W-:Y:S02]  /*6360*/  FSEL R174, R174, -INF , !P6 ;  /* 0xff800000aeae7808 */ /* 0x000fe40007000000 */
[----:B------:R-:W-:Y:S02]  /*6370*/  ISETP.GT.AND P6, PT, R186, 0x31, P2 ;  /* 0x00000031ba00780c */ /* 0x000fe400017c4270 */
[----:B0-----:R-:W-:-:S02]  /*6380*/  FMNMX.FTZ R21, R152, R21, !PT ;  /* 0x0000001598157209 */ /* 0x001fc40007810000 */
[----:B------:R-:W-:Y:S02]  /*6390*/  FSEL R175, R175, -INF , !P3 ;  /* 0xff800000afaf7808 */ /* 0x000fe40005800000 */
[C---:B------:R-:W-:Y:S01]  /*63a0*/  FSETP.NEU.FTZ.AND P4, PT, R21.reuse, -INF , PT ;  /* 0xff8000001500780b */ /* 0x040fe20003f9d000 */
[----:B------:R-:W-:Y:S01]  /*63b0*/  FMUL.FTZ R152, R21, UR5 ;  /* 0x0000000515987c20 */ /* 0x000fe20008410000 */
[----:B------:R-:W-:Y:S02]  /*63c0*/  ISETP.LT.OR P5, PT, R184, 0x31, P5 ;  /* 0x00000031b800780c */ /* 0x000fe40002fa1670 */
[----:B------:R-:W-:Y:S02]  /*63d0*/  ISETP.GT.AND P3, PT, R186, 0x38, P2 ;  /* 0x00000038ba00780c */ /* 0x000fe40001764270 */
[----:B------:R-:W-:Y:S02]  /*63e0*/  FSEL R2, R152, RZ, P4 ;  /* 0x000000ff98027208 */ /* 0x000fe40002000000 */
[----:B------:R-:W-:-:S02]  /*63f0*/  FMNMX.FTZ R152, R166, R153, !PT ;  /* 0x00000099a6987209 */ /* 0x000fc40007810000 */
        /* <DEDUP_REMOVED lines=31> */
[----:B------:R-:W-:Y:S01]  /*65f0*/  FFMA.FTZ R181, R181, UR5, -R2 ;  /* 0x00000005b5b57c23 */ /* 0x000fe20008010802 */
[----:B------:R-:W-:Y:S01]  /*6600*/  FSEL R187, R21, RZ, P4 ;  /* 0x000000ff15bb7208 */ /* 0x000fe20002000000 */
[----:B------:R-:W-:Y:S01]  /*6610*/  MUFU.EX2 R153, R153 ;  /* 0x0000009900997308 */ /* 0x000fe20000000800 */
[----:B------:R-:W-:-:S03]  /*6620*/  FMNMX.FTZ R0, R183, R0, !PT ;  /* 0x00000000b7007209 */ /* 0x000fc60007810000 */
[----:B------:R-:W-:Y:S02]  /*6630*/  FADD.FTZ R187, -R187, R4 ;  /* 0x00000004bbbb7221 */ /* 0x000fe40000010100 */
[----:B------:R-:W0:Y:S02]  /*6640*/  SHFL.BFLY PT, R185, R0, 0x2, 0x1f ;  /* 0x0c401f0000b97f89 */ /* 0x000e2400000e0000 */
[----:B------:R-:W-:Y:S01]  /*6650*/  FMUL.FTZ R187, R187, UR5 ;  /* 0x00000005bbbb7c20 */ /* 0x000fe20008410000 */
[----:B------:R-:W-:Y:S08]  /*6660*/  MUFU.EX2 R196, R196 ;  /* 0x000000c400c47308 */ /* 0x000ff00000000800 */
[----:B------:R-:W-:Y:S08]  /*6670*/  MUFU.EX2 R198, R198 ;  /* 0x000000c600c67308 */ /* 0x000ff00000000800 */
[----:B------:R-:W-:Y:S01]  /*6680*/  MUFU.EX2 R157, R157 ;  /* 0x0000009d009d7308 */ /* 0x000fe20000000800 */
[----:B0-----:R-:W-:-:S07]  /*6690*/  FMNMX.FTZ R185, R0, R185, !PT ;  /* 0x000000b900b97209 */ /* 0x001fce0007810000 */
[----:B------:R-:W0:Y:S01]  /*66a0*/  MUFU.EX2 R0, R187 ;  /* 0x000000bb00007308 */ /* 0x000e220000000800 */
[----:B------:R-:W1:Y:S07]  /*66b0*/  SHFL.BFLY PT, R152, R185, 0x1, 0x1f ;  /* 0x0c201f00b9987f89 */ /* 0x000e6e00000e0000 */
[----:B------:R-:W2:Y:S08]  /*66c0*/  MUFU.EX2 R192, R192 ;  /* 0x000000c000c07308 */ /* 0x000eb00000000800 */
[----:B------:R-:W3:Y:S08]  /*66d0*/  MUFU.EX2 R161, R161 ;  /* 0x000000a100a17308 */ /* 0x000ef00000000800 */
[----:B------:R-:W-:Y:S01]  /*66e0*/  MUFU.EX2 R194, R194 ;  /* 0x000000c200c27308 */ /* 0x000fe20000000800 */
[----:B-1----:R-:W-:-:S04]  /*66f0*/  FMNMX.FTZ R152, R185, R152, !PT ;  /* 0x00000098b9987209 */ /* 0x002fc80007810000 */
[C---:B------:R-:W-:Y:S01]  /*6700*/  FSETP.NEU.FTZ.AND P2, PT, R152.reuse, -INF , PT ;  /* 0xff8000009800780b */ /* 0x040fe20003f5d000 */
[C---:B------:R-:W-:Y:S02]  /*6710*/  FMUL.FTZ R156, R152.reuse, UR5 ;  /* 0x00000005989c7c20 */ /* 0x040fe40008410000 */
[----:B------:R-:W-:Y:S01]  /*6720*/  MUFU.EX2 R165, R165 ;  /* 0x000000a500a57308 */ /* 0x000fe20000000800 */
[----:B------:R-:W-:Y:S02]  /*6730*/  FSEL R2, R152, RZ, P2 ;  /* 0x000000ff98027208 */ /* 0x000fe40001000000 */
[----:B------:R-:W-:Y:S02]  /*6740*/  FSEL R156, R156, RZ, P2 ;  /* 0x000000ff9c9c7208 */ /* 0x000fe40001000000 */
[----:B------:R-:W-:Y:S01]  /*6750*/  ISETP.GT.AND P2, PT, R20, UR58, PT ;  /* 0x0000003a14007c0c */ /* 0x000fe2000bf44270 */
[----:B------:R-:W-:Y:S01]  /*6760*/  FADD.FTZ R2, -R2, R3 ;  /* 0x0000000302027221 */ /* 0x000fe20000010100 */
[----:B0-----:R-:W-:Y:S01]  /*6770*/  FFMA.FTZ R3, R0, R16, R153 ;  /* 0x0000001000037223 */ /* 0x001fe20000010099 */
        /* <DEDUP_REMOVED lines=19> */
[----:B--2---:R-:W-:Y:S01]  /*68b0*/  FADD.FTZ R164, R192, R3 ;  /* 0x00000003c0a47221 */ /* 0x004fe20000010000 */
[----:B------:R-:W-:Y:S01]  /*68c0*/  FFMA.FTZ R182, R182, UR5, -R156 ;  /* 0x00000005b6b67c23 */ /* 0x000fe2000801089c */
[----:B------:R-:W-:Y:S01]  /*68d0*/  IMAD.U32 R155, RZ, RZ, UR10 ;  /* 0x0000000aff9b7e24 */ /* 0x000fe2000f8e00ff */
[----:B------:R-:W1:Y:S01]  /*68e0*/  MUFU.EX2 R4, R4 ;  /* 0x0000000400047308 */ /* 0x000e620000000800 */
[----:B------:R-:W-:Y:S01]  /*68f0*/  F2FP.F16.F32.PACK_AB R196, R196, R153 ;  /* 0x00000099c4c4723e */ /* 0x000fe200000000ff */
[----:B------:R-:W-:Y:S01]  /*6900*/  VIADD R20, R20, 0xffffffff ;  /* 0xffffffff14147836 */ /* 0x000fe20000000000 */
[----:B------:R-:W-:Y:S01]  /*6910*/  F2FP.F16.F32.PACK_AB R198, R157, R198 ;  /* 0x000000c69dc6723e */ /* 0x000fe200000000ff */
[----:B------:R-:W-:Y:S01]  /*6920*/  @!P1 VIADD R155, R155, 0x30860 ;  /* 0x000308609b9b9836 */ /* 0x000fe20000000000 */
[----:B---3--:R-:W-:-:S03]  /*6930*/  F2FP.F16.F32.PACK_AB R192, R161, R192 ;  /* 0x000000c0a1c0723e */ /* 0x008fc600000000ff */
        /* <DEDUP_REMOVED lines=15> */
[----:B------:R-:W-:-:S05]  /*6a30*/  IMAD.MOV.U32 R4, RZ, RZ, R21 ;  /* 0x000000ffff047224 */ /* 0x000fca00078e0015 */
        /* <DEDUP_REMOVED lines=31> */
[----:B---3--:R-:W-:-:S07]  /*6c30*/  FADD.FTZ R3, R191, R16 ;  /* 0x00000010bf037221 */ /* 0x008fce0000010000 */
[----:B------:R-:W3:Y:S01]  /*6c40*/  MUFU.EX2 R185, R185 ;  /* 0x000000b900b97308 */ /* 0x000ee20000000800 */
[C---:B-1----:R-:W-:Y:S01]  /*6c50*/  FADD.FTZ R5, R177.reuse, R166 ;  /* 0x000000a6b1057221 */ /* 0x042fe20000010000 */
[----:B------:R-:W-:-:S06]  /*6c60*/  F2FP.F16.F32.PACK_AB R184, R177, R184 ;  /* 0x000000b8b1b8723e */ /* 0x000fcc00000000ff */
[----:B------:R-:W1:Y:S01]  /*6c70*/  MUFU.EX2 R179, R179 ;  /* 0x000000b300b37308 */ /* 0x000e620000000800 */
[C---:B--2---:R-:W-:Y:S01]  /*6c80*/  FADD.FTZ R166, R164.reuse, R3 ;  /* 0x00000003a4a67221 */ /* 0x044fe20000010000 */
[----:B------:R-:W-:Y:S01]  /*6c90*/  F2FP.F16.F32.PACK_AB R191, R164, R191 ;  /* 0x000000bfa4bf723e */ /* 0x000fe200000000ff */
[----:B------:R-:W-:-:S05]  /*6ca0*/  IMAD.MOV.U32 R3, RZ, RZ, R152 ;  /* 0x000000ffff037224 */ /* 0x000fca00078e0098 */
[----:B------:R-:W2:Y:S01]  /*6cb0*/  MUFU.EX2 R186, R186 ;  /* 0x000000ba00ba7308 */ /* 0x000ea20000000800 */
[----:B---3--:R-:W-:-:S07]  /*6cc0*/  FADD.FTZ R166, R185, R166 ;  /* 0x000000a6b9a67221 */ /* 0x008fce0000010000 */
[----:B------:R-:W3:Y:S01]  /*6cd0*/  MUFU.EX2 R187, R182 ;  /* 0x000000b600bb7308 */ /* 0x000ee20000000800 */
[C---:B-1----:R-:W-:Y:S01]  /*6ce0*/  FADD.FTZ R166, R179.reuse, R166 ;  /* 0x000000a6b3a67221 */ /* 0x042fe20000010000 */
[----:B------:R-:W-:-:S06]  /*6cf0*/  F2FP.F16.F32.PACK_AB R185, R179, R185 ;  /* 0x000000b9b3b9723e */ /* 0x000fcc00000000ff */
[----:B------:R-:W1:Y:S01]  /*6d00*/  MUFU.EX2 R181, R181 ;  /* 0x000000b500b57308 */ /* 0x000e620000000800 */
[----:B--2---:R-:W-:-:S07]  /*6d10*/  FADD.FTZ R16, R186, R5 ;  /* 0x00000005ba107221 */ /* 0x004fce0000010000 */
[----:B------:R-:W2:Y:S01]  /*6d20*/  MUFU.EX2 R156, R156 ;  /* 0x0000009c009c7308 */ /* 0x000ea20000000800 */
[----:B---3--:R-:W-:Y:S01]  /*6d30*/  FADD.FTZ R166, R187, R166 ;  /* 0x000000a6bba67221 */ /* 0x008fe20000010000 */
[C---:B-1----:R-:W-:Y:S01]  /*6d40*/  FADD.FTZ R16, R181.reuse, R16 ;  /* 0x00000010b5107221 */ /* 0x042fe20000010000 */
[----:B------:R-:W-:Y:S02]  /*6d50*/  F2FP.F16.F32.PACK_AB R186, R181, R186 ;  /* 0x000000bab5ba723e */ /* 0x000fe400000000ff */
[C---:B--2---:R-:W-:Y:S01]  /*6d60*/  FADD.FTZ R5, R156.reuse, R166 ;  /* 0x000000a69c057221 */ /* 0x044fe20000010000 */
[----:B------:R-:W-:Y:S01]  /*6d70*/  F2FP.F16.F32.PACK_AB R187, R156, R187 ;  /* 0x000000bb9cbb723e */ /* 0x000fe200000000ff */
[----:B0-----:R-:W-:Y:S06]  /*6d80*/  @P2 BRA `(.L_x_1468) ;  /* 0xffffffd8002c2947 */ /* 0x001fec000383ffff */
[----:B------:R-:W-:Y:S01]  /*6d90*/  IMAD.MOV.U32 R3, RZ, RZ, R152 ;  /* 0x000000ffff037224 */ /* 0x000fe200078e0098 */
[----:B------:R-:W-:Y:S01]  /*6da0*/  UMOV UR36, UR4 ;  /* 0x0000000400247c82 */ /* 0x000fe20008000000 */
[----:B------:R-:W-:Y:S01]  /*6db0*/  IMAD.MOV.U32 R4, RZ, RZ, R21 ;  /* 0x000000ffff047224 */ /* 0x000fe200078e0015 */
[----:B------:R-:W-:-:S06]  /*6dc0*/  UMOV UR38, UR7 ;  /* 0x0000000700267c82 */ /* 0x000fcc0008000000 */
.L_x_1451:
[----:B------:R-:W-:Y:S01]  /*6dd0*/  ULDC UR4, c[0x0][0x448] ;  /* 0x0001120000047ab9 */ /* 0x000fe20000000800 */
[----:B------:R-:W-:Y:S02]  /*6de0*/  UIADD3 UR10, UR61, 0x7f, URZ ;  /* 0x0000007f3d0a7890 */ /* 0x000fe4000fffe03f */
[----:B------:R-:W-:Y:S02]  /*6df0*/  UISETP.NE.AND UP0, UPT, UR4, 0x1, UPT ;  /* 0x000000010400788c */ /* 0x000fe4000bf05270 */
[----:B------:R-:W-:Y:S01]  /*6e00*/  UIADD3 UR11, UR60, 0x1, -UR39 ;  /* 0x000000013c0b7890 */ /* 0x000fe2000fffe827 */
[----:B------:R-:W-:Y:S02]  /*6e10*/  ULDC UR4, c[0x0][0x9e4] ;  /* 0x0002790000047ab9 */ /* 0x000fe40000000800 */
[----:B------:R-:W-:-:S06]  /*6e20*/  UISETP.GE.AND UP1, UPT, UR4, 0x1, UPT ;  /* 0x000000010400788c */ /* 0x000fcc000bf26270 */
[----:B------:R-:W-:Y:S01]  /*6e30*/  @UP0 ULDC UR6, c[0x0][0x44c] ;  /* 0x0001130000060ab9 */ /* 0x000fe20000000800 */
[----:B------:R-:W-:Y:S01]  /*6e40*/  PLOP3.LUT P6, PT, PT, PT, UP1, 0x80, 0x0 ;  /* 0x000000000000781c */ /* 0x000fe20003fcf018 */
[----:B------:R-:W-:Y:S01]  /*6e50*/  UIMAD.WIDE.U32 UR6, UR10, UR6, URZ ;  /* 0x000000060a0672a5 */ /* 0x000fe2000f8e003f */
[----:B------:R-:W-:-:S03]  /*6e60*/  @UP0 ULDC UR14, c[0x0][0x450] ;  /* 0x00011400000e0ab9 */ /* 0x000fc60000000800 */
[----:B------:R-:W-:-:S04]  /*6e70*/  @UP0 USHF.R.U32.HI UR10, URZ, UR14, UR7 ;  /* 0x0000000e3f0a0299 */ /* 0x000fc80008011607 */
[----:B------:R-:W-:-:S04]  /*6e80*/  UIADD3 UR10, UR11, UR10, URZ ;  /* 0x0000000a0b0a7290 */ /* 0x000fc8000fffe03f */
[----:B------:R-:W-:Y:S01]  /*6e90*/  UIADD3 UR18, UR10, -UR18, URZ ;  /* 0x800000120a127290 */ /* 0x000fe2000fffe03f */
[----:B------:R-:W-:Y:S11]  /*6ea0*/  @!P6 BRA `(.L_x_1469) ;  /* 0x000000000048e947 */ /* 0x000ff60003800000 */
[----:B------:R-:W-:Y:S02]  /*6eb0*/  UMOV UR14, UR10 ;  /* 0x0000000a000e7c82 */ /* 0x000fe40008000000 */
        /* <DEDUP_REMOVED lines=10> */
.L_x_1470:
[----:B------:R-:W-:-:S11]  /*6f60*/  UISETP.NE.AND UP1, UPT, UR4, 0x1, UPT ;  /* 0x000000010400788c */ /* 0x000fd6000bf25270 */
[----:B------:R-:W-:Y:S02]  /*6f70*/  @UP1 ULDC.64 UR6, c[0x0][0x9e8] ;  /* 0x00027a0000061ab9 */ /* 0x000fe40000000a00 */
[----:B------:R-:W-:-:S04]  /*6f80*/  UIMAD.WIDE.U32 UR10, UR14, UR6, URZ ;  /* 0x000000060e0a72a5 */ /* 0x000fc8000f8e003f */
[----:B------:R-:W-:-:S12]  /*6f90*/  @UP1 USHF.R.U32.HI UR14, URZ, UR7, UR11 ;  /* 0x000000073f0e1299 */ /* 0x000fd8000801160b */
.L_x_1471:
[----:B------:R-:W-:-:S04]  /*6fa0*/  UIMAD UR4, UR14, UR4, URZ ;  /* 0x000000040e0472a4 */ /* 0x000fc8000f8e023f */
[----:B------:R-:W-:-:S04]  /*6fb0*/  UISETP.LT.AND UP1, UPT, UR18, UR4, UPT ;  /* 0x000000041200728c */ /* 0x000fc8000bf21270 */
[----:B------:R-:W-:-:S12]  /*6fc0*/  USEL UR18, UR18, UR4, !UP1 ;  /* 0x0000000412127287 */ /* 0x000fd8000c800000 */
.L_x_1469:
[----:B------:R-:W-:Y:S01]  /*6fd0*/  UIADD3 UR18, UR18, 0x3f, URZ ;  /* 0x0000003f12127890 */ /* 0x000fe2000fffe03f */
[----:B------:R-:W-:-:S03]  /*6fe0*/  R2UR UR6, R23 ;  /* 0x00000000170672ca */ /* 0x000fc600000e0000 */
[----:B------:R-:W-:-:S04]  /*6ff0*/  USHF.R.S32.HI UR4, URZ, 0x1f, UR18 ;  /* 0x0000001f3f047899 */ /* 0x000fc80008011412 */
[----:B------:R-:W-:-:S04]  /*7000*/  ULEA.HI UR4, UR4, UR18, URZ, 0x6 ;  /* 0x0000001204047291 */ /* 0x000fc8000f8f303f */
[----:B------:R-:W-:-:S04]  /*7010*/  USHF.R.S32.HI UR4, URZ, 0x6, UR4 ;  /* 0x000000063f047899 */ /* 0x000fc80008011404 */
[----:B------:R-:W-:-:S04]  /*7020*/  UISETP.LT.AND UP1, UPT, UR6, UR4, UPT ;  /* 0x000000040600728c */ /* 0x000fc8000bf21270 */
[----:B------:R-:W-:-:S06]  /*7030*/  USEL UR58, UR6, UR4, !UP1 ;  /* 0x00000004063a7287 */ /* 0x000fcc000c800000 */
[----:B------:R-:W-:-:S13]  /*7040*/  ISETP.GE.AND P2, PT, R20, UR58, PT ;  /* 0x0000003a14007c0c */ /* 0x000fda000bf46270 */
[----:B------:R-:W-:Y:S05]  /*7050*/  @!P2 BRA `(.L_x_1472) ;  /* 0x0000001c002ca947 */ /* 0x000fea0003800000 */
[----:B------:R-:W-:Y:S01]  /*7060*/  IMAD.MOV.U32 R218, RZ, RZ, R3 ;  /* 0x000000ffffda7224 */ /* 0x000fe200078e0003 */
[----:B------:R-:W-:Y:S01]  /*7070*/  UMOV UR6, UR38 ;  /* 0x0000002600067c82 */ /* 0x000fe20008000000 */
[----:B------:R-:W-:Y:S01]  /*7080*/  IMAD.MOV.U32 R21, RZ, RZ, R4 ;  /* 0x000000ffff157224 */ /* 0x000fe200078e0004 */
[----:B------:R-:W-:Y:S01]  /*7090*/  UMOV UR4, UR36 ;  /* 0x0000002400047c82 */ /* 0x000fe20008000000 */
[----:B------:R-:W-:-:S05]  /*70a0*/  ULDC UR59, c[0x0][0x988] ;  /* 0x00026200003b7ab9 */ /* 0x000fca0000000800 */
.L_x_1481:
        /* <DEDUP_REMOVED lines=8> */
.L_x_1473:
[----:B------:R-:W-:Y:S01]  /*7130*/  ULEA UR5, UR36, UR37, 0x3 ;  /* 0x0000002524057291 */ /* 0x000fe2000f8e183f */
[----:B------:R-:W-:-:S05]  /*7140*/  IMAD.U32 R3, RZ, RZ, UR38 ;  /* 0x00000026ff037e24 */ /* 0x000fca000f8e00ff */
[----:B------:R-:W-:-:S04]  /*7150*/  SHF.L.U32 R3, R3, 0x1f, RZ ;  /* 0x0000001f03037819 */ /* 0x000fc800000006ff */
[----:B------:R0:W1:Y:S01]  /*7160*/  SYNCS.PHASECHK.TRANS64.TRYWAIT P2, [UR5+0x30830], R3 ;  /* 0x03083003ff0075a7 */ /* 0x0000620008040145 */
[----:B------:R-:W-:Y:S05]  /*7170*/  @!P0 BRA `(.L_x_1474) ;  /* 0x0000000000048947 */ /* 0x000fea0003800000 */
[----:B------:R-:W-:Y:S01]  /*7180*/  BPT.TRAP 0x1 ;  /* 0x000000040000795c */ /* 0x000fe20000300000 */
.L_x_1474:
[----:B-1----:R-:W-:Y:S05]  /*7190*/  @P2 BRA `(.L_x_1475) ;  /* 0x0000000000082947 */ /* 0x002fea0003800000 */
[----:B------:R-:W1:Y:S02]  /*71a0*/  SYNCS.PHASECHK.TRANS64.TRYWAIT P2, [UR5+0x30830], R3 ;  /* 0x03083003ff0075a7 */ /* 0x000e640008040145 */
[----:B-1----:R-:W-:Y:S05]  /*71b0*/  @!P2 BRA `(.L_x_1476) ;  /* 0x000000fc0090a947 */ /* 0x002fea0003800000 */
.L_x_1475:
[----:B------:R-:W-:Y:S01]  /*71c0*/  R2UR UR5, R18 ;  /* 0x00000000120572ca */ /* 0x000fe200000e0000 */
[----:B------:R-:W-:Y:S01]  /*71d0*/  WARPGROUP.ARRIVE ;  /* 0x00000000000079c5 */ /* 0x000fe20000000000 */
        /* <DEDUP_REMOVED lines=222> */
.L_x_1477:
[----:B------:R-:W-:Y:S01]  /*7fc0*/  ULEA UR14, UR4, UR37, 0x3 ;  /* 0x00000025040e7291 */ /* 0x000fe2000f8e183f */
[----:B------:R-:W-:-:S05]  /*7fd0*/  IMAD.U32 R0, RZ, RZ, UR6 ;  /* 0x00000006ff007e24 */ /* 0x000fca000f8e00ff */
[----:B------:R-:W-:-:S04]  /*7fe0*/  SHF.L.U32 R0, R0, 0x1f, RZ ;  /* 0x0000001f00007819 */ /* 0x000fc800000006ff */
[----:B------:R2:W3:Y:S01]  /*7ff0*/  SYNCS.PHASECHK.TRANS64.TRYWAIT P2, [UR14+0x30850], R0 ;  /* 0x03085000ff0075a7 */ /* 0x0004e2000804014e */
[----:B------:R-:W-:Y:S05]  /*8000*/  @!P0 BRA `(.L_x_1478) ;  /* 0x0000000000048947 */ /* 0x000fea0003800000 */
[----:B------:R-:W-:Y:S01]  /*8010*/  BPT.TRAP 0x1 ;  /* 0x000000040000795c */ /* 0x000fe20000300000 */
.L_x_1478:
[----:B---3--:R-:W-:Y:S05]  /*8020*/  @P2 BRA `(.L_x_1479) ;  /* 0x0000000000082947 */ /* 0x008fea0003800000 */
[----:B------:R-:W3:Y:S02]  /*8030*/  SYNCS.PHASECHK.TRANS64.TRYWAIT P2, [UR14+0x30850], R0 ;  /* 0x03085000ff0075a7 */ /* 0x000ee4000804014e */
[----:B---3--:R-:W-:Y:S05]  /*8040*/  @!P2 BRA `(.L_x_1480) ;  /* 0x000000f00004a947 */ /* 0x008fea0003800000 */
.L_x_1479:
[----:B------:R-:W-:Y:S01]  /*8050*/  UIADD3 UR5, UR37, 0x400, URZ ;  /* 0x0000040025057890 */ /* 0x000fe2000fffe03f */
[----:B------:R-:W-:Y:S01]  /*8060*/  WARPGROUP.ARRIVE ;  /* 0x00000000000079c5 */ /* 0x000fe20000000000 */
[----:B------:R-:W-:Y:S01]  /*8070*/  UMOV UR11, 0x40000040 ;  /* 0x40000040000b7882 */ /* 0x000fe20000000000 */
[----:B0-2---:R-:W-:Y:S01]  /*8080*/  FMNMX.FTZ R0, R152, R21, !PT ;  /* 0x0000001598007209 */ /* 0x005fe20007810000 */
[----:B------:R-:W-:Y:S01]  /*8090*/  USHF.R.U32.HI UR5, URZ, 0x4, UR5 ;  /* 0x000000043f057899 */ /* 0x000fe20008011605 */
[C---:B------:R-:W-:Y:S01]  /*80a0*/  ISETP.GT.AND P2, PT, R20.reuse, UR58, PT ;  /* 0x0000003a14007c0c */ /* 0x040fe2000bf44270 */
        /* <DEDUP_REMOVED lines=198> */
.L_x_1472:
        /* <DEDUP_REMOVED lines=9> */
.L_x_1499:
        /* <DEDUP_REMOVED lines=8> */
.L_x_1483:
[----:B------:R-:W-:Y:S01]  /*8e20*/  ULEA UR5, UR36, UR37, 0x3 ;  /* 0x0000002524057291 */ /* 0x000fe2000f8e183f */
[----:B------:R-:W-:-:S05]  /*8e30*/  IMAD.U32 R3, RZ, RZ, UR38 ;  /* 0x00000026ff037e24 */ /* 0x000fca000f8e00ff */
[----:B------:R-:W-:-:S04]  /*8e40*/  SHF.L.U32 R3, R3, 0x1f, RZ ;  /* 0x0000001f03037819 */ /* 0x000fc800000006ff */
[----:B------:R0:W1:Y:S01]  /*8e50*/  SYNCS.PHASECHK.TRANS64.TRYWAIT P2, [UR5+0x30830], R3 ;  /* 0x03083003ff0075a7 */ /* 0x0000620008040145 */
[----:B------:R-:W-:Y:S05]  /*8e60*/  @!P0 BRA `(.L_x_1484) ;  /* 0x0000000000048947 */ /* 0x000fea0003800000 */
[----:B------:R-:W-:Y:S01]  /*8e70*/  BPT.TRAP 0x1 ;  /* 0x000000040000795c */ /* 0x000fe20000300000 */
.L_x_1484:
[----:B-1----:R-:W-:Y:S05]  /*8e80*/  @P2 BRA `(.L_x_1485) ;  /* 0x0000000000082947 */ /* 0x002fea0003800000 */
[----:B------:R-:W1:Y:S02]  /*8e90*/  SYNCS.PHASECHK.TRANS64.TRYWAIT P2, [UR5+0x30830], R3 ;  /* 0x03083003ff0075a7 */ /* 0x000e640008040145 */
[----:B-1----:R-:W-:Y:S05]  /*8ea0*/  @!P2 BRA `(.L_x_1486) ;  /* 0x000000e00084a947 */ /* 0x002fea0003800000 */
.L_x_1485:
        /* <DEDUP_REMOVED lines=224> */
.L_x_1487:
[----:B------:R-:W-:Y:S01]  /*9cb0*/  ULEA UR14, UR4, UR37, 0x3 ;  /* 0x00000025040e7291 */ /* 0x000fe2000f8e183f */
[----:B------:R-:W-:-:S05]  /*9cc0*/  IMAD.U32 R0, RZ, RZ, UR6 ;  /* 0x00000006ff007e24 */ /* 0x000fca000f8e00ff */
[----:B------:R-:W-:-:S04]  /*9cd0*/  SHF.L.U32 R0, R0, 0x1f, RZ ;  /* 0x0000001f00007819 */ /* 0x000fc800000006ff */
[----:B------:R2:W3:Y:S01]  /*9ce0*/  SYNCS.PHASECHK.TRANS64.TRYWAIT P2, [UR14+0x30850], R0 ;  /* 0x03085000ff0075a7 */ /* 0x0004e2000804014e */
[----:B------:R-:W-:Y:S05]  /*9cf0*/  @!P0 BRA `(.L_x_1488) ;  /* 0x0000000000048947 */ /* 0x000fea0003800000 */
[----:B------:R-:W-:Y:S01]  /*9d00*/  BPT.TRAP 0x1 ;  /* 0x000000040000795c */ /* 0x000fe20000300000 */
.L_x_1488:
[----:B---3--:R-:W-:Y:S05]  /*9d10*/  @P2 BRA `(.L_x_1489) ;  /* 0x0000000000082947 */ /* 0x008fea0003800000 */
[----:B------:R-:W3:Y:S02]  /*9d20*/  SYNCS.PHASECHK.TRANS64.TRYWAIT P2, [UR14+0x30850], R0 ;  /* 0x03085000ff0075a7 */ /* 0x000ee4000804014e */
[----:B---3--:R-:W-:Y:S05]  /*9d30*/  @!P2 BRA `(.L_x_1490) ;  /* 0x000000d000f8a947 */ /* 0x008fea0003800000 */
.L_x_1489:
[----:B------:R-:W-:Y:S01]  /*9d40*/  UIADD3 UR5, UR37, 0x400, URZ ;  /* 0x0000040025057890 */ /* 0x000fe2000fffe03f */
[----:B------:R-:W-:Y:S01]  /*9d50*/  WARPGROUP.ARRIVE ;  /* 0x00000000000079c5 */ /* 0x000fe20000000000 */
[----:B------:R-:W-:Y:S01]  /*9d60*/  UMOV UR11, 0x40000040 ;  /* 0x40000040000b7882 */ /* 0x000fe20000000000 */
[----:B------:R-:W-:Y:S01]  /*9d70*/  PLOP3.LUT P2, PT, PT, PT, UP0, 0x80, 0x0 ;  /* 0x000000000000781c */ /* 0x000fe20003f4f008 */
[----:B------:R-:W-:Y:S01]  /*9d80*/  USHF.R.U32.HI UR5, URZ, 0x4, UR5 ;  /* 0x000000043f057899 */ /* 0x000fe20008011605 */
[----:B-1----:R-:W-:Y:S01]  /*9d90*/  IMAD.SHL.U32 R4, R20, 0x40, RZ ;  /* 0x0000004014047824 */ /* 0x002fe200078e00ff */
[----:B------:R-:W-:Y:S01]  /*9da0*/  ULDC UR6, c[0x0][0x9e0] ;  /* 0x0002780000067ab9 */ /* 0x000fe20000000800 */
[----:B0-2---:R-:W-:Y:S01]  /*9db0*/  IMAD.U32 R0, RZ, RZ, UR7 ;  /* 0x00000007ff007e24 */ /* 0x005fe2000f8e00ff */
[----:B------:R-:W-:Y:S01]  /*9dc0*/  ULOP3.LUT UR5, UR5, 0x3fff, URZ, 0xc0, !UPT ;  /* 0x00003fff05057892 */ /* 0x000fe2000f8ec03f */
[----:B------:R-:W-:-:S03]  /*9dd0*/  IMAD.U32 R3, RZ, RZ, UR39 ;  /* 0x00000027ff037e24 */ /* 0x000fc6000f8e00ff */
[----:B------:R-:W-:Y:S01]  /*9de0*/  ULOP3.LUT UR5, UR5, 0x2000000, URZ, 0xfc, !UPT ;  /* 0x0200000005057892 */ /* 0x000fe2000f8efc3f */
[----:B------:R-:W-:-:S03]  /*9df0*/  @!P1 LEA R0, R0, UR37, 0x3 ;  /* 0x0000002500009c11 */ /* 0x000fc6000f8e18ff */
[----:B------:R-:W-:Y:S02]  /*9e00*/  ULEA UR4, UR4, UR5, 0xb ;  /* 0x0000000504047291 */ /* 0x000fe4000f8e583f */
[----:B------:R-:W-:-:S05]  /*9e10*/  @!P1 VIADD R0, R0, 0x30840 ;  /* 0x0003084000009836 */ /* 0x000fca0000000000 */
[----:B------:R-:W-:Y:S01]  /*9e20*/  UMOV UR10, UR4 ;  /* 0x00000004000a7c82 */ /* 0x000fe20008000000 */
[----:B------:R-:W-:Y:S01]  /*9e30*/  @!P1 PRMT R0, RZ, 0x654, R0 ;  /* 0x00000654ff009816 */ /* 0x000fe20000000000 */
        /* <DEDUP_REMOVED lines=22> */
[----:B------:R0:W-:Y:S03]  /*9fa0*/  @!P1 SYNCS.ARRIVE.TRANS64.RED.A1T0 RZ, [R0+URZ], RZ ;  /* 0x000000ff00ff99a7 */ /* 0x0001e6000810043f */
[----:B------:R-:W-:Y:S01]  /*9fb0*/  @P2 IMAD.HI.U32 R2, R184, UR4, RZ ;  /* 0x00000004b8022c27 */ /* 0x000fe2000f8e00ff */
[----:B------:R-:W-:-:S04]  /*9fc0*/  @UP0 ULDC UR4, c[0x0][0x450] ;  /* 0x0001140000040ab9 */ /* 0x000fc80000000800 */
[----:B------:R-:W-:Y:S01]  /*9fd0*/  @P2 SHF.R.U32.HI R184, RZ, UR4, R2 ;  /* 0x00000004ffb82c19 */ /* 0x000fe20008011602 */
[----:B------:R-:W-:Y:S01]  /*9fe0*/  ULOP3.LUT UR4, URZ, UR59, URZ, 0x33, !UPT ;  /* 0x0000003b3f047292 */ /* 0x000fe2000f8e333f */
[----:B------:R-:W-:-:S03]  /*9ff0*/  IADD3 R2, -R4, 0x1, RZ ;  /* 0x0000000104027810 */ /* 0x000fc60007ffe1ff */
[----:B------:R-:W1:Y:S02]  /*a000*/  SHFL.IDX PT, R187, R184, RZ, 0x1c1f ;  /* 0x001c1fffb8bb7589 */ /* 0x000e6400000e0000 */
[----:B------:R-:W-:-:S05]  /*a010*/  IMAD R2, R17, -0x2, R2 ;  /* 0xfffffffe11027824 */ /* 0x000fca00078e0202 */
[----:B------:R-:W-:-:S05]  /*a020*/  IADD3 R2, -R3, UR60, R2 ;  /* 0x0000003c03027c10 */ /* 0x000fca000fffe102 */
[C---:B------:R-:W-:Y:S02]  /*a030*/  VIADD R188, R2.reuse, UR6 ;  /* 0x0000000602bc7c36 */ /* 0x040fe40008000000 */
[----:B------:R-:W-:Y:S02]  /*a040*/  VIADD R189, R2, UR4 ;  /* 0x0000000402bd7c36 */ /* 0x000fe40008000000 */
[--C-:B-1----:R-:W-:Y:S02]  /*a050*/  IMAD.IADD R185, R188, 0x1, R187.reuse ;  /* 0x00000001bcb97824 */ /* 0x102fe400078e02bb */
[----:B------:R-:W-:Y:S01]  /*a060*/  IMAD.IADD R186, R189, 0x1, R187 ;  /* 0x00000001bdba7824 */ /* 0x000fe200078e02bb */
[----:B0-----:R-:W-:Y:S06]  /*a070*/  @!P6 BRA `(.L_x_1491) ;  /* 0x00000000005ce947 */ /* 0x001fec0003800000 */
        /* <DEDUP_REMOVED lines=13> */
.L_x_1493:
[----:B------:R-:W-:-:S05]  /*a150*/  IMAD.U32 R190, RZ, RZ, UR58 ;  /* 0x0000003affbe7e24 */ /* 0x000fca000f8e00ff */
[----:B------:R-:W-:-:S13]  /*a160*/  ISETP.NE.AND P2, PT, R190, 0x1, PT ;  /* 0x00000001be00780c */ /* 0x000fda0003f45270 */
[----:B------:R-:W0:Y:S02]  /*a170*/  @P2 LDC.64 R2, c[0x0][0x9e8] ;  /* 0x00027a00ff022b82 */ /* 0x000e240000000a00 */
[----:B0-----:R-:W-:-:S05]  /*a180*/  @P2 IMAD.HI.U32 R2, R187, R2, RZ ;  /* 0x00000002bb022227 */ /* 0x001fca00078e00ff */
[----:B------:R-:W-:-:S07]  /*a190*/  @P2 SHF.R.U32.HI R187, RZ, R3, R2 ;  /* 0x00000003ffbb2219 */ /* 0x000fce0000011602 */
.L_x_1494:
[----:B------:R-:W-:Y:S05]  /*a1a0*/  BSYNC B0 ;  /* 0x0000000000007941 */ /* 0x000fea0003800000 */
.L_x_1492:
[----:B------:R-:W-:-:S04]  /*a1b0*/  IMAD R0, R187, R190, -R4 ;  /* 0x000000bebb007224 */ /* 0x000fc800078e0a04 */
[----:B------:R-:W-:-:S05]  /*a1c0*/  IMAD R0, R17, -0x2, R0 ;  /* 0xfffffffe11007824 */ /* 0x000fca00078e0200 */
[----:B------:R-:W-:Y:S02]  /*a1d0*/  VIADDMNMX R185, R0, R190, R185, PT ;  /* 0x000000be00b97246 */ /* 0x000fe400038001b9 */
[----:B------:R-:W-:-:S07]  /*a1e0*/  VIMNMX R186, R186, R0, !PT ;  /* 0x00000000baba7248 */ /* 0x000fce0007fe0100 */
.L_x_1491:
[----:B------:R-:W-:-:S04]  /*a1f0*/  ISETP.GT.AND P2, PT, R20, -0x1, PT ;  /* 0xffffffff1400780c */ /* 0x000fc80003f44270 */
[C---:B------:R-:W-:Y:S02]  /*a200*/  ISETP.GT.AND P3, PT, R186.reuse, RZ, P2 ;  /* 0x000000ffba00720c */ /* 0x040fe40001764270 */
[C---:B------:R-:W-:Y:S02]  /*a210*/  ISETP.GT.AND P5, PT, R186.reuse, 0x1, P2 ;  /* 0x00000001ba00780c */ /* 0x040fe400017a4270 */
[----:B------:R-:W-:Y:S02]  /*a220*/  ISETP.LT.OR P4, PT, R185, 0x1, P3 ;  /* 0x00000001b900780c */ /* 0x000fe40001f81670 */
[----:B------:R-:W-:Y:S02]  /*a230*/  ISETP.GT.AND P3, PT, R186, 0x8, P2 ;  /* 0x00000008ba00780c */ /* 0x000fe40001764270 */
[----:B------:R-:W-:Y:S02]  /*a240*/  FSEL R152, R152, -INF , !P4 ;  /* 0xff80000098987808 */ /* 0x000fe40006000000 */
[----:B------:R-:W-:-:S02]  /*a250*/  ISETP.GT.AND P4, PT, R186, 0x9, P2 ;  /* 0x00000009ba00780c */ /* 0x000fc40001784270 */
[C---:B------:R-:W-:Y:S02]  /*a260*/  ISETP.LT.OR P5, PT, R185.reuse, 0x2, P5 ;  /* 0x00000002b900780c */ /* 0x040fe40002fa1670 */
[C---:B------:R-:W-:Y:S02]  /*a270*/  ISETP.LT.OR P3, PT, R185.reuse, 0x9, P3 ;  /* 0x00000009b900780c */ /* 0x040fe40001f61670 */
[----:B------:R-:W-:Y:S02]  /*a280*/  ISETP.LT.OR P4, PT, R185, 0xa, P4 ;  /* 0x0000000ab900780c */ /* 0x000fe40002781670 */
[----:B------:R-:W-:Y:S02]  /*a290*/  FSEL R0, R153, -INF , !P5 ;  /* 0xff80000099007808 */ /* 0x000fe40006800000 */
[----:B------:R-:W-:Y:S01]  /*a2a0*/  FSEL R156, R156, -INF , !P3 ;  /* 0xff8000009c9c7808 */ /* 0x000fe20005800000 */
[----:B------:R-:W0:Y:S01]  /*a2b0*/  SHFL.IDX PT, R153, R184, 0x1, 0x1c1f ;  /* 0x003c1f00b8997f89 */ /* 0x000e2200000e0000 */
        /* <DEDUP_REMOVED lines=9> */
[----:B------:R-:W-:Y:S02]  /*a350*/  FSEL R164, R164, -INF , !P4 ;  /* 0xff800000a4a47808 */ /* 0x000fe40006000000 */
[C---:B------:R-:W-:Y:S02]  /*a360*/  ISETP.GT.AND P5, PT, R186.reuse, 0x19, P2 ;  /* 0x00000019ba00780c */ /* 0x040fe400017a4270 */
[----:B------:R-:W-:Y:S01]  /*a370*/  ISETP.GT.AND P3, PT, R186, 0x20, P2 ;  /* 0x00000020ba00780c */ /* 0x000fe20001764270 */
[----:B0-----:R-:W-:Y:S01]  /*a380*/  IMAD.IADD R184, R188, 0x1, R153 ;  /* 0x00000001bcb87824 */ /* 0x001fe200078e0299 */
[----:B------:R-:W-:-:S02]  /*a390*/  ISETP.GT.AND P4, PT, R186, 0x21, P2 ;  /* 0x00000021ba00780c */ /* 0x000fc40001784270 */
        /* <DEDUP_REMOVED lines=16> */
[C---:B------:R-:W-:Y:S02]  /*a4a0*/  ISETP.GT.AND P3, PT, R186.reuse, 0x38, P2 ;  /* 0x00000038ba00780c */ /* 0x040fe40001764270 */
[----:B------:R-:W-:-:S02]  /*a4b0*/  ISETP.GT.AND P4, PT, R186, 0x39, P2 ;  /* 0x00000039ba00780c */ /* 0x000fc40001784270 */
[C---:B------:R-:W-:Y:S02]  /*a4c0*/  ISETP.LT.OR P5, PT, R185.reuse, 0x32, P5 ;  /* 0x00000032b900780c */ /* 0x040fe40002fa1670 */
[C---:B------:R-:W-:Y:S02]  /*a4d0*/  ISETP.LT.OR P3, PT, R185.reuse, 0x39, P3 ;  /* 0x00000039b900780c */ /* 0x040fe40001f61670 */
[----:B------:R-:W-:Y:S01]  /*a4e0*/  ISETP.LT.OR P4, PT, R185, 0x3a, P4 ;  /* 0x0000003ab900780c */ /* 0x000fe20002781670 */
[----:B------:R-:W-:Y:S01]  /*a4f0*/  IMAD.IADD R185, R189, 0x1, R153 ;  /* 0x00000001bdb97824 */ /* 0x000fe200078e0299 */
[----:B------:R-:W-:Y:S02]  /*a500*/  FSEL R177, R177, -INF , !P5 ;  /* 0xff800000b1b17808 */ /* 0x000fe40006800000 */
[----:B------:R-:W-:Y:S02]  /*a510*/  FSEL R180, R180, -INF , !P3 ;  /* 0xff800000b4b47808 */ /* 0x000fe40005800000 */
[----:B------:R-:W-:Y:S01]  /*a520*/  FSEL R181, R181, -INF , !P4 ;  /* 0xff800000b5b57808 */ /* 0x000fe20006000000 */
[----:B------:R-:W-:Y:S06]  /*a530*/  @!P6 BRA `(.L_x_1495) ;  /* 0x00000000005ce947 */ /* 0x000fec0003800000 */
        /* <DEDUP_REMOVED lines=13> */
.L_x_1497:
[----:B------:R-:W-:-:S05]  /*a610*/  IMAD.U32 R187, RZ, RZ, UR58 ;  /* 0x0000003affbb7e24 */ /* 0x000fca000f8e00ff */
[----:B------:R-:W-:-:S13]  /*a620*/  ISETP.NE.AND P3, PT, R187, 0x1, PT ;  /* 0x00000001bb00780c */ /* 0x000fda0003f65270 */
[----:B------:R-:W0:Y:S02]  /*a630*/  @P3 LDC.64 R2, c[0x0][0x9e8] ;  /* 0x00027a00ff023b82 */ /* 0x000e240000000a00 */
[----:B0-----:R-:W-:-:S05]  /*a640*/  @P3 IMAD.HI.U32 R2, R153, R2, RZ ;  /* 0x0000000299023227 */ /* 0x001fca00078e00ff */
[----:B------:R-:W-:-:S07]  /*a650*/  @P3 SHF.R.U32.HI R153, RZ, R3, R2 ;  /* 0x00000003ff993219 */ /* 0x000fce0000011602 */
.L_x_1498:
[----:B------:R-:W-:Y:S05]  /*a660*/  BSYNC B0 ;  /* 0x0000000000007941 */ /* 0x000fea0003800000 */
.L_x_1496:
[----:B------:R-:W-:-:S04]  /*a670*/  IMAD R4, R153, R187, -R4 ;  /* 0x000000bb99047224 */ /* 0x000fc800078e0a04 */
[----:B------:R-:W-:-:S05]  /*a680*/  IMAD R4, R17, -0x2, R4 ;  /* 0xfffffffe11047824 */ /* 0x000fca00078e0204 */
[----:B------:R-:W-:Y:S02]  /*a690*/  VIADDMNMX R184, R4, R187, R184, PT ;  /* 0x000000bb04b87246 */ /* 0x000fe400038001b8 */
[----:B------:R-:W-:-:S07]  /*a6a0*/  VIMNMX R185, R185, R4, !PT ;  /* 0x00000004b9b97248 */ /* 0x000fce0007fe0100 */
.L_x_1495:
        /* <DEDUP_REMOVED lines=10> */
[----:B------:R-:W-:Y:S02]  /*a750*/  ISETP.GT.AND P3, PT, R185, RZ, P2 ;  /* 0x000000ffb900720c */ /* 0x000fe40001764270 */
[----:B------:R-:W-:Y:S02]  /*a760*/  FMNMX.FTZ R2, R160, R3, !PT ;  /* 0x00000003a0027209 */ /* 0x000fe40007810000 */
[----:B------:R-:W-:Y:S02]  /*a770*/  ISETP.LT.OR P3, PT, R184, 0x1, P3 ;  /* 0x00000001b800780c */ /* 0x000fe40001f61670 */
[----:B------:R-:W-:Y:S02]  /*a780*/  FMNMX.FTZ R3, R161, R2, !PT ;  /* 0x00000002a1037209 */ /* 0x000fe40007810000 */
[----:B------:R-:W-:-:S02]  /*a790*/  ISETP.GT.AND P4, PT, R185, 0x8, P2 ;  /* 0x00000008b900780c */ /* 0x000fc40001784270 */
[----:B------:R-:W-:Y:S02]  /*a7a0*/  FMNMX.FTZ R2, R164, R3, !PT ;  /* 0x00000003a4027209 */ /* 0x000fe40007810000 */
[----:B------:R-:W-:Y:S02]  /*a7b0*/  FSEL R187, R154, -INF , !P3 ;  /* 0xff8000009abb7808 */ /* 0x000fe40005800000 */
        /* <DEDUP_REMOVED lines=18> */
[C---:B------:R-:W-:Y:S01]  /*a8e0*/  ISETP.GT.AND P3, PT, R185.reuse, 0x18, P2 ;  /* 0x00000018b900780c */ /* 0x040fe20001764270 */
[----:B------:R-:W0:Y:S01]  /*a8f0*/  SHFL.BFLY PT, R3, R2, 0x2, 0x1f ;  /* 0x0c401f0002037f89 */ /* 0x000e2200000e0000 */
[C---:B------:R-:W-:Y:S02]  /*a900*/  ISETP.LT.OR P5, PT, R184.reuse, 0x12, P5 ;  /* 0x00000012b800780c */ /* 0x040fe40002fa1670 */
[----:B------:R-:W-:Y:S02]  /*a910*/  ISETP.GT.AND P4, PT, R185, 0x19, P2 ;  /* 0x00000019b900780c */ /* 0x000fe40001784270 */
[----:B------:R-:W-:-:S02]  /*a920*/  ISETP.LT.OR P3, PT, R184, 0x19, P3 ;  /* 0x00000019b800780c */ /* 0x000fc40001f61670 */
[----:B------:R-:W-:Y:S02]  /*a930*/  FSEL R163, R163, -INF , !P5 ;  /* 0xff800000a3a37808 */ /* 0x000fe40006800000 */
[----:B------:R-:W-:Y:S02]  /*a940*/  ISETP.LT.OR P4, PT, R184, 0x1a, P4 ;  /* 0x0000001ab800780c */ /* 0x000fe40002781670 */
[C---:B------:R-:W-:Y:S02]  /*a950*/  ISETP.GT.AND P5, PT, R185.reuse, 0x20, P2 ;  /* 0x00000020b900780c */ /* 0x040fe400017a4270 */
[----:B------:R-:W-:Y:S02]  /*a960*/  FSEL R166, R166, -INF , !P3 ;  /* 0xff800000a6a67808 */ /* 0x000fe40005800000 */
[----:B------:R-:W-:Y:S02]  /*a970*/  ISETP.GT.AND P3, PT, R185, 0x21, P2 ;  /* 0x00000021b900780c */ /* 0x000fe40001764270 */
[----:B------:R-:W-:-:S02]  /*a980*/  FSEL R167, R167, -INF , !P4 ;  /* 0xff800000a7a77808 */ /* 0x000fc40006000000 */
[C---:B------:R-:W-:Y:S02]  /*a990*/  ISETP.LT.OR P5, PT, R184.reuse, 0x21, P5 ;  /* 0x00000021b800780c */ /* 0x040fe40002fa1670 */
[----:B------:R-:W-:Y:S02]  /*a9a0*/  ISETP.GT.AND P4, PT, R185, 0x28, P2 ;  /* 0x00000028b900780c */ /* 0x000fe40001784270 */
[----:B------:R-:W-:Y:S02]  /*a9b0*/  ISETP.LT.OR P3, PT, R184, 0x22, P3 ;  /* 0x00000022b800780c */ /* 0x000fe40001f61670 */
[----:B0-----:R-:W-:Y:S02]  /*a9c0*/  FMNMX.FTZ R3, R2, R3, !PT ;  /* 0x0000000302037209 */ /* 0x001fe40007810000 */
[----:B------:R-:W-:Y:S02]  /*a9d0*/  FMNMX.FTZ R2, R187, R218, !PT ;  /* 0x000000dabb027209 */ /* 0x000fe40007810000 */
[----:B------:R-:W-:Y:S01]  /*a9e0*/  FSEL R170, R170, -INF , !P5 ;  /* 0xff800000aaaa7808 */ /* 0x000fe20006800000 */
[----:B------:R-:W0:Y:S01]  /*a9f0*/  SHFL.BFLY PT, R4, R3, 0x1, 0x1f ;  /* 0x0c201f0003047f89 */ /* 0x000e2200000e0000 */
[----:B------:R-:W-:-:S02]  /*aa00*/  ISETP.LT.OR P4, PT, R184, 0x29, P4 ;  /* 0x00000029b800780c */ /* 0x000fc40002781670 */
[----:B------:R-:W-:Y:S02]  /*aa10*/  FSEL R171, R171, -INF , !P3 ;  /* 0xff800000abab7808 */ /* 0x000fe40005800000 */
[C---:B------:R-:W-:Y:S02]  /*aa20*/  ISETP.GT.AND P3, PT, R185.reuse, 0x29, P2 ;  /* 0x00000029b900780c */ /* 0x040fe40001764270 */
[----:B------:R-:W-:Y:S02]  /*aa30*/  FSEL R174, R174, -INF , !P4 ;  /* 0xff800000aeae7808 */ /* 0x000fe40006000000 */
[----:B------:R-:W-:Y:S02]  /*aa40*/  ISETP.GT.AND P4, PT, R185, 0x30, P2 ;  /* 0x00000030b900780c */ /* 0x000fe40001784270 */
[C---:B------:R-:W-:Y:S02]  /*aa50*/  ISETP.LT.OR P3, PT, R184.reuse, 0x2a, P3 ;  /* 0x0000002ab800780c */ /* 0x040fe40001f61670 */
[----:B------:R-:W-:-:S02]  /*aa60*/  ISETP.LT.OR P4, PT, R184, 0x31, P4 ;  /* 0x00000031b800780c */ /* 0x000fc40002781670 */
[----:B------:R-:W-:Y:S02]  /*aa70*/  FSEL R175, R175, -INF , !P3 ;  /* 0xff800000afaf7808 */ /* 0x000fe40005800000 */
[C---:B------:R-:W-:Y:S02]  /*aa80*/  ISETP.GT.AND P3, PT, R185.reuse, 0x31, P2 ;  /* 0x00000031b900780c */ /* 0x040fe40001764270 */
[----:B------:R-:W-:Y:S02]  /*aa90*/  FSEL R178, R178, -INF , !P4 ;  /* 0xff800000b2b27808 */ /* 0x000fe40006000000 */
[C---:B------:R-:W-:Y:S02]  /*aaa0*/  ISETP.GT.AND P4, PT, R185.reuse, 0x38, P2 ;  /* 0x00000038b900780c */ /* 0x040fe40001784270 */
[----:B------:R-:W-:Y:S02]  /*aab0*/  ISETP.GT.AND P2, PT, R185, 0x39, P2 ;  /* 0x00000039b900780c */ /* 0x000fe40001744270 */
[----:B0-----:R-:W-:-:S02]  /*aac0*/  FMNMX.FTZ R4, R3, R4, !PT ;  /* 0x0000000403047209 */ /* 0x001fc40007810000 */
[----:B------:R-:W-:Y:S02]  /*aad0*/  FMNMX.FTZ R3, R155, R2, !PT ;  /* 0x000000029b037209 */ /* 0x000fe40007810000 */
[----:B------:R-:W-:Y:S02]  /*aae0*/  FSETP.NEU.FTZ.AND P5, PT, R4, -INF , PT ;  /* 0xff8000000400780b */ /* 0x000fe40003fbd000 */
[----:B------:R-:W-:Y:S02]  /*aaf0*/  FMNMX.FTZ R2, R158, R3, !PT ;  /* 0x000000039e027209 */ /* 0x000fe40007810000 */
[C---:B------:R-:W-:Y:S02]  /*ab00*/  ISETP.LT.OR P3, PT, R184.reuse, 0x32, P3 ;  /* 0x00000032b800780c */ /* 0x040fe40001f61670 */
[----:B------:R-:W-:Y:S02]  /*ab10*/  FMNMX.FTZ R3, R159, R2, !PT ;  /* 0x000000029f037209 */ /* 0x000fe40007810000 */
[----:B------:R-:W-:-:S02]  /*ab20*/  ISETP.LT.OR P4, PT, R184, 0x39, P4 ;  /* 0x00000039b800780c */ /* 0x000fc40002781670 */
[----:B------:R-:W-:Y:S01]  /*ab30*/  FMNMX.FTZ R2, R162, R3, !PT ;  /* 0x00000003a2027209 */ /* 0x000fe20007810000 */
[----:B------:R-:W-:Y:S01]  /*ab40*/  FMUL.FTZ R3, R4, UR5 ;  /* 0x0000000504037c20 */ /* 0x000fe20008410000 */
        /* <DEDUP_REMOVED lines=28> */
[----:B------:R-:W-:Y:S01]  /*ad10*/  FFMA.FTZ R181, R181, UR5, -R3 ;  /* 0x00000005b5b57c23 */ /* 0x000fe20008010803 */
[----:B------:R-:W-:Y:S01]  /*ad20*/  FSEL R2, R4, RZ, P5 ;  /* 0x000000ff04027208 */ /* 0x000fe20002800000 */
[----:B------:R-:W-:Y:S01]  /*ad30*/  MUFU.EX2 R153, R153 ;  /* 0x0000009900997308 */ /* 0x000fe20000000800 */
[----:B------:R-:W-:-:S02]  /*ad40*/  FMNMX.FTZ R185, R179, R0, !PT ;  /* 0x00000000b3b97209 */ /* 0x000fc40007810000 */
[----:B------:R-:W-:Y:S01]  /*ad50*/  R2UR UR4, R23 ;  /* 0x00000000170472ca */ /* 0x000fe200000e0000 */
[----:B------:R-:W-:Y:S01]  /*ad60*/  FADD.FTZ R2, -R2, R21 ;  /* 0x0000001502027221 */ /* 0x000fe20000010100 */
[----:B------:R-:W-:-:S03]  /*ad70*/  FMNMX.FTZ R0, R182, R185, !PT ;  /* 0x000000b9b6007209 */ /* 0x000fc60007810000 */
[----:B------:R-:W-:Y:S01]  /*ad80*/  FMUL.FTZ R2, R2, UR5 ;  /* 0x0000000502027c20 */ /* 0x000fe20008410000 */
[----:B------:R-:W-:Y:S01]  /*ad90*/  FMNMX.FTZ R0, R183, R0, !PT ;  /* 0x00000000b7007209 */ /* 0x000fe20007810000 */
[----:B------:R-:W-:Y:S04]  /*ada0*/  MUFU.EX2 R196, R196 ;  /* 0x000000c400c47308 */ /* 0x000fe80000000800 */
[----:B------:R-:W0:Y:S04]  /*adb0*/  SHFL.BFLY PT, R185, R0, 0x2, 0x1f ;  /* 0x0c401f0000b97f89 */ /* 0x000e2800000e0000 */
        /* <DEDUP_REMOVED lines=11> */
[----:B------:R-:W-:Y:S02]  /*ae70*/  FMUL.FTZ R156, R3, UR5 ;  /* 0x00000005039c7c20 */ /* 0x000fe40008410000 */
[----:B------:R-:W0:Y:S03]  /*ae80*/  MUFU.EX2 R0, R2 ;  /* 0x0000000200007308 */ /* 0x000e260000000800 */
[----:B------:R-:W-:-:S05]  /*ae90*/  FSEL R156, R156, RZ, P2 ;  /* 0x000000ff9c9c7208 */ /* 0x000fca0001000000 */
[--C-:B------:R-:W-:Y:S01]  /*aea0*/  FFMA.FTZ R152, R155, UR5, -R156.reuse ;  /* 0x000000059b987c23 */ /* 0x100fe2000801089c */
[----:B------:R-:W-:Y:S01]  /*aeb0*/  FSEL R155, R3, RZ, P2 ;  /* 0x000000ff039b7208 */ /* 0x000fe20001000000 */
[--C-:B------:R-:W-:Y:S01]  /*aec0*/  FFMA.FTZ R197, R187, UR5, -R156.reuse ;  /* 0x00000005bbc57c23 */ /* 0x100fe2000801089c */
[--C-:B------:R-:W-:Y:S01]  /*aed0*/  FFMA.FTZ R199, R158, UR5, -R156.reuse ;  /* 0x000000059ec77c23 */ /* 0x100fe2000801089c */
[--C-:B------:R-:W-:Y:S01]  /*aee0*/  FFMA.FTZ R154, R159, UR5, -R156.reuse ;  /* 0x000000059f9a7c23 */ /* 0x100fe2000801089c */
[----:B------:R-:W-:Y:S01]  /*aef0*/  FFMA.FTZ R193, R162, UR5, -R156 ;  /* 0x00000005a2c17c23 */ /* 0x000fe2000801089c */
[----:B------:R-:W-:Y:S01]  /*af00*/  FADD.FTZ R155, -R155, R218 ;  /* 0x000000da9b9b7221 */ /* 0x000fe20000010100 */
[----:B------:R-:W-:Y:S01]  /*af10*/  MUFU.EX2 R152, R152 ;  /* 0x0000009800987308 */ /* 0x000fe20000000800 */
[--C-:B------:R-:W-:Y:S01]  /*af20*/  FFMA.FTZ R158, R163, UR5, -R156.reuse ;  /* 0x00000005a39e7c23 */ /* 0x100fe2000801089c */
[----:B0-----:R-:W-:Y:S01]  /*af30*/  FFMA.FTZ R159, R0, R16, R153 ;  /* 0x00000010009f7223 */ /* 0x001fe20000010099 */
[----:B------:R-:W-:Y:S01]  /*af40*/  FMUL.FTZ R155, R155, UR5 ;  /* 0x000000059b9b7c20 */ /* 0x000fe20008410000 */
[--C-:B------:R-:W-:Y:S01]  /*af50*/  FFMA.FTZ R195, R166, UR5, -R156.reuse ;  /* 0x00000005a6c37c23 */ /* 0x100fe2000801089c */
[--C-:B------:R-:W-:Y:S01]  /*af60*/  FFMA.FTZ R160, R167, UR5, -R156.reuse ;  /* 0x00000005a7a07c23 */ /* 0x100fe2000801089c */
[----:B------:R-:W-:Y:S01]  /*af70*/  FADD.FTZ R159, R196, R159 ;  /* 0x0000009fc49f7221 */ /* 0x000fe20000010000 */
[--C-:B------:R-:W-:Y:S01]  /*af80*/  FFMA.FTZ R189, R170, UR5, -R156.reuse ;  /* 0x00000005aabd7c23 */ /* 0x100fe2000801089c */
[----:B------:R-:W-:Y:S01]  /*af90*/  MUFU.EX2 R197, R197 ;  /* 0x000000c500c57308 */ /* 0x000fe20000000800 */
[--C-:B------:R-:W-:Y:S01]  /*afa0*/  FFMA.FTZ R162, R171, UR5, -R156.reuse ;  /* 0x00000005aba27c23 */ /* 0x100fe2000801089c */
[----:B------:R-:W-:Y:S01]  /*afb0*/  FADD.FTZ R16, R198, R159 ;  /* 0x0000009fc6107221 */ /* 0x000fe20000010000 */
[--C-:B------:R-:W-:Y:S01]  /*afc0*/  FFMA.FTZ R191, R174, UR5, -R156.reuse ;  /* 0x00000005aebf7c23 */ /* 0x100fe2000801089c */
[--C-:B------:R-:W-:Y:S01]  /*afd0*/  FFMA.FTZ R185, R178, UR5, -R156.reuse ;  /* 0x00000005b2b97c23 */ /* 0x100fe2000801089c */
[----:B------:R-:W-:Y:S01]  /*afe0*/  FFMA.FTZ R179, R179, UR5, -R156 ;  /* 0x00000005b3b37c23 */ /* 0x000fe2000801089c */
[C---:B------:R-:W-:Y:S01]  /*aff0*/  FADD.FTZ R159, R157.reuse, R16 ;  /* 0x000000109d9f7221 */ /* 0x040fe20000010000 */
[----:B------:R-:W-:Y:S01]  /*b000*/  F2FP.F16.F32.PACK_AB R196, R196, R153 ;  /* 0x00000099c4c4723e */ /* 0x000fe200000000ff */
[----:B------:R0:W1:Y:S01]  /*b010*/  MUFU.EX2 R2, R155 ;  /* 0x0000009b00027308 */ /* 0x0000620000000800 */
[----:B------:R-:W-:Y:S01]  /*b020*/  FFMA.FTZ R182, R182, UR5, -R156 ;  /* 0x00000005b6b67c23 */ /* 0x000fe2000801089c */
[----:B------:R-:W-:Y:S01]  /*b030*/  FADD.FTZ R164, R192, R159 ;  /* 0x0000009fc0a47221 */ /* 0x000fe20000010000 */
[----:B------:R-:W-:Y:S01]  /*b040*/  IMAD.U32 R159, RZ, RZ, UR14 ;  /* 0x0000000eff9f7e24 */ /* 0x000fe2000f8e00ff */
[----:B------:R-:W-:Y:S01]  /*b050*/  ISETP.GT.AND P2, PT, R20, UR4, PT ;  /* 0x0000000414007c0c */ /* 0x000fe2000bf44270 */
[----:B------:R-:W-:Y:S01]  /*b060*/  UMOV UR4, UR36 ;  /* 0x0000002400047c82 */ /* 0x000fe20008000000 */
[----:B------:R-:W-:Y:S01]  /*b070*/  F2FP.F16.F32.PACK_AB R198, R157, R198 ;  /* 0x000000c69dc6723e */ /* 0x000fe200000000ff */
[----:B------:R-:W-:Y:S01]  /*b080*/  @!P1 VIADD R159, R159, 0x30860 ;  /* 0x000308609f9f9836 */ /* 0x000fe20000000000 */
[----:B------:R-:W2:Y:S01]  /*b090*/  MUFU.EX2 R199, R199 ;  /* 0x000000c700c77308 */ /* 0x000ea20000000800 */
[----:B0-----:R-:W-:Y:S01]  /*b0a0*/  FADD.FTZ R155, R161, R164 ;  /* 0x000000a4a19b7221 */ /* 0x001fe20000010000 */
[--C-:B------:R-:W-:Y:S01]  /*b0b0*/  FFMA.FTZ R164, R175, UR5, -R156.reuse ;  /* 0x00000005afa47c23 */ /* 0x100fe2000801089c */
[----:B------:R-:W-:Y:S01]  /*b0c0*/  FFMA.FTZ R156, R183, UR5, -R156 ;  /* 0x00000005b79c7c23 */ /* 0x000fe2000801089c */
[----:B------:R-:W-:Y:S01]  /*b0d0*/  @!P1 PRMT R159, RZ, 0x654, R159 ;  /* 0x00000654ff9f9816 */ /* 0x000fe2000000009f */
[----:B------:R-:W-:Y:S01]  /*b0e0*/  FADD.FTZ R166, R194, R155 ;  /* 0x0000009bc2a67221 */ /* 0x000fe20000010000 */
[----:B------:R-:W-:Y:S01]  /*b0f0*/  F2FP.F16.F32.PACK_AB R192, R161, R192 ;  /* 0x000000c0a1c0723e */ /* 0x000fe200000000ff */
[----:B------:R-:W-:Y:S01]  /*b100*/  VIADD R20, R20, 0xffffffff ;  /* 0xffffffff14147836 */ /* 0x000fe20000000000 */
[----:B------:R-:W0:Y:S01]  /*b110*/  MUFU.EX2 R154, R154 ;  /* 0x0000009a009a7308 */ /* 0x000e220000000800 */
[----:B-1----:R-:W-:Y:S01]  /*b120*/  FFMA.FTZ R5, R2, R5, R197 ;  /* 0x0000000502057223 */ /* 0x002fe200000100c5 */
[C---:B------:R-:W-:Y:S01]  /*b130*/  FADD.FTZ R155, R165.reuse, R166 ;  /* 0x000000a6a59b7221 */ /* 0x040fe20000010000 */
[----:B------:R1:W-:Y:S01]  /*b140*/  @!P1 SYNCS.ARRIVE.TRANS64.RED.A1T0 RZ, [R159+URZ], RZ ;  /* 0x000000ff9fff99a7 */ /* 0x0003e2000810043f */
[----:B------:R-:W-:Y:S01]  /*b150*/  F2FP.F16.F32.PACK_AB R194, R165, R194 ;  /* 0x000000c2a5c2723e */ /* 0x000fe200000000ff */
[----:B------:R-:W-:Y:S01]  /*b160*/  FADD.FTZ R16, R152, R5 ;  /* 0x0000000598107221 */ /* 0x000fe20000010000 */
[----:B------:R-:W-:Y:S01]  /*b170*/  FADD.FTZ R166, R188, R155 ;  /* 0x0000009bbca67221 */ /* 0x000fe20000010000 */
[----:B------:R-:W-:Y:S01]  /*b180*/  F2FP.F16.F32.PACK_AB R197, R152, R197 ;  /* 0x000000c598c5723e */ /* 0x000fe200000000ff */
[----:B------:R-:W3:Y:S01]  /*b190*/  MUFU.EX2 R193, R193 ;  /* 0x000000c100c17308 */ /* 0x000ee20000000800 */
[----:B--2---:R-:W-:Y:S01]  /*b1a0*/  FADD.FTZ R5, R199, R16 ;  /* 0x00000010c7057221 */ /* 0x004fe20000010000 */
[----:B------:R-:W-:-:S06]  /*b1b0*/  IMAD.MOV.U32 R218, RZ, RZ, R3 ;  /* 0x000000ffffda7224 */ /* 0x000fcc00078e0003 */
[----:B------:R-:W2:Y:S01]  /*b1c0*/  MUFU.EX2 R158, R158 ;  /* 0x0000009e009e7308 */ /* 0x000ea20000000800 */
[C---:B0-----:R-:W-:Y:S01]  /*b1d0*/  FADD.FTZ R16, R154.reuse, R5 ;  /* 0x000000059a107221 */ /* 0x041fe20000010000 */
[----:B------:R-:W-:-:S06]  /*b1e0*/  F2FP.F16.F32.PACK_AB R199, R154, R199 ;  /* 0x000000c79ac7723e */ /* 0x000fcc00000000ff */
[----:B------:R-:W0:Y:S01]  /*b1f0*/  MUFU.EX2 R195, R195 ;  /* 0x000000c300c37308 */ /* 0x000e220000000800 */
[----:B---3--:R-:W-:-:S07]  /*b200*/  FADD.FTZ R5, R193, R16 ;  /* 0x00000010c1057221 */ /* 0x008fce0000010000 */
[----:B------:R-:W3:Y:S01]  /*b210*/  MUFU.EX2 R169, R169 ;  /* 0x000000a900a97308 */ /* 0x000ee20000000800 */
[C---:B--2---:R-:W-:Y:S01]  /*b220*/  FADD.FTZ R16, R158.reuse, R5 ;  /* 0x000000059e107221 */ /* 0x044fe20000010000 */
[----:B------:R-:W-:-:S06]  /*b230*/  F2FP.F16.F32.PACK_AB R193, R158, R193 ;  /* 0x000000c19ec1723e */ /* 0x000fcc00000000ff */
[----:B------:R-:W2:Y:S01]  /*b240*/  MUFU.EX2 R160, R160 ;  /* 0x000000a000a07308 */ /* 0x000ea20000000800 */
[----:B0-----:R-:W-:-:S07]  /*b250*/  FADD.FTZ R5, R195, R16 ;  /* 0x00000010c3057221 */ /* 0x001fce0000010000 */
[----:B------:R-:W0:Y:S01]  /*b260*/  MUFU.EX2 R190, R190 ;  /* 0x000000be00be7308 */ /* 0x000e220000000800 */
[C---:B---3--:R-:W-:Y:S01]  /*b270*/  FADD.FTZ R155, R169.reuse, R166 ;  /* 0x000000a6a99b7221 */ /* 0x048fe20000010000 */
[----:B------:R-:W-:-:S06]  /*b280*/  F2FP.F16.F32.PACK_AB R188, R169, R188 ;  /* 0x000000bca9bc723e */ /* 0x000fcc00000000ff */
[----:B------:R-:W3:Y:S01]  /*b290*/  MUFU.EX2 R189, R189 ;  /* 0x000000bd00bd7308 */ /* 0x000ee20000000800 */
[C---:B--2---:R-:W-:Y:S01]  /*b2a0*/  FADD.FTZ R16, R160.reuse, R5 ;  /* 0x00000005a0107221 */ /* 0x044fe20000010000 */
[----:B------:R-:W-:-:S06]  /*b2b0*/  F2FP.F16.F32.PACK_AB R195, R160, R195 ;  /* 0x000000c3a0c3723e */ /* 0x000fcc00000000ff */
[----:B------:R-:W2:Y:S01]  /*b2c0*/  MUFU.EX2 R173, R173 ;  /* 0x000000ad00ad7308 */ /* 0x000ea20000000800 */
[----:B0-----:R-:W-:-:S07]  /*b2d0*/  FADD.FTZ R166, R190, R155 ;  /* 0x0000009bbea67221 */ /* 0x001fce0000010000 */
[----:B------:R-:W0:Y:S01]  /*b2e0*/  MUFU.EX2 R162, R162 ;  /* 0x000000a200a27308 */ /* 0x000e220000000800 */
[----:B---3--:R-:W-:-:S07]  /*b2f0*/  FADD.FTZ R5, R189, R16 ;  /* 0x00000010bd057221 */ /* 0x008fce0000010000 */
[----:B------:R-:W3:Y:S01]  /*b300*/  MUFU.EX2 R184, R184 ;  /* 0x000000b800b87308 */ /* 0x000ee20000000800 */
[C---:B--2---:R-:W-:Y:S01]  /*b310*/  FADD.FTZ R153, R173.reuse, R166 ;  /* 0x000000a6ad997221 */ /* 0x044fe20000010000 */
[----:B------:R-:W-:-:S06]  /*b320*/  F2FP.F16.F32.PACK_AB R190, R173, R190 ;  /* 0x000000beadbe723e */ /* 0x000fcc00000000ff */
[----:B------:R-:W2:Y:S01]  /*b330*/  MUFU.EX2 R191, R191 ;  /* 0x000000bf00bf7308 */ /* 0x000ea20000000800 */
[C---:B0-----:R-:W-:Y:S01]  /*b340*/  FADD.FTZ R16, R162.reuse, R5 ;  /* 0x00000005a2107221 */ /* 0x041fe20000010000 */
[----:B------:R-:W-:-:S06]  /*b350*/  F2FP.F16.F32.PACK_AB R189, R162, R189 ;  /* 0x000000bda2bd723e */ /* 0x000fcc00000000ff */
[----:B------:R-:W0:Y:S01]  /*b360*/  MUFU.EX2 R177, R177 ;  /* 0x000000b100b17308 */ /* 0x000e220000000800 */
[----:B---3--:R-:W-:-:S07]  /*b370*/  FADD.FTZ R166, R184, R153 ;  /* 0x00000099b8a67221 */ /* 0x008fce0000010000 */
[----:B------:R-:W3:Y:S01]  /*b380*/  MUFU.EX2 R164, R164 ;  /* 0x000000a400a47308 */ /* 0x000ee20000000800 */
[----:B--2---:R-:W-:-:S07]  /*b390*/  FADD.FTZ R5, R191, R16 ;  /* 0x00000010bf057221 */ /* 0x004fce0000010000 */
[----:B------:R-:W2:Y:S01]  /*b3a0*/  MUFU.EX2 R185, R185 ;  /* 0x000000b900b97308 */ /* 0x000ea20000000800 */
[C---:B0-----:R-:W-:Y:S01]  /*b3b0*/  FADD.FTZ R153, R177.reuse, R166 ;  /* 0x000000a6b1997221 */ /* 0x041fe20000010000 */
[----:B------:R-:W-:-:S06]  /*b3c0*/  F2FP.F16.F32.PACK_AB R184, R177, R184 ;  /* 0x000000b8b1b8723e */ /* 0x000fcc00000000ff */
[----:B------:R-:W0:Y:S01]  /*b3d0*/  MUFU.EX2 R179, R179 ;  /* 0x000000b300b37308 */ /* 0x000e220000000800 */
[C---:B---3--:R-:W-:Y:S01]  /*b3e0*/  FADD.FTZ R166, R164.reuse, R5 ;  /* 0x00000005a4a67221 */ /* 0x048fe20000010000 */
[----:B------:R-:W-:-:S06]  /*b3f0*/  F2FP.F16.F32.PACK_AB R191, R164, R191 ;  /* 0x000000bfa4bf723e */ /* 0x000fcc00000000ff */
[----:B------:R-:W3:Y:S01]  /*b400*/  MUFU.EX2 R186, R186 ;  /* 0x000000ba00ba7308 */ /* 0x000ee20000000800 */
[----:B--2---:R-:W-:-:S07]  /*b410*/  FADD.FTZ R166, R185, R166 ;  /* 0x000000a6b9a67221 */ /* 0x004fce0000010000 */
[----:B------:R-:W2:Y:S01]  /*b420*/  MUFU.EX2 R187, R182 ;  /* 0x000000b600bb7308 */ /* 0x000ea20000000800 */
[C---:B0-----:R-:W-:Y:S01]  /*b430*/  FADD.FTZ R166, R179.reuse, R166 ;  /* 0x000000a6b3a67221 */ /* 0x041fe20000010000 */
[----:B------:R-:W-:-:S06]  /*b440*/  F2FP.F16.F32.PACK_AB R185, R179, R185 ;  /* 0x000000b9b3b9723e */ /* 0x000fcc00000000ff */
[----:B------:R-:W0:Y:S01]  /*b450*/  MUFU.EX2 R21, R181 ;  /* 0x000000b500157308 */ /* 0x000e220000000800 */
[----:B---3--:R-:W-:-:S07]  /*b460*/  FADD.FTZ R16, R186, R153 ;  /* 0x00000099ba107221 */ /* 0x008fce0000010000 */
[----:B------:R-:W3:Y:S01]  /*b470*/  MUFU.EX2 R156, R156 ;  /* 0x0000009c009c7308 */ /* 0x000ee20000000800 */
[----:B--2---:R-:W-:Y:S01]  /*b480*/  FADD.FTZ R166, R187, R166 ;  /* 0x000000a6bba67221 */ /* 0x004fe20000010000 */
[C---:B0-----:R-:W-:Y:S01]  /*b490*/  FADD.FTZ R16, R21.reuse, R16 ;  /* 0x0000001015107221 */ /* 0x041fe20000010000 */
[----:B------:R-:W-:Y:S01]  /*b4a0*/  F2FP.F16.F32.PACK_AB R186, R21, R186 ;  /* 0x000000ba15ba723e */ /* 0x000fe200000000ff */
[----:B------:R-:W-:Y:S02]  /*b4b0*/  IMAD.MOV.U32 R21, RZ, RZ, R4 ;  /* 0x000000ffff157224 */ /* 0x000fe400078e0004 */
[C---:B---3--:R-:W-:Y:S01]  /*b4c0*/  FADD.FTZ R5, R156.reuse, R166 ;  /* 0x000000a69c057221 */ /* 0x048fe20000010000 */
[----:B------:R-:W-:Y:S01]  /*b4d0*/  F2FP.F16.F32.PACK_AB R187, R156, R187 ;  /* 0x000000bb9cbb723e */ /* 0x000fe200000000ff */
[----:B-1----:R-:W-:Y:S06]  /*b4e0*/  @P2 BRA `(.L_x_1499) ;  /* 0xffffffd8002c2947 */ /* 0x002fec000383ffff */
.L_x_1482:
        /* <DEDUP_REMOVED lines=131> */
.L_x_1500:
[----:B------:R-:W-:Y:S01]  /*bd20*/  ULEA UR7, UR36, UR37, 0x3 ;  /* 0x0000002524077291 */ /* 0x000fe2000f8e183f */
[----:B------:R-:W-:-:S05]  /*bd30*/  IMAD.U32 R0, RZ, RZ, UR38 ;  /* 0x00000026ff007e24 */ /* 0x000fca000f8e00ff */
[----:B------:R-:W-:-:S04]  /*bd40*/  SHF.L.U32 R0, R0, 0x1f, RZ ;  /* 0x0000001f00007819 */ /* 0x000fc800000006ff */
[----:B------:R0:W1:Y:S01]  /*bd50*/  SYNCS.PHASECHK.TRANS64.TRYWAIT P2, [UR7+0x30850], R0 ;  /* 0x03085000ff0075a7 */ /* 0x0000620008040147 */
[----:B------:R-:W-:Y:S05]  /*bd60*/  @!P0 BRA `(.L_x_1501) ;  /* 0x0000000000048947 */ /* 0x000fea0003800000 */
[----:B------:R-:W-:Y:S01]  /*bd70*/  BPT.TRAP 0x1 ;  /* 0x000000040000795c */ /* 0x000fe20000300000 */
.L_x_1501:
[----:B-1----:R-:W-:Y:S05]  /*bd80*/  @P2 BRA `(.L_x_1502) ;  /* 0x0000000000082947 */ /* 0x002fea0003800000 */
[----:B------:R-:W1:Y:S02]  /*bd90*/  SYNCS.PHASECHK.TRANS64.TRYWAIT P0, [UR7+0x30850], R0 ;  /* 0x03085000ff0075a7 */ /* 0x000e640008000147 */
[----:B-1----:R-:W-:Y:S05]  /*bda0*/  @!P0 BRA `(.L_x_1503) ;  /* 0x000000b000f48947 */ /* 0x002fea0003800000 */
.L_x_1502:
        /* <DEDUP_REMOVED lines=197> */
.L_x_1433:
[----:B------:R-:W0:Y:S01]  /*ca00*/  S2R R4, SR_CgaCtaId ;  /* 0x0000000000047919 */ /* 0x000e220000008800 */
[----:B------:R-:W-:Y:S01]  /*ca10*/  MOV R23, 0x400 ;  /* 0x0000040000177802 */ /* 0x000fe20000000f00 */
[----:B------:R-:W-:Y:S01]  /*ca20*/  BSSY B0, `(.L_x_1504) ;  /* 0x00002ec000007945 */ /* 0x000fe20003800000 */
[----:B------:R-:W-:Y:S02]  /*ca30*/  BAR.SYNC.DEFER_BLOCKING 0x5, 0x180 ;  /* 0x0146000000007b1d */ /* 0x000fe40000010000 */
[----:B0-----:R-:W-:-:S05]  /*ca40*/  LEA R23, R4, R23, 0x18 ;  /* 0x0000001704177211 */ /* 0x001fca00078ec0ff */
[----:B------:R-:W0:Y:S02]  /*ca50*/  LDS.128 R4, [R23+0x308d0] ;  /* 0x0308d00017047984 */ /* 0x000e240000000c00 */
[----:B0-----:R-:W-:Y:S02]  /*ca60*/  R2UR UR5, R5 ;  /* 0x00000000050572ca */ /* 0x001fe400000e0000 */
[----:B------:R-:W-:Y:S02]  /*ca70*/  R2UR UR7, R6 ;  /* 0x00000000060772ca */ /* 0x000fe400000e0000 */
        /* <DEDUP_REMOVED lines=13> */
[----:B------:R-:W-:Y:S01]  /*cb50*/  F2FP.F16.F32.PACK_AB R33, R162, R34 ;  /* 0x00000022a221723e */ /* 0x000fe200000000ff */
[----:B------:R-:W-:Y:S01]  /*cb60*/  ULDC.64 UR8, c[0x0][0xc00] ;  /* 0x0003000000087ab9 */ /* 0x000fe20000000a00 */
        /* <DEDUP_REMOVED lines=10> */
[----:B------:R-:W-:Y:S02]  /*cc10*/  MOV R4, R23 ;  /* 0x0000001700047202 */ /* 0x000fe40000000f00 */
[----:B0-----:R-:W-:Y:S02]  /*cc20*/  MOV R5, R6 ;  /* 0x0000000600057202 */ /* 0x001fe40000000f00 */
[----:B------:R-:W-:-:S02]  /*cc30*/  F2FP.F16.F32.PACK_AB R51, R157, R51 ;  /* 0x000000339d33723e */ /* 0x000fc400000000ff */
[----:B------:R-:W-:Y:S01]  /*cc40*/  F2FP.F16.F32.PACK_AB R57, R156, R58 ;  /* 0x0000003a9c39723e */ /* 0x000fe200000000ff */
[----:B------:R-:W-:Y:S01]  /*cc50*/  IMAD.WIDE R98, R211, 0x2, R4 ;  /* 0x00000002d3627825 */ /* 0x000fe200078e0204 */
[----:B------:R-:W-:Y:S02]  /*cc60*/  F2FP.F16.F32.PACK_AB R64, R65, R64 ;  /* 0x000000404140723e */ /* 0x000fe400000000ff */
[----:B------:R-:W-:Y:S02]  /*cc70*/  F2FP.F16.F32.PACK_AB R58, R61, R60 ;  /* 0x0000003c3d3a723e */ /* 0x000fe400000000ff */
[C---:B------:R-:W-:Y:S02]  /*cc80*/  IADD3 R171, P1, R98.reuse, 0x20, RZ ;  /* 0x0000002062ab7810 */ /* 0x040fe40007f3e0ff */
[C---:B------:R-:W-:Y:S02]  /*cc90*/  LOP3.LUT R7, R98.reuse, 0x380, RZ, 0xc0, !PT ;  /* 0x0000038062077812 */ /* 0x040fe400078ec0ff */
        /* <DEDUP_REMOVED lines=15> */
[----:B------:R-:W-:Y:S01]  /*cd90*/  SHF.R.U64 R7, R7, 0x3, RZ ;  /* 0x0000000307077819 */ /* 0x000fe200000012ff */
[----:B------:R-:W-:Y:S01]  /*cda0*/  IMAD.X R55, RZ, RZ, R99, P1 ;  /* 0x000000ffff377224 */ /* 0x000fe200008e0663 */
[----:B------:R-:W-:-:S02]  /*cdb0*/  LOP3.LUT R12, R173, 0x380, RZ, 0xc0, !PT ;  /* 0x00000380ad0c7812 */ /* 0x000fc400078ec0ff */
[----:B------:R-:W-:Y:S02]  /*cdc0*/  LOP3.LUT R14, R175, 0x380, RZ, 0xc0, !PT ;  /* 0x00000380af0e7812 */ /* 0x000fe400078ec0ff */
[----:B------:R-:W-:Y:S02]  /*cdd0*/  LOP3.LUT R20, R177, 0x380, RZ, 0xc0, !PT ;  /* 0x00000380b1147812 */ /* 0x000fe400078ec0ff */
        /* <DEDUP_REMOVED lines=11> */
[----:B------:R-:W-:Y:S01]  /*ce90*/  IMAD.X R95, RZ, RZ, R99, P5 ;  /* 0x000000ffff5f7224 */ /* 0x000fe200028e0663 */
[----:B------:R-:W-:-:S02]  /*cea0*/  SHF.R.U64 R10, R10, 0x3, RZ ;  /* 0x000000030a0a7819 */ /* 0x000fc400000012ff */
[----:B------:R-:W-:Y:S01]  /*ceb0*/  LOP3.LUT R30, R179, 0x380, RZ, 0xc0, !PT ;  /* 0x00000380b31e7812 */ /* 0x000fe200078ec0ff */
[--C-:B------:R-:W-:Y:S01]  /*cec0*/  IMAD.X R9, RZ, RZ, R99.reuse, P1 ;  /* 0x000000ffff097224 */ /* 0x100fe200008e0663 */
[----:B------:R-:W-:Y:S01]  /*ced0*/  LOP3.LUT R98, R7, R98, RZ, 0x3c, !PT ;  /* 0x0000006207627212 */ /* 0x000fe200078e3cff */
[----:B------:R-:W-:Y:S01]  /*cee0*/  IMAD.X R7, RZ, RZ, R99, P2 ;  /* 0x000000ffff077224 */ /* 0x000fe200010e0663 */
[----:B------:R-:W-:Y:S02]  /*cef0*/  SHF.R.U64 R12, R12, 0x3, RZ ;  /* 0x000000030c0c7819 */ /* 0x000fe400000012ff */
[----:B------:R-:W-:Y:S02]  /*cf00*/  LOP3.LUT R38, R181, 0x380, RZ, 0xc0, !PT ;  /* 0x00000380b5267812 */ /* 0x000fe400078ec0ff */
[----:B------:R-:W-:Y:S02]  /*cf10*/  SHF.R.U64 R14, R14, 0x3, RZ ;  /* 0x000000030e0e7819 */ /* 0x000fe400000012ff */
[----:B------:R-:W-:-:S02]  /*cf20*/  LOP3.LUT R46, R183, 0x380, RZ, 0xc0, !PT ;  /* 0x00000380b72e7812 */ /* 0x000fc400078ec0ff */
[----:B------:R-:W-:Y:S02]  /*cf30*/  SHF.R.U64 R20, R20, 0x3, RZ ;  /* 0x0000000314147819 */ /* 0x000fe400000012ff */
[----:B------:R-:W-:Y:S02]  /*cf40*/  LOP3.LUT R54, R185, 0x380, RZ, 0xc0, !PT ;  /* 0x00000380b9367812 */ /* 0x000fe400078ec0ff */
[----:B------:R-:W-:Y:S02]  /*cf50*/  LOP3.LUT R10, R10, R171, RZ, 0x3c, !PT ;  /* 0x000000ab0a0a7212 */ /* 0x000fe400078e3cff */
[----:B------:R-:W-:Y:S02]  /*cf60*/  SHF.R.U64 R30, R30, 0x3, RZ ;  /* 0x000000031e1e7819 */ /* 0x000fe400000012ff */
[----:B------:R-:W-:Y:S02]  /*cf70*/  LOP3.LUT R62, R187, 0x380, RZ, 0xc0, !PT ;  /* 0x00000380bb3e7812 */ /* 0x000fe400078ec0ff */
[----:B------:R-:W-:-:S02]  /*cf80*/  LOP3.LUT R12, R12, R173, RZ, 0x3c, !PT ;  /* 0x000000ad0c0c7212 */ /* 0x000fc400078e3cff */
[----:B------:R-:W-:Y:S02]  /*cf90*/  SHF.R.U64 R38, R38, 0x3, RZ ;  /* 0x0000000326267819 */ /* 0x000fe400000012ff */
[----:B------:R-:W-:Y:S02]  /*cfa0*/  LOP3.LUT R70, R189, 0x380, RZ, 0xc0, !PT ;  /* 0x00000380bd467812 */ /* 0x000fe400078ec0ff */
[----:B------:R-:W-:Y:S01]  /*cfb0*/  MOV R98, R98 ;  /* 0x0000006200627202 */ /* 0x000fe20000000f00 */
[----:B------:R-:W-:Y:S01]  /*cfc0*/  BAR.SYNC.DEFER_BLOCKING 0x1, 0x100 ;  /* 0x0044000000007b1d */ /* 0x000fe20000010000 */
[----:B------:R-:W-:Y:S02]  /*cfd0*/  LOP3.LUT R14, R14, R175, RZ, 0x3c, !PT ;  /* 0x000000af0e0e7212 */ /* 0x000fe400078e3cff */
[----:B------:R-:W-:Y:S02]  /*cfe0*/  SHF.R.U64 R46, R46, 0x3, RZ ;  /* 0x000000032e2e7819 */ /* 0x000fe400000012ff */
[----:B------:R-:W-:-:S02]  /*cff0*/  LOP3.LUT R78, R191, 0x380, RZ, 0xc0, !PT ;  /* 0x00000380bf4e7812 */ /* 0x000fc400078ec0ff */
[----:B------:R-:W-:Y:S02]  /*d000*/  LOP3.LUT R99, R169, 0x380, RZ, 0xc0, !PT ;  /* 0x00000380a9637812 */ /* 0x000fe400078ec0ff */
[----:B------:R-:W-:Y:S02]  /*d010*/  LOP3.LUT R20, R20, R177, RZ, 0x3c, !PT ;  /* 0x000000b114147212 */ /* 0x000fe400078e3cff */
[----:B------:R-:W-:Y:S02]  /*d020*/  SHF.R.U64 R54, R54, 0x3, RZ ;  /* 0x0000000336367819 */ /* 0x000fe400000012ff */
[----:B------:R-:W-:Y:S02]  /*d030*/  LOP3.LUT R86, R193, 0x380, RZ, 0xc0, !PT ;  /* 0x00000380c1567812 */ /* 0x000fe400078ec0ff */
[----:B------:R-:W-:Y:S02]  /*d040*/  LOP3.LUT R163, R168, 0x380, RZ, 0xc0, !PT ;  /* 0x00000380a8a37812 */ /* 0x000fe400078ec0ff */
[----:B------:R-:W-:-:S02]  /*d050*/  LOP3.LUT R30, R30, R179, RZ, 0x3c, !PT ;  /* 0x000000b31e1e7212 */ /* 0x000fc400078e3cff */
[----:B------:R-:W-:Y:S02]  /*d060*/  SHF.R.U64 R62, R62, 0x3, RZ ;  /* 0x000000033e3e7819 */ /* 0x000fe400000012ff */
[----:B------:R-:W-:Y:S02]  /*d070*/  LOP3.LUT R94, R6, 0x380, RZ, 0xc0, !PT ;  /* 0x00000380065e7812 */ /* 0x000fe400078ec0ff */
[----:B------:R-:W-:Y:S01]  /*d080*/  MOV R11, R10 ;  /* 0x0000000a000b7202 */ /* 0x000fe20000000f00 */
[----:B------:R0:W-:Y:S01]  /*d090*/  STSM.16.M88.4 [R98], R24 ;  /* 0x0000001862007844 */ /* 0x0001e20000000200 */
[----:B------:R-:W-:Y:S02]  /*d0a0*/  LOP3.LUT R38, R38, R181, RZ, 0x3c, !PT ;  /* 0x000000b526267212 */ /* 0x000fe400078e3cff */
[----:B------:R-:W-:Y:S01]  /*d0b0*/  SHF.R.U64 R70, R70, 0x3, RZ ;  /* 0x0000000346467819 */ /* 0x000fe200000012ff */
[----:B------:R-:W-:Y:S01]  /*d0c0*/  STSM.16.M88.4 [R11], R32 ;  /* 0x000000200b007844 */ /* 0x000fe20000000200 */
[----:B------:R-:W-:-:S02]  /*d0d0*/  MOV R12, R12 ;  /* 0x0000000c000c7202 */ /* 0x000fc40000000f00 */
[----:B------:R-:W-:Y:S02]  /*d0e0*/  LOP3.LUT R46, R46, R183, RZ, 0x3c, !PT ;  /* 0x000000b72e2e7212 */ /* 0x000fe400078e3cff */
[----:B------:R-:W-:Y:S01]  /*d0f0*/  SHF.R.U64 R78, R78, 0x3, RZ ;  /* 0x000000034e4e7819 */ /* 0x000fe200000012ff */
[----:B------:R1:W-:Y:S01]  /*d100*/  STSM.16.M88.4 [R12], R40 ;  /* 0x000000280c007844 */ /* 0x0003e20000000200 */
[----:B------:R-:W-:Y:S02]  /*d110*/  SHF.R.U64 R28, R99, 0x3, RZ ;  /* 0x00000003631c7819 */ /* 0x000fe400000012ff */
[----:B------:R-:W-:Y:S02]  /*d120*/  MOV R14, R14 ;  /* 0x0000000e000e7202 */ /* 0x000fe40000000f00 */
[----:B------:R-:W-:Y:S02]  /*d130*/  LOP3.LUT R54, R54, R185, RZ, 0x3c, !PT ;  /* 0x000000b936367212 */ /* 0x000fe400078e3cff */
[----:B------:R-:W-:Y:S01]  /*d140*/  SHF.R.U64 R86, R86, 0x3, RZ ;  /* 0x0000000356567819 */ /* 0x000fe200000012ff */
[----:B------:R-:W-:Y:S01]  /*d150*/  STSM.16.M88.4 [R14], R48 ;  /* 0x000000300e007844 */ /* 0x000fe20000000200 */
[----:B------:R-:W-:-:S02]  /*d160*/  SHF.R.U64 R99, R163, 0x3, RZ ;  /* 0x00000003a3637819 */ /* 0x000fc400000012ff */
[----:B------:R-:W-:Y:S02]  /*d170*/  MOV R20, R20 ;  /* 0x0000001400147202 */ /* 0x000fe40000000f00 */
[----:B------:R-:W-:Y:S02]  /*d180*/  F2FP.F16.F32.PACK_AB R59, R155, R59 ;  /* 0x0000003b9b3b723e */ /* 0x000fe400000000ff */
[----:B------:R-:W-:Y:S02]  /*d190*/  F2FP.F16.F32.PACK_AB R65, R154, R66 ;  /* 0x000000429a41723e */ /* 0x000fe400000000ff */
[----:B------:R-:W-:Y:S01]  /*d1a0*/  F2FP.F16.F32.PACK_AB R72, R73, R72 ;  /* 0x000000484948723e */ /* 0x000fe200000000ff */
[----:B------:R-:W-:Y:S01]  /*d1b0*/  STSM.16.M88.4 [R20], R56 ;  /* 0x0000003814007844 */ /* 0x000fe20000000200 */
[----:B------:R-:W-:Y:S02]  /*d1c0*/  LOP3.LUT R62, R62, R187, RZ, 0x3c, !PT ;  /* 0x000000bb3e3e7212 */ /* 0x000fe400078e3cff */
[----:B------:R-:W-:-:S02]  /*d1d0*/  SHF.R.U64 R29, R94, 0x3, RZ ;  /* 0x000000035e1d7819 */ /* 0x000fc400000012ff */
        /* <DEDUP_REMOVED lines=13> */
[----:B------:R-:W-:Y:S01]  /*d2b0*/  LOP3.LUT R78, R78, R191, RZ, 0x3c, !PT ;  /* 0x000000bf4e4e7212 */ /* 0x000fe200078e3cff */
[----:B------:R-:W2:Y:S01]  /*d2c0*/  LDC R16, c[0x0][0xbe8] ;  /* 0x0002fa00ff107b82 */ /* 0x000ea20000000800 */
[----:B------:R-:W-:-:S02]  /*d2d0*/  MOV R46, R46 ;  /* 0x0000002e002e7202 */ /* 0x000fc40000000f00 */
[----:B------:R-:W-:Y:S02]  /*d2e0*/  F2FP.F16.F32.PACK_AB R82, R85, R84 ;  /* 0x000000545552723e */ /* 0x000fe400000000ff */
[----:B------:R-:W-:Y:S02]  /*d2f0*/  F2FP.F16.F32.PACK_AB R83, R3, R83 ;  /* 0x000000530353723e */ /* 0x000fe400000000ff */
[----:B------:R-:W-:Y:S02]  /*d300*/  F2FP.F16.F32.PACK_AB R89, R91, R90 ;  /* 0x0000005a5b59723e */ /* 0x000fe400000000ff */
[----:B------:R-:W-:Y:S01]  /*d310*/  LOP3.LUT R86, R86, R193, RZ, 0x3c, !PT ;  /* 0x000000c156567212 */ /* 0x000fe200078e3cff */
[----:B------:R-:W-:Y:S01]  /*d320*/  STSM.16.M88.4 [R46], R80 ;  /* 0x000000502e007844 */ /* 0x000fe20000000200 */
[----:B------:R-:W-:Y:S02]  /*d330*/  LOP3.LUT R8, R99, R168, RZ, 0x3c, !PT ;  /* 0x000000a863087212 */ /* 0x000fe400078e3cff */
[----:B------:R-:W-:-:S02]  /*d340*/  MOV R54, R54 ;  /* 0x0000003600367202 */ /* 0x000fc40000000f00 */
[----:B------:R-:W-:Y:S02]  /*d350*/  F2FP.F16.F32.PACK_AB R90, R93, R92 ;  /* 0x0000005c5d5a723e */ /* 0x000fe400000000ff */
[----:B------:R-:W-:Y:S02]  /*d360*/  F2FP.F16.F32.PACK_AB R91, R165, R164 ;  /* 0x000000a4a55b723e */ /* 0x000fe400000000ff */
[----:B------:R-:W-:Y:S02]  /*d370*/  F2FP.F16.F32.PACK_AB R96, R97, R96 ;  /* 0x000000606160723e */ /* 0x000fe400000000ff */
[----:B------:R-:W-:Y:S01]  /*d380*/  F2FP.F16.F32.PACK_AB R104, R105, R104 ;  /* 0x000000686968723e */ /* 0x000fe200000000ff */
[----:B------:R-:W-:Y:S01]  /*d390*/  STSM.16.M88.4 [R54], R88 ;  /* 0x0000005836007844 */ /* 0x000fe20000000200 */
[----:B------:R-:W-:Y:S02]  /*d3a0*/  LOP3.LUT R94, R29, R6, RZ, 0x3c, !PT ;  /* 0x000000061d5e7212 */ /* 0x000fe400078e3cff */
[----:B------:R-:W-:-:S02]  /*d3b0*/  MOV R62, R62 ;  /* 0x0000003e003e7202 */ /* 0x000fc40000000f00 */
[----:B------:R-:W-:Y:S02]  /*d3c0*/  F2FP.F16.F32.PACK_AB R97, R167, R166 ;  /* 0x000000a6a761723e */ /* 0x000fe400000000ff */
[----:B0-----:R-:W-:Y:S02]  /*d3d0*/  F2FP.F16.F32.PACK_AB R98, R101, R100 ;  /* 0x000000646562723e */ /* 0x001fe400000000ff */
        /* <DEDUP_REMOVED lines=15> */
[----:B------:R-:W-:Y:S01]  /*d4d0*/  F2FP.F16.F32.PACK_AB R128, R129, R128 ;  /* 0x000000808180723e */ /* 0x000fe200000000ff */
[----:B------:R-:W-:Y:S01]  /*d4e0*/  STSM.16.M88.4 [R78], R112 ;  /* 0x000000704e007844 */ /* 0x000fe20000000200 */
[----:B------:R-:W-:Y:S02]  /*d4f0*/  MOV R86, R86 ;  /* 0x0000005600567202 */ /* 0x000fe40000000f00 */
[----:B------:R-:W-:-:S02]  /*d500*/  F2FP.F16.F32.PACK_AB R122, R125, R124 ;  /* 0x0000007c7d7a723e */ /* 0x000fc400000000ff */
[----:B------:R-:W-:Y:S02]  /*d510*/  F2FP.F16.F32.PACK_AB R123, R127, R126 ;  /* 0x0000007e7f7b723e */ /* 0x000fe400000000ff */
[----:B------:R-:W-:Y:S02]  /*d520*/  F2FP.F16.F32.PACK_AB R129, R131, R130 ;  /* 0x000000828381723e */ /* 0x000fe400000000ff */
[----:B------:R-:W-:Y:S01]  /*d530*/  F2FP.F16.F32.PACK_AB R136, R137, R136 ;  /* 0x000000888988723e */ /* 0x000fe200000000ff */
[----:B------:R-:W-:Y:S01]  /*d540*/  STSM.16.M88.4 [R86], R120 ;  /* 0x0000007856007844 */ /* 0x000fe20000000200 */
[----:B------:R-:W-:Y:S02]  /*d550*/  MOV R94, R94 ;  /* 0x0000005e005e7202 */ /* 0x000fe40000000f00 */
[----:B------:R-:W-:Y:S02]  /*d560*/  F2FP.F16.F32.PACK_AB R130, R133, R132 ;  /* 0x000000848582723e */ /* 0x000fe400000000ff */
[----:B------:R-:W-:-:S02]  /*d570*/  F2FP.F16.F32.PACK_AB R131, R135, R134 ;  /* 0x000000868783723e */ /* 0x000fc400000000ff */
[----:B------:R-:W-:Y:S02]  /*d580*/  F2FP.F16.F32.PACK_AB R137, R139, R138 ;  /* 0x0000008a8b89723e */ /* 0x000fe400000000ff */
[----:B------:R-:W-:Y:S01]  /*d590*/  F2FP.F16.F32.PACK_AB R144, R145, R144 ;  /* 0x000000909190723e */ /* 0x000fe200000000ff */
[----:B------:R-:W-:Y:S01]  /*d5a0*/  STSM.16.M88.4 [R94], R128 ;  /* 0x000000805e007844 */ /* 0x000fe20000000200 */
[----:B------:R-:W-:Y:S02]  /*d5b0*/  MOV R10, R6 ;  /* 0x00000006000a7202 */ /* 0x000fe40000000f00 */
[----:B------:R-:W-:Y:S02]  /*d5c0*/  F2FP.F16.F32.PACK_AB R138, R141, R140 ;  /* 0x0000008c8d8a723e */ /* 0x000fe400000000ff */
        /* <DEDUP_REMOVED lines=8> */
[----:B------:R3:W-:Y:S10]  /*d650*/  STSM.16.M88.4 [R8], R144 ;  /* 0x0000009008007844 */ /* 0x0007f40000000200 */
[----:B------:R-:W-:-:S06]  /*d660*/  UIMAD.WIDE UR8, UR4, 0x4, UR8 ;  /* 0x00000004040878a5 */ /* 0x000fcc000f8e0208 */
[----:B------:R-:W-:Y:S02]  /*d670*/  IMAD.U32 R6, RZ, RZ, UR8 ;  /* 0x00000008ff067e24 */ /* 0x000fe4000f8e00ff */
[----:B------:R-:W-:Y:S01]  /*d680*/  IMAD.U32 R7, RZ, RZ, UR9 ;  /* 0x00000009ff077e24 */ /* 0x000fe2000f8e00ff */
[----:B------:R-:W-:Y:S01]  /*d690*/  BAR.SYNC.DEFER_BLOCKING 0x1, 0x100 ;  /* 0x0044000000007b1d */ /* 0x000fe20000010000 */
[----:B--2---:R-:W-:-:S05]  /*d6a0*/  ISETP.NE.AND P1, PT, R16, 0x1, PT ;  /* 0x000000011000780c */ /* 0x004fca0003f25270 */
[----:B------:R-:W-:Y:S01]  /*d6b0*/  ULDC.64 UR8, c[0x0][0xc08] ;  /* 0x0003020000087ab9 */ /* 0x000fe20000000a00 */
[----:B------:R-:W2:Y:S01]  /*d6c0*/  @P0 LDG.E R3, desc[UR12][R6.64] ;  /* 0x0000000c06030981 */ /* 0x000ea2000c1e1900 */
[----:B------:R-:W-:-:S06]  /*d6d0*/  UISETP.NE.U32.AND UP1, UPT, UR8, URZ, UPT ;  /* 0x0000003f0800728c */ /* 0x000fcc000bf25070 */
[----:B------:R-:W4:Y:S01]  /*d6e0*/  @P1 LDC R9, c[0x0][0xbec] ;  /* 0x0002fb00ff091b82 */ /* 0x000f220000000800 */
[----:B------:R-:W-:Y:S01]  /*d6f0*/  ULDC UR10, c[0x0][0xa88] ;  /* 0x0002a200000a7ab9 */ /* 0x000fe20000000800 */
[----:B------:R-:W-:-:S06]  /*d700*/  UISETP.NE.AND.EX UP1, UPT, UR9, URZ, UPT, UP1 ;  /* 0x0000003f0900728c */ /* 0x000fcc000bf25310 */
[----:B-1----:R-:W1:Y:S01]  /*d710*/  @P1 LDC R12, c[0x0][0xbf0] ;  /* 0x0002fc00ff0c1b82 */ /* 0x002e620000000800 */
[----:B------:R-:W-:-:S04]  /*d720*/  PLOP3.LUT P2, PT, PT, PT, UP1, 0x80, 0x0 ;  /* 0x000000000000781c */ /* 0x000fc80003f4f018 */
[----:B------:R-:W-:Y:S02]  /*d730*/  @UP1 ULDC.64 UR8, c[0x0][0xc08] ;  /* 0x0003020000081ab9 */ /* 0x000fe40000000a00 */
[----:B------:R-:W-:-:S03]  /*d740*/  @UP1 UIMAD.WIDE UR8, UR4, 0x4, UR8 ;  /* 0x00000004040818a5 */ /* 0x000fc6000f8e0208 */
[----:B------:R-:W-:-:S03]  /*d750*/  UMOV UR4, URZ ;  /* 0x0000003f00047c82 */ /* 0x000fc60008000000 */
[----:B0-----:R-:W-:Y:S02]  /*d760*/  IMAD.U32 R10, RZ, RZ, UR8 ;  /* 0x00000008ff0a7e24 */ /* 0x001fe4000f8e00ff */
[----:B------:R-:W-:Y:S01]  /*d770*/  IMAD.U32 R11, RZ, RZ, UR9 ;  /* 0x00000009ff0b7e24 */ /* 0x000fe2000f8e00ff */
[----:B--2---:R-:W-:Y:S01]  /*d780*/  @P0 R2UR UR4, R3 ;  /* 0x00000000030402ca */ /* 0x004fe200000e0000 */
[----:B------:R-:W-:-:S06]  /*d790*/  IMAD.U32 R3, RZ, RZ, UR10 ;  /* 0x0000000aff037e24 */ /* 0x000fcc000f8e00ff */
[----:B------:R3:W5:Y:S01]  /*d7a0*/  @P2 LDG.E R3, desc[UR12][R10.64] ;  /* 0x0000000c0a032981 */ /* 0x000762000c1e1900 */
[----:B-1--4-:R-:W-:Y:S07]  /*d7b0*/  @P2 BRA `(.L_x_1506) ;  /* 0x0000000000142947 */ /* 0x012fee0003800000 */
[----:B------:R-:W-:Y:S05]  /*d7c0*/  @!P0 BRA `(.L_x_1506) ;  /* 0x0000000000108947 */ /* 0x000fea0003800000 */
[----:B------:R-:W-:Y:S02]  /*d7d0*/  ULDC.64 UR8, c[0x0][0x208] ;  /* 0x0000820000087ab9 */ /* 0x000fe40000000a00 */
[----:B---3--:R-:W2:Y:S04]  /*d7e0*/  LDG.E R8, desc[UR8][R6.64] ;  /* 0x0000000806087981 */ /* 0x008ea8000c1e1900 */
[----:B-----5:R-:W2:Y:S02]  /*d7f0*/  LDG.E R3, desc[UR8][R6.64+0x4] ;  /* 0x0000040806037981 */ /* 0x020ea4000c1e1900 */
[----:B--2---:R-:W-:-:S07]  /*d800*/  IMAD.IADD R3, R3, 0x1, -R8 ;  /* 0x0000000103037824 */ /* 0x004fce00078e0a08 */
.L_x_1506:
[----:B------:R-:W-:Y:S01]  /*d810*/  R2UR UR19, R204 ;  /* 0x00000000cc1372ca */ /* 0x000fe200000e0000 */
[----:B------:R-:W-:Y:S01]  /*d820*/  USHF.R.S32.HI UR9, URZ, 0x1f, UR4 ;  /* 0x0000001f3f097899 */ /* 0x000fe20008011404 */
[----:B------:R-:W-:Y:S01]  /*d830*/  R2UR UR13, R206 ;  /* 0x00000000ce0d72ca */ /* 0x000fe200000e0000 */
[----:B------:R-:W-:Y:S01]  /*d840*/  ULDC.64 UR14, c[0x0][0xb90] ;  /* 0x0002e400000e7ab9 */ /* 0x000fe20000000a00 */
[----:B------:R-:W-:Y:S01]  /*d850*/  UMOV UR8, UR4 ;  /* 0x0000000400087c82 */ /* 0x000fe20008000000 */
[----:B---3--:R-:W-:Y:S01]  /*d860*/  VIADD R8, R22, UR61 ;  /* 0x0000003d16087c36 */ /* 0x008fe20008000000 */
[----:B------:R-:W0:Y:S01]  /*d870*/  @P1 LDC R77, c[0x0][0xbf0] ;  /* 0x0002fc00ff4d1b82 */ /* 0x000e220000000800 */
[----:B-----5:R-:W-:Y:S01]  /*d880*/  IMAD R81, R3, R16, RZ ;  /* 0x0000001003517224 */ /* 0x020fe200078e02ff */
[----:B------:R-:W-:Y:S01]  /*d890*/  ULDC.64 UR20, c[0x0][0x208] ;  /* 0x0000820000147ab9 */ /* 0x000fe20000000a00 */
[----:B------:R-:W-:-:S04]  /*d8a0*/  @P1 IMAD.HI.U32 R7, R8, R9, RZ ;  /* 0x0000000908071227 */ /* 0x000fc800078e00ff */
[----:B------:R-:W-:Y:S01]  /*d8b0*/  USHF.R.S32.HI UR16, URZ, 0x1f, UR19 ;  /* 0x0000001f3f107899 */ /* 0x000fe20008011413 */
[----:B------:R-:W-:Y:S01]  /*d8c0*/  IMAD.MOV.U32 R6, RZ, RZ, R8 ;  /* 0x000000ffff067224 */ /* 0x000fe200078e0008 */
[----:B------:R-:W-:Y:S01]  /*d8d0*/  UIMAD.WIDE.U32 UR10, UR19, UR14, UR8 ;  /* 0x0000000e130a72a5 */ /* 0x000fe2000f8e0008 */
[----:B------:R-:W-:Y:S01]  /*d8e0*/  @P1 SHF.R.U32.HI R6, RZ, R12, R7 ;  /* 0x0000000cff061219 */ /* 0x000fe20000011607 */
[----:B------:R-:W-:Y:S01]  /*d8f0*/  USHF.R.S32.HI UR8, URZ, 0x1f, UR13 ;  /* 0x0000001f3f087899 */ /* 0x000fe2000801140d */
[----:B------:R-:W-:Y:S01]  /*d900*/  IMAD R7, R205, 0x40, R19 ;  /* 0x00000040cd077824 */ /* 0x000fe200078e0213 */
[----:B------:R-:W-:Y:S01]  /*d910*/  UIMAD UR12, UR16, UR14, URZ ;  /* 0x0000000e100c72a4 */ /* 0x000fe2000f8e023f */
[----:B------:R-:W-:Y:S01]  /*d920*/  VIADD R18, R210, UR61 ;  /* 0x0000003dd2127c36 */ /* 0x000fe20008000000 */
[----:B------:R-:W-:Y:S01]  /*d930*/  USEL UR18, UR8, URZ, !UP0 ;  /* 0x0000003f08127287 */ /* 0x000fe2000c000000 */
[----:B------:R-:W-:Y:S01]  /*d940*/  IMAD.MOV R9, RZ, RZ, -R6 ;  /* 0x000000ffff097224 */ /* 0x000fe200078e0a06 */
[----:B------:R-:W-:Y:S01]  /*d950*/  UIMAD UR12, UR19, UR15, UR12 ;  /* 0x0000000f130c72a4 */ /* 0x000fe2000f8e020c */
[----:B------:R-:W-:Y:S01]  /*d960*/  IMAD.WIDE R4, R7, 0x2, R4 ;  /* 0x0000000207047825 */ /* 0x000fe200078e0204 */
[----:B------:R-:W-:Y:S01]  /*d970*/  USEL UR17, UR13, URZ, !UP0 ;  /* 0x0000003f0d117287 */ /* 0x000fe2000c000000 */
[----:B------:R-:W-:Y:S01]  /*d980*/  SHF.R.S32.HI R7, RZ, 0x1f, R6 ;  /* 0x0000001fff077819 */ /* 0x000fe20000011406 */
[----:B------:R-:W-:Y:S01]  /*d990*/  ULDC.64 UR14, c[0x0][0xb98] ;  /* 0x0002e600000e7ab9 */ /* 0x000fe20000000a00 */
[----:B------:R-:W-:Y:S01]  /*d9a0*/  UIADD3 UR11, UR11, UR12, URZ ;  /* 0x0000000c0b0b7290 */ /* 0x000fe2000fffe03f */
[----:B------:R-:W-:Y:S01]  /*d9b0*/  IMAD R9, R16, R9, R8 ;  /* 0x0000000910097224 */ /* 0x000fe200078e0208 */
[----:B------:R-:W-:Y:S01]  /*d9c0*/  UIMAD UR8, UR18, UR14, URZ ;  /* 0x0000000e120872a4 */ /* 0x000fe2000f8e023f */
[C---:B------:R-:W-:Y:S01]  /*d9d0*/  IADD3 R11, P5, R4.reuse, 0x1000, RZ ;  /* 0x00001000040b7810 */ /* 0x040fe20007fbe0ff */
[----:B------:R-:W-:Y:S01]  /*d9e0*/  UIMAD.WIDE.U32 UR10, UR17, UR14, UR10 ;  /* 0x0000000e110a72a5 */ /* 0x000fe2000f8e000a */
[----:B------:R-:W-:Y:S01]  /*d9f0*/  IADD3 R53, P3, R4, 0x4000, RZ ;  /* 0x0000400004357810 */ /* 0x000fe20007f7e0ff */
[----:B------:R-:W-:Y:S01]  /*da00*/  UIMAD UR8, UR17, UR15, UR8 ;  /* 0x0000000f110872a4 */ /* 0x000fe2000f8e0208 */
[----:B------:R-:W-:Y:S01]  /*da10*/  SHF.R.S32.HI R8, RZ, 0x1f, R9 ;  /* 0x0000001fff087819 */ /* 0x000fe20000011409 */
[----:B------:R-:W-:Y:S01]  /*da20*/  ULDC.64 UR12, c[0x0][0xaa0] ;  /* 0x0002a800000c7ab9 */ /* 0x000fe20000000a00 */
[----:B------:R-:W-:-:S02]  /*da30*/  LOP3.LUT R52, R53, 0x380, RZ, 0xc0, !PT ;  /* 0x0000038035347812 */ /* 0x000fc400078ec0ff */
[----:B------:R-:W-:Y:S01]  /*da40*/  IADD3 R6, P0, R6, UR10, RZ ;  /* 0x0000000a06067c10 */ /* 0x000fe2000ff1e0ff */
[----:B------:R-:W-:Y:S01]  /*da50*/  IMAD.U32 R10, RZ, RZ, UR8 ;  /* 0x00000008ff0a7e24 */ /* 0x000fe2000f8e00ff */
[----:B------:R-:W-:Y:S02]  /*da60*/  SHF.R.U64 R52, R52, 0x3, RZ ;  /* 0x0000000334347819 */ /* 0x000fe400000012ff */
[----:B------:R-:W-:Y:S02]  /*da70*/  IADD3 R29, P2, R4, 0x5000, RZ ;  /* 0x00005000041d7810 */ /* 0x000fe40007f5e0ff */
[----:B------:R-:W-:Y:S01]  /*da80*/  IADD3.X R7, R7, UR11, R10, P0, !PT ;  /* 0x0000000b07077c10 */ /* 0x000fe200087fe40a */
[----:B------:R-:W-:Y:S01]  /*da90*/  ULDC.64 UR10, c[0x0][0xb88] ;  /* 0x0002e200000a7ab9 */ /* 0x000fe20000000a00 */
[----:B------:R-:W-:Y:S01]  /*daa0*/  LOP3.LUT R52, R52, R53, RZ, 0x3c, !PT ;  /* 0x0000003534347212 */ /* 0x000fe200078e3cff */
[----:B------:R-:W-:Y:S01]  /*dab0*/  IMAD R10, R8, UR10, RZ ;  /* 0x0000000a080a7c24 */ /* 0x000fe2000f8e02ff */
[----:B------:R-:W-:Y:S01]  /*dac0*/  LOP3.LUT R8, R11, 0x380, RZ, 0xc0, !PT ;  /* 0x000003800b087812 */ /* 0x000fe200078ec0ff */
[----:B------:R-:W-:Y:S01]  /*dad0*/  IMAD.WIDE.U32 R6, R9, UR10, R6 ;  /* 0x0000000a09067c25 */ /* 0x000fe2000f8e0006 */
[----:B------:R-:W-:-:S02]  /*dae0*/  LOP3.LUT R28, R29, 0x380, RZ, 0xc0, !PT ;  /* 0x000003801d1c7812 */ /* 0x000fc400078ec0ff */
[----:B------:R-:W-:Y:S01]  /*daf0*/  SHF.R.U64 R8, R8, 0x3, RZ ;  /* 0x0000000308087819 */ /* 0x000fe200000012ff */
[----:B------:R-:W-:Y:S01]  /*db00*/  IMAD R15, R9, UR11, R10 ;  /* 0x0000000b090f7c24 */ /* 0x000fe2000f8e020a */
[----:B------:R-:W-:Y:S01]  /*db10*/  ULDC.64 UR10, c[0x0][0xb50] ;  /* 0x0002d400000a7ab9 */ /* 0x000fe20000000a00 */
[----:B------:R-:W-:Y:S01]  /*db20*/  IMAD.X R53, RZ, RZ, R5, P3 ;  /* 0x000000ffff357224 */ /* 0x000fe200018e0605 */
[----:B------:R-:W-:Y:S01]  /*db30*/  LEA R14, P0, R6, UR10, 0x2 ;  /* 0x0000000a060e7c11 */ /* 0x000fe2000f8010ff */
[----:B------:R-:W-:Y:S01]  /*db40*/  IMAD.IADD R7, R7, 0x1, R15 ;  /* 0x0000000107077824 */ /* 0x000fe200078e020f */
[----:B------:R-:W-:Y:S01]  /*db50*/  LOP3.LUT R8, R8, R11, RZ, 0x3c, !PT ;  /* 0x0000000b08087212 */ /* 0x000fe200078e3cff */
[----:B------:R-:W-:Y:S01]  /*db60*/  IMAD.X R9, RZ, RZ, R5, P5 ;  /* 0x000000ffff097224 */ /* 0x000fe200028e0605 */
[----:B------:R-:W-:Y:S01]  /*db70*/  IADD3 R41, P3, R4, 0xa000, RZ ;  /* 0x0000a00004297810 */ /* 0x000fe20007f7e0ff */
[----:B------:R-:W-:Y:S01]  /*db80*/  SHFL.IDX PT, R20, R14, RZ, 0x1c1f ;  /* 0x001c1fff0e147589 */ /* 0x000fe200000e0000 */
[----:B------:R-:W-:-:S02]  /*db90*/  LEA.HI.X R11, R6, UR11, R7, 0x2, P0 ;  /* 0x0000000b060b7c11 */ /* 0x000fc400080f1407 */
[----:B------:R-:W-:Y:S02]  /*dba0*/  SHF.R.U64 R28, R28, 0x3, RZ ;  /* 0x000000031c1c7819 */ /* 0x000fe400000012ff */
[C---:B------:R-:W-:Y:S01]  /*dbb0*/  IADD3 R13, P4, R4.reuse, 0x2000, RZ ;  /* 0x00002000040d7810 */ /* 0x040fe20007f9e0ff */
[----:B------:R-:W1:Y:S01]  /*dbc0*/  SHFL.IDX PT, R21, R11, RZ, 0x1c1f ;  /* 0x001c1fff0b157589 */ /* 0x000e6200000e0000 */
[----:B------:R-:W-:Y:S01]  /*dbd0*/  IADD3 R25, P0, R4, 0x3000, RZ ;  /* 0x0000300004197810 */ /* 0x000fe20007f1e0ff */
[----:B------:R-:W-:Y:S01]  /*dbe0*/  UIMAD UR10, UR9, UR12, URZ ;  /* 0x0000000c090a72a4 */ /* 0x000fe2000f8e023f */
[----:B------:R-:W-:Y:S01]  /*dbf0*/  LOP3.LUT R40, R41, 0x380, RZ, 0xc0, !PT ;  /* 0x0000038029287812 */ /* 0x000fe200078ec0ff */
[----:B------:R-:W-:Y:S01]  /*dc00*/  SHFL.IDX PT, R42, R14, 0x1, 0x1c1f ;  /* 0x003c1f000e2a7f89 */ /* 0x000fe200000e0000 */
[----:B------:R-:W-:Y:S01]  /*dc10*/  LOP3.LUT R24, R25, 0x380, RZ, 0xc0, !PT ;  /* 0x0000038019187812 */ /* 0x000fe200078ec0ff */
[----:B------:R-:W-:Y:S01]  /*dc20*/  VIADD R6, R18, 0x8 ;  /* 0x0000000812067836 */ /* 0x000fe20000000000 */
[----:B------:R-:W-:Y:S01]  /*dc30*/  SHF.R.U64 R40, R40, 0x3, RZ ;  /* 0x0000000328287819 */ /* 0x000fe200000012ff */
[----:B------:R-:W2:Y:S01]  /*dc40*/  SHFL.IDX PT, R43, R11, 0x1, 0x1c1f ;  /* 0x003c1f000b2b7f89 */ /* 0x000ea200000e0000 */
[----:B------:R-:W-:-:S02]  /*dc50*/  SHF.R.U64 R24, R24, 0x3, RZ ;  /* 0x0000000318187819 */ /* 0x000fc400000012ff */
[----:B------:R-:W-:Y:S01]  /*dc60*/  LOP3.LUT R40, R40, R41, RZ, 0x3c, !PT ;  /* 0x0000002928287212 */ /* 0x000fe200078e3cff */
[--C-:B------:R-:W-:Y:S01]  /*dc70*/  IMAD.X R41, RZ, RZ, R5.reuse, P3 ;  /* 0x000000ffff297224 */ /* 0x100fe200018e0605 */
[----:B------:R-:W-:Y:S01]  /*dc80*/  LOP3.LUT R24, R24, R25, RZ, 0x3c, !PT ;  /* 0x0000001918187212 */ /* 0x000fe200078e3cff */
[--C-:B------:R-:W-:Y:S01]  /*dc90*/  IMAD.X R25, RZ, RZ, R5.reuse, P0 ;  /* 0x000000ffff197224 */ /* 0x100fe200000e0605 */
[----:B------:R-:W-:Y:S02]  /*dca0*/  IADD3 R57, P0, R4, 0x9000, RZ ;  /* 0x0000900004397810 */ /* 0x000fe40007f1e0ff */
[----:B------:R-:W-:Y:S01]  /*dcb0*/  LOP3.LUT R28, R28, R29, RZ, 0x3c, !PT ;  /* 0x0000001d1c1c7212 */ /* 0x000fe200078e3cff */
[----:B------:R-:W-:Y:S01]  /*dcc0*/  IMAD.X R29, RZ, RZ, R5, P2 ;  /* 0x000000ffff1d7224 */ /* 0x000fe200010e0605 */
[----:B------:R-:W-:Y:S02]  /*dcd0*/  IADD3 R10, P3, R4, 0xf000, RZ ;  /* 0x0000f000040a7810 */ /* 0x000fe40007f7e0ff */
[----:B------:R-:W-:-:S02]  /*dce0*/  LOP3.LUT R56, R57, 0x380, RZ, 0xc0, !PT ;  /* 0x0000038039387812 */ /* 0x000fc400078ec0ff */
[C---:B------:R-:W-:Y:S02]  /*dcf0*/  IADD3 R45, P2, R4.reuse, 0xb000, RZ ;  /* 0x0000b000042d7810 */ /* 0x040fe40007f5e0ff */
[----:B------:R-:W-:Y:S02]  /*dd00*/  LOP3.LUT R12, R13, 0x380, RZ, 0xc0, !PT ;  /* 0x000003800d0c7812 */ /* 0x000fe400078ec0ff */
[C---:B------:R-:W-:Y:S02]  /*dd10*/  IADD3 R33, P6, R4.reuse, 0x6000, RZ ;  /* 0x0000600004217810 */ /* 0x040fe40007fde0ff */
[----:B------:R-:W-:Y:S01]  /*dd20*/  IADD3 R37, P5, R4, 0x7000, RZ ;  /* 0x0000700004257810 */ /* 0x000fe20007fbe0ff */
[----:B------:R-:W-:Y:S01]  /*dd30*/  UIMAD.WIDE.U32 UR8, UR4, UR12, URZ ;  /* 0x0000000c040872a5 */ /* 0x000fe2000f8e003f */
[----:B------:R-:W-:Y:S01]  /*dd40*/  LOP3.LUT R3, R10, 0x380, RZ, 0xc0, !PT ;  /* 0x000003800a037812 */ /* 0x000fe200078ec0ff */
[----:B------:R-:W-:Y:S01]  /*dd50*/  UIMAD UR10, UR4, UR13, UR10 ;  /* 0x0000000d040a72a4 */ /* 0x000fe2000f8e020a */
[----:B------:R-:W-:Y:S01]  /*dd60*/  SHF.R.U64 R56, R56, 0x3, RZ ;  /* 0x0000000338387819 */ /* 0x000fe200000012ff */
[----:B------:R-:W-:Y:S01]  /*dd70*/  IMAD.X R49, RZ, RZ, R5, P3 ;  /* 0x000000ffff317224 */ /* 0x000fe200018e0605 */
[----:B------:R-:W-:Y:S01]  /*dd80*/  LOP3.LUT R44, R45, 0x380, RZ, 0xc0, !PT ;  /* 0x000003802d2c7812 */ /* 0x000fe200078ec0ff */
[----:B------:R-:W-:Y:S01]  /*dd90*/  ULDC.64 UR12, c[0x0][0xae8] ;  /* 0x0002ba00000c7ab9 */ /* 0x000fe20000000a00 */
[----:B------:R-:W-:-:S02]  /*dda0*/  SHF.R.U64 R3, R3, 0x3, RZ ;  /* 0x0000000303037819 */ /* 0x000fc400000012ff */
[----:B------:R-:W-:Y:S01]  /*ddb0*/  LOP3.LUT R56, R56, R57, RZ, 0x3c, !PT ;  /* 0x0000003938387212 */ /* 0x000fe200078e3cff */
[--C-:B------:R-:W-:Y:S01]  /*ddc0*/  IMAD.X R57, RZ, RZ, R5.reuse, P0 ;  /* 0x000000ffff397224 */ /* 0x100fe200000e0605 */
[----:B------:R-:W-:Y:S02]  /*ddd0*/  SHF.R.U64 R44, R44, 0x3, RZ ;  /* 0x000000032c2c7819 */ /* 0x000fe400000012ff */
[----:B------:R-:W-:Y:S02]  /*dde0*/  LOP3.LUT P0, RZ, R208, 0x3, RZ, 0xc0, !PT ;  /* 0x00000003d0ff7812 */ /* 0x000fe4000780c0ff */
[----:B------:R-:W-:Y:S02]  /*ddf0*/  LOP3.LUT R48, R3, R10, RZ, 0x3c, !PT ;  /* 0x0000000a03307212 */ /* 0x000fe400078e3cff */
[----:B------:R-:W-:Y:S01]  /*de00*/  LOP3.LUT R44, R44, R45, RZ, 0x3c, !PT ;  /* 0x0000002d2c2c7212 */ /* 0x000fe200078e3cff */
[----:B------:R-:W3:Y:S01]  /*de10*/  @P1 LDC R3, c[0x0][0xbec] ;  /* 0x0002fb00ff031b82 */ /* 0x000ee20000000800 */
[----:B------:R-:W-:Y:S01]  /*de20*/  IMAD.X R45, RZ, RZ, R5, P2 ;  /* 0x000000ffff2d7224 */ /* 0x000fe200010e0605 */
[----:B------:R-:W-:-:S02]  /*de30*/  SHF.R.U64 R12, R12, 0x3, RZ ;  /* 0x000000030c0c7819 */ /* 0x000fc400000012ff */
[----:B------:R-:W-:Y:S02]  /*de40*/  ISETP.GE.OR P2, PT, R18, R81, P0 ;  /* 0x000000511200720c */ /* 0x000fe40000746670 */
[----:B------:R-:W-:Y:S01]  /*de50*/  LOP3.LUT R12, R12, R13, RZ, 0x3c, !PT ;  /* 0x0000000d0c0c7212 */ /* 0x000fe200078e3cff */
[--C-:B------:R-:W-:Y:S01]  /*de60*/  IMAD.X R13, RZ, RZ, R5.reuse, P4 ;  /* 0x000000ffff0d7224 */ /* 0x100fe200020e0605 */
[----:B------:R-:W-:Y:S02]  /*de70*/  IADD3 R65, P4, R4, 0x8000, RZ ;  /* 0x0000800004417810 */ /* 0x000fe40007f9e0ff */
[----:B------:R-:W-:Y:S02]  /*de80*/  LOP3.LUT R32, R33, 0x380, RZ, 0xc0, !PT ;  /* 0x0000038021207812 */ /* 0x000fe400078ec0ff */
[----:B------:R-:W-:Y:S02]  /*de90*/  LOP3.LUT R36, R37, 0x380, RZ, 0xc0, !PT ;  /* 0x0000038025247812 */ /* 0x000fe400078ec0ff */
[----:B------:R-:W-:Y:S01]  /*dea0*/  LOP3.LUT R64, R65, 0x380, RZ, 0xc0, !PT ;  /* 0x0000038041407812 */ /* 0x000fe200078ec0ff */
[----:B------:R-:W-:Y:S01]  /*deb0*/  UIADD3 UR9, UR9, UR10, URZ ;  /* 0x0000000a09097290 */ /* 0x000fe2000fffe03f */
[----:B------:R-:W-:Y:S01]  /*dec0*/  SHF.R.U64 R32, R32, 0x3, RZ ;  /* 0x0000000320207819 */ /* 0x000fe200000012ff */
[----:B-1----:R1:W-:Y:S01]  /*ded0*/  @!P2 ST.E desc[UR20][R20.64], R0 ;  /* 0x000000001400a985 */ /* 0x0023e2000c101914 */
[----:B------:R-:W-:Y:S01]  /*dee0*/  SHF.R.U64 R36, R36, 0x3, RZ ;  /* 0x0000000324247819 */ /* 0x000fe200000012ff */
[----:B------:R-:W-:Y:S01]  /*def0*/  UIMAD UR4, UR16, UR12, URZ ;  /* 0x0000000c100472a4 */ /* 0x000fe2000f8e023f */
[----:B------:R-:W-:Y:S01]  /*df00*/  SHF.R.U64 R64, R64, 0x3, RZ ;  /* 0x0000000340407819 */ /* 0x000fe200000012ff */
[----:B------:R-:W-:Y:S01]  /*df10*/  UIMAD.WIDE.U32 UR8, UR19, UR12, UR8 ;  /* 0x0000000c130872a5 */ /* 0x000fe2000f8e0008 */
[----:B------:R-:W-:Y:S01]  /*df20*/  LOP3.LUT R32, R32, R33, RZ, 0x3c, !PT ;  /* 0x0000002120207212 */ /* 0x000fe200078e3cff */
[--C-:B------:R-:W-:Y:S01]  /*df30*/  IMAD.X R33, RZ, RZ, R5.reuse, P6 ;  /* 0x000000ffff217224 */ /* 0x100fe200030e0605 */
[----:B------:R-:W-:Y:S01]  /*df40*/  LOP3.LUT R36, R36, R37, RZ, 0x3c, !PT ;  /* 0x0000002524247212 */ /* 0x000fe200078e3cff */
[--C-:B------:R-:W-:Y:S01]  /*df50*/  IMAD.X R37, RZ, RZ, R5.reuse, P5 ;  /* 0x000000ffff257224 */ /* 0x100fe200028e0605 */
[----:B------:R-:W-:Y:S01]  /*df60*/  LOP3.LUT R64, R64, R65, RZ, 0x3c, !PT ;  /* 0x0000004140407212 */ /* 0x000fe200078e3cff */
[----:B------:R-:W-:Y:S01]  /*df70*/  IMAD.X R65, RZ, RZ, R5, P4 ;  /* 0x000000ffff417224 */ /* 0x000fe200020e0605 */
[----:B------:R-:W-:Y:S01]  /*df80*/  ULDC.64 UR10, c[0x0][0xaf0] ;  /* 0x0002bc00000a7ab9 */ /* 0x000fe20000000a00 */
[----:B-1----:R-:W-:Y:S01]  /*df90*/  IMAD R0, R203, 0x20, R205 ;  /* 0x00000020cb007824 */ /* 0x002fe200078e02cd */
[----:B------:R-:W-:Y:S01]  /*dfa0*/  UIMAD UR4, UR19, UR13, UR4 ;  /* 0x0000000d130472a4 */ /* 0x000fe2000f8e0204 */
[----:B------:R-:W-:-:S02]  /*dfb0*/  IADD3 R73, P6, R4, 0xc000, RZ ;  /* 0x0000c00004497810 */ /* 0x000fc40007fde0ff */
[----:B------:R-:W-:Y:S01]  /*dfc0*/  VIADD R18, R0, UR61 ;  /* 0x0000003d00127c36 */ /* 0x000fe20008000000 */
[C---:B------:R-:W-:Y:S02]  /*dfd0*/  IADD3 R69, P5, R4.reuse, 0xd000, RZ ;  /* 0x0000d00004457810 */ /* 0x040fe40007fbe0ff */
[----:B------:R-:W-:Y:S01]  /*dfe0*/  IADD3 R61, P4, R4, 0xe000, RZ ;  /* 0x0000e000043d7810 */ /* 0x000fe20007f9e0ff */
[----:B---3--:R-:W-:Y:S01]  /*dff0*/  @P1 IMAD.HI.U32 R0, R18, R3, RZ ;  /* 0x0000000312001227 */ /* 0x008fe200078e00ff */
[----:B------:R-:W-:Y:S01]  /*e000*/  UIADD3 UR9, UR9, UR4, URZ ;  /* 0x0000000409097290 */ /* 0x000fe2000fffe03f */
[----:B------:R-:W-:Y:S01]  /*e010*/  LOP3.LUT R72, R73, 0x380, RZ, 0xc0, !PT ;  /* 0x0000038049487812 */ /* 0x000fe200078ec0ff */
[----:B------:R-:W-:Y:S01]  /*e020*/  UIMAD UR4, UR18, UR10, URZ ;  /* 0x0000000a120472a4 */ /* 0x000fe2000f8e023f */
[----:B------:R-:W-:Y:S02]  /*e030*/  LOP3.LUT R68, R69, 0x380, RZ, 0xc0, !PT ;  /* 0x0000038045447812 */ /* 0x000fe400078ec0ff */
[----:B------:R-:W-:-:S02]  /*e040*/  LOP3.LUT R60, R61, 0x380, RZ, 0xc0, !PT ;  /* 0x000003803d3c7812 */ /* 0x000fc400078ec0ff */
[----:B------:R-:W-:Y:S01]  /*e050*/  ISETP.GE.OR P0, PT, R6, R81, P0 ;  /* 0x000000510600720c */ /* 0x000fe20000706670 */
[----:B------:R-:W-:Y:S01]  /*e060*/  IMAD.MOV.U32 R21, RZ, RZ, R18 ;  /* 0x000000ffff157224 */ /* 0x000fe200078e0012 */
[----:B------:R-:W-:Y:S01]  /*e070*/  LOP3.LUT R7, R4, 0x380, RZ, 0xc0, !PT ;  /* 0x0000038004077812 */ /* 0x000fe200078ec0ff */
[----:B------:R-:W-:Y:S01]  /*e080*/  UIMAD UR4, UR17, UR11, UR4 ;  /* 0x0000000b110472a4 */ /* 0x000fe2000f8e0204 */
[----:B0-----:R-:W-:Y:S01]  /*e090*/  @P1 SHF.R.U32.HI R21, RZ, R77, R0 ;  /* 0x0000004dff151219 */ /* 0x001fe20000011600 */
[----:B------:R-:W-:Y:S01]  /*e0a0*/  UIMAD.WIDE.U32 UR8, UR17, UR10, UR8 ;  /* 0x0000000a110872a5 */ /* 0x000fe2000f8e0008 */
[----:B------:R-:W-:Y:S02]  /*e0b0*/  SHF.R.U64 R72, R72, 0x3, RZ ;  /* 0x0000000348487819 */ /* 0x000fe400000012ff */
[----:B------:R-:W-:Y:S02]  /*e0c0*/  SHF.R.U64 R68, R68, 0x3, RZ ;  /* 0x0000000344447819 */ /* 0x000fe400000012ff */
[----:B------:R-:W-:-:S02]  /*e0d0*/  SHF.R.U64 R60, R60, 0x3, RZ ;  /* 0x000000033c3c7819 */ /* 0x000fc400000012ff */
[----:B------:R-:W-:Y:S01]  /*e0e0*/  SHF.R.U64 R7, R7, 0x3, RZ ;  /* 0x0000000307077819 */ /* 0x000fe200000012ff */
[----:B------:R-:W-:Y:S01]  /*e0f0*/  UIADD3 UR4, UR9, UR4, URZ ;  /* 0x0000000409047290 */ /* 0x000fe2000fffe03f */
[--C-:B------:R-:W-:Y:S01]  /*e100*/  SHF.R.S32.HI R0, RZ, 0x1f, R21.reuse ;  /* 0x0000001fff007819 */ /* 0x100fe20000011415 */
[----:B------:R-:W-:Y:S01]  /*e110*/  IMAD.MOV R77, RZ, RZ, -R21 ;  /* 0x000000ffff4d7224 */ /* 0x000fe200078e0a15 */
[----:B------:R-:W-:Y:S01]  /*e120*/  LOP3.LUT R72, R72, R73, RZ, 0x3c, !PT ;  /* 0x0000004948487212 */ /* 0x000fe200078e3cff */
[--C-:B------:R-:W-:Y:S01]  /*e130*/  IMAD.X R73, RZ, RZ, R5.reuse, P6 ;  /* 0x000000ffff497224 */ /* 0x100fe200030e0605 */
[----:B------:R-:W-:Y:S01]  /*e140*/  LOP3.LUT R68, R68, R69, RZ, 0x3c, !PT ;  /* 0x0000004544447212 */ /* 0x000fe200078e3cff */
[--C-:B------:R-:W-:Y:S01]  /*e150*/  IMAD.X R69, RZ, RZ, R5.reuse, P5 ;  /* 0x000000ffff457224 */ /* 0x100fe200028e0605 */
[----:B------:R-:W-:Y:S01]  /*e160*/  LOP3.LUT R60, R60, R61, RZ, 0x3c, !PT ;  /* 0x0000003d3c3c7212 */ /* 0x000fe200078e3cff */
[----:B------:R-:W-:Y:S01]  /*e170*/  IMAD.X R61, RZ, RZ, R5, P4 ;  /* 0x000000ffff3d7224 */ /* 0x000fe200020e0605 */
[----:B------:R-:W-:Y:S01]  /*e180*/  LOP3.LUT R4, R7, R4, RZ, 0x3c, !PT ;  /* 0x0000000407047212 */ /* 0x000fe200078e3cff */
[----:B------:R-:W-:Y:S01]  /*e190*/  ULDC.64 UR10, c[0x0][0xae0] ;  /* 0x0002b800000a7ab9 */ /* 0x000fe20000000a00 */
[----:B------:R-:W-:Y:S01]  /*e1a0*/  IMAD R77, R16, R77, R18 ;  /* 0x0000004d104d7224 */ /* 0x000fe200078e0212 */
[----:B--2---:R0:W-:Y:S01]  /*e1b0*/  @!P0 ST.E desc[UR20][R42.64], R2 ;  /* 0x000000022a008985 */ /* 0x0041e2000c101914 */
[----:B------:R-:W-:-:S02]  /*e1c0*/  IMAD R0, R0, UR10, RZ ;  /* 0x0000000a00007c24 */ /* 0x000fc4000f8e02ff */
[----:B------:R-:W-:Y:S01]  /*e1d0*/  IMAD.U32 R3, RZ, RZ, UR9 ;  /* 0x00000009ff037e24 */ /* 0x000fe2000f8e00ff */
[----:B------:R-:W5:Y:S01]  /*e1e0*/  LD.E.128 R4, desc[UR20][R4.64] ;  /* 0x0000001404047980 */ /* 0x000f62000c101d00 */
[----:B------:R-:W-:Y:S02]  /*e1f0*/  IMAD.U32 R3, RZ, RZ, UR4 ;  /* 0x00000004ff037e24 */ /* 0x000fe4000f8e00ff */
[----:B------:R-:W-:Y:S01]  /*e200*/  IMAD R79, R21, UR11, R0 ;  /* 0x0000000b154f7c24 */ /* 0x000fe2000f8e0200 */
[----:B------:R-:W5:Y:S01]  /*e210*/  LD.E.128 R8, desc[UR20][R8.64] ;  /* 0x0000001408087980 */ /* 0x000f62000c101d00 */
[----:B------:R-:W-:Y:S01]  /*e220*/  SHF.R.S32.HI R0, RZ, 0x1f, R77 ;  /* 0x0000001fff007819 */ /* 0x000fe2000001144d */
[----:B0-----:R-:W-:Y:S02]  /*e230*/  IMAD.U32 R2, RZ, RZ, UR8 ;  /* 0x00000008ff027e24 */ /* 0x001fe4000f8e00ff */
[----:B------:R-:W5:Y:S01]  /*e240*/  LD.E.128 R12, desc[UR20][R12.64] ;  /* 0x000000140c0c7980 */ /* 0x000f62000c101d00 */
[----:B------:R-:W-:-:S03]  /*e250*/  ULDC.64 UR8, c[0x0][0xad8] ;  /* 0x0002b60000087ab9 */ /* 0x000fc60000000a00 */
[----:B------:R-:W5:Y:S01]  /*e260*/  LD.E.128 R24, desc[UR20][R24.64] ;  /* 0x0000001418187980 */ /* 0x000f62000c101d00 */
[----:B------:R-:W-:-:S03]  /*e270*/  IMAD.WIDE.U32 R2, R21, UR10, R2 ;  /* 0x0000000a15027c25 */ /* 0x000fc6000f8e0002 */
[----:B------:R-:W5:Y:S04]  /*e280*/  LD.E.128 R52, desc[UR20][R52.64] ;  /* 0x0000001434347980 */ /* 0x000f68000c101d00 */
        /* <DEDUP_REMOVED lines=10> */
[----:B------:R-:W5:Y:S01]  /*e330*/  LD.E.128 R48, desc[UR20][R48.64] ;  /* 0x0000001430307980 */ /* 0x000f62000c101d00 */
[----:B------:R-:W-:Y:S01]  /*e340*/  IMAD.IADD R3, R3, 0x1, R79 ;  /* 0x0000000103037824 */ /* 0x000fe200078e024f */
[----:B------:R-:W-:Y:S01]  /*e350*/  BSSY B1, `(.L_x_1507) ;  /* 0x000002c000017945 */ /* 0x000fe20003800000 */
[----:B------:R-:W-:Y:S01]  /*e360*/  IMAD R16, R0, UR8, RZ ;  /* 0x0000000800107c24 */ /* 0x000fe2000f8e02ff */
[----:B------:R-:W-:Y:S01]  /*e370*/  @!PT LDS RZ, [RZ] ;  /* 0x00000000fffff984 */ /* 0x000fe20000000800 */
[----:B------:R-:W-:Y:S01]  /*e380*/  @!PT LDS RZ, [RZ] ;  /* 0x00000000fffff984 */ /* 0x000fe20000000800 */
[----:B------:R-:W-:Y:S01]  /*e390*/  @!PT LDS RZ, [RZ] ;  /* 0x00000000fffff984 */ /* 0x000fe20000000800 */
[----:B------:R-:W-:Y:S01]  /*e3a0*/  @!PT LDS RZ, [RZ] ;  /* 0x00000000fffff984 */ /* 0x000fe20000000800 */
[----:B------:R0:W-:Y:S06]  /*e3b0*/  MEMBAR.ALL.CTA ;  /* 0x0000000000007992 */ /* 0x0001ec0000008000 */
[----:B0-----:R-:W0:Y:S01]  /*e3c0*/  FENCE.VIEW.ASYNC.S ;  /* 0x00000000000073c6 */ /* 0x001e220000000000 */
[----:B------:R-:W-:-:S02]  /*e3d0*/  VIADD R80, R205, UR61 ;  /* 0x0000003dcd507c36 */ /* 0x000fc40008000000 */
[C---:B------:R-:W-:Y:S02]  /*e3e0*/  IMAD R21, R77.reuse, UR9, R16 ;  /* 0x000000094d157c24 */ /* 0x040fe4000f8e0210 */
[----:B------:R-:W-:Y:S01]  /*e3f0*/  IMAD.WIDE.U32 R2, R77, UR8, R2 ;  /* 0x000000084d027c25 */ /* 0x000fe2000f8e0002 */
[CC--:B------:R-:W-:Y:S01]  /*e400*/  ISETP.GE.AND P2, PT, R80.reuse, R81.reuse, PT ;  /* 0x000000515000720c */ /* 0x0c0fe20003f46270 */
[----:B------:R-:W-:Y:S02]  /*e410*/  ULDC.64 UR8, c[0x0][0xa80] ;  /* 0x0002a00000087ab9 */ /* 0x000fe40000000a00 */
[----:B------:R-:W-:Y:S01]  /*e420*/  VIADD R0, R80, 0x20 ;  /* 0x0000002050007836 */ /* 0x000fe20000000000 */
[----:B------:R-:W-:Y:S01]  /*e430*/  LEA R16, P3, R2, UR8, 0x1 ;  /* 0x0000000802107c11 */ /* 0x000fe2000f8608ff */
[----:B------:R-:W-:Y:S02]  /*e440*/  IMAD.IADD R3, R3, 0x1, R21 ;  /* 0x0000000103037824 */ /* 0x000fe400078e0215 */
[----:B------:R-:W-:Y:S01]  /*e450*/  VIADD R23, R23, 0x30820 ;  /* 0x0003082017177836 */ /* 0x000fe20000000000 */
[----:B------:R-:W-:Y:S01]  /*e460*/  ISETP.GE.AND P1, PT, R0, R81, PT ;  /* 0x000000510000720c */ /* 0x000fe20003f26270 */
[----:B------:R-:W-:Y:S01]  /*e470*/  VIADD R0, R80, 0x40 ;  /* 0x0000004050007836 */ /* 0x000fe20000000000 */
[----:B------:R-:W-:Y:S01]  /*e480*/  LEA.HI.X R18, R2, UR9, R3, 0x1, P3 ;  /* 0x0000000902127c11 */ /* 0x000fe200098f0c03 */
[----:B0-----:R0:W1:Y:S01]  /*e490*/  SHFL.IDX PT, R78, R16, RZ, 0x181f ;  /* 0x00181fff104e7589 */ /* 0x00106200000e0000 */
[----:B------:R-:W-:-:S02]  /*e4a0*/  PRMT R23, RZ, 0x654, R23 ;  /* 0x00000654ff177816 */ /* 0x000fc40000000017 */
[----:B------:R-:W-:Y:S02]  /*e4b0*/  ISETP.GE.AND P0, PT, R0, R81, PT ;  /* 0x000000510000720c */ /* 0x000fe40003f06270 */
[----:B------:R0:W2:Y:S01]  /*e4c0*/  SHFL.IDX PT, R0, R18, RZ, 0x181f ;  /* 0x00181fff12007589 */ /* 0x0000a200000e0000 */
[----:B------:R0:W-:Y:S01]  /*e4d0*/  SYNCS.ARRIVE.TRANS64.RED.A1T0 RZ, [R23+URZ], RZ ;  /* 0x000000ff17ff79a7 */ /* 0x0001e2000810043f */
[----:B------:R-:W-:Y:S09]  /*e4e0*/  @P2 BRA `(.L_x_1508) ;  /* 0x0000000000482947 */ /* 0x000ff20003800000 */
        /* <DEDUP_REMOVED lines=18> */
.L_x_1508:
[----:B------:R-:W-:Y:S05]  /*e610*/  BSYNC B1 ;  /* 0x0000000000017941 */ /* 0x000fea0003800000 */
.L_x_1507:
[----:B--2---:R2:W4:Y:S01]  /*e620*/  SHFL.IDX PT, R0, R18, 0x1, 0x181f ;  /* 0x00381f0012007f89 */ /* 0x00452200000e0000 */
[----:B------:R-:W-:Y:S03]  /*e630*/  BSSY B1, `(.L_x_1509) ;  /* 0x0000015000017945 */ /* 0x000fe60003800000 */
[----:B---3--:R2:W3:Y:S01]  /*e640*/  SHFL.IDX PT, R20, R16, 0x1, 0x181f ;  /* 0x00381f0010147f89 */ /* 0x0084e200000e0000 */
[----:B------:R-:W-:Y:S05]  /*e650*/  @P1 BRA `(.L_x_1510) ;  /* 0x0000000000481947 */ /* 0x000fea0003800000 */
[----:B------:R-:W-:Y:S01]  /*e660*/  ULDC UR4, c[0x0][0xac8] ;  /* 0x0002b20000047ab9 */ /* 0x000fe20000000800 */
[----:B------:R-:W-:Y:S01]  /*e670*/  ULDC.64 UR8, c[0x0][0x208] ;  /* 0x0000820000087ab9 */ /* 0x000fe20000000a00 */
[----:B------:R-:W-:Y:S02]  /*e680*/  ISETP.GE.AND P4, PT, R19, UR4, PT ;  /* 0x0000000413007c0c */ /* 0x000fe4000bf86270 */
[----:B------:R-:W-:Y:S02]  /*e690*/  ISETP.GE.AND P3, PT, R201, UR4, PT ;  /* 0x00000004c9007c0c */ /* 0x000fe4000bf66270 */
[----:B------:R-:W-:Y:S02]  /*e6a0*/  ISETP.GE.AND P2, PT, R200, UR4, PT ;  /* 0x00000004c8007c0c */ /* 0x000fe4000bf46270 */
[----:B------:R-:W-:-:S07]  /*e6b0*/  ISETP.GE.AND P1, PT, R202, UR4, PT ;  /* 0x00000004ca007c0c */ /* 0x000fce000bf26270 */
[-C--:B---3--:R-:W-:Y:S02]  /*e6c0*/  @!P4 LEA R2, P6, R19, R20.reuse, 0x1 ;  /* 0x000000141302c211 */ /* 0x088fe400078c08ff */
[----:B-----5:R-:W-:Y:S02]  /*e6d0*/  @!P3 LEA R4, P5, R201, R20, 0x1 ;  /* 0x00000014c904b211 */ /* 0x020fe400078a08ff */
        /* <DEDUP_REMOVED lines=10> */
.L_x_1510:
[----:B------:R-:W-:Y:S05]  /*e780*/  BSYNC B1 ;  /* 0x0000000000017941 */ /* 0x000fea0003800000 */
.L_x_1509:
[----:B----4-:R4:W0:Y:S01]  /*e790*/  SHFL.IDX PT, R0, R18, 0x2, 0x181f ;  /* 0x00581f0012007f89 */ /* 0x01082200000e0000 */
[----:B------:R-:W-:Y:S03]  /*e7a0*/  BSSY B1, `(.L_x_1511) ;  /* 0x0000015000017945 */ /* 0x000fe60003800000 */
[----:B---3-5:R4:W3:Y:S01]  /*e7b0*/  SHFL.IDX PT, R8, R16, 0x2, 0x181f ;  /* 0x00581f0010087f89 */ /* 0x0288e200000e0000 */
        /* <DEDUP_REMOVED lines=19> */
.L_x_1512:
[----:B------:R-:W-:Y:S05]  /*e8f0*/  BSYNC B1 ;  /* 0x0000000000017941 */ /* 0x000fea0003800000 */
.L_x_1511:
[----:B0-----:R-:W-:Y:S01]  /*e900*/  VIADD R0, R80, 0x60 ;  /* 0x0000006050007836 */ /* 0x001fe20000000000 */
[----:B--2-4-:R-:W0:Y:S04]  /*e910*/  SHFL.IDX PT, R18, R18, 0x3, 0x181f ;  /* 0x00781f0012127f89 */ /* 0x014e2800000e0000 */
[----:B------:R-:W-:Y:S01]  /*e920*/  ISETP.GE.AND P0, PT, R0, R81, PT ;  /* 0x000000510000720c */ /* 0x000fe20003f06270 */
[----:B------:R-:W2:-:S12]  /*e930*/  SHFL.IDX PT, R16, R16, 0x3, 0x181f ;  /* 0x00781f0010107f89 */ /* 0x000e9800000e0000 */
[----:B------:R-:W-:Y:S05]  /*e940*/  @P0 BRA `(.L_x_1513) ;  /* 0x0000000c00e40947 */ /* 0x000fea0003800000 */
[----:B------:R-:W-:Y:S01]  /*e950*/  ULDC UR4, c[0x0][0xac8] ;  /* 0x0002b20000047ab9 */ /* 0x000fe20000000800 */
[----:B------:R-:W-:Y:S01]  /*e960*/  ULDC.64 UR8, c[0x0][0x208] ;  /* 0x0000820000087ab9 */ /* 0x000fe20000000a00 */
[----:B------:R-:W-:Y:S02]  /*e970*/  ISETP.GE.AND P3, PT, R19, UR4, PT ;  /* 0x0000000413007c0c */ /* 0x000fe4000bf66270 */
[----:B------:R-:W-:Y:S02]  /*e980*/  ISETP.GE.AND P4, PT, R201, UR4, PT ;  /* 0x00000004c9007c0c */ /* 0x000fe4000bf86270 */
[----:B------:R-:W-:-:S09]  /*e990*/  ISETP.GE.AND P5, PT, R200, UR4, PT ;  /* 0x00000004c8007c0c */ /* 0x000fd2000bfa6270 */
[-C--:B--2---:R-:W-:Y:S02]  /*e9a0*/  @!P3 LEA R2, P0, R19, R16.reuse, 0x1 ;  /* 0x000000101302b211 */ /* 0x084fe400078008ff */
        /* <DEDUP_REMOVED lines=15> */
.L_x_1505:
        /* <DEDUP_REMOVED lines=14> */
[----:B0-----:R-:W-:Y:S01]  /*eb80*/  ISETP.NE.AND P0, PT, R11, 0x1, PT ;  /* 0x000000010b00780c */ /* 0x001fe20003f05270 */
[----:B------:R-:W-:-:S04]  /*eb90*/  UISETP.NE.U32.AND UP1, UPT, UR8, URZ, UPT ;  /* 0x0000003f0800728c */ /* 0x000fc8000bf25070 */
[----:B------:R-:W-:-:S06]  /*eba0*/  UISETP.NE.AND.EX UP1, UPT, UR9, URZ, UPT, UP1 ;  /* 0x0000003f0900728c */ /* 0x000fcc000bf25310 */
[----:B------:R-:W-:Y:S02]  /*ebb0*/  PLOP3.LUT P3, PT, PT, PT, UP1, 0x80, 0x0 ;  /* 0x000000000000781c */ /* 0x000fe40003f6f018 */
[----:B------:R-:W0:Y:S03]  /*ebc0*/  @P0 LDC R9, c[0x0][0xbec] ;  /* 0x0002fb00ff090b82 */ /* 0x000e260000000800 */
[----:B------:R-:W-:Y:S02]  /*ebd0*/  @UP1 ULDC.64 UR8, c[0x0][0xc08] ;  /* 0x0003020000081ab9 */ /* 0x000fe40000000a00 */
[----:B------:R-:W-:-:S03]  /*ebe0*/  @UP1 UIMAD.WIDE UR8, UR4, 0x4, UR8 ;  /* 0x00000004040818a5 */ /* 0x000fc6000f8e0208 */
[----:B------:R-:W-:Y:S02]  /*ebf0*/  ULDC UR4, c[0x0][0xa88] ;  /* 0x0002a20000047ab9 */ /* 0x000fe40000000800 */
[----:B------:R-:W-:Y:S02]  /*ec00*/  IMAD.U32 R0, RZ, RZ, UR4 ;  /* 0x00000004ff007e24 */ /* 0x000fe4000f8e00ff */
[----:B------:R-:W-:Y:S02]  /*ec10*/  IMAD.U32 R4, RZ, RZ, UR8 ;  /* 0x00000008ff047e24 */ /* 0x000fe4000f8e00ff */
[----:B------:R-:W-:Y:S01]  /*ec20*/  IMAD.U32 R5, RZ, RZ, UR9 ;  /* 0x00000009ff057e24 */ /* 0x000fe2000f8e00ff */
[----:B------:R-:W-:-:S04]  /*ec30*/  UMOV UR4, URZ ;  /* 0x0000003f00047c82 */ /* 0x000fc80008000000 */
[----:B------:R1:W5:Y:S01]  /*ec40*/  @P3 LDG.E R0, desc[UR12][R4.64] ;  /* 0x0000000c04003981 */ /* 0x000362000c1e1900 */
[----:B------:R-:W-:Y:S01]  /*ec50*/  USHF.R.S32.HI UR12, URZ, 0x1f, UR10 ;  /* 0x0000001f3f0c7899 */ /* 0x000fe2000801140a */
[----:B------:R-:W-:Y:S02]  /*ec60*/  ISETP.GE.AND P1, PT, R217, 0x80, PT ;  /* 0x00000080d900780c */ /* 0x000fe40003f26270 */
[----:B--2---:R-:W-:Y:S01]  /*ec70*/  @P2 R2UR UR4, R6 ;  /* 0x00000000060422ca */ /* 0x004fe200000e0000 */
[----:B01----:R-:W-:-:S14]  /*ec80*/  @P3 BRA `(.L_x_1514) ;  /* 0x0000000000143947 */ /* 0x003fdc0003800000 */
[----:B------:R-:W-:Y:S05]  /*ec90*/  @!P2 BRA `(.L_x_1514) ;  /* 0x000000000010a947 */ /* 0x000fea0003800000 */
[----:B------:R-:W-:Y:S02]  /*eca0*/  ULDC.64 UR8, c[0x0][0x208] ;  /* 0x0000820000087ab9 */ /* 0x000fe40000000a00 */
[----:B------:R-:W2:Y:S04]  /*ecb0*/  LDG.E R5, desc[UR8][R2.64] ;  /* 0x0000000802057981 */ /* 0x000ea8000c1e1900 */
[----:B-----5:R-:W2:Y:S02]  /*ecc0*/  LDG.E R0, desc[UR8][R2.64+0x4] ;  /* 0x0000040802007981 */ /* 0x020ea4000c1e1900 */
[----:B--2---:R-:W-:-:S07]  /*ecd0*/  IMAD.IADD R0, R0, 0x1, -R5 ;  /* 0x0000000100007824 */ /* 0x004fce00078e0a05 */
.L_x_1514:
[----:B------:R-:W-:Y:S01]  /*ece0*/  R2UR UR9, R206 ;  /* 0x00000000ce0972ca */ /* 0x000fe200000e0000 */
[----:B------:R-:W-:Y:S01]  /*ecf0*/  USHF.R.S32.HI UR11, URZ, 0x1f, UR4 ;  /* 0x0000001f3f0b7899 */ /* 0x000fe20008011404 */
[----:B------:R-:W-:Y:S11]  /*ed00*/  BSSY B1, `(.L_x_1515) ;  /* 0x0000030000017945 */ /* 0x000ff60003800000 */
[----:B------:R-:W-:-:S02]  /*ed10*/  USHF.R.S32.HI UR8, URZ, 0x1f, UR9 ;  /* 0x0000001f3f087899 */ /* 0x000fc40008011409 */
[----:B------:R-:W-:Y:S02]  /*ed20*/  USEL UR13, UR9, URZ, !UP0 ;  /* 0x0000003f090d7287 */ /* 0x000fe4000c000000 */
[----:B------:R-:W-:Y:S01]  /*ed30*/  USEL UR14, UR8, URZ, !UP0 ;  /* 0x0000003f080e7287 */ /* 0x000fe2000c000000 */
[----:B------:R-:W-:Y:S11]  /*ed40*/  @P1 BRA `(.L_x_1516) ;  /* 0x0000000000ac1947 */ /* 0x000ff60003800000 */
[----:B------:R-:W0:Y:S01]  /*ed50*/  S2R R3, SR_TID.X ;  /* 0x0000000000037919 */ /* 0x000e220000002100 */
[----:B------:R-:W1:Y:S01]  /*ed60*/  LDC R7, c[0x0][0xbe8] ;  /* 0x0002fa00ff077b82 */ /* 0x000e620000000800 */
[----:B------:R-:W-:Y:S02]  /*ed70*/  IMAD.U32 R4, RZ, RZ, UR61 ;  /* 0x0000003dff047e24 */ /* 0x000fe4000f8e00ff */
[----:B-1---5:R-:W-:-:S03]  /*ed80*/  IMAD R2, R0, R7, RZ ;  /* 0x0000000700027224 */ /* 0x022fc600078e02ff */
[----:B0-----:R-:W-:-:S04]  /*ed90*/  IADD3 R4, R4, -0x80, R3 ;  /* 0xffffff8004047810 */ /* 0x001fc80007ffe003 */
        /* <DEDUP_REMOVED lines=8> */
[----:B------:R-:W-:Y:S01]  /*ee20*/  UMOV UR9, UR11 ;  /* 0x0000000b00097c82 */ /* 0x000fe20008000000 */
[----:B------:R-:W-:-:S06]  /*ee30*/  ULDC.64 UR18, c[0x0][0x208] ;  /* 0x0000820000127ab9 */ /* 0x000fcc0000000a00 */
        /* <DEDUP_REMOVED lines=8> */
[----:B------:R-:W-:-:S03]  /*eec0*/  UIMAD UR10, UR13, UR17, UR10 ;  /* 0x000000110d0a72a4 */ /* 0x000fc6000f8e020a */
        /* <DEDUP_REMOVED lines=19> */
.L_x_1516:
[----:B------:R-:W-:Y:S05]  /*f000*/  BSYNC B1 ;  /* 0x0000000000017941 */ /* 0x000fea0003800000 */
.L_x_1515:
[----:B0-----:R-:W0:Y:S01]  /*f010*/  @P0 LDC R3, c[0x0][0xbf0] ;  /* 0x0002fc00ff030b82 */ /* 0x001e220000000800 */
[----:B------:R-:W-:Y:S01]  /*f020*/  ULDC.64 UR16, c[0x0][0xaa0] ;  /* 0x0002a80000107ab9 */ /* 0x000fe20000000a00 */
[----:B------:R-:W-:Y:S01]  /*f030*/  R2UR UR15, R204 ;  /* 0x00000000cc0f72ca */ /* 0x000fe200000e0000 */
[----:B------:R-:W-:Y:S01]  /*f040*/  UIMAD UR10, UR11, UR16, URZ ;  /* 0x000000100b0a72a4 */ /* 0x000fe2000f8e023f */
[----:B------:R-:W-:Y:S01]  /*f050*/  IMAD R2, R203, 0x20, R205 ;  /* 0x00000020cb027824 */ /* 0x000fe200078e02cd */
[----:B------:R-:W-:Y:S01]  /*f060*/  UIMAD.WIDE.U32 UR8, UR4, UR16, URZ ;  /* 0x00000010040872a5 */ /* 0x000fe2000f8e003f */
[----:B------:R-:W-:Y:S01]  /*f070*/  BSSY B1, `(.L_x_1517) ;  /* 0x0000041000017945 */ /* 0x000fe20003800000 */
[----:B------:R-:W-:Y:S01]  /*f080*/  UIMAD UR10, UR4, UR17, UR10 ;  /* 0x00000011040a72a4 */ /* 0x000fe2000f8e020a */
[----:B------:R-:W-:Y:S02]  /*f090*/  VIADD R6, R2, UR61 ;  /* 0x0000003d02067c36 */ /* 0x000fe40008000000 */
[----:B------:R-:W-:Y:S01]  /*f0a0*/  ULDC.64 UR16, c[0x0][0xae8] ;  /* 0x0002ba0000107ab9 */ /* 0x000fe20000000a00 */
[----:B------:R-:W-:Y:S01]  /*f0b0*/  UIADD3 UR9, UR9, UR10, URZ ;  /* 0x0000000a09097290 */ /* 0x000fe2000fffe03f */
[----:B------:R-:W-:Y:S01]  /*f0c0*/  @P0 IMAD.HI.U32 R2, R6, R9, RZ ;  /* 0x0000000906020227 */ /* 0x000fe200078e00ff */
[----:B------:R-:W-:-:S02]  /*f0d0*/  UIMAD UR4, UR12, UR16, URZ ;  /* 0x000000100c0472a4 */ /* 0x000fc4000f8e023f */
[----:B------:R-:W-:Y:S01]  /*f0e0*/  UIMAD.WIDE.U32 UR8, UR15, UR16, UR8 ;  /* 0x000000100f0872a5 */ /* 0x000fe2000f8e0008 */
[----:B------:R-:W-:Y:S01]  /*f0f0*/  IMAD.MOV.U32 R5, RZ, RZ, R6 ;  /* 0x000000ffff057224 */ /* 0x000fe200078e0006 */
[----:B------:R-:W-:Y:S01]  /*f100*/  UIMAD UR4, UR15, UR17, UR4 ;  /* 0x000000110f0472a4 */ /* 0x000fe2000f8e0204 */
[----:B------:R-:W-:-:S03]  /*f110*/  ULDC.64 UR10, c[0x0][0xaf0] ;  /* 0x0002bc00000a7ab9 */ /* 0x000fc60000000a00 */
[----:B------:R-:W-:Y:S02]  /*f120*/  UIADD3 UR9, UR9, UR4, URZ ;  /* 0x0000000409097290 */ /* 0x000fe4000fffe03f */
[----:B------:R-:W-:Y:S01]  /*f130*/  UIMAD UR4, UR14, UR10, URZ ;  /* 0x0000000a0e0472a4 */ /* 0x000fe2000f8e023f */
[----:B0-----:R-:W-:Y:S01]  /*f140*/  @P0 SHF.R.U32.HI R5, RZ, R3, R2 ;  /* 0x00000003ff050219 */ /* 0x001fe20000011602 */
[----:B------:R-:W-:Y:S02]  /*f150*/  UIMAD.WIDE.U32 UR8, UR13, UR10, UR8 ;  /* 0x0000000a0d0872a5 */ /* 0x000fe4000f8e0008 */
[----:B------:R-:W-:Y:S01]  /*f160*/  UIMAD UR4, UR13, UR11, UR4 ;  /* 0x0000000b0d0472a4 */ /* 0x000fe2000f8e0204 */
[--C-:B------:R-:W-:Y:S01]  /*f170*/  SHF.R.S32.HI R2, RZ, 0x1f, R5.reuse ;  /* 0x0000001fff027819 */ /* 0x100fe20000011405 */
[----:B------:R-:W-:Y:S01]  /*f180*/  IMAD.MOV R7, RZ, RZ, -R5 ;  /* 0x000000ffff077224 */ /* 0x000fe200078e0a05 */
[----:B------:R-:W-:Y:S01]  /*f190*/  ULDC.64 UR10, c[0x0][0xae0] ;  /* 0x0002b800000a7ab9 */ /* 0x000fe20000000a00 */
[----:B------:R-:W-:-:S02]  /*f1a0*/  UIADD3 UR4, UR9, UR4, URZ ;  /* 0x0000000409047290 */ /* 0x000fc4000fffe03f */
[----:B------:R-:W-:Y:S02]  /*f1b0*/  IMAD.U32 R3, RZ, RZ, UR9 ;  /* 0x00000009ff037e24 */ /* 0x000fe4000f8e00ff */
        /* <DEDUP_REMOVED lines=8> */
[----:B------:R-:W-:Y:S02]  /*f240*/  IMAD.IADD R3, R3, 0x1, R9 ;  /* 0x0000000103037824 */ /* 0x000fe400078e0209 */
[----:B------:R-:W-:Y:S02]  /*f250*/  IMAD R4, R4, UR8, RZ ;  /* 0x0000000804047c24 */ /* 0x000fe4000f8e02ff */
[----:B------:R-:W-:Y:S02]  /*f260*/  VIADD R6, R205, UR61 ;  /* 0x0000003dcd067c36 */ /* 0x000fe40008000000 */
[----:B-----5:R-:W-:Y:S02]  /*f270*/  IMAD R11, R0, R11, RZ ;  /* 0x0000000b000b7224 */ /* 0x020fe400078e02ff */
        /* <DEDUP_REMOVED lines=32> */
.L_x_1518:
[----:B------:R-:W-:Y:S05]  /*f480*/  BSYNC B1 ;  /* 0x0000000000017941 */ /* 0x000fea0003800000 */
.L_x_1517:
        /* <DEDUP_REMOVED lines=22> */
.L_x_1520:
[----:B------:R-:W-:Y:S05]  /*f5f0*/  BSYNC B1 ;  /* 0x0000000000017941 */ /* 0x000fea0003800000 */
.L_x_1519:
        /* <DEDUP_REMOVED lines=22> */
.L_x_1522:
[----:B------:R-:W-:Y:S05]  /*f760*/  BSYNC B1 ;  /* 0x0000000000017941 */ /* 0x000fea0003800000 */
.L_x_1521:
        /* <DEDUP_REMOVED lines=23> */
.L_x_1513:
[----:B------:R-:W-:Y:S05]  /*f8e0*/  BSYNC B0 ;  /* 0x0000000000007941 */ /* 0x000fea0003800000 */
.L_x_1504:
[----:B------:R-:W-:Y:S02]  /*f8f0*/  ULDC UR4, c[0x0][0xc3c] ;  /* 0x00030f0000047ab9 */ /* 0x000fe40000000800 */
[----:B------:R-:W-:-:S06]  /*f900*/  UISETP.GE.AND UP0, UPT, UR6, UR4, UPT ;  /* 0x000000040600728c */ /* 0x000fcc000bf06270 */
[----:B------:R-:W-:-:S13]  /*f910*/  PLOP3.LUT P0, PT, PT, PT, UP0, 0x80, 0x0 ;  /* 0x000000000000781c */ /* 0x000fda0003f0f008 */
[----:B------:R-:W-:Y:S05]  /*f920*/  @!P0 BRA `(.L_x_1523) ;  /* 0xffffff1400508947 */ /* 0x000fea000383ffff */
[----:B------:R-:W-:Y:S05]  /*f930*/  EXIT ;  /* 0x000000000000794d */ /* 0x000fea0003800000 */
.L_x_1422:
        /* <DEDUP_REMOVED lines=15> */
[----:B------:R-:W2:Y:S01]  /*fa30*/  LDS.128 R16, [UR4+0x308d0] ;  /* 0x0308d004ff107984 */ /* 0x000ea20008000c00 */
[----:B------:R-:W-:Y:S06]  /*fa40*/  BAR.ARV 0x4, 0x180 ;  /* 0x0106000000007b1d */ /* 0x000fec0000002000 */
[----:B------:R-:W-:Y:S05]  /*fa50*/  BRA `(.L_x_1525) ;  /* 0x0000000800947947 */ /* 0x000fea0003800000 */
.L_x_1524:
[----:B------:R-:W1:Y:S01]  /*fa60*/  S2R R0, SR_TID.X ;  /* 0x0000000000007919 */ /* 0x000e620000002100 */
[----:B------:R-:W-:Y:S01]  /*fa70*/  ULDC UR4, c[0x0][0xc3c] ;  /* 0x00030f0000047ab9 */ /* 0x000fe20000000800 */
[----:B------:R-:W-:Y:S01]  /*fa80*/  ULDC.64 UR6, c[0x0][0x208] ;  /* 0x0000820000067ab9 */ /* 0x000fe20000000a00 */
[----:B------:R-:W-:Y:S01]  /*fa90*/  ULDC UR5, c[0x0][0xc38] ;  /* 0x00030e0000057ab9 */ /* 0x000fe20000000800 */
[----:B-1----:R-:W-:-:S04]  /*faa0*/  LOP3.LUT R0, R0, 0x1f, RZ, 0xc0, !PT ;  /* 0x0000001f00007812 */ /* 0x002fc800078ec0ff */
        /* <DEDUP_REMOVED lines=38> */
.L_x_1530:
        /* <DEDUP_REMOVED lines=13> */
.L_x_1529:
[----:B------:R-:W-:Y:S05]  /*fde0*/  BSYNC B0 ;  /* 0x0000000000007941 */ /* 0x000fea0003800000 */
.L_x_1528:
        /* <DEDUP_REMOVED lines=20> */
[----:B------:R-:W-:-:S07]  /*ff30*/  IMAD.MOV.U32 R4, RZ, RZ, R10 ;  /* 0x000000ffff047224 */ /* 0x000fce00078e000a */
.L_x_1526:
[----:B------:R-:W-:Y:S01]  /*ff40*/  IMAD.IADD R7, R6, 0x1, -R7 ;  /* 0x0000000106077824 */ /* 0x000fe200078e0a07 */
[----:B------:R-:W-:-:S03]  /*ff50*/  ULDC.64 UR8, c[0x0][0x208] ;  /* 0x0000820000087ab9 */ /* 0x000fc60000000a00 */
[----:B------:R-:W-:-:S05]  /*ff60*/  IMAD R2, R4, UR5, R7 ;  /* 0x0000000504027c24 */ /* 0x000fca000f8e0207 */
[----:B------:R-:W-:Y:S02]  /*ff70*/  ISETP.GT.AND P0, PT, R2, UR6, PT ;  /* 0x0000000602007c0c */ /* 0x000fe4000bf04270 */
[----:B------:R-:W0:Y:S11]  /*ff80*/  LDC.64 R2, c[0x0][0xc90] ;  /* 0x00032400ff027b82 */ /* 0x000e360000000a00 */
[----:B------:R-:W-:-:S04]  /*ff90*/  VOTE.ANY R11, PT, !P0 ;  /* 0x00000000000b7806 */ /* 0x000fc800040e0100 */
[----:B------:R-:W1:Y:S02]  /*ffa0*/  POPC R6, R11 ;  /* 0x0000000b00067309 */ /* 0x000e640000000000 */
[----:B-1----:R-:W-:-:S04]  /*ffb0*/  VIADD R19, R6, UR4 ;  /* 0x0000000406137c36 */ /* 0x002fc80008000000 */
[----:B0-----:R-:W-:-:S05]  /*ffc0*/  IMAD.WIDE R2, R19, 0x4, R2 ;  /* 0x0000000413027825 */ /* 0x001fca00078e0202 */
[----:B------:R-:W2:Y:S01]  /*ffd0*/  LDG.E R10, desc[UR8][R2.64] ;  /* 0x00000008020a7981 */ /* 0x000ea2000c1e1900 */
[----:B------:R-:W-:-:S03]  /*ffe0*/  ISETP.NE.AND P0, PT, R11, RZ, PT ;  /* 0x000000ff0b00720c */ /* 0x000fc60003f05270 */
[----:B------:R-:W2:Y:S02]  /*fff0*/  SHFL.IDX PT, R5, R5, R6, 0x1f ;  /* 0x00001f0605057589 */ /* 0x000ea400000e0000 */
[----:B--2---:R-:W-:-:S05]  /*10000*/  IMAD R8, R5, R10, RZ ;  /* 0x0000000a05087224 */ /* 0x004fca00078e02ff */
[----:B------:R-:W-:-:S04]  /*10010*/  IABS R9, R8 ;  /* 0x0000000800097213 */ /* 0x000fc80000000000 */
[----:B------:R-:W0:Y:S08]  /*10020*/  I2F.RP R12, R9 ;  /* 0x00000009000c7306 */ /* 0x000e300000209400 */
[----:B0-----:R-:W0:Y:S02]  /*10030*/  MUFU.RCP R12, R12 ;  /* 0x0000000c000c7308 */ /* 0x001e240000001000 */
[----:B0-----:R-:W-:-:S06]  /*10040*/  VIADD R13, R12, 0xffffffe ;  /* 0x0ffffffe0c0d7836 */ /* 0x001fcc0000000000 */
[----:B------:R0:W1:Y:S01]  /*10050*/  F2I.FTZ.U32.TRUNC.NTZ R3, R13 ;  /* 0x0000000d00037305 */ /* 0x000062000021f000 */
[----:B------:R-:W-:Y:S05]  /*10060*/  @!P0 BRA `(.L_x_1531) ;  /* 0x0000000000088947 */ /* 0x000fea0003800000 */
[----:B------:R-:W-:-:S05]  /*10070*/  VIADD R11, R6, 0xffffffff ;  /* 0xffffffff060b7836 */ /* 0x000fca0000000000 */
[----:B------:R2:W3:Y:S02]  /*10080*/  SHFL.IDX PT, R16, R4, R11, 0x1f ;  /* 0x00001f0b04107589 */ /* 0x0004e400000e0000 */
.L_x_1531:
[----:B-1----:R-:W-:Y:S01]  /*10090*/  IMAD.MOV R2, RZ, RZ, -R3 ;  /* 0x000000ffff027224 */ /* 0x002fe200078e0a03 */
[----:B--2---:R-:W-:Y:S01]  /*100a0*/  IABS R4, R8 ;  /* 0x0000000800047213 */ /* 0x004fe20000000000 */
[----:B---3--:R-:W-:Y:S02]  /*100b0*/  IMAD R16, R16, UR5, R7 ;  /* 0x0000000510107c24 */ /* 0x008fe4000f8e0207 */
[----:B------:R-:W-:Y:S02]  /*100c0*/  IMAD R7, R2, R9, RZ ;  /* 0x0000000902077224 */ /* 0x000fe400078e02ff */
[----:B------:R-:W-:Y:S02]  /*100d0*/  IMAD.MOV.U32 R2, RZ, RZ, RZ ;  /* 0x000000ffff027224 */ /* 0x000fe400078e00ff */
[----:B------:R-:W-:Y:S02]  /*100e0*/  IMAD.MOV R4, RZ, RZ, -R4 ;  /* 0x000000ffff047224 */ /* 0x000fe400078e0a04 */
[----:B------:R-:W-:Y:S01]  /*100f0*/  IMAD.HI.U32 R2, R3, R7, R2 ;  /* 0x0000000703027227 */ /* 0x000fe200078e0002 */
[----:B------:R-:W-:-:S04]  /*10100*/  IADD3 R7, -R16, UR6, RZ ;  /* 0x0000000610077c10 */ /* 0x000fc8000fffe1ff */
[----:B------:R-:W-:-:S05]  /*10110*/  IABS R3, R7 ;  /* 0x0000000700037213 */ /* 0x000fca0000000000 */
[----:B------:R-:W-:-:S04]  /*10120*/  IMAD.HI.U32 R2, R2, R3, RZ ;  /* 0x0000000302027227 */ /* 0x000fc800078e00ff */
[----:B------:R-:W-:Y:S01]  /*10130*/  IMAD R4, R2, R4, R3 ;  /* 0x0000000402047224 */ /* 0x000fe200078e0203 */
[----:B------:R-:W-:-:S04]  /*10140*/  LOP3.LUT R3, R7, R8, RZ, 0x3c, !PT ;  /* 0x0000000807037212 */ /* 0x000fc800078e3cff */
[----:B------:R-:W-:Y:S02]  /*10150*/  ISETP.GT.U32.AND P1, PT, R9, R4, PT ;  /* 0x000000040900720c */ /* 0x000fe40003f24070 */
[----:B------:R-:W-:-:S11]  /*10160*/  ISETP.GE.AND P2, PT, R3, RZ, PT ;  /* 0x000000ff0300720c */ /* 0x000fd60003f46270 */
[----:B------:R-:W-:Y:S02]  /*10170*/  @!P1 IMAD.IADD R4, R4, 0x1, -R9 ;  /* 0x0000000104049824 */ /* 0x000fe400078e0a09 */
[----:B------:R-:W-:Y:S01]  /*10180*/  @!P1 VIADD R2, R2, 0x1 ;  /* 0x0000000102029836 */ /* 0x000fe20000000000 */
[----:B------:R-:W-:Y:S02]  /*10190*/  ISETP.NE.AND P1, PT, R8, RZ, PT ;  /* 0x000000ff0800720c */ /* 0x000fe40003f25270 */
[----:B------:R-:W-:-:S13]  /*101a0*/  ISETP.GE.U32.AND P0, PT, R4, R9, PT ;  /* 0x000000090400720c */ /* 0x000fda0003f06070 */
[----:B------:R-:W-:-:S04]  /*101b0*/  @P0 VIADD R2, R2, 0x1 ;  /* 0x0000000102020836 */ /* 0x000fc80000000000 */
[----:B------:R-:W-:-:S04]  /*101c0*/  IMAD.MOV.U32 R9, RZ, RZ, R2 ;  /* 0x000000ffff097224 */ /* 0x000fc800078e0002 */
[----:B------:R-:W-:Y:S01]  /*101d0*/  @!P2 IMAD.MOV R9, RZ, RZ, -R9 ;  /* 0x000000ffff09a224 */ /* 0x000fe200078e0a09 */
[----:B------:R-:W-:-:S05]  /*101e0*/  @!P1 LOP3.LUT R9, RZ, R8, RZ, 0x33, !PT ;  /* 0x00000008ff099212 */ /* 0x000fca00078e33ff */
[----:B------:R-:W-:Y:S02]  /*101f0*/  IMAD R4, R10, R9, RZ ;  /* 0x000000090a047224 */ /* 0x000fe400078e02ff */
[----:B------:R-:W-:Y:S02]  /*10200*/  IMAD.MOV R9, RZ, RZ, -R9 ;  /* 0x000000ffff097224 */ /* 0x000fe400078e0a09 */
[----:B------:R-:W-:Y:S02]  /*10210*/  IMAD.MOV R3, RZ, RZ, -R4 ;  /* 0x000000ffff037224 */ /* 0x000fe400078e0a04 */
[----:B------:R-:W-:-:S03]  /*10220*/  IMAD R7, R8, R9, R7 ;  /* 0x0000000908077224 */ /* 0x000fc600078e0207 */
[----:B------:R-:W-:Y:S01]  /*10230*/  VIADDMNMX R10, R3, UR5, R10, PT ;  /* 0x00000005030a7c46 */ /* 0x000fe2000b80010a */
[----:B------:R-:W-:Y:S01]  /*10240*/  IMAD.IADD R4, R7, 0x1, R4 ;  /* 0x0000000107047824 */ /* 0x000fe200078e0204 */
[----:B------:R-:W-:Y:S02]  /*10250*/  IABS R8, R7 ;  /* 0x0000000700087213 */ /* 0x000fe40000000000 */
[----:B------:R-:W-:-:S04]  /*10260*/  IABS R6, R10 ;  /* 0x0000000a00067213 */ /* 0x000fc80000000000 */
[----:B------:R-:W1:Y:S08]  /*10270*/  I2F.RP R11, R6 ;  /* 0x00000006000b7306 */ /* 0x000e700000209400 */
[----:B-1----:R-:W1:Y:S02]  /*10280*/  MUFU.RCP R11, R11 ;  /* 0x0000000b000b7308 */ /* 0x002e640000001000 */
[----:B-1----:R-:W-:-:S06]  /*10290*/  VIADD R2, R11, 0xffffffe ;  /* 0x0ffffffe0b027836 */ /* 0x002fcc0000000000 */
[----:B------:R1:W2:Y:S02]  /*102a0*/  F2I.FTZ.U32.TRUNC.NTZ R3, R2 ;  /* 0x0000000200037305 */ /* 0x0002a4000021f000 */
[----:B-1----:R-:W-:Y:S02]  /*102b0*/  IMAD.MOV.U32 R2, RZ, RZ, RZ ;  /* 0x000000ffff027224 */ /* 0x002fe400078e00ff */
[----:B--2---:R-:W-:-:S04]  /*102c0*/  IMAD.MOV R9, RZ, RZ, -R3 ;  /* 0x000000ffff097224 */ /* 0x004fc800078e0a03 */
[----:B------:R-:W-:-:S04]  /*102d0*/  IMAD R9, R9, R6, RZ ;  /* 0x0000000609097224 */ /* 0x000fc800078e02ff */
[----:B------:R-:W-:Y:S01]  /*102e0*/  IMAD.HI.U32 R3, R3, R9, R2 ;  /* 0x0000000903037227 */ /* 0x000fe200078e0002 */
[-C--:B------:R-:W-:Y:S02]  /*102f0*/  IABS R9, R10.reuse ;  /* 0x0000000a00097213 */ /* 0x080fe40000000000 */
[----:B------:R-:W-:-:S03]  /*10300*/  LOP3.LUT R2, R7, R10, RZ, 0x3c, !PT ;  /* 0x0000000a07027212 */ /* 0x000fc600078e3cff */
[----:B------:R-:W-:Y:S01]  /*10310*/  IMAD.MOV R9, RZ, RZ, -R9 ;  /* 0x000000ffff097224 */ /* 0x000fe200078e0a09 */
[----:B------:R-:W-:Y:S01]  /*10320*/  ISETP.GE.AND P2, PT, R2, RZ, PT ;  /* 0x000000ff0200720c */ /* 0x000fe20003f46270 */
[----:B------:R-:W-:-:S04]  /*10330*/  IMAD.HI.U32 R3, R3, R8, RZ ;  /* 0x0000000803037227 */ /* 0x000fc800078e00ff */
[----:B------:R-:W-:-:S05]  /*10340*/  IMAD R9, R3, R9, R8 ;  /* 0x0000000903097224 */ /* 0x000fca00078e0208 */
[----:B------:R-:W-:-:S13]  /*10350*/  ISETP.GT.U32.AND P1, PT, R6, R9, PT ;  /* 0x000000090600720c */ /* 0x000fda0003f24070 */
[----:B------:R-:W-:Y:S02]  /*10360*/  @!P1 IMAD.IADD R9, R9, 0x1, -R6 ;  /* 0x0000000109099824 */ /* 0x000fe400078e0a06 */
[----:B------:R-:W-:Y:S01]  /*10370*/  @!P1 VIADD R3, R3, 0x1 ;  /* 0x0000000103039836 */ /* 0x000fe20000000000 */
[----:B------:R-:W-:Y:S02]  /*10380*/  ISETP.NE.AND P1, PT, R10, RZ, PT ;  /* 0x000000ff0a00720c */ /* 0x000fe40003f25270 */
[----:B------:R-:W-:-:S13]  /*10390*/  ISETP.GE.U32.AND P0, PT, R9, R6, PT ;  /* 0x000000060900720c */ /* 0x000fda0003f06070 */
[----:B------:R-:W-:-:S04]  /*103a0*/  @P0 VIADD R3, R3, 0x1 ;  /* 0x0000000103030836 */ /* 0x000fc80000000000 */
[----:B------:R-:W-:Y:S01]  /*103b0*/  @!P2 IMAD.MOV R3, RZ, RZ, -R3 ;  /* 0x000000ffff03a224 */ /* 0x000fe200078e0a03 */
[----:B------:R-:W-:Y:S01]  /*103c0*/  @!P1 LOP3.LUT R3, RZ, R10, RZ, 0x33, !PT ;  /* 0x0000000aff039212 */ /* 0x000fe200078e33ff */
[----:B------:R-:W-:-:S03]  /*103d0*/  IMAD.MOV R10, RZ, RZ, -R10 ;  /* 0x000000ffff0a7224 */ /* 0x000fc600078e0a0a */
[----:B------:R-:W-:Y:S01]  /*103e0*/  LOP3.LUT R2, RZ, R3, RZ, 0x33, !PT ;  /* 0x00000003ff027212 */ /* 0x000fe200078e33ff */
[----:B------:R-:W-:-:S04]  /*103f0*/  IMAD R18, R3, R10, R4 ;  /* 0x0000000a03127224 */ /* 0x000fc800078e0204 */
[----:B------:R-:W-:Y:S01]  /*10400*/  IMAD.IADD R17, R5, 0x1, R2 ;  /* 0x0000000105117824 */ /* 0x000fe200078e0202 */
[----:B------:R-:W-:Y:S06]  /*10410*/  BRA `(.L_x_1532) ;  /* 0x00000000000c7947 */ /* 0x000fec0003800000 */
.L_x_1527:
[----:B------:R-:W-:Y:S02]  /*10420*/  IMAD.MOV.U32 R17, RZ, RZ, RZ ;  /* 0x000000ffff117224 */ /* 0x000fe400078e00ff */
[----:B------:R-:W-:Y:S02]  /*10430*/  IMAD.U32 R16, RZ, RZ, UR6 ;  /* 0x00000006ff107e24 */ /* 0x000fe4000f8e00ff */
[----:B------:R-:W-:-:S07]  /*10440*/  IMAD.MOV.U32 R18, RZ, RZ, RZ ;  /* 0x000000ffff127224 */ /* 0x000fce00078e00ff */
.L_x_1532:
[----:B------:R-:W-:-:S13]  /*10450*/  ISETP.NE.AND P0, PT, R0, RZ, PT ;  /* 0x000000ff0000720c */ /* 0x000fda0003f05270 */
[----:B------:R-:W1:Y:S01]  /*10460*/  @!P0 S2R R3, SR_CgaCtaId ;  /* 0x0000000000038919 */ /* 0x000e620000008800 */
[----:B------:R-:W-:-:S04]  /*10470*/  @!P0 MOV R0, 0x400 ;  /* 0x0000040000008802 */ /* 0x000fc80000000f00 */
[----:B-1----:R-:W-:-:S05]  /*10480*/  @!P0 LEA R0, R3, R0, 0x18 ;  /* 0x0000000003008211 */ /* 0x002fca00078ec0ff */
[----:B------:R1:W-:Y:S01]  /*10490*/  @!P0 STS.128 [R0+0x308d0], R16 ;  /* 0x0308d01000008388 */ /* 0x0003e20000000c00 */
[----:B------:R-:W-:Y:S06]  /*104a0*/  BAR.ARV 0x5, 0x180 ;  /* 0x0146000000007b1d */ /* 0x000fec0000002000 */
.L_x_1525:
[----:B-1----:R-:W-:Y:S01]  /*104b0*/  IMAD.MOV.U32 R0, RZ, RZ, 0x1 ;  /* 0x00000001ff007424 */ /* 0x002fe200078e00ff */
[----:B------:R1:W-:Y:S01]  /*104c0*/  STL [R1+0x4], RZ ;  /* 0x000004ff01007387 */ /* 0x0003e20000100800 */
[----:B------:R-:W-:Y:S02]  /*104d0*/  ULDC UR4, c[0x0][0xc3c] ;  /* 0x00030f0000047ab9 */ /* 0x000fe40000000800 */
[----:B--2---:R-:W-:Y:S01]  /*104e0*/  ISETP.GE.AND P0, PT, R19, UR4, PT ;  /* 0x0000000413007c0c */ /* 0x004fe2000bf06270 */
[----:B------:R1:W-:Y:S04]  /*104f0*/  STL [R1+0x10], R0 ;  /* 0x0000100001007387 */ /* 0x0003e80000100800 */
[----:B------:R1:W-:Y:S08]  /*10500*/  STL [R1+0x38], RZ ;  /* 0x000038ff01007387 */ /* 0x0003f00000100800 */
[----:B-1----:R-:W-:Y:S05]  /*10510*/  @P0 BRA `(.L_x_1533) ;  /* 0x0000006400600947 */ /* 0x002fea0003800000 */
[----:B------:R-:W1:Y:S01]  /*10520*/  S2R R5, SR_TID.X ;  /* 0x0000000000057919 */ /* 0x000e620000002100 */
[----:B------:R-:W2:Y:S01]  /*10530*/  S2UR UR5, SR_CgaCtaId ;  /* 0x00000000000579c3 */ /* 0x000ea20000008800 */
[----:B------:R-:W-:Y:S01]  /*10540*/  UMOV UR4, 0x400 ;  /* 0x0000040000047882 */ /* 0x000fe20000000000 */
[----:B------:R-:W-:Y:S01]  /*10550*/  BSSY B8, `(.L_x_1533) ;  /* 0x0000654000087945 */ /* 0x000fe20003800000 */
[----:B------:R-:W-:Y:S01]  /*10560*/  ULDC UR38, c[0x0][0xc] ;  /* 0x0000030000267ab9 */ /* 0x000fe20000000800 */
[----:B------:R-:W-:Y:S01]  /*10570*/  ULDC.64 UR36, c[0x0][0x198] ;  /* 0x0000660000247ab9 */ /* 0x000fe20000000a00 */
[----:B--2---:R-:W-:Y:S01]  /*10580*/  ULEA UR4, UR5, UR4, 0x18 ;  /* 0x0000000405047291 */ /* 0x004fe2000f8ec03f */
[C---:B-1----:R-:W-:Y:S01]  /*10590*/  IMAD.SHL.U32 R0, R5.reuse, 0x8, RZ ;  /* 0x0000000805007824 */ /* 0x042fe200078e00ff */
[----:B------:R-:W-:-:S04]  /*105a0*/  LOP3.LUT R4, R5, 0x7f, RZ, 0xc0, !PT ;  /* 0x0000007f05047812 */ /* 0x000fc800078ec0ff */
[C---:B0-----:R-:W-:Y:S02]  /*105b0*/  LOP3.LUT R2, R0.reuse, 0x1f8, RZ, 0xc0, !PT ;  /* 0x000001f800027812 */ /* 0x041fe400078ec0ff */
        /* <DEDUP_REMOVED lines=9> */
[----:B------:R-:W-:Y:S01]  /*10650*/  STL [R1], R4 ;  /* 0x0000000401007387 */ /* 0x000fe20000100800 */
        /* <DEDUP_REMOVED lines=8> */
.L_x_1654:
[----:B------:R-:W-:Y:S05]  /*106e0*/  YIELD ;  /* 0x0000000000007946 */ /* 0x000fea0003800000 */
[----:B------:R-:W-:Y:S01]  /*106f0*/  ULDC.64 UR4, c[0x0][0xa28] ;  /* 0x00028a0000047ab9 */ /* 0x000fe20000000a00 */
[----:B----4-:R-:W-:Y:S01]  /*10700*/  IMAD.MOV.U32 R0, RZ, RZ, RZ ;  /* 0x000000ffff007224 */ /* 0x010fe200078e00ff */
[----:B------:R-:W-:Y:S01]  /*10710*/  ISETP.NE.U32.AND P0, PT, RZ, UR4, PT ;  /* 0x00000004ff007c0c */ /* 0x000fe2000bf05070 */
[----:B-1----:R-:W1:Y:S01]  /*10720*/  LDC.64 R4, c[0x0][0xa00] ;  /* 0x00028000ff047b82 */ /* 0x002e620000000a00 */
[----:B------:R-:W-:Y:S01]  /*10730*/  ULDC.64 UR8, c[0x0][0x208] ;  /* 0x0000820000087ab9 */ /* 0x000fe20000000a00 */
[----:B0-2---:R-:W-:-:S02]  /*10740*/  CS2R R8, SRZ ;  /* 0x0000000000087805 */ /* 0x005fc4000001ff00 */
[----:B------:R-:W-:Y:S01]  /*10750*/  ISETP.NE.AND.EX P0, PT, RZ, UR5, PT, P0 ;  /* 0x00000005ff007c0c */ /* 0x000fe2000bf05300 */
[----:B------:R-:W-:Y:S01]  /*10760*/  ULDC.64 UR4, c[0x0][0xa18] ;  /* 0x0002860000047ab9 */ /* 0x000fe20000000a00 */
[----:B------:R-:W-:-:S11]  /*10770*/  ULDC.64 UR6, c[0x0][0xa08] ;  /* 0x0002820000067ab9 */ /* 0x000fd60000000a00 */
[----:B------:R-:W2:Y:S02]  /*10780*/  @P0 LDC.64 R2, c[0x0][0xa28] ;  /* 0x00028a00ff020b82 */ /* 0x000ea40000000a00 */
[----:B--2---:R-:W-:-:S05]  /*10790*/  @P0 IMAD.WIDE R2, R19, 0x4, R2 ;  /* 0x0000000413020825 */ /* 0x004fca00078e0202 */
[----:B------:R2:W5:Y:S01]  /*107a0*/  @P0 LDG.E R0, desc[UR8][R2.64] ;  /* 0x0000000802000981 */ /* 0x000562000c1e1900 */
[----:B------:R-:W-:Y:S01]  /*107b0*/  ISETP.NE.U32.AND P0, PT, RZ, UR4, PT ;  /* 0x00000004ff007c0c */ /* 0x000fe2000bf05070 */
[----:B-1----:R-:W-:Y:S01]  /*107c0*/  IMAD.WIDE R4, R19, 0x4, R4 ;  /* 0x0000000413047825 */ /* 0x002fe200078e0204 */
[----:B------:R-:W-:Y:S02]  /*107d0*/  ISETP.NE.U32.AND P1, PT, RZ, UR6, PT ;  /* 0x00000006ff007c0c */ /* 0x000fe4000bf25070 */
[----:B------:R-:W-:Y:S01]  /*107e0*/  ISETP.NE.AND.EX P2, PT, RZ, UR5, PT, P0 ;  /* 0x00000005ff007c0c */ /* 0x000fe2000bf45300 */
[----:B------:R-:W-:Y:S01]  /*107f0*/  ULDC.64 UR4, c[0x0][0xa00] ;  /* 0x0002800000047ab9 */ /* 0x000fe20000000a00 */
[----:B------:R-:W-:Y:S02]  /*10800*/  ISETP.NE.AND.EX P1, PT, RZ, UR7, PT, P1 ;  /* 0x00000007ff007c0c */ /* 0x000fe4000bf25310 */
[----:B------:R-:W-:Y:S01]  /*10810*/  ISETP.NE.U32.AND P0, PT, RZ, UR4, PT ;  /* 0x00000004ff007c0c */ /* 0x000fe2000bf05070 */
[----:B--2---:R-:W1:Y:S03]  /*10820*/  LDC.64 R2, c[0x0][0xa08] ;  /* 0x00028200ff027b82 */ /* 0x004e660000000a00 */
[----:B------:R-:W-:-:S05]  /*10830*/  ISETP.NE.AND.EX P0, PT, RZ, UR5, PT, P0 ;  /* 0x00000005ff007c0c */ /* 0x000fca000bf05300 */
[----:B------:R-:W2:Y:S08]  /*10840*/  @P2 LDC.64 R6, c[0x0][0xa18] ;  /* 0x00028600ff062b82 */ /* 0x000eb00000000a00 */
[----:B------:R-:W3:Y:S01]  /*10850*/  @P0 LDG.E R9, desc[UR8][R4.64] ;  /* 0x0000000804090981 */ /* 0x000ee2000c1e1900 */
[----:B------:R-:W-:Y:S01]  /*10860*/  ULDC UR4, c[0x0][0x288] ;  /* 0x0000a20000047ab9 */ /* 0x000fe20000000800 */
[----:B-1----:R-:W-:-:S05]  /*10870*/  IMAD.WIDE R2, R19, 0x4, R2 ;  /* 0x0000000413027825 */ /* 0x002fca00078e0202 */
[----:B------:R-:W5:Y:S01]  /*10880*/  @P1 LDG.E R8, desc[UR8][R2.64] ;  /* 0x0000000802081981 */ /* 0x000f62000c1e1900 */
[----:B--2---:R-:W-:-:S03]  /*10890*/  @P2 IMAD.WIDE R6, R19, 0x4, R6 ;  /* 0x0000000413062825 */ /* 0x004fc600078e0206 */
[----:B---3--:R1:W-:Y:S02]  /*108a0*/  STL [R1+0x34], R9 ;  /* 0x0000340901007387 */ /* 0x0083e40000100800 */
[----:B-1----:R-:W-:Y:S01]  /*108b0*/  IMAD.U32 R9, RZ, RZ, UR4 ;  /* 0x00000004ff097e24 */ /* 0x002fe2000f8e00ff */
[----:B------:R-:W-:-:S05]  /*108c0*/  ULDC.64 UR4, c[0x0][0x418] ;  /* 0x0001060000047ab9 */ /* 0x000fca0000000a00 */
        /* <DEDUP_REMOVED lines=12> */
[----:B------:R-:W1:Y:S04]  /*10990*/  LDG.E R7, desc[UR4][R4.64] ;  /* 0x0000000404077981 */ /* 0x000e68000c1e1900 */
[----:B------:R-:W1:Y:S02]  /*109a0*/  LDG.E R4, desc[UR4][R4.64+0x4] ;  /* 0x0000040404047981 */ /* 0x000e64000c1e1900 */
[----:B-1----:R-:W-:-:S05]  /*109b0*/  IMAD.IADD R9, R4, 0x1, -R7 ;  /* 0x0000000104097824 */ /* 0x002fca00078e0a07 */
[----:B------:R2:W-:Y:S02]  /*109c0*/  STL [R1+0x30], R9 ;  /* 0x0000300901007387 */ /* 0x0005e40000100800 */
.L_x_1534:
[----:B-----5:R-:W-:Y:S01]  /*109d0*/  IMAD.IADD R4, R8, 0x1, R0 ;  /* 0x0000000108047824 */ /* 0x020fe200078e0200 */
[----:B------:R-:W-:Y:S02]  /*109e0*/  ULDC.64 UR4, c[0x0][0xa20] ;  /* 0x0002880000047ab9 */ /* 0x000fe40000000a00 */
[----:B------:R-:W-:Y:S02]  /*109f0*/  ISETP.NE.U32.AND P0, PT, RZ, UR4, PT ;  /* 0x00000004ff007c0c */ /* 0x000fe4000bf05070 */
[----:B------:R3:W-:Y:S02]  /*10a00*/  STL [R1+0x14], R4 ;  /* 0x0000140401007387 */ /* 0x0007e40000100800 */
[----:B------:R-:W-:-:S13]  /*10a10*/  ISETP.NE.AND.EX P0, PT, RZ, UR5, PT, P0 ;  /* 0x00000005ff007c0c */ /* 0x000fda000bf05300 */
[----:B---3--:R-:W-:Y:S05]  /*10a20*/  @!P0 BRA `(.L_x_1535) ;  /* 0x0000000000148947 */ /* 0x008fea0003800000 */
[----:B------:R-:W3:Y:S01]  /*10a30*/  LDC.64 R2, c[0x0][0xa20] ;  /* 0x00028800ff027b82 */ /* 0x000ee20000000a00 */
[----:B------:R-:W-:Y:S01]  /*10a40*/  ULDC.64 UR4, c[0x0][0x208] ;  /* 0x0000820000047ab9 */ /* 0x000fe20000000a00 */
[----:B---3--:R-:W-:-:S05]  /*10a50*/  IMAD.WIDE R2, R19, 0x4, R2 ;  /* 0x0000000413027825 */ /* 0x008fca00078e0202 */
[----:B------:R3:W5:Y:S01]  /*10a60*/  LDG.E R6, desc[UR4][R2.64] ;  /* 0x0000000402067981 */ /* 0x000762000c1e1900 */
[----:B------:R-:W-:Y:S05]  /*10a70*/  BRA `(.L_x_1536) ;  /* 0x0000000000147947 */ /* 0x000fea0003800000 */
.L_x_1535:
[----:B------:R-:W-:Y:S05]  /*10a80*/  @!P1 BRA `(.L_x_1536) ;  /* 0x0000000000109947 */ /* 0x000fea0003800000 */
[----:B------:R-:W-:Y:S02]  /*10a90*/  ULDC.64 UR4, c[0x0][0x208] ;  /* 0x0000820000047ab9 */ /* 0x000fe40000000a00 */
[----:B------:R-:W3:Y:S04]  /*10aa0*/  LDG.E R6, desc[UR4][R2.64] ;  /* 0x0000000402067981 */ /* 0x000ee8000c1e1900 */
[----:B------:R-:W3:Y:S02]  /*10ab0*/  LDG.E R2, desc[UR4][R2.64+0x4] ;  /* 0x0000040402027981 */ /* 0x000ee4000c1e1900 */
[----:B---3--:R-:W-:-:S07]  /*10ac0*/  IMAD.IADD R6, R2, 0x1, -R6 ;  /* 0x0000000102067824 */ /* 0x008fce00078e0a06 */
.L_x_1536:
[----:B---3--:R-:W3:Y:S01]  /*10ad0*/  LDC R2, c[0x0][0x448] ;  /* 0x00011200ff027b82 */ /* 0x008ee20000000800 */
[----:B------:R-:W-:Y:S02]  /*10ae0*/  IMAD.SHL.U32 R8, R17, 0x80, RZ ;  /* 0x0000008011087824 */ /* 0x000fe400078e00ff */
[----:B-----5:R-:W-:Y:S02]  /*10af0*/  IMAD.IADD R0, R6, 0x1, -R0 ;  /* 0x0000000106007824 */ /* 0x020fe400078e0a00 */
[----:B------:R-:W-:Y:S01]  /*10b00*/  VIADD R4, R8, 0x7f ;  /* 0x0000007f08047836 */ /* 0x000fe20000000000 */
[----:B------:R4:W-:Y:S03]  /*10b10*/  STL [R1+0x2c], R8 ;  /* 0x00002c0801007387 */ /* 0x0009e60000100800 */
[----:B------:R-:W-:Y:S01]  /*10b20*/  IMAD.MOV.U32 R6, RZ, RZ, R4 ;  /* 0x000000ffff067224 */ /* 0x000fe200078e0004 */
[----:B---3--:R-:W-:-:S13]  /*10b30*/  ISETP.NE.AND P1, PT, R2, 0x1, PT ;  /* 0x000000010200780c */ /* 0x008fda0003f25270 */
[----:B------:R-:W3:Y:S08]  /*10b40*/  @P1 LDC R3, c[0x0][0x44c] ;  /* 0x00011300ff031b82 */ /* 0x000ef00000000800 */
[----:B------:R-:W0:Y:S01]  /*10b50*/  @P1 LDC R2, c[0x0][0x450] ;  /* 0x00011400ff021b82 */ /* 0x000e220000000800 */
[----:B---3--:R-:W-:-:S05]  /*10b60*/  @P1 IMAD.HI.U32 R3, R4, R3, RZ ;  /* 0x0000000304031227 */ /* 0x008fca00078e00ff */
[----:B0-----:R-:W-:Y:S02]  /*10b70*/  @P1 SHF.R.U32.HI R6, RZ, R2, R3 ;  /* 0x00000002ff061219 */ /* 0x001fe40000011603 */
[----:B------:R-:W-:-:S05]  /*10b80*/  IADD3 R2, R0, 0x1, -R9 ;  /* 0x0000000100027810 */ /* 0x000fca0007ffe809 */
[----:B------:R-:W-:Y:S02]  /*10b90*/  IMAD.IADD R6, R2, 0x1, R6 ;  /* 0x0000000102067824 */ /* 0x000fe400078e0206 */
[----:B------:R-:W0:Y:S02]  /*10ba0*/  LDC.64 R2, c[0x0][0x9e0] ;  /* 0x00027800ff027b82 */ /* 0x000e240000000a00 */
[----:B0-----:R-:W-:Y:S01]  /*10bb0*/  ISETP.GE.AND P2, PT, R3, 0x1, PT ;  /* 0x000000010300780c */ /* 0x001fe20003f46270 */
[----:B------:R-:W-:-:S12]  /*10bc0*/  IMAD.IADD R2, R6, 0x1, R2 ;  /* 0x0000000106027824 */ /* 0x000fd800078e0202 */
[----:B----4-:R-:W-:Y:S05]  /*10bd0*/  @!P2 BRA `(.L_x_1537) ;  /* 0x000000000048a947 */ /* 0x010fea0003800000 */
[C---:B------:R-:W-:Y:S01]  /*10be0*/  ISETP.GT.AND P0, PT, R6.reuse, RZ, PT ;  /* 0x000000ff0600720c */ /* 0x040fe20003f04270 */
[----:B------:R-:W-:Y:S01]  /*10bf0*/  BSSY B0, `(.L_x_1538) ;  /* 0x000000e000007945 */ /* 0x000fe20003800000 */
[----:B------:R-:W-:-:S11]  /*10c00*/  VIADD R7, R6, 0xffffffff ;  /* 0xffffffff06077836 */ /* 0x000fd60000000000 */
[----:B------:R-:W-:Y:S05]  /*10c10*/  @P0 BRA `(.L_x_1539) ;  /* 0x00000000001c0947 */ /* 0x000fea0003800000 */
[----:B------:R-:W-:Y:S01]  /*10c20*/  ISETP.NE.AND P0, PT, R3, 0x1, PT ;  /* 0x000000010300780c */ /* 0x000fe20003f05270 */
[----:B------:R-:W-:-:S12]  /*10c30*/  IMAD.MOV R6, RZ, RZ, -R6 ;  /* 0x000000ffff067224 */ /* 0x000fd800078e0a06 */
[----:B------:R-:W0:Y:S02]  /*10c40*/  @P0 LDC.64 R4, c[0x0][0x9e8] ;  /* 0x00027a00ff040b82 */ /* 0x000e240000000a00 */
[----:B0-----:R-:W-:-:S05]  /*10c50*/  @P0 IMAD.HI.U32 R4, R6, R4, RZ ;  /* 0x0000000406040227 */ /* 0x001fca00078e00ff */
[----:B------:R-:W-:-:S04]  /*10c60*/  @P0 SHF.R.U32.HI R6, RZ, R5, R4 ;  /* 0x00000005ff060219 */ /* 0x000fc80000011604 */
[----:B------:R-:W-:Y:S01]  /*10c70*/  LOP3.LUT R7, RZ, R6, RZ, 0x33, !PT ;  /* 0x00000006ff077212 */ /* 0x000fe200078e33ff */
[----:B------:R-:W-:Y:S06]  /*10c80*/  BRA `(.L_x_1540) ;  /* 0x0000000000107947 */ /* 0x000fec0003800000 */
.L_x_1539:
[----:B------:R-:W-:-:S13]  /*10c90*/  ISETP.NE.AND P0, PT, R3, 0x1, PT ;  /* 0x000000010300780c */ /* 0x000fda0003f05270 */
[----:B------:R-:W0:Y:S02]  /*10ca0*/  @P0 LDC.64 R4, c[0x0][0x9e8] ;  /* 0x00027a00ff040b82 */ /* 0x000e240000000a00 */
[----:B0-----:R-:W-:-:S05]  /*10cb0*/  @P0 IMAD.HI.U32 R4, R7, R4, RZ ;  /* 0x0000000407040227 */ /* 0x001fca00078e00ff */
[----:B------:R-:W-:-:S07]  /*10cc0*/  @P0 SHF.R.U32.HI R7, RZ, R5, R4 ;  /* 0x00000005ff070219 */ /* 0x000fce0000011604 */
.L_x_1540:
[----:B------:R-:W-:Y:S05]  /*10cd0*/  BSYNC B0 ;  /* 0x0000000000007941 */ /* 0x000fea0003800000 */
.L_x_1538:
[----:B------:R-:W-:-:S05]  /*10ce0*/  IMAD R7, R7, R3, R3 ;  /* 0x0000000307077224 */ /* 0x000fca00078e0203 */
[----:B------:R-:W-:-:S07]  /*10cf0*/  VIMNMX R2, R2, R7, PT ;  /* 0x0000000702027248 */ /* 0x000fce0003fe0100 */
.L_x_1537:
[----:B------:R-:W0:Y:S01]  /*10d00*/  @P1 LDC R5, c[0x0][0x44c] ;  /* 0x00011300ff051b82 */ /* 0x000e220000000800 */
[----:B------:R-:W-:Y:S01]  /*10d10*/  IMAD.MOV.U32 R6, RZ, RZ, R8 ;  /* 0x000000ffff067224 */ /* 0x000fe200078e0008 */
[----:B------:R-:W-:-:S06]  /*10d20*/  ULDC UR4, c[0x0][0x9dc] ;  /* 0x0002770000047ab9 */ /* 0x000fcc0000000800 */
[----:B------:R-:W3:Y:S01]  /*10d30*/  @P1 LDC R4, c[0x0][0x450] ;  /* 0x00011400ff041b82 */ /* 0x000ee20000000800 */
[----:B0-----:R-:W-:-:S05]  /*10d40*/  @P1 IMAD.HI.U32 R5, R8, R5, RZ ;  /* 0x0000000508051227 */ /* 0x001fca00078e00ff */
[----:B---3--:R-:W-:Y:S01]  /*10d50*/  @P1 SHF.R.U32.HI R6, RZ, R4, R5 ;  /* 0x00000004ff061219 */ /* 0x008fe20000011605 */
[----:B------:R-:W-:-:S03]  /*10d60*/  VIADD R4, R2, 0x3f ;  /* 0x0000003f02047836 */ /* 0x000fc60000000000 */
[----:B------:R-:W-:Y:S01]  /*10d70*/  IADD3 R2, R6, R0, -R9 ;  /* 0x0000000006027210 */ /* 0x000fe20007ffe809 */
[----:B------:R-:W-:Y:S01]  /*10d80*/  VIADD R0, R0, 0x3f ;  /* 0x0000003f00007836 */ /* 0x000fe20000000000 */
[----:B------:R-:W-:-:S04]  /*10d90*/  SHF.R.S32.HI R5, RZ, 0x1f, R4 ;  /* 0x0000001fff057819 */ /* 0x000fc80000011404 */
[----:B------:R-:W-:Y:S02]  /*10da0*/  LEA.HI R5, R5, R4, RZ, 0x6 ;  /* 0x0000000405057211 */ /* 0x000fe400078f30ff */
[----:B------:R-:W-:Y:S02]  /*10db0*/  SHF.R.S32.HI R4, RZ, 0x1f, R0 ;  /* 0x0000001fff047819 */ /* 0x000fe40000011400 */
[----:B------:R-:W-:Y:S02]  /*10dc0*/  SHF.R.S32.HI R5, RZ, 0x6, R5 ;  /* 0x00000006ff057819 */ /* 0x000fe40000011405 */
[----:B------:R-:W-:Y:S01]  /*10dd0*/  LEA.HI R4, R4, R0, RZ, 0x6 ;  /* 0x0000000004047211 */ /* 0x000fe200078f30ff */
[----:B------:R-:W-:-:S03]  /*10de0*/  VIADD R0, R2, -UR4 ;  /* 0x8000000402007c36 */ /* 0x000fc60008000000 */
[----:B------:R-:W-:-:S04]  /*10df0*/  SHF.R.S32.HI R4, RZ, 0x6, R4 ;  /* 0x00000006ff047819 */ /* 0x000fc80000011404 */
[----:B------:R-:W-:-:S05]  /*10e00*/  VIMNMX R7, R4, R5, PT ;  /* 0x0000000504077248 */ /* 0x000fca0003fe0100 */
[----:B------:R0:W-:Y:S01]  /*10e10*/  STL [R1+0x28], R7 ;  /* 0x0000280701007387 */ /* 0x0001e20000100800 */
[----:B------:R-:W-:Y:S05]  /*10e20*/  @!P2 BRA `(.L_x_1541) ;  /* 0x000000000044a947 */ /* 0x000fea0003800000 */
[----:B------:R-:W-:Y:S01]  /*10e30*/  ISETP.GT.AND P0, PT, R2, -0x1, PT ;  /* 0xffffffff0200780c */ /* 0x000fe20003f04270 */
[----:B------:R-:W-:-:S12]  /*10e40*/  BSSY B0, `(.L_x_1542) ;  /* 0x000000d000007945 */ /* 0x000fd80003800000 */
[----:B------:R-:W-:Y:S05]  /*10e50*/  @P0 BRA `(.L_x_1543) ;  /* 0x00000000001c0947 */ /* 0x000fea0003800000 */
[----:B------:R-:W-:Y:S02]  /*10e60*/  ISETP.NE.AND P0, PT, R3, 0x1, PT ;  /* 0x000000010300780c */ /* 0x000fe40003f05270 */
[----:B------:R-:W-:-:S11]  /*10e70*/  LOP3.LUT R2, RZ, R2, RZ, 0x33, !PT ;  /* 0x00000002ff027212 */ /* 0x000fd600078e33ff */
[----:B------:R-:W3:Y:S02]  /*10e80*/  @P0 LDC.64 R4, c[0x0][0x9e8] ;  /* 0x00027a00ff040b82 */ /* 0x000ee40000000a00 */
[----:B---3--:R-:W-:-:S05]  /*10e90*/  @P0 IMAD.HI.U32 R4, R2, R4, RZ ;  /* 0x0000000402040227 */ /* 0x008fca00078e00ff */
[----:B------:R-:W-:-:S04]  /*10ea0*/  @P0 SHF.R.U32.HI R2, RZ, R5, R4 ;  /* 0x00000005ff020219 */ /* 0x000fc80000011604 */
[----:B------:R-:W-:Y:S01]  /*10eb0*/  LOP3.LUT R2, RZ, R2, RZ, 0x33, !PT ;  /* 0x00000002ff027212 */ /* 0x000fe200078e33ff */
[----:B------:R-:W-:Y:S06]  /*10ec0*/  BRA `(.L_x_1544) ;  /* 0x0000000000107947 */ /* 0x000fec0003800000 */
.L_x_1543:
[----:B------:R-:W-:-:S13]  /*10ed0*/  ISETP.NE.AND P0, PT, R3, 0x1, PT ;  /* 0x000000010300780c */ /* 0x000fda0003f05270 */
[----:B------:R-:W3:Y:S02]  /*10ee0*/  @P0 LDC.64 R4, c[0x0][0x9e8] ;  /* 0x00027a00ff040b82 */ /* 0x000ee40000000a00 */
[----:B---3--:R-:W-:-:S05]  /*10ef0*/  @P0 IMAD.HI.U32 R4, R2, R4, RZ ;  /* 0x0000000402040227 */ /* 0x008fca00078e00ff */
[----:B------:R-:W-:-:S07]  /*10f00*/  @P0 SHF.R.U32.HI R2, RZ, R5, R4 ;  /* 0x00000005ff020219 */ /* 0x000fce0000011604 */
.L_x_1544:
[----:B------:R-:W-:Y:S05]  /*10f10*/  BSYNC B0 ;  /* 0x0000000000007941 */ /* 0x000fea0003800000 */
.L_x_1542:
[----:B------:R-:W-:-:S05]  /*10f20*/  IMAD R2, R2, R3, RZ ;  /* 0x0000000302027224 */ /* 0x000fca00078e02ff */
[----:B------:R-:W-:-:S07]  /*10f30*/  VIMNMX R0, R0, R2, !PT ;  /* 0x0000000200007248 */ /* 0x000fce0007fe0100 */
.L_x_1541:
[----:B------:R-:W-:Y:S01]  /*10f40*/  SHF.R.S32.HI R2, RZ, 0x1f, R0 ;  /* 0x0000001fff027819 */ /* 0x000fe20000011400 */
[----:B------:R-:W-:Y:S03]  /*10f50*/  BSSY B7, `(.L_x_1545) ;  /* 0x00004ea000077945 */ /* 0x000fe60003800000 */
[----:B------:R-:W-:-:S04]  /*10f60*/  LEA.HI R2, R2, R0, RZ, 0x6 ;  /* 0x0000000002027211 */ /* 0x000fc800078f30ff */
[----:B------:R-:W-:-:S04]  /*10f70*/  SHF.R.S32.HI R2, RZ, 0x6, R2 ;  /* 0x00000006ff027819 */ /* 0x000fc80000011402 */
[----:B------:R-:W-:-:S04]  /*10f80*/  VIMNMX R3, RZ, R2, !PT ;  /* 0x00000002ff037248 */ /* 0x000fc80007fe0100 */
[----:B------:R-:W-:Y:S01]  /*10f90*/  ISETP.GT.AND P0, PT, R7, R3, PT ;  /* 0x000000030700720c */ /* 0x000fe20003f04270 */
[----:B------:R3:W-:-:S12]  /*10fa0*/  STL [R1+0x24], R3 ;  /* 0x0000240301007387 */ /* 0x0007d80000100800 */
[----:B---3--:R-:W-:Y:S05]  /*10fb0*/  @P0 BRA `(.L_x_1546) ;  /* 0x0000000000480947 */ /* 0x008fea0003800000 */
[----:B------:R-:W3:Y:S02]  /*10fc0*/  S2R R3, SR_TID.X ;  /* 0x0000000000037919 */ /* 0x000ee40000002100 */
[----:B---3--:R-:W-:-:S04]  /*10fd0*/  LOP3.LUT R3, R3, 0x7f, RZ, 0xc0, !PT ;  /* 0x0000007f03037812 */ /* 0x008fc800078ec0ff */
[----:B------:R-:W-:-:S13]  /*10fe0*/  ISETP.NE.AND P0, PT, R3, RZ, PT ;  /* 0x000000ff0300720c */ /* 0x000fda0003f05270 */
[----:B------:R-:W-:Y:S05]  /*10ff0*/  @P0 BRA `(.L_x_1547) ;  /* 0x0000004c007c0947 */ /* 0x000fea0003800000 */
[----:B------:R-:W3:Y:S01]  /*11000*/  S2R R3, SR_LANEID ;  /* 0x0000000000037919 */ /* 0x000ee20000000000 */
[----:B------:R-:W-:Y:S01]  /*11010*/  VOTEU.ANY UR4, UPT, PT ;  /* 0x0000000000047886 */ /* 0x000fe200038e0100 */
[----:B------:R-:W-:Y:S01]  /*11020*/  ULDC.64 UR6, c[0x0][0x208] ;  /* 0x0000820000067ab9 */ /* 0x000fe20000000a00 */
[----:B------:R-:W3:Y:S08]  /*11030*/  FLO.U32 R0, UR4 ;  /* 0x0000000400007d00 */ /* 0x000ef000080e0000 */
[----:B------:R-:W4:Y:S01]  /*11040*/  POPC R5, UR4 ;  /* 0x0000000400057d09 */ /* 0x000f220008000000 */
[----:B---3--:R-:W-:-:S02]  /*11050*/  ISETP.EQ.U32.AND P0, PT, R0, R3, PT ;  /* 0x000000030000720c */ /* 0x008fc40003f02070 */
[----:B------:R-:W4:Y:S11]  /*11060*/  LDC.64 R2, c[0x0][0xc60] ;  /* 0x00031800ff027b82 */ /* 0x000f360000000a00 */
[----:B----4-:R-:W3:Y:S01]  /*11070*/  @P0 ATOMG.E.ADD.STRONG.GPU PT, R3, desc[UR6][R2.64], R5 ;  /* 0x00000005020309a8 */ /* 0x010ee200081ee1c6 */
[----:B------:R-:W4:Y:S02]  /*11080*/  S2R R4, SR_LTMASK ;  /* 0x0000000000047919 */ /* 0x000f240000003900 */
[----:B----4-:R-:W-:-:S04]  /*11090*/  LOP3.LUT R4, R4, UR4, RZ, 0xc0, !PT ;  /* 0x0000000404047c12 */ /* 0x010fc8000f8ec0ff */
[----:B0-----:R-:W0:Y:S01]  /*110a0*/  POPC R7, R4 ;  /* 0x0000000400077309 */ /* 0x001e220000000000 */
[----:B---3--:R-:W0:Y:S02]  /*110b0*/  SHFL.IDX PT, R0, R3, R0, 0x1f ;  /* 0x00001f0003007589 */ /* 0x008e2400000e0000 */
[----:B0-----:R-:W-:Y:S01]  /*110c0*/  IADD3 R16, R0, UR38, R7 ;  /* 0x0000002600107c10 */ /* 0x001fe2000fffe007 */
[----:B------:R-:W-:Y:S06]  /*110d0*/  BRA `(.L_x_1547) ;  /* 0x0000004c00447947 */ /* 0x000fec0003800000 */
.L_x_1546:
[----:B------:R-:W3:Y:S01]  /*110e0*/  LDL R17, [R1] ;  /* 0x0000000001117983 */ /* 0x000ee20000100800 */
        /* <DEDUP_REMOVED lines=19> */
[----:B-123--:R-:W-:Y:S05]  /*11220*/  CALL.ABS.NOINC R2 ;  /* 0x0000000002007343 */ /* 0x00efea0003c00000 */
.L_x_1549:
[----:B------:R-:W-:Y:S05]  /*11230*/  BSYNC B6 ;  /* 0x0000000000067941 */ /* 0x000fea0003800000 */
.L_x_1548:
        /* <DEDUP_REMOVED lines=12> */
[----:B0-----:R-:W-:-:S02]  /*11300*/  IMAD.U32 R7, RZ, RZ, UR9 ;  /* 0x00000009ff077e24 */ /* 0x001fc4000f8e00ff */
[----:B------:R-:W-:Y:S02]  /*11310*/  IMAD.U32 R10, RZ, RZ, UR4 ;  /* 0x00000004ff0a7e24 */ /* 0x000fe4000f8e00ff */
[----:B------:R-:W-:Y:S02]  /*11320*/  IMAD.U32 R11, RZ, RZ, UR5 ;  /* 0x00000005ff0b7e24 */ /* 0x000fe4000f8e00ff */
[----:B------:R-:W-:Y:S02]  /*11330*/  IMAD.MOV.U32 R8, RZ, RZ, 0x70 ;  /* 0x00000070ff087424 */ /* 0x000fe400078e00ff */
[----:B------:R-:W-:Y:S02]  /*11340*/  IMAD.MOV.U32 R12, RZ, RZ, 0x1 ;  /* 0x00000001ff0c7424 */ /* 0x000fe400078e00ff */
[----:B---3--:R-:W-:-:S07]  /*11350*/  IMAD.MOV.U32 R13, RZ, RZ, RZ ;  /* 0x000000ffff0d7224 */ /* 0x008fce00078e00ff */
[----:B------:R-:W-:-:S07]  /*11360*/  LEPC R20, `(.L_x_1552) ;  /* 0x000000001014794e */ /* 0x000fce0000000000 */
[----:B-12-4-:R-:W-:Y:S05]  /*11370*/  CALL.ABS.NOINC R2 ;  /* 0x0000000002007343 */ /* 0x016fea0003c00000 */
.L_x_1552:
        /* <DEDUP_REMOVED lines=15> */
.L_x_1551:
[----:B------:R-:W-:Y:S05]  /*11470*/  BSYNC B6 ;  /* 0x0000000000067941 */ /* 0x000fea0003800000 */
.L_x_1550:
[----:B------:R-:W-:Y:S01]  /*11480*/  ULDC.64 UR4, c[0x0][0x9f8] ;  /* 0x00027e0000047ab9 */ /* 0x000fe20000000a00 */
[----:B------:R-:W3:Y:S01]  /*11490*/  LDL R17, [R1+0x28] ;  /* 0x0000280001117983 */ /* 0x000ee20000100800 */
[----:B------:R-:W-:Y:S01]  /*114a0*/  ISETP.NE.U32.AND P0, PT, RZ, UR4, PT ;  /* 0x00000004ff007c0c */ /* 0x000fe2000bf05070 */
[----:B0-----:R-:W-:Y:S01]  /*114b0*/  IMAD.MOV.U32 R7, RZ, RZ, R19 ;  /* 0x000000ffff077224 */ /* 0x001fe200078e0013 */
[----:B------:R-:W-:Y:S02]  /*114c0*/  ULDC.64 UR6, c[0x0][0x208] ;  /* 0x0000820000067ab9 */ /* 0x000fe40000000a00 */
[----:B------:R-:W-:Y:S01]  /*114d0*/  ISETP.NE.AND.EX P0, PT, RZ, UR5, PT, P0 ;  /* 0x00000005ff007c0c */ /* 0x000fe2000bf05300 */
[----:B------:R-:W-:-:S12]  /*114e0*/  ULDC.64 UR4, c[0x0][0xa08] ;  /* 0x0002820000047ab9 */ /* 0x000fd80000000a00 */
[----:B------:R-:W0:Y:S02]  /*114f0*/  @P0 LDC.64 R2, c[0x0][0x9f8] ;  /* 0x00027e00ff020b82 */ /* 0x000e240000000a00 */
[----:B0-----:R-:W-:-:S05]  /*11500*/  @P0 IMAD.WIDE R2, R19, 0x4, R2 ;  /* 0x0000000413020825 */ /* 0x001fca00078e0202 */
[----:B------:R0:W4:Y:S02]  /*11510*/  @P0 LDG.E R7, desc[UR6][R2.64] ;  /* 0x0000000602070981 */ /* 0x000124000c1e1900 */
[----:B0-----:R-:W0:Y:S02]  /*11520*/  LDC.64 R2, c[0x0][0x418] ;  /* 0x00010600ff027b82 */ /* 0x001e240000000a00 */
[----:B0-----:R-:W-:Y:S01]  /*11530*/  LOP3.LUT P0, RZ, R2, UR4, RZ, 0xfc, !PT ;  /* 0x0000000402ff7c12 */ /* 0x001fe2000f80fcff */
[----:B------:R-:W-:-:S03]  /*11540*/  UMOV UR4, 0xffffffff ;  /* 0xffffffff00047882 */ /* 0x000fc60000000000 */
[----:B------:R-:W-:Y:S01]  /*11550*/  LOP3.LUT P0, RZ, R3, UR5, RZ, 0xfc, P0 ;  /* 0x0000000503ff7c12 */ /* 0x000fe2000800fcff */
[----:B---3--:R-:W-:Y:S01]  /*11560*/  VIADD R0, R17, 0xffffffff ;  /* 0xffffffff11007836 */ /* 0x008fe20000000000 */
[----:B----4-:R-:W-:Y:S01]  /*11570*/  SHF.R.S32.HI R8, RZ, 0x1f, R7 ;  /* 0x0000001fff087819 */ /* 0x010fe20000011407 */
[----:B------:R0:W-:Y:S01]  /*11580*/  STL [R1+0xc], R7 ;  /* 0x00000c0701007387 */ /* 0x0001e20000100800 */
[----:B------:R-:W-:-:S03]  /*11590*/  SEL R17, R7, RZ, !P0 ;  /* 0x000000ff07117207 */ /* 0x000fc60004000000 */
[----:B------:R0:W-:Y:S01]  /*115a0*/  STL [R1+0x1c], R8 ;  /* 0x00001c0801007387 */ /* 0x0001e20000100800 */
[----:B------:R-:W-:Y:S05]  /*115b0*/  BRA.DIV UR4, `(.L_x_1553) ;  /* 0x0000005e04087947 */ /* 0x000fea000b800000 */
[----:B------:R-:W3:Y:S02]  /*115c0*/  S2R R4, SR_TID.X ;  /* 0x0000000000047919 */ /* 0x000ee40000002100 */
[----:B---3--:R-:W-:-:S04]  /*115d0*/  SHF.R.U32.HI R4, RZ, 0x5, R4 ;  /* 0x00000005ff047819 */ /* 0x008fc80000011604 */
[----:B------:R-:W-:-:S05]  /*115e0*/  LOP3.LUT R4, R4, 0x3, RZ, 0xc0, !PT ;  /* 0x0000000304047812 */ /* 0x000fca00078ec0ff */
[----:B------:R3:W4:Y:S02]  /*115f0*/  SHFL.IDX PT, R14, R4, RZ, 0x1f ;  /* 0x00001fff040e7589 */ /* 0x00072400000e0000 */
.L_x_1670:
[----:B---3--:R-:W3:Y:S01]  /*11600*/  LDL.LU R4, [R1+0x18] ;  /* 0x0000180001047983 */ /* 0x008ee20000300800 */
[----:B------:R-:W-:Y:S02]  /*11610*/  PLOP3.LUT P1, PT, PT, PT, PT, 0x8, 0x0 ;  /* 0x000000000000781c */ /* 0x000fe40003f2e170 */
[----:B----4-:R-:W-:Y:S01]  /*11620*/  ISETP.NE.AND P0, PT, R14, RZ, PT ;  /* 0x000000ff0e00720c */ /* 0x010fe20003f05270 */
[----:B------:R4:W-:Y:S01]  /*11630*/  STL [R1+0x8], R0 ;  /* 0x0000080001007387 */ /* 0x0009e20000100800 */
[----:B---3--:R-:W-:-:S09]  /*11640*/  LOP3.LUT R4, R4, 0xfffffffe, RZ, 0xc0, !PT ;  /* 0xfffffffe04047812 */ /* 0x008fd200078ec0ff */
[----:B------:R-:W-:-:S05]  /*11650*/  @P1 LOP3.LUT R4, R4, 0x1, RZ, 0xfc, !PT ;  /* 0x0000000104041812 */ /* 0x000fca00078efcff */
[----:B------:R4:W-:Y:S01]  /*11660*/  STL [R1+0x18], R4 ;  /* 0x0000180401007387 */ /* 0x0009e20000100800 */
[----:B------:R-:W-:Y:S05]  /*11670*/  @P0 BRA `(.L_x_1554) ;  /* 0x00000004005c0947 */ /* 0x000fea0003800000 */
[----:B------:R-:W-:-:S03]  /*11680*/  UMOV UR4, 0xffffffff ;  /* 0xffffffff00047882 */ /* 0x000fc60000000000 */
[----:B------:R-:W-:Y:S05]  /*11690*/  BRA.DIV UR4, `(.L_x_1555) ;  /* 0x0000005e04047947 */ /* 0x000fea000b800000 */
[----:B------:R-:W-:-:S13]  /*116a0*/  ELECT P6, URZ, PT ;  /* 0x00000000003f782f */ /* 0x000fda00038c0000 */
.L_x_1673:
[----:B------:R-:W-:Y:S05]  /*116b0*/  @!P6 BRA `(.L_x_1554) ;  /* 0x00000004004ce947 */ /* 0x000fea0003800000 */
[----:B------:R-:W-:-:S04]  /*116c0*/  ISETP.NE.U32.AND P0, PT, R2, RZ, PT ;  /* 0x000000ff0200720c */ /* 0x000fc80003f05070 */
[----:B------:R-:W-:-:S13]  /*116d0*/  ISETP.NE.AND.EX P0, PT, R3, RZ, PT, P0 ;  /* 0x000000ff0300720c */ /* 0x000fda0003f05300 */
[----:B------:R-:W-:Y:S05]  /*116e0*/  @!P0 BRA `(.L_x_1556) ;  /* 0x0000000000548947 */ /* 0x000fea0003800000 */
[----:B------:R-:W3:Y:S01]  /*116f0*/  LDC R6, c[0x0][0x43c] ;  /* 0x00010f00ff067b82 */ /* 0x000ee20000000800 */
[----:B-12---:R-:W-:Y:S01]  /*11700*/  IMAD.MOV.U32 R9, RZ, RZ, R0 ;  /* 0x000000ffff097224 */ /* 0x006fe200078e0000 */
[----:B------:R-:W-:Y:S01]  /*11710*/  ULDC.64 UR4, c[0x0][0x428] ;  /* 0x00010a0000047ab9 */ /* 0x000fe20000000a00 */
[----:B------:R-:W-:Y:S02]  /*11720*/  ULDC.64 UR6, c[0x0][0x208] ;  /* 0x0000820000067ab9 */ /* 0x000fe40000000a00 */
[----:B----4-:R-:W-:Y:S01]  /*11730*/  IMAD.MOV.U32 R0, RZ, RZ, R9 ;  /* 0x000000ffff007224 */ /* 0x010fe200078e0009 */
[----:B---3--:R-:W-:-:S13]  /*11740*/  ISETP.NE.AND P0, PT, R6, 0x1, PT ;  /* 0x000000010600780c */ /* 0x008fda0003f05270 */
[----:B------:R-:W1:Y:S02]  /*11750*/  @P0 LDC.64 R4, c[0x0][0x440] ;  /* 0x00011000ff040b82 */ /* 0x000e640000000a00 */
[----:B-1----:R-:W-:-:S05]  /*11760*/  @P0 IMAD.HI.U32 R4, R9, R4, RZ ;  /* 0x0000000409040227 */ /* 0x002fca00078e00ff */
[----:B------:R-:W-:-:S04]  /*11770*/  @P0 SHF.R.U32.HI R0, RZ, R5, R4 ;  /* 0x00000005ff000219 */ /* 0x000fc80000011604 */
[--C-:B------:R-:W-:Y:S01]  /*11780*/  SHF.R.S32.HI R5, RZ, 0x1f, R0.reuse ;  /* 0x0000001fff057819 */ /* 0x100fe20000011400 */
[----:B------:R-:W-:-:S04]  /*11790*/  IMAD.MOV R4, RZ, RZ, -R0 ;  /* 0x000000ffff047224 */ /* 0x000fc800078e0a00 */
[----:B------:R-:W-:Y:S02]  /*117a0*/  IMAD R9, R6, R4, R9 ;  /* 0x0000000406097224 */ /* 0x000fe400078e0209 */
[----:B------:R-:W-:Y:S02]  /*117b0*/  IMAD R6, R8, UR4, RZ ;  /* 0x0000000408067c24 */ /* 0x000fe4000f8e02ff */
[----:B------:R-:W-:Y:S01]  /*117c0*/  IMAD.MOV.U32 R4, RZ, RZ, R0 ;  /* 0x000000ffff047224 */ /* 0x000fe200078e0000 */
[----:B------:R3:W-:Y:S01]  /*117d0*/  STL [R1+0x8], R9 ;  /* 0x0000080901007387 */ /* 0x0007e20000100800 */
[C---:B------:R-:W-:Y:S02]  /*117e0*/  IMAD R0, R7.reuse, UR5, R6 ;  /* 0x0000000507007c24 */ /* 0x040fe4000f8e0206 */
[----:B------:R-:W-:-:S04]  /*117f0*/  IMAD.WIDE.U32 R4, R7, UR4, R4 ;  /* 0x0000000407047c25 */ /* 0x000fc8000f8e0004 */
[----:B------:R-:W-:Y:S01]  /*11800*/  IMAD.IADD R0, R5, 0x1, R0 ;  /* 0x0000000105007824 */ /* 0x000fe200078e0200 */
[----:B------:R-:W-:-:S04]  /*11810*/  LEA R2, P0, R4, R2, 0x2 ;  /* 0x0000000204027211 */ /* 0x000fc800078010ff */
[----:B------:R-:W-:-:S05]  /*11820*/  LEA.HI.X R3, R4, R3, R0, 0x2, P0 ;  /* 0x0000000304037211 */ /* 0x000fca00000f1400 */
[----:B------:R3:W5:Y:S04]  /*11830*/  LDG.E R17, desc[UR6][R2.64] ;  /* 0x0000000602117981 */ /* 0x000768000c1e1900 */
.L_x_1556:
[----:B0-----:R-:W2:Y:S04]  /*11840*/  LDL R7, [R1] ;  /* 0x0000000001077983 */ /* 0x001ea80000100800 */
[----:B----4-:R-:W2:Y:S04]  /*11850*/  LDL R0, [R1+0x4] ;  /* 0x0000040001007983 */ /* 0x010ea80000100800 */
[----:B---3--:R-:W3:Y:S01]  /*11860*/  LDL R2, [R1+0x10] ;  /* 0x0000100001027983 */ /* 0x008ee20000100800 */
[----:B--2---:R-:W-:Y:S01]  /*11870*/  IMAD R0, R0, 0x8, R7 ;  /* 0x0000000800007824 */ /* 0x004fe200078e0207 */
[----:B---3--:R-:W-:-:S04]  /*11880*/  SHF.L.U32 R2, R2, 0x1f, RZ ;  /* 0x0000001f02027819 */ /* 0x008fc800000006ff */
[----:B------:R-:W0:Y:S02]  /*11890*/  SYNCS.PHASECHK.TRANS64.TRYWAIT P0, [R0+URZ+0x30840], R2 ;  /* 0x03084002000075a7 */ /* 0x000e24000800017f */
[----:B0-----:R-:W-:Y:S05]  /*118a0*/  @!P0 BRA `(.L_x_1557) ;  /* 0x0000005800a08947 */ /* 0x001fea0003800000 */
.L_x_1674:
        /* <DEDUP_REMOVED lines=11> */
.L_x_1558:
[----:B0-----:R-:W2:Y:S04]  /*11960*/  LDL R2, [R1+0x14] ;  /* 0x0000140001027983 */ /* 0x001ea80000100800 */
[----:B------:R-:W3:Y:S04]  /*11970*/  LDL R4, [R1] ;  /* 0x0000000001047983 */ /* 0x000ee80000100800 */
[----:B------:R-:W3:Y:S04]  /*11980*/  LDL R3, [R1+0x4] ;  /* 0x0000040001037983 */ /* 0x000ee80000100800 */
[----:B------:R-:W4:Y:S01]  /*11990*/  LDL R5, [R1+0x8] ;  /* 0x0000080001057983 */ /* 0x000f220000100800 */
        /* <DEDUP_REMOVED lines=11> */
[----:B------:R-:W-:-:S04]  /*11a50*/  ULEA UR11, UR11, UR5, 0x6 ;  /* 0x000000050b0b7291 */ /* 0x000fc8000f8e303f */
        /* <DEDUP_REMOVED lines=10> */
[----:B------:R-:W-:Y:S01]  /*11b00*/  UMOV UR14, 0x80 ;  /* 0x00000080000e7882 */ /* 0x000fe20000000000 */
[----:B0-----:R-:W-:Y:S01]  /*11b10*/  UMOV UR8, UR15 ;  /* 0x0000000f00087c82 */ /* 0x001fe20008000000 */
[----:B------:R-:W-:-:S02]  /*11b20*/  UMOV UR10, UR16 ;  /* 0x00000010000a7c82 */ /* 0x000fc40008000000 */
[----:B------:R0:W-:Y:S02]  /*11b30*/  UTMALDG.4D [UR8], [UR4], desc[UR6] ;  /* 0x00000608040075b4 */ /* 0x0001e40008019000 */
[----:B0-----:R-:W-:Y:S01]  /*11b40*/  UMOV UR8, UR17 ;  /* 0x0000001100087c82 */ /* 0x001fe20008000000 */
[----:B------:R-:W-:Y:S01]  /*11b50*/  UMOV UR10, UR14 ;  /* 0x0000000e000a7c82 */ /* 0x000fe20008000000 */
[----:B------:R-:W-:Y:S01]  /*11b60*/  UMOV UR14, 0xc0 ;  /* 0x000000c0000e7882 */ /* 0x000fe20000000000 */
[----:B------:R0:W-:Y:S02]  /*11b70*/  UTMALDG.4D [UR8], [UR4], desc[UR6] ;  /* 0x00000608040075b4 */ /* 0x0001e40008019000 */
[----:B0-----:R-:W-:Y:S01]  /*11b80*/  UMOV UR8, UR18 ;  /* 0x0000001200087c82 */ /* 0x001fe20008000000 */
[----:B------:R-:W-:Y:S02]  /*11b90*/  UMOV UR10, UR14 ;  /* 0x0000000e000a7c82 */ /* 0x000fe40008000000 */
[----:B------:R3:W-:Y:S01]  /*11ba0*/  UTMALDG.4D [UR8], [UR4], desc[UR6] ;  /* 0x00000608040075b4 */ /* 0x0007e20008019000 */
[----:B--2---:R-:W-:-:S04]  /*11bb0*/  LOP3.LUT R2, R2, 0xfffffffe, RZ, 0xc0, !PT ;  /* 0xfffffffe02027812 */ /* 0x004fc800078ec0ff */
[----:B------:R-:W-:-:S05]  /*11bc0*/  @P0 LOP3.LUT R2, R2, 0x1, RZ, 0xfc, !PT ;  /* 0x0000000102020812 */ /* 0x000fca00078efcff */
[----:B------:R3:W-:Y:S01]  /*11bd0*/  STL [R1+0x18], R2 ;  /* 0x0000180201007387 */ /* 0x0007e20000100800 */
[----:B------:R-:W-:Y:S01]  /*11be0*/  NOP ;  /* 0x0000000000007918 */ /* 0x000fe20000000000 */
.L_x_1554:
[----:B---3--:R-:W3:Y:S04]  /*11bf0*/  LDL R2, [R1] ;  /* 0x0000000001027983 */ /* 0x008ee80000100800 */
[----:B------:R-:W4:Y:S01]  /*11c00*/  LDL.LU R3, [R1+0x34] ;  /* 0x0000340001037983 */ /* 0x000f220000300800 */
[----:B------:R-:W-:Y:S05]  /*11c10*/  WARPSYNC.ALL ;  /* 0x0000000000007948 */ /* 0x000fea0003800000 */
[----:B------:R-:W-:Y:S01]  /*11c20*/  ULDC.64 UR4, c[0x0][0x298] ;  /* 0x0000a60000047ab9 */ /* 0x000fe20000000a00 */
[----:B------:R-:W-:Y:S01]  /*11c30*/  BSSY B6, `(.L_x_1559) ;  /* 0x000001c000067945 */ /* 0x000fe20003800000 */
[----:B------:R-:W-:Y:S01]  /*11c40*/  BAR.SYNC.DEFER_BLOCKING 0x8, 0x180 ;  /* 0x0206000000007b1d */ /* 0x000fe20000010000 */
[----:B---3--:R-:W-:Y:S01]  /*11c50*/  VIADD R2, R2, 0x10400 ;  /* 0x0001040002027836 */ /* 0x008fe20000000000 */
[----:B----4-:R-:W-:-:S04]  /*11c60*/  SHF.R.S32.HI R0, RZ, 0x1f, R3 ;  /* 0x0000001fff007819 */ /* 0x010fc80000011403 */
[----:B------:R-:W-:Y:S01]  /*11c70*/  LOP3.LUT P0, RZ, R2, 0x3ff, RZ, 0xc0, !PT ;  /* 0x000003ff02ff7812 */ /* 0x000fe2000780c0ff */
[----:B------:R-:W-:-:S04]  /*11c80*/  IMAD R0, R0, UR4, RZ ;  /* 0x0000000400007c24 */ /* 0x000fc8000f8e02ff */
[C---:B------:R-:W-:Y:S02]  /*11c90*/  IMAD R0, R3.reuse, UR5, R0 ;  /* 0x0000000503007c24 */ /* 0x040fe4000f8e0200 */
[----:B------:R-:W-:-:S04]  /*11ca0*/  IMAD.WIDE.U32 R2, R3, UR4, RZ ;  /* 0x0000000403027c25 */ /* 0x000fc8000f8e00ff */
[----:B------:R-:W-:Y:S01]  /*11cb0*/  IMAD.IADD R0, R3, 0x1, R0 ;  /* 0x0000000103007824 */ /* 0x000fe200078e0200 */
[----:B------:R3:W-:Y:S04]  /*11cc0*/  STL.64 [R1+0x40], R2 ;  /* 0x0000400201007387 */ /* 0x0007e80000100a00 */
[----:B------:R3:W-:Y:S01]  /*11cd0*/  STL [R1+0x34], R0 ;  /* 0x0000340001007387 */ /* 0x0007e20000100800 */
[----:B------:R-:W-:Y:S05]  /*11ce0*/  @!P0 BRA `(.L_x_1560) ;  /* 0x0000000000408947 */ /* 0x000fea0003800000 */
[----:B---3--:R-:W-:Y:S01]  /*11cf0*/  MOV R2, 0x0 ;  /* 0x0000000000027802 */ /* 0x008fe20000000f00 */
        /* <DEDUP_REMOVED lines=15> */
.L_x_1560:
[----:B------:R-:W-:Y:S05]  /*11df0*/  BSYNC B6 ;  /* 0x0000000000067941 */ /* 0x000fea0003800000 */
.L_x_1559:
[----:B---3--:R-:W3:Y:S01]  /*11e00*/  LDL.LU R0, [R1+0x34] ;  /* 0x0000340001007983 */ /* 0x008ee20000300800 */
[----:B0-----:R-:W0:Y:S01]  /*11e10*/  LDC R7, c[0x0][0x448] ;  /* 0x00011200ff077b82 */ /* 0x001e220000000800 */
[----:B------:R-:W-:Y:S02]  /*11e20*/  ULDC.64 UR4, c[0x0][0x2d8] ;  /* 0x0000b60000047ab9 */ /* 0x000fe40000000a00 */
[----:B------:R-:W3:Y:S04]  /*11e30*/  LDL.LU.64 R2, [R1+0x40] ;  /* 0x0000400001027983 */ /* 0x000ee80000300a00 */
[----:B-12---:R-:W2:Y:S01]  /*11e40*/  LDL R9, [R1+0x2c] ;  /* 0x00002c0001097983 */ /* 0x006ea20000100800 */
[----:B------:R-:W1:Y:S01]  /*11e50*/  S2R R5, SR_TID.X ;  /* 0x0000000000057919 */ /* 0x000e620000002100 */
[----:B------:R-:W4:Y:S01]  /*11e60*/  S2R R6, SR_TID.X ;  /* 0x0000000000067919 */ /* 0x000f220000002100 */
[----:B------:R-:W-:-:S02]  /*11e70*/  SHF.R.S32.HI R4, RZ, 0x1f, R19 ;  /* 0x0000001fff047819 */ /* 0x000fc40000011413 */
[----:B-1----:R-:W-:-:S04]  /*11e80*/  LOP3.LUT R5, R5, 0x7f, RZ, 0xc0, !PT ;  /* 0x0000007f05057812 */ /* 0x002fc800078ec0ff */
[----:B------:R-:W-:Y:S01]  /*11e90*/  SHF.R.U32.HI R5, RZ, 0x3, R5 ;  /* 0x00000003ff057819 */ /* 0x000fe20000011605 */
[----:B----4-:R-:W-:-:S05]  /*11ea0*/  IMAD.SHL.U32 R8, R6, 0x10, RZ ;  /* 0x0000001006087824 */ /* 0x010fca00078e00ff */
[----:B------:R-:W-:Y:S01]  /*11eb0*/  LOP3.LUT R8, R5, 0x70, R8, 0xf8, !PT ;  /* 0x0000007005087812 */ /* 0x000fe200078ef808 */
[----:B---3--:R-:W-:Y:S01]  /*11ec0*/  IMAD.MOV.U32 R3, RZ, RZ, R0 ;  /* 0x000000ffff037224 */ /* 0x008fe200078e0000 */
[----:B------:R-:W-:-:S05]  /*11ed0*/  SHF.R.S32.HI R0, RZ, 0x1f, R18 ;  /* 0x0000001fff007819 */ /* 0x000fca0000011412 */
[----:B------:R-:W-:Y:S02]  /*11ee0*/  IMAD R0, R0, UR4, RZ ;  /* 0x0000000400007c24 */ /* 0x000fe4000f8e02ff */
[----:B------:R-:W-:-:S04]  /*11ef0*/  IMAD.WIDE.U32 R2, R18, UR4, R2 ;  /* 0x0000000412027c25 */ /* 0x000fc8000f8e0002 */
[----:B------:R-:W-:Y:S01]  /*11f00*/  IMAD R0, R18, UR5, R0 ;  /* 0x0000000512007c24 */ /* 0x000fe2000f8e0200 */
[----:B------:R-:W-:Y:S02]  /*11f10*/  ULDC.64 UR4, c[0x0][0xa00] ;  /* 0x0002800000047ab9 */ /* 0x000fe40000000a00 */
[----:B------:R-:W-:Y:S01]  /*11f20*/  ISETP.NE.U32.AND P0, PT, RZ, UR4, PT ;  /* 0x00000004ff007c0c */ /* 0x000fe2000bf05070 */
[----:B------:R-:W-:-:S03]  /*11f30*/  IMAD.IADD R3, R3, 0x1, R0 ;  /* 0x0000000103037824 */ /* 0x000fc600078e0200 */
[----:B------:R-:W-:Y:S01]  /*11f40*/  ISETP.NE.AND.EX P0, PT, RZ, UR5, PT, P0 ;  /* 0x00000005ff007c0c */ /* 0x000fe2000bf05300 */
[----:B------:R-:W-:-:S03]  /*11f50*/  ULDC.64 UR4, c[0x0][0x2e0] ;  /* 0x0000b80000047ab9 */ /* 0x000fc60000000a00 */
[----:B------:R-:W-:Y:S02]  /*11f60*/  SEL R4, R4, RZ, !P0 ;  /* 0x000000ff04047207 */ /* 0x000fe40004000000 */
[----:B------:R-:W-:Y:S02]  /*11f70*/  SEL R0, R19, RZ, !P0 ;  /* 0x000000ff13007207 */ /* 0x000fe40004000000 */
[----:B0-----:R-:W-:-:S13]  /*11f80*/  ISETP.NE.AND P0, PT, R7, 0x1, PT ;  /* 0x000000010700780c */ /* 0x001fda0003f05270 */
[----:B------:R-:W0:Y:S08]  /*11f90*/  @P0 LDC R5, c[0x0][0x44c] ;  /* 0x00011300ff050b82 */ /* 0x000e300000000800 */
[----:B------:R-:W1:Y:S01]  /*11fa0*/  @P0 LDC R6, c[0x0][0x450] ;  /* 0x00011400ff060b82 */ /* 0x000e620000000800 */
[----:B------:R-:W-:Y:S02]  /*11fb0*/  IMAD R4, R4, UR4, RZ ;  /* 0x0000000404047c24 */ /* 0x000fe4000f8e02ff */
[----:B------:R-:W-:-:S04]  /*11fc0*/  IMAD.WIDE.U32 R2, R0, UR4, R2 ;  /* 0x0000000400027c25 */ /* 0x000fc8000f8e0002 */
[----:B------:R-:W-:Y:S01]  /*11fd0*/  IMAD R4, R0, UR5, R4 ;  /* 0x0000000500047c24 */ /* 0x000fe2000f8e0204 */
[----:B------:R-:W-:Y:S01]  /*11fe0*/  ULDC.64 UR4, c[0x0][0x2d0] ;  /* 0x0000b40000047ab9 */ /* 0x000fe20000000a00 */
[----:B--2---:R-:W-:Y:S02]  /*11ff0*/  IMAD.IADD R0, R8, 0x1, R9 ;  /* 0x0000000108007824 */ /* 0x004fe400078e0209 */
[----:B------:R-:W2:Y:S01]  /*12000*/  S2R R8, SR_TID.X ;  /* 0x0000000000087919 */ /* 0x000ea20000002100 */
[----:B------:R-:W-:Y:S02]  /*12010*/  IMAD.IADD R3, R3, 0x1, R4 ;  /* 0x0000000103037824 */ /* 0x000fe400078e0204 */
[----:B0-----:R-:W-:-:S04]  /*12020*/  @P0 IMAD.HI.U32 R5, R0, R5, RZ ;  /* 0x0000000500050227 */ /* 0x001fc800078e00ff */
[----:B------:R-:W-:Y:S01]  /*12030*/  IMAD.MOV.U32 R4, RZ, RZ, R0 ;  /* 0x000000ffff047224 */ /* 0x000fe200078e0000 */
[----:B-1----:R-:W-:-:S05]  /*12040*/  @P0 SHF.R.U32.HI R4, RZ, R6, R5 ;  /* 0x00000006ff040219 */ /* 0x002fca0000011605 */
[----:B------:R-:W-:-:S04]  /*12050*/  IMAD.MOV R5, RZ, RZ, -R4 ;  /* 0x000000ffff057224 */ /* 0x000fc800078e0a04 */
[----:B------:R-:W-:Y:S01]  /*12060*/  IMAD R0, R7, R5, R0 ;  /* 0x0000000507007224 */ /* 0x000fe200078e0200 */
[----:B------:R-:W-:Y:S01]  /*12070*/  SHF.R.S32.HI R5, RZ, 0x1f, R4 ;  /* 0x0000001fff057819 */ /* 0x000fe20000011404 */
[----:B------:R-:W-:-:S04]  /*12080*/  IMAD.WIDE.U32 R2, R4, UR4, R2 ;  /* 0x0000000404027c25 */ /* 0x000fc8000f8e0002 */
[----:B------:R-:W-:-:S04]  /*12090*/  IMAD R5, R5, UR4, RZ ;  /* 0x0000000405057c24 */ /* 0x000fc8000f8e02ff */
[----:B------:R-:W-:Y:S01]  /*120a0*/  IMAD R4, R4, UR5, R5 ;  /* 0x0000000504047c24 */ /* 0x000fe2000f8e0205 */
[----:B------:R-:W-:-:S03]  /*120b0*/  ULDC.64 UR4, c[0x0][0x2c8] ;  /* 0x0000b20000047ab9 */ /* 0x000fc60000000a00 */
[----:B------:R-:W-:Y:S01]  /*120c0*/  IMAD.IADD R3, R3, 0x1, R4 ;  /* 0x0000000103037824 */ /* 0x000fe200078e0204 */
[----:B------:R-:W-:Y:S01]  /*120d0*/  SHF.R.S32.HI R4, RZ, 0x1f, R0 ;  /* 0x0000001fff047819 */ /* 0x000fe20000011400 */
[----:B--2---:R-:W-:-:S04]  /*120e0*/  IMAD.SHL.U32 R8, R8, 0x8, RZ ;  /* 0x0000000808087824 */ /* 0x004fc800078e00ff */
[----:B------:R-:W-:Y:S01]  /*120f0*/  IMAD R4, R4, UR4, RZ ;  /* 0x0000000404047c24 */ /* 0x000fe2000f8e02ff */
[----:B------:R-:W-:Y:S01]  /*12100*/  LOP3.LUT R8, R8, 0x38, RZ, 0xc0, !PT ;  /* 0x0000003808087812 */ /* 0x000fe200078ec0ff */
[----:B------:R-:W-:-:S04]  /*12110*/  IMAD.WIDE.U32 R2, R0, UR4, R2 ;  /* 0x0000000400027c25 */ /* 0x000fc8000f8e0002 */
[----:B------:R-:W-:Y:S01]  /*12120*/  IMAD R4, R0, UR5, R4 ;  /* 0x0000000500047c24 */ /* 0x000fe2000f8e0204 */
[C---:B------:R-:W-:Y:S01]  /*12130*/  LOP3.LUT R12, R8.reuse, 0x40, RZ, 0xfc, !PT ;  /* 0x00000040080c7812 */ /* 0x040fe200078efcff */
[----:B------:R-:W-:Y:S01]  /*12140*/  ULDC.64 UR4, c[0x0][0x280] ;  /* 0x0000a00000047ab9 */ /* 0x000fe20000000a00 */
[C---:B------:R-:W-:Y:S01]  /*12150*/  LOP3.LUT R11, R8.reuse, 0x80, RZ, 0xfc, !PT ;  /* 0x00000080080b7812 */ /* 0x040fe200078efcff */
[----:B------:R-:W-:Y:S01]  /*12160*/  IMAD.IADD R3, R3, 0x1, R4 ;  /* 0x0000000103037824 */ /* 0x000fe200078e0204 */
[----:B------:R-:W-:Y:S02]  /*12170*/  LOP3.LUT R8, R8, 0xc0, RZ, 0xfc, !PT ;  /* 0x000000c008087812 */ /* 0x000fe400078efcff */
[----:B------:R-:W-:Y:S01]  /*12180*/  LEA R4, P0, R2, UR4, 0x1 ;  /* 0x0000000402047c11 */ /* 0x000fe2000f8008ff */
[----:B------:R-:W-:Y:S02]  /*12190*/  ULDC UR4, c[0x0][0x2b8] ;  /* 0x0000ae0000047ab9 */ /* 0x000fe40000000800 */
[----:B------:R-:W-:-:S02]  /*121a0*/  ISETP.GE.AND P3, PT, R8, UR4, PT ;  /* 0x0000000408007c0c */ /* 0x000fc4000bf66270 */
[----:B------:R0:W5:Y:S01]  /*121b0*/  LDL R8, [R1+0x20] ;  /* 0x0000200001087983 */ /* 0x0001620000100800 */
[----:B------:R-:W1:Y:S01]  /*121c0*/  S2R R5, SR_TID.X ;  /* 0x0000000000057919 */ /* 0x000e620000002100 */
[----:B------:R-:W-:Y:S02]  /*121d0*/  LEA.HI.X R3, R2, UR5, R3, 0x1, P0 ;  /* 0x0000000502037c11 */ /* 0x000fe400080f0c03 */
[----:B------:R-:W-:Y:S02]  /*121e0*/  ISETP.GE.AND P1, PT, R12, UR4, PT ;  /* 0x000000040c007c0c */ /* 0x000fe4000bf26270 */
[----:B------:R-:W-:Y:S01]  /*121f0*/  ISETP.GE.AND P2, PT, R11, UR4, PT ;  /* 0x000000040b007c0c */ /* 0x000fe2000bf46270 */
[----:B-1----:R-:W-:-:S05]  /*12200*/  IMAD.SHL.U32 R10, R5, 0x8, RZ ;  /* 0x00000008050a7824 */ /* 0x002fca00078e00ff */
[----:B------:R-:W-:-:S04]  /*12210*/  LOP3.LUT R10, R10, 0x38, RZ, 0xc0, !PT ;  /* 0x000000380a0a7812 */ /* 0x000fc800078ec0ff */
[----:B------:R-:W-:Y:S01]  /*12220*/  ISETP.GE.AND P0, PT, R10, UR4, PT ;  /* 0x000000040a007c0c */ /* 0x000fe2000bf06270 */
[----:B------:R-:W-:-:S03]  /*12230*/  UMOV UR4, 0xffffffff ;  /* 0xffffffff00047882 */ /* 0x000fc60000000000 */
[----:B0-----:R-:W-:Y:S09]  /*12240*/  BRA.DIV UR4, `(.L_x_1561) ;  /* 0x00000052044c7947 */ /* 0x001ff2000b800000 */
[----:B------:R-:W0:Y:S02]  /*12250*/  S2R R6, SR_TID.X ;  /* 0x0000000000067919 */ /* 0x000e240000002100 */
[----:B0-----:R-:W-:Y:S02]  /*12260*/  LOP3.LUT R9, R6, 0x7f, RZ, 0xc0, !PT ;  /* 0x0000007f06097812 */ /* 0x001fe400078ec0ff */
[----:B------:R-:W2:Y:S04]  /*12270*/  LDL.LU R6, [R1+0x30] ;  /* 0x0000300001067983 */ /* 0x000ea80000300800 */
[----:B------:R-:W3:Y:S01]  /*12280*/  LDL.LU R11, [R1+0x2c] ;  /* 0x00002c00010b7983 */ /* 0x000ee20000300800 */
[----:B------:R-:W-:Y:S01]  /*12290*/  SHF.R.U32.HI R9, RZ, 0x3, R9 ;  /* 0x00000003ff097819 */ /* 0x000fe20000011609 */
[----:B------:R-:W-:Y:S01]  /*122a0*/  ULDC.64 UR4, c[0x0][0x208] ;  /* 0x0000820000047ab9 */ /* 0x000fe20000000a00 */
[----:B--2---:R-:W-:-:S02]  /*122b0*/  IMAD R2, R6, R7, RZ ;  /* 0x0000000706027224 */ /* 0x004fc400078e02ff */
[----:B------:R-:W0:Y:S01]  /*122c0*/  SHFL.IDX PT, R7, R4, RZ, 0x181f ;  /* 0x00181fff04077589 */ /* 0x000e2200000e0000 */
[----:B---3--:R-:W-:-:S03]  /*122d0*/  IMAD.IADD R0, R9, 0x1, R11 ;  /* 0x0000000109007824 */ /* 0x008fc600078e020b */
[----:B------:R-:W1:Y:S01]  /*122e0*/  SHFL.IDX PT, R6, R3, RZ, 0x181f ;  /* 0x00181fff03067589 */ /* 0x000e6200000e0000 */
[C---:B------:R-:W-:Y:S01]  /*122f0*/  VIADD R5, R0.reuse, 0x10 ;  /* 0x0000001000057836 */ /* 0x040fe20000000000 */
        /* <DEDUP_REMOVED lines=11> */
[----:B------:R-:W-:Y:S01]  /*123b0*/  ISETP.GE.AND P5, PT, R5, R2, PT ;  /* 0x000000020500720c */ /* 0x000fe20003fa6270 */
[----:B------:R-:W-:-:S02]  /*123c0*/  VIADD R5, R0, 0x20 ;  /* 0x0000002000057836 */ /* 0x000fc40000000000 */
        /* <DEDUP_REMOVED lines=67> */
[----:B------:R-:W-:Y:S02]  /*12800*/  @!P5 IMAD.X R6, RZ, RZ, R5, P4 ;  /* 0x000000ffff06d224 */ /* 0x000fe400020e0605 */
[----:B------:R0:W1:Y:S03]  /*12810*/  SHFL.IDX PT, R5, R3, 0x7, 0x181f ;  /* 0x00f81f0003057f89 */ /* 0x00006600000e0000 */
[-C--:B------:R-:W-:Y:S01]  /*12820*/  @!P5 LOP3.LUT R7, R7, R6.reuse, RZ, 0x3c, !PT ;  /* 0x000000060707d212 */ /* 0x080fe200078e3cff */
[----:B------:R0:W2:Y:S03]  /*12830*/  SHFL.IDX PT, R3, R4, 0x7, 0x181f ;  /* 0x00f81f0004037f89 */ /* 0x0000a600000e0000 */
[----:B------:R-:W-:-:S04]  /*12840*/  @!P5 LOP3.LUT R6, R7, R6, RZ, 0x3c, !PT ;  /* 0x000000060706d212 */ /* 0x000fc800078e3cff */
[----:B------:R-:W-:-:S05]  /*12850*/  @!P5 LOP3.LUT R7, R7, R6, RZ, 0x3c, !PT ;  /* 0x000000060707d212 */ /* 0x000fca00078e3cff */
[----:B------:R0:W-:Y:S04]  /*12860*/  @!P5 LDGSTS.E.BYPASS.LTC128B.128 [R8+0x13400], desc[UR4][R6.64], !P0 ;  /* 0x134000000608dfae */ /* 0x0001e8000c101d44 */
[----:B------:R0:W-:Y:S04]  /*12870*/  @!P5 LDGSTS.E.BYPASS.LTC128B.128 [R8+0x17400], desc[UR4][R6.64+0x80], !P1 ;  /* 0x174000800608dfae */ /* 0x0001e8000c901d44 */
[----:B------:R0:W-:Y:S04]  /*12880*/  @!P5 LDGSTS.E.BYPASS.LTC128B.128 [R8+0x1b400], desc[UR4][R6.64+0x100], !P2 ;  /* 0x1b4001000608dfae */ /* 0x0001e8000d101d44 */
[----:B-12---:R0:W-:Y:S02]  /*12890*/  @!P5 LDGSTS.E.BYPASS.LTC128B.128 [R8+0x1f400], desc[UR4][R6.64+0x180], !P3 ;  /* 0x1f4001800608dfae */ /* 0x0061e4000d901d44 */
.L_x_1691:
[----:B------:R-:W-:Y:S01]  /*128a0*/  VIADD R0, R0, 0x70 ;  /* 0x0000007000007836 */ /* 0x000fe20000000000 */
[----:B------:R-:W-:Y:S04]  /*128b0*/  BSSY B0, `(.L_x_1562) ;  /* 0x000000d000007945 */ /* 0x000fe80003800000 */
[----:B------:R-:W-:-:S13]  /*128c0*/  ISETP.GE.AND P4, PT, R0, R2, PT ;  /* 0x000000020000720c */ /* 0x000fda0003f86270 */
[----:B------:R-:W-:Y:S05]  /*128d0*/  @P4 BRA `(.L_x_1563) ;  /* 0x0000000000284947 */ /* 0x000fea0003800000 */
[----:B------:R-:W-:Y:S01]  /*128e0*/  LEA R2, P4, R10, R3, 0x1 ;  /* 0x000000030a027211 */ /* 0x000fe200078808ff */
[----:B------:R-:W-:-:S04]  /*128f0*/  ULDC.64 UR4, c[0x0][0x208] ;  /* 0x0000820000047ab9 */ /* 0x000fc80000000a00 */
[----:B0-----:R-:W-:-:S05]  /*12900*/  IMAD.X R3, RZ, RZ, R5, P4 ;  /* 0x000000ffff037224 */ /* 0x001fca00020e0605 */
[----:B------:R-:W-:Y:S01]  /*12910*/  @!PT LDS RZ, [RZ] ;  /* 0x00000000fffff984 */ /* 0x000fe20000000800 */
[----:B------:R-:W-:Y:S01]  /*12920*/  @!PT LDS RZ, [RZ] ;  /* 0x00000000fffff984 */ /* 0x000fe20000000800 */
[----:B------:R-:W-:Y:S01]  /*12930*/  @!PT LDS RZ, [RZ] ;  /* 0x00000000fffff984 */ /* 0x000fe20000000800 */
[----:B------:R1:W-:Y:S04]  /*12940*/  LDGSTS.E.BYPASS.LTC128B.128 [R8+0x13c00], desc[UR4][R2.64], !P0 ;  /* 0x13c0000002087fae */ /* 0x0003e8000c101d44 */
[----:B------:R1:W-:Y:S04]  /*12950*/  LDGSTS.E.BYPASS.LTC128B.128 [R8+0x17c00], desc[UR4][R2.64+0x80], !P1 ;  /* 0x17c0008002087fae */ /* 0x0003e8000c901d44 */
[----:B------:R1:W-:Y:S04]  /*12960*/  LDGSTS.E.BYPASS.LTC128B.128 [R8+0x1bc00], desc[UR4][R2.64+0x100], !P2 ;  /* 0x1bc0010002087fae */ /* 0x0003e8000d101d44 */
[----:B------:R1:W-:Y:S02]  /*12970*/  LDGSTS.E.BYPASS.LTC128B.128 [R8+0x1fc00], desc[UR4][R2.64+0x180], !P3 ;  /* 0x1fc0018002087fae */ /* 0x0003e4000d901d44 */
.L_x_1563:
[----:B------:R-:W-:Y:S05]  /*12980*/  BSYNC B0 ;  /* 0x0000000000007941 */ /* 0x000fea0003800000 */
.L_x_1562:
[----:B01----:R-:W2:Y:S01]  /*12990*/  LDL R8, [R1] ;  /* 0x0000000001087983 */ /* 0x003ea20000100800 */
[----:B------:R-:W-:Y:S01]  /*129a0*/  PLOP3.LUT P0, PT, PT, PT, PT, 0x80, 0x0 ;  /* 0x000000000000781c */ /* 0x000fe20003f0f070 */
[----:B------:R-:W-:Y:S01]  /*129b0*/  NOP ;  /* 0x0000000000007918 */ /* 0x000fe20000000000 */
[----:B--2---:R-:W-:-:S11]  /*129c0*/  VIADD R10, R8, 0x30800 ;  /* 0x00030800080a7836 */ /* 0x004fd60000000000 */
.L_x_1564:
[----:B------:R-:W2:Y:S01]  /*129d0*/  LDL R2, [R1] ;  /* 0x0000000001027983 */ /* 0x000ea20000100800 */
        /* <DEDUP_REMOVED lines=18> */
.L_x_1692:
[----:B------:R-:W-:Y:S05]  /*12b00*/  BSYNC B0 ;  /* 0x0000000000007941 */ /* 0x000fea0003800000 */
.L_x_1565:
[----:B------:R-:W2:Y:S04]  /*12b10*/  LDL R3, [R1+0x28] ;  /* 0x0000280001037983 */ /* 0x000ea80000100800 */
[----:B0-----:R-:W3:Y:S01]  /*12b20*/  LDL R2, [R1+0x24] ;  /* 0x0000240001027983 */ /* 0x001ee20000100800 */
[----:B------:R-:W-:Y:S01]  /*12b30*/  BSSY B0, `(.L_x_1567) ;  /* 0x00002b1000007945 */ /* 0x000fe20003800000 */
[----:B--2---:R-:W-:-:S05]  /*12b40*/  VIADD R0, R3, 0xfffffffe ;  /* 0xfffffffe03007836 */ /* 0x004fca0000000000 */
[----:B---3--:R-:W-:-:S13]  /*12b50*/  ISETP.GE.AND P0, PT, R0, R2, PT ;  /* 0x000000020000720c */ /* 0x008fda0003f06270 */
[----:B------:R-:W-:Y:S05]  /*12b60*/  @!P0 BRA `(.L_x_1568) ;  /* 0x0000002800b48947 */ /* 0x000fea0003800000 */
[----:B------:R-:W-:Y:S01]  /*12b70*/  LOP3.LUT R8, RZ, R2, RZ, 0x33, !PT ;  /* 0x00000002ff087212 */ /* 0x000fe200078e33ff */
[----:B------:R-:W-:Y:S01]  /*12b80*/  IMAD.MOV R2, RZ, RZ, -R3 ;  /* 0x000000ffff027224 */ /* 0x000fe200078e0a03 */
[----:B------:R-:W-:Y:S04]  /*12b90*/  BSSY B2, `(.L_x_1569) ;  /* 0x00000e9000027945 */ /* 0x000fe80003800000 */
[----:B------:R-:W-:-:S05]  /*12ba0*/  VIADDMNMX R8, R2, 0x1, R8, !PT ;  /* 0x0000000102087846 */ /* 0x000fca0007800108 */
[----:B------:R-:W-:-:S05]  /*12bb0*/  IMAD.IADD R2, R3, 0x1, R8 ;  /* 0x0000000103027824 */ /* 0x000fca00078e0208 */
[----:B------:R-:W-:-:S04]  /*12bc0*/  LOP3.LUT R2, R2, 0x1, RZ, 0xc0, !PT ;  /* 0x0000000102027812 */ /* 0x000fc800078ec0ff */
[----:B------:R-:W-:-:S13]  /*12bd0*/  ISETP.NE.U32.AND P0, PT, R2, 0x1, PT ;  /* 0x000000010200780c */ /* 0x000fda0003f05070 */
[----:B------:R-:W-:Y:S05]  /*12be0*/  @P0 BRA `(.L_x_1570) ;  /* 0x0000000c008c0947 */ /* 0x000fea0003800000 */
[----:B------:R-:W2:Y:S04]  /*12bf0*/  LDL R5, [R1+0x18] ;  /* 0x0000180001057983 */ /* 0x000ea80000100800 */
[----:B------:R-:W3:Y:S04]  /*12c00*/  LDL R4, [R1+0x4] ;  /* 0x0000040001047983 */ /* 0x000ee80000100800 */
[----:B------:R-:W4:Y:S01]  /*12c10*/  LDL R3, [R1+0x10] ;  /* 0x0000100001037983 */ /* 0x000f220000100800 */
[----:B------:R-:W-:Y:S01]  /*12c20*/  BSSY B1, `(.L_x_1571) ;  /* 0x00000db000017945 */ /* 0x000fe20003800000 */
[----:B--2---:R-:W-:Y:S01]  /*12c30*/  LOP3.LUT P1, RZ, R5, 0x1, RZ, 0xc0, !PT ;  /* 0x0000000105ff7812 */ /* 0x004fe2000782c0ff */
[----:B---3--:R-:W-:-:S05]  /*12c40*/  VIADD R7, R4, 0x1 ;  /* 0x0000000104077836 */ /* 0x008fca0000000000 */
[----:B------:R-:W-:-:S04]  /*12c50*/  ISETP.NE.AND P0, PT, R7, 0x2, PT ;  /* 0x000000020700780c */ /* 0x000fc80003f05270 */
[----:B------:R-:W-:Y:S02]  /*12c60*/  SEL R9, RZ, 0x1, P0 ;  /* 0x00000001ff097807 */ /* 0x000fe40000000000 */
        /* <DEDUP_REMOVED lines=26> */
[----:B------:R-:W-:-:S05]  /*12e10*/  LEA.HI.X R5, R2, UR5, R3, 0x2, P0 ;  /* 0x0000000502057c11 */ /* 0x000fca00080f1403 */
[----:B------:R0:W5:Y:S04]  /*12e20*/  LDG.E R4, desc[UR8][R4.64] ;  /* 0x0000000804047981 */ /* 0x000168000c1e1900 */
.L_x_1573:
[----:B------:R-:W2:Y:S01]  /*12e30*/  LDL R2, [R1] ;  /* 0x0000000001027983 */ /* 0x000ea20000100800 */
[----:B------:R-:W-:Y:S01]  /*12e40*/  BSSY B3, `(.L_x_1574) ;  /* 0x0000005000037945 */ /* 0x000fe20003800000 */
[----:B--2---:R-:W-:Y:S01]  /*12e50*/  IMAD R3, R7, 0x8, R2 ;  /* 0x0000000807037824 */ /* 0x004fe200078e0202 */
[----:B------:R-:W-:-:S04]  /*12e60*/  SHF.L.U32 R2, R9, 0x1f, RZ ;  /* 0x0000001f09027819 */ /* 0x000fc800000006ff */
[----:B------:R-:W1:Y:S02]  /*12e70*/  SYNCS.PHASECHK.TRANS64.TRYWAIT P0, [R3+URZ+0x30840], R2 ;  /* 0x03084002030075a7 */ /* 0x000e64000800017f */
[----:B-1----:R-:W-:Y:S05]  /*12e80*/  @!P0 BRA `(.L_x_1575) ;  /* 0x0000005000748947 */ /* 0x002fea0003800000 */
.L_x_1693:
[----:B------:R-:W-:Y:S05]  /*12e90*/  BSYNC B3 ;  /* 0x0000000000037941 */ /* 0x000fea0003800000 */
.L_x_1574:
        /* <DEDUP_REMOVED lines=12> */
.L_x_1577:
[----:B------:R-:W-:Y:S05]  /*12f60*/  BSYNC B3 ;  /* 0x0000000000037941 */ /* 0x000fea0003800000 */
.L_x_1576:
[----:B------:R-:W2:Y:S04]  /*12f70*/  LDL R5, [R1] ;  /* 0x0000000001057983 */ /* 0x000ea80000100800 */
        /* <DEDUP_REMOVED lines=12> */
.L_x_1578:
        /* <DEDUP_REMOVED lines=16> */
.L_x_1579:
        /* <DEDUP_REMOVED lines=16> */
.L_x_1580:
        /* <DEDUP_REMOVED lines=16> */
.L_x_1581:
        /* <DEDUP_REMOVED lines=17> */
.L_x_1694:
[----:B------:R-:W-:Y:S05]  /*13450*/  BSYNC B3 ;  /* 0x0000000000037941 */ /* 0x000fea0003800000 */
.L_x_1582:
[----:B------:R-:W-:Y:S01]  /*13460*/  BSSY B3, `(.L_x_1584) ;  /* 0x000000e000037945 */ /* 0x000fe20003800000 */
[----:B------:R-:W-:Y:S02]  /*13470*/  IMAD.MOV.U32 R12, RZ, RZ, 0x0 ;  /* 0x00000000ff0c7424 */ /* 0x000fe400078e00ff */
[----:B------:R-:W-:Y:S01]  /*13480*/  IMAD.MOV.U32 R13, RZ, RZ, 0x14f00000 ;  /* 0x14f00000ff0d7424 */ /* 0x000fe200078e00ff */
[----:B------:R-:W-:Y:S06]  /*13490*/  @P1 BRA `(.L_x_1585) ;  /* 0x0000000000281947 */ /* 0x000fec0003800000 */
[----:B0-----:R-:W2:Y:S04]  /*134a0*/  LDL R3, [R1] ;  /* 0x0000000001037983 */ /* 0x001ea80000100800 */
        /* <DEDUP_REMOVED lines=9> */
.L_x_1585:
[----:B------:R-:W-:Y:S05]  /*13540*/  BSYNC B3 ;  /* 0x0000000000037941 */ /* 0x000fea0003800000 */
.L_x_1584:
[----:B01----:R-:W2:Y:S01]  /*13550*/  LDL.LU R2, [R1+0x4] ;  /* 0x0000040001027983 */ /* 0x003ea20000300800 */
[----:B------:R-:W-:-:S03]  /*13560*/  R2UR UR10, R11 ;  /* 0x000000000b0a72ca */ /* 0x000fc600000e0000 */
[----:B------:R-:W3:Y:S04]  /*13570*/  LDL R6, [R1+0x14] ;  /* 0x0000140001067983 */ /* 0x000ee80000100800 */
[----:B------:R-:W3:Y:S04]  /*13580*/  LDL.LU R5, [R1+0x8] ;  /* 0x0000080001057983 */ /* 0x000ee80000300800 */
[----:B------:R-:W2:Y:S01]  /*13590*/  LDL R11, [R1] ;  /* 0x00000000010b7983 */ /* 0x000ea20000100800 */
        /* <DEDUP_REMOVED lines=10> */
.L_x_1586:
        /* <DEDUP_REMOVED lines=15> */
.L_x_1587:
        /* <DEDUP_REMOVED lines=15> */
.L_x_1588:
        /* <DEDUP_REMOVED lines=15> */
.L_x_1589:
        /* <DEDUP_REMOVED lines=12> */
.L_x_1572:
[----:B------:R-:W-:Y:S05]  /*139d0*/  BSYNC B1 ;  /* 0x0000000000017941 */ /* 0x000fea0003800000 */
.L_x_1571:
[----:B0-----:R-:W2:Y:S04]  /*139e0*/  LDL R0, [R1+0x28] ;  /* 0x0000280001007983 */ /* 0x001ea80000100800 */
[----:B------:R0:W-:Y:S04]  /*139f0*/  STL [R1+0x4], R7 ;  /* 0x0000040701007387 */ /* 0x0001e80000100800 */
[----:B------:R0:W-:Y:S02]  /*13a00*/  STL [R1+0x10], R9 ;  /* 0x0000100901007387 */ /* 0x0001e40000100800 */
[----:B0-2---:R-:W-:-:S07]  /*13a10*/  VIADD R0, R0, 0xfffffffd ;  /* 0xfffffffd00007836 */ /* 0x005fce0000000000 */
.L_x_1570:
[----:B------:R-:W-:Y:S05]  /*13a20*/  BSYNC B2 ;  /* 0x0000000000027941 */ /* 0x000fea0003800000 */
.L_x_1569:
[----:B------:R-:W2:Y:S01]  /*13a30*/  LDL.LU R2, [R1+0x28] ;  /* 0x0000280001027983 */ /* 0x000ea20000300800 */
[----:B------:R-:W-:Y:S01]  /*13a40*/  VIADD R8, R8, 0xfffffffe ;  /* 0xfffffffe08087836 */ /* 0x000fe20000000000 */
[----:B--2---:R-:W-:-:S04]  /*13a50*/  LOP3.LUT R2, RZ, R2, RZ, 0x33, !PT ;  /* 0x00000002ff027212 */ /* 0x004fc800078e33ff */
[----:B------:R-:W-:-:S13]  /*13a60*/  ISETP.NE.AND P0, PT, R8, R2, PT ;  /* 0x000000020800720c */ /* 0x000fda0003f05270 */
[----:B------:R-:W-:Y:S05]  /*13a70*/  @!P0 BRA `(.L_x_1568) ;  /* 0x0000001800f08947 */ /* 0x000fea0003800000 */
[----:B------:R-:W-:-:S07]  /*13a80*/  IMAD.MOV.U32 R9, RZ, RZ, R17 ;  /* 0x000000ffff097224 */ /* 0x000fce00078e0011 */
.L_x_1628:
[----:B--2---:R-:W2:Y:S04]  /*13a90*/  LDL R4, [R1+0x18] ;  /* 0x0000180001047983 */ /* 0x004ea80000100800 */
[----:B------:R-:W3:Y:S04]  /*13aa0*/  LDL R3, [R1+0x4] ;  /* 0x0000040001037983 */ /* 0x000ee80000100800 */
[----:B------:R-:W4:Y:S01]  /*13ab0*/  LDL R2, [R1+0x10] ;  /* 0x0000100001027983 */ /* 0x000f220000100800 */
[----:B------:R-:W-:Y:S05]  /*13ac0*/  YIELD ;  /* 0x0000000000007946 */ /* 0x000fea0003800000 */
[----:B------:R-:W-:Y:S01]  /*13ad0*/  BSSY B1, `(.L_x_1590) ;  /* 0x00000d7000017945 */ /* 0x000fe20003800000 */
[----:B--2---:R-:W-:Y:S01]  /*13ae0*/  LOP3.LUT P1, RZ, R4, 0x1, RZ, 0xc0, !PT ;  /* 0x0000000104ff7812 */ /* 0x004fe2000782c0ff */
[----:B---3--:R-:W-:-:S05]  /*13af0*/  VIADD R4, R3, 0x1 ;  /* 0x0000000103047836 */ /* 0x008fca0000000000 */
[----:B------:R-:W-:-:S04]  /*13b00*/  ISETP.NE.AND P0, PT, R4, 0x2, PT ;  /* 0x000000020400780c */ /* 0x000fc80003f05270 */
[----:B------:R-:W-:Y:S02]  /*13b10*/  SEL R5, RZ, 0x1, P0 ;  /* 0x00000001ff057807 */ /* 0x000fe40000000000 */
[----:B------:R-:W-:Y:S02]  /*13b20*/  SEL R4, R4, RZ, P0 ;  /* 0x000000ff04047207 */ /* 0x000fe40000000000 */
[----:B----4-:R-:W-:Y:S01]  /*13b30*/  LOP3.LUT R5, R2, R5, RZ, 0x3c, !PT ;  /* 0x0000000502057212 */ /* 0x010fe200078e3cff */
[----:B01----:R-:W-:Y:S06]  /*13b40*/  @!P1 BRA `(.L_x_1591) ;  /* 0x0000000c003c9947 */ /* 0x003fec0003800000 */
        /* <DEDUP_REMOVED lines=25> */
.L_x_1592:
[----:B------:R-:W2:Y:S01]  /*13ce0*/  LDL R2, [R1] ;  /* 0x0000000001027983 */ /* 0x000ea20000100800 */
[----:B------:R-:W-:Y:S01]  /*13cf0*/  BSSY B2, `(.L_x_1593) ;  /* 0x0000005000027945 */ /* 0x000fe20003800000 */
[----:B--2---:R-:W-:Y:S01]  /*13d00*/  IMAD R3, R4, 0x8, R2 ;  /* 0x0000000804037824 */ /* 0x004fe200078e0202 */
[----:B------:R-:W-:-:S04]  /*13d10*/  SHF.L.U32 R2, R5, 0x1f, RZ ;  /* 0x0000001f05027819 */ /* 0x000fc800000006ff */
[----:B------:R-:W1:Y:S02]  /*13d20*/  SYNCS.PHASECHK.TRANS64.TRYWAIT P0, [R3+URZ+0x30840], R2 ;  /* 0x03084002030075a7 */ /* 0x000e64000800017f */
[----:B-1----:R-:W-:Y:S05]  /*13d30*/  @!P0 BRA `(.L_x_1594) ;  /* 0x0000004000f08947 */ /* 0x002fea0003800000 */
.L_x_1695:
[----:B------:R-:W-:Y:S05]  /*13d40*/  BSYNC B2 ;  /* 0x0000000000027941 */ /* 0x000fea0003800000 */
.L_x_1593:
        /* <DEDUP_REMOVED lines=12> */
.L_x_1596:
[----:B------:R-:W-:Y:S05]  /*13e10*/  BSYNC B2 ;  /* 0x0000000000027941 */ /* 0x000fea0003800000 */
.L_x_1595:
        /* <DEDUP_REMOVED lines=13> */
.L_x_1597:
        /* <DEDUP_REMOVED lines=16> */
.L_x_1598:
        /* <DEDUP_REMOVED lines=16> */
.L_x_1599:
        /* <DEDUP_REMOVED lines=16> */
.L_x_1600:
        /* <DEDUP_REMOVED lines=17> */
.L_x_1696:
[----:B------:R-:W-:Y:S05]  /*14300*/  BSYNC B2 ;  /* 0x0000000000027941 */ /* 0x000fea0003800000 */
.L_x_1601:
        /* <DEDUP_REMOVED lines=11> */
.L_x_1604:
[----:B------:R-:W-:Y:S05]  /*143c0*/  BSYNC B2 ;  /* 0x0000000000027941 */ /* 0x000fea0003800000 */
.L_x_1603:
[----:B0-----:R-:W2:Y:S01]  /*143d0*/  LDL.LU R3, [R1+0x4] ;  /* 0x0000040001037983 */ /* 0x001ea20000300800 */
[----:B------:R-:W-:-:S03]  /*143e0*/  R2UR UR10, R11 ;  /* 0x000000000b0a72ca */ /* 0x000fc600000e0000 */
[----:B------:R-:W3:Y:S04]  /*143f0*/  LDL R7, [R1+0x14] ;  /* 0x0000140001077983 */ /* 0x000ee80000100800 */
[----:B------:R-:W3:Y:S04]  /*14400*/  LDL.LU R6, [R1+0x8] ;  /* 0x0000080001067983 */ /* 0x000ee80000300800 */
[----:B------:R-:W2:Y:S01]  /*14410*/  LDL R11, [R1] ;  /* 0x00000000010b7983 */ /* 0x000ea20000100800 */
        /* <DEDUP_REMOVED lines=9> */
.L_x_1605:
        /* <DEDUP_REMOVED lines=15> */
.L_x_1606:
        /* <DEDUP_REMOVED lines=15> */
.L_x_1607:
        /* <DEDUP_REMOVED lines=15> */
.L_x_1608:
        /* <DEDUP_REMOVED lines=12> */
.L_x_1591:
[----:B------:R-:W-:Y:S05]  /*14840*/  BSYNC B1 ;  /* 0x0000000000017941 */ /* 0x000fea0003800000 */
.L_x_1590:
[----:B------:R-:W2:Y:S01]  /*14850*/  LDL R2, [R1+0x18] ;  /* 0x0000180001027983 */ /* 0x000ea20000100800 */
[----:B------:R-:W-:Y:S01]  /*14860*/  VIADD R3, R4, 0x1 ;  /* 0x0000000104037836 */ /* 0x000fe20000000000 */
[----:B------:R-:W-:Y:S01]  /*14870*/  BSSY B1, `(.L_x_1609) ;  /* 0x00000d8000017945 */ /* 0x000fe20003800000 */
[----:B------:R-:W-:-:S03]  /*14880*/  VIADD R6, R0, 0xffffffff ;  /* 0xffffffff00067836 */ /* 0x000fc60000000000 */
        /* <DEDUP_REMOVED lines=9> */
[----:B------:R-:W-:Y:S01]  /*14920*/  IMAD.MOV.U32 R7, RZ, RZ, R6 ;  /* 0x000000ffff077224 */ /* 0x000fe200078e0006 */
[----:B------:R-:W-:-:S04]  /*14930*/  ISETP.NE.U32.AND P0, PT, RZ, UR4, PT ;  /* 0x00000004ff007c0c */ /* 0x000fc8000bf05070 */
[----:B------:R-:W-:-:S13]  /*14940*/  ISETP.NE.AND.EX P0, PT, RZ, UR5, PT, P0 ;  /* 0x00000005ff007c0c */ /* 0x000fda000bf05300 */
[----:B------:R-:W-:Y:S05]  /*14950*/  @!P0 BRA `(.L_x_1611) ;  /* 0x0000000000508947 */ /* 0x000fea0003800000 */
[----:B------:R-:W2:Y:S01]  /*14960*/  LDL R14, [R1+0x1c] ;  /* 0x00001c00010e7983 */ /* 0x000ea20000100800 */
[----:B0-----:R-:W0:Y:S01]  /*14970*/  LDC R8, c[0x0][0x43c] ;  /* 0x00010f00ff087b82 */ /* 0x001e220000000800 */
        /* <DEDUP_REMOVED lines=18> */
.L_x_1611:
[----:B------:R-:W3:Y:S01]  /*14aa0*/  LDL R2, [R1] ;  /* 0x0000000001027983 */ /* 0x000ee20000100800 */
[----:B------:R-:W-:Y:S01]  /*14ab0*/  SHF.L.U32 R3, R11, 0x1f, RZ ;  /* 0x0000001f0b037819 */ /* 0x000fe200000006ff */
[----:B------:R-:W-:Y:S01]  /*14ac0*/  BSSY B2, `(.L_x_1612) ;  /* 0x0000004000027945 */ /* 0x000fe20003800000 */
[----:B---3--:R-:W-:-:S04]  /*14ad0*/  IMAD R2, R12, 0x8, R2 ;  /* 0x000000080c027824 */ /* 0x008fc800078e0202 */
[----:B------:R-:W3:Y:S02]  /*14ae0*/  SYNCS.PHASECHK.TRANS64.TRYWAIT P0, [R2+URZ+0x30840], R3 ;  /* 0x03084003020075a7 */ /* 0x000ee4000800017f */
[----:B---3--:R-:W-:Y:S05]  /*14af0*/  @!P0 BRA `(.L_x_1613) ;  /* 0x0000003400a88947 */ /* 0x008fea0003800000 */
.L_x_1697:
[----:B------:R-:W-:Y:S05]  /*14b00*/  BSYNC B2 ;  /* 0x0000000000027941 */ /* 0x000fea0003800000 */
.L_x_1612:
[----:B0-2---:R-:W0:Y:S01]  /*14b10*/  S2R R8, SR_TID.X ;  /* 0x0000000000087919 */ /* 0x005e220000002100 */
        /* <DEDUP_REMOVED lines=9> */
[----:B--2---:R-:W-:Y:S05]  /*14bb0*/  @!P0 BRA `(.L_x_1615) ;  /* 0x0000000000048947 */ /* 0x004fea0003800000 */
[----:B------:R-:W-:Y:S01]  /*14bc0*/  BPT.TRAP 0x1 ;  /* 0x000000040000795c */ /* 0x000fe20000300000 */
.L_x_1615:
[----:B------:R-:W-:Y:S05]  /*14bd0*/  BSYNC B2 ;  /* 0x0000000000027941 */ /* 0x000fea0003800000 */
.L_x_1614:
[----:B------:R-:W2:Y:S04]  /*14be0*/  LDL R8, [R1+0x4] ;  /* 0x0000040001087983 */ /* 0x000ea80000100800 */
[----:B-1----:R-:W4:Y:S04]  /*14bf0*/  LDL R11, [R1] ;  /* 0x00000000010b7983 */ /* 0x002f280000100800 */
        /* <DEDUP_REMOVED lines=8> */
[C---:B--2---:R-:W-:Y:S02]  /*14c80*/  IMAD R3, R8.reuse, 0x8, R10 ;  /* 0x0000000808037824 */ /* 0x044fe400078e020a */
[----:B----4-:R-:W-:Y:S02]  /*14c90*/  IMAD R8, R8, 0x8000, R11 ;  /* 0x0000800008087824 */ /* 0x010fe400078e020b */
[----:B------:R-:W-:-:S02]  /*14ca0*/  VIADD R3, R3, 0x30 ;  /* 0x0000003003037836 */ /* 0x000fc40000000000 */
[----:B---3--:R-:W-:Y:S02]  /*14cb0*/  IMAD R2, R7, 0x40, R2 ;  /* 0x0000004007027824 */ /* 0x008fe400078e0202 */
[----:B------:R-:W-:-:S07]  /*14cc0*/  VIADD R11, R8, 0x20400 ;  /* 0x00020400080b7836 */ /* 0x000fce0000000000 */
.L_x_1616:
        /* <DEDUP_REMOVED lines=16> */
.L_x_1617:
        /* <DEDUP_REMOVED lines=16> */
.L_x_1618:
        /* <DEDUP_REMOVED lines=16> */
.L_x_1619:
        /* <DEDUP_REMOVED lines=15> */
.L_x_1698:
[----:B------:R-:W-:Y:S05]  /*150c0*/  BSYNC B2 ;  /* 0x0000000000027941 */ /* 0x000fea0003800000 */
.L_x_1620:
        /* <DEDUP_REMOVED lines=11> */
.L_x_1623:
[----:B------:R-:W-:Y:S05]  /*15180*/  BSYNC B2 ;  /* 0x0000000000027941 */ /* 0x000fea0003800000 */
.L_x_1622:
[----:B------:R-:W2:Y:S04]  /*15190*/  LDL R8, [R1] ;  /* 0x0000000001087983 */ /* 0x000ea80000100800 */
[----:B0-----:R-:W3:Y:S04]  /*151a0*/  LDL R5, [R1+0x14] ;  /* 0x0000140001057983 */ /* 0x001ee80000100800 */
        /* <DEDUP_REMOVED lines=11> */
.L_x_1624:
        /* <DEDUP_REMOVED lines=15> */
.L_x_1625:
        /* <DEDUP_REMOVED lines=15> */
.L_x_1626:
        /* <DEDUP_REMOVED lines=15> */
.L_x_1627:
        /* <DEDUP_REMOVED lines=12> */
.L_x_1610:
[----:B------:R-:W-:Y:S05]  /*155f0*/  BSYNC B1 ;  /* 0x0000000000017941 */ /* 0x000fea0003800000 */
.L_x_1609:
[----:B------:R-:W3:Y:S01]  /*15600*/  LDL R2, [R1+0x24] ;  /* 0x0000240001027983 */ /* 0x000ee20000100800 */
[----:B------:R-:W-:Y:S01]  /*15610*/  VIADD R0, R0, 0xfffffffe ;  /* 0xfffffffe00007836 */ /* 0x000fe20000000000 */
[----:B---3--:R-:W-:-:S13]  /*15620*/  ISETP.GT.AND P0, PT, R6, R2, PT ;  /* 0x000000020600720c */ /* 0x008fda0003f04270 */
[----:B------:R-:W-:Y:S05]  /*15630*/  @P0 BRA `(.L_x_1628) ;  /* 0xffffffe400140947 */ /* 0x000fea000383ffff */
.L_x_1568:
[----:B------:R-:W-:Y:S05]  /*15640*/  BSYNC B0 ;  /* 0x0000000000007941 */ /* 0x000fea0003800000 */
.L_x_1567:
[----:B------:R-:W3:Y:S01]  /*15650*/  S2R R2, SR_TID.X ;  /* 0x0000000000027919 */ /* 0x000ee20000002100 */
[----:B------:R-:W-:Y:S01]  /*15660*/  BSSY B0, `(.L_x_1629) ;  /* 0x0000011000007945 */ /* 0x000fe20003800000 */
[----:B---3--:R-:W-:-:S04]  /*15670*/  LOP3.LUT R3, R2, 0x7f, RZ, 0xc0, !PT ;  /* 0x0000007f02037812 */ /* 0x008fc800078ec0ff */
[----:B------:R-:W-:-:S13]  /*15680*/  ISETP.NE.AND P0, PT, R3, RZ, PT ;  /* 0x000000ff0300720c */ /* 0x000fda0003f05270 */
[----:B------:R-:W-:Y:S05]  /*15690*/  @P0 BRA `(.L_x_1630) ;  /* 0x0000000000340947 */ /* 0x000fea0003800000 */
[----:B------:R-:W3:Y:S01]  /*156a0*/  S2R R2, SR_LANEID ;  /* 0x0000000000027919 */ /* 0x000ee20000000000 */
[----:B------:R-:W-:Y:S01]  /*156b0*/  VOTEU.ANY UR4, UPT, PT ;  /* 0x0000000000047886 */ /* 0x000fe200038e0100 */
[----:B------:R-:W4:Y:S01]  /*156c0*/  LDC.64 R4, c[0x0][0xc60] ;  /* 0x00031800ff047b82 */ /* 0x000f220000000a00 */
[----:B------:R-:W3:Y:S01]  /*156d0*/  FLO.U32 R0, UR4 ;  /* 0x0000000400007d00 */ /* 0x000ee200080e0000 */
[----:B------:R-:W-:Y:S01]  /*156e0*/  ULDC.64 UR6, c[0x0][0x208] ;  /* 0x0000820000067ab9 */ /* 0x000fe20000000a00 */
[----:B---3--:R-:W-:-:S06]  /*156f0*/  ISETP.EQ.U32.AND P0, PT, R0, R2, PT ;  /* 0x000000020000720c */ /* 0x008fcc0003f02070 */
[----:B------:R-:W4:Y:S07]  /*15700*/  POPC R2, UR4 ;  /* 0x0000000400027d09 */ /* 0x000f2e0008000000 */
[----:B----4-:R-:W3:Y:S04]  /*15710*/  @P0 ATOMG.E.ADD.STRONG.GPU PT, R2, desc[UR6][R4.64], R2 ;  /* 0x00000002040209a8 */ /* 0x010ee800081ee1c6 */
[----:B---3--:R3:W4:Y:S02]  /*15720*/  SHFL.IDX PT, R2, R2, R0, 0x1f ;  /* 0x00001f0002027589 */ /* 0x00872400000e0000 */
[----:B---3--:R-:W3:Y:S02]  /*15730*/  S2R R0, SR_LTMASK ;  /* 0x0000000000007919 */ /* 0x008ee40000003900 */
[----:B---3--:R-:W-:-:S06]  /*15740*/  LOP3.LUT R0, R0, UR4, RZ, 0xc0, !PT ;  /* 0x0000000400007c12 */ /* 0x008fcc000f8ec0ff */
[----:B------:R-:W4:Y:S02]  /*15750*/  POPC R0, R0 ;  /* 0x0000000000007309 */ /* 0x000f240000000000 */
[----:B----4-:R-:W-:-:S07]  /*15760*/  IADD3 R16, R2, UR38, R0 ;  /* 0x0000002602107c10 */ /* 0x010fce000fffe000 */
.L_x_1630:
[----:B------:R-:W-:Y:S05]  /*15770*/  BSYNC B0 ;  /* 0x0000000000007941 */ /* 0x000fea0003800000 */
.L_x_1629:
[----:B------:R-:W3:Y:S01]  /*15780*/  LDL R0, [R1+0x18] ;  /* 0x0000180001007983 */ /* 0x000ee20000100800 */
[----:B------:R-:W-:Y:S01]  /*15790*/  BSSY B0, `(.L_x_1631) ;  /* 0x000005c000007945 */ /* 0x000fe20003800000 */
[----:B---3--:R-:W-:-:S13]  /*157a0*/  LOP3.LUT P0, RZ, R0, 0x1, RZ, 0xc0, !PT ;  /* 0x0000000100ff7812 */ /* 0x008fda000780c0ff */
[----:B------:R-:W-:Y:S05]  /*157b0*/  @!P0 BRA `(.L_x_1632) ;  /* 0x0000000400648947 */ /* 0x000fea0003800000 */
[----:B------:R-:W3:Y:S04]  /*157c0*/  LDL R4, [R1] ;  /* 0x0000000001047983 */ /* 0x000ee80000100800 */
[----:B------:R-:W3:Y:S04]  /*157d0*/  LDL R0, [R1+0x4] ;  /* 0x0000040001007983 */ /* 0x000ee80000100800 */
[----:B------:R-:W4:Y:S01]  /*157e0*/  LDL R2, [R1+0x10] ;  /* 0x0000100001027983 */ /* 0x000f220000100800 */
[----:B------:R-:W-:Y:S01]  /*157f0*/  BSSY B1, `(.L_x_1633) ;  /* 0x0000006000017945 */ /* 0x000fe20003800000 */
[----:B------:R-:W-:Y:S01]  /*15800*/  ISETP.NE.AND P1, PT, R3, RZ, PT ;  /* 0x000000ff0300720c */ /* 0x000fe20003f25270 */
[----:B---3--:R-:W-:Y:S01]  /*15810*/  IMAD R0, R0, 0x8, R4 ;  /* 0x0000000800007824 */ /* 0x008fe200078e0204 */
[----:B----4-:R-:W-:-:S04]  /*15820*/  SHF.L.U32 R2, R2, 0x1f, RZ ;  /* 0x0000001f02027819 */ /* 0x010fc800000006ff */
[----:B------:R-:W3:Y:S02]  /*15830*/  SYNCS.PHASECHK.TRANS64.TRYWAIT P0, [R0+URZ+0x30860], R2 ;  /* 0x03086002000075a7 */ /* 0x000ee4000800017f */
[----:B---3--:R-:W-:Y:S05]  /*15840*/  @!P0 BRA `(.L_x_1634) ;  /* 0x00000028007c8947 */ /* 0x008fea0003800000 */
.L_x_1699:
[----:B------:R-:W-:Y:S05]  /*15850*/  BSYNC B1 ;  /* 0x0000000000017941 */ /* 0x000fea0003800000 */
.L_x_1633:
[----:B------:R-:W-:Y:S04]  /*15860*/  BSSY B1, `(.L_x_1635) ;  /* 0x0000009000017945 */ /* 0x000fe80003800000 */
        /* <DEDUP_REMOVED lines=8> */
.L_x_1636:
[----:B------:R-:W-:Y:S05]  /*158f0*/  BSYNC B1 ;  /* 0x0000000000017941 */ /* 0x000fea0003800000 */
.L_x_1635:
[----:B------:R-:W4:Y:S04]  /*15900*/  LDL.LU R5, [R1+0x14] ;  /* 0x0000140001057983 */ /* 0x000f280000300800 */
[----:B------:R-:W4:Y:S04]  /*15910*/  LDL.LU R3, [R1+0x8] ;  /* 0x0000080001037983 */ /* 0x000f280000300800 */
[----:B------:R-:W5:Y:S04]  /*15920*/  LDL R4, [R1] ;  /* 0x0000000001047983 */ /* 0x000f680000100800 */
[----:B---3--:R-:W5:Y:S01]  /*15930*/  LDL R2, [R1+0x4] ;  /* 0x0000040001027983 */ /* 0x008f620000100800 */
        /* <DEDUP_REMOVED lines=8> */
[----:B-----5:R-:W-:-:S04]  /*159c0*/  IMAD R2, R2, 0x8000, R4 ;  /* 0x0000800002027824 */ /* 0x020fc800078e0204 */
[----:B------:R-:W-:-:S07]  /*159d0*/  VIADD R4, R2, 0x400 ;  /* 0x0000040002047836 */ /* 0x000fce0000000000 */
.L_x_1637:
        /* <DEDUP_REMOVED lines=10> */
[----:B------:R-:W-:Y:S01]  /*15a80*/  PLOP3.LUT P0, PT, PT, PT, PT, 0x80, 0x0 ;  /* 0x000000000000781c */ /* 0x000fe20003f0f070 */
[----:B------:R-:W-:Y:S01]  /*15a90*/  VIADD R4, R2, 0x2400 ;  /* 0x0000240002047836 */ /* 0x000fe20000000000 */
[----:B------:R-:W-:Y:S01]  /*15aa0*/  UMOV UR6, 0x0 ;  /* 0x0000000000067882 */ /* 0x000fe20000000000 */
[----:B------:R-:W-:Y:S01]  /*15ab0*/  UMOV UR7, 0x14f00000 ;  /* 0x14f0000000077882 */ /* 0x000fe20000000000 */
[----:B------:R-:W-:-:S09]  /*15ac0*/  UMOV UR10, 0x40 ;  /* 0x00000040000a7882 */ /* 0x000fd20000000000 */
.L_x_1638:
        /* <DEDUP_REMOVED lines=15> */
.L_x_1639:
        /* <DEDUP_REMOVED lines=15> */
.L_x_1640:
        /* <DEDUP_REMOVED lines=10> */
.L_x_1632:
[----:B------:R-:W-:Y:S05]  /*15d50*/  BSYNC B0 ;  /* 0x0000000000007941 */ /* 0x000fea0003800000 */
.L_x_1631:
[----:B------:R-:W3:Y:S04]  /*15d60*/  LDL.LU R5, [R1+0x4] ;  /* 0x0000040001057983 */ /* 0x000ee80000300800 */
[----:B------:R-:W4:Y:S01]  /*15d70*/  LDL.LU R4, [R1+0x10] ;  /* 0x0000100001047983 */ /* 0x000f220000300800 */
[----:B---3--:R-:W-:-:S05]  /*15d80*/  VIADD R0, R5, 0x1 ;  /* 0x0000000105007836 */ /* 0x008fca0000000000 */
[----:B------:R-:W-:-:S04]  /*15d90*/  ISETP.NE.AND P0, PT, R0, 0x2, PT ;  /* 0x000000020000780c */ /* 0x000fc80003f05270 */
[----:B------:R-:W-:Y:S02]  /*15da0*/  SEL R2, RZ, 0x1, P0 ;  /* 0x00000001ff027807 */ /* 0x000fe40000000000 */
[----:B------:R-:W-:Y:S02]  /*15db0*/  SEL R0, R0, RZ, P0 ;  /* 0x000000ff00007207 */ /* 0x000fe40000000000 */
[----:B----4-:R-:W-:-:S03]  /*15dc0*/  LOP3.LUT R4, R4, R2, RZ, 0x3c, !PT ;  /* 0x0000000204047212 */ /* 0x010fc600078e3cff */
[----:B------:R3:W-:Y:S04]  /*15dd0*/  STL [R1+0x4], R0 ;  /* 0x0000040001007387 */ /* 0x0007e80000100800 */
[----:B------:R3:W-:Y:S02]  /*15de0*/  STL [R1+0x10], R4 ;  /* 0x0000100401007387 */ /* 0x0007e40000100800 */
.L_x_1547:
[----:B------:R-:W-:Y:S05]  /*15df0*/  BSYNC B7 ;  /* 0x0000000000077941 */ /* 0x000fea0003800000 */
.L_x_1545:
[----:B---3--:R-:W3:Y:S02]  /*15e00*/  LDL R0, [R1+0x18] ;  /* 0x0000180001007983 */ /* 0x008ee40000100800 */
[----:B---3--:R-:W-:-:S13]  /*15e10*/  LOP3.LUT P0, RZ, R0, 0x2, RZ, 0xc0, !PT ;  /* 0x0000000200ff7812 */ /* 0x008fda000780c0ff */
[----:B------:R-:W-:Y:S05]  /*15e20*/  @!P0 BRA `(.L_x_1641) ;  /* 0x0000000000288947 */ /* 0x000fea0003800000 */
[----:B------:R-:W-:Y:S05]  /*15e30*/  WARPSYNC.ALL ;  /* 0x0000000000007948 */ /* 0x000fea0003800000 */
[----:B------:R-:W3:Y:S08]  /*15e40*/  S2UR UR5, SR_CgaCtaId ;  /* 0x00000000000579c3 */ /* 0x000ef00000008800 */
[----:B------:R-:W-:Y:S06]  /*15e50*/  BAR.SYNC.DEFER_BLOCKING 0x5, 0x180 ;  /* 0x0146000000007b1d */ /* 0x000fec0000010000 */
[----:B------:R-:W-:-:S02]  /*15e60*/  UMOV UR4, 0x400 ;  /* 0x0000040000047882 */ /* 0x000fc40000000000 */
[----:B---3--:R-:W-:-:S06]  /*15e70*/  ULEA UR4, UR5, UR4, 0x18 ;  /* 0x0000000405047291 */ /* 0x008fcc000f8ec03f */
[----:B------:R-:W-:-:S05]  /*15e80*/  IMAD.U32 R0, RZ, RZ, UR4 ;  /* 0x00000004ff007e24 */ /* 0x000fca000f8e00ff */
[----:B------:R4:W3:Y:S04]  /*15e90*/  LDS.128 R16, [R0+0x308d0] ;  /* 0x0308d00000107984 */ /* 0x0008e80000000c00 */
[----:B------:R4:W-:Y:S01]  /*15ea0*/  STL [R1], R0 ;  /* 0x0000000001007387 */ /* 0x0009e20000100800 */
[----:B------:R-:W-:Y:S06]  /*15eb0*/  BAR.ARV 0x4, 0x180 ;  /* 0x0106000000007b1d */ /* 0x000fec0000002000 */
[----:B------:R-:W-:Y:S05]  /*15ec0*/  BRA `(.L_x_1642) ;  /* 0x0000000800e47947 */ /* 0x000fea0003800000 */
.L_x_1641:
[----:B------:R-:W3:Y:S01]  /*15ed0*/  S2R R0, SR_TID.X ;  /* 0x0000000000007919 */ /* 0x000ee20000002100 */
[----:B------:R-:W-:Y:S01]  /*15ee0*/  UMOV UR4, 0xffffffff ;  /* 0xffffffff00047882 */ /* 0x000fe20000000000 */
[----:B---3--:R-:W-:-:S04]  /*15ef0*/  LOP3.LUT R6, R0, 0x1f, RZ, 0xc0, !PT ;  /* 0x0000001f00067812 */ /* 0x008fc800078ec0ff */
[----:B------:R-:W-:Y:S01]  /*15f00*/  ISETP.NE.AND P0, PT, R6, 0x1f, PT ;  /* 0x0000001f0600780c */ /* 0x000fe20003f05270 */
[----:B------:R-:W-:-:S12]  /*15f10*/  BRA.DIV UR4, `(.L_x_1643) ;  /* 0x0000002204dc7947 */ /* 0x000fd8000b800000 */
[----:B------:R-:W-:Y:S01]  /*15f20*/  IMAD.IADD R5, R19, 0x1, R6 ;  /* 0x0000000113057824 */ /* 0x000fe200078e0206 */
[----:B------:R-:W-:Y:S01]  /*15f30*/  ULDC UR4, c[0x0][0xc3c] ;  /* 0x00030f0000047ab9 */ /* 0x000fe20000000800 */
[----:B------:R-:W-:-:S03]  /*15f40*/  ULDC.64 UR6, c[0x0][0x208] ;  /* 0x0000820000067ab9 */ /* 0x000fc60000000a00 */
[----:B------:R-:W-:-:S13]  /*15f50*/  ISETP.GE.OR P1, PT, R5, UR4, !P0 ;  /* 0x0000000405007c0c */ /* 0x000fda000c726670 */
[----:B------:R-:W3:Y:S02]  /*15f60*/  @!P1 LDC.64 R2, c[0x0][0xc80] ;  /* 0x00032000ff029b82 */ /* 0x000ee40000000a00 */
[----:B---3--:R-:W-:-:S06]  /*15f70*/  @!P1 IMAD.WIDE R2, R5, 0x4, R2 ;  /* 0x0000000405029825 */ /* 0x008fcc00078e0202 */
[----:B------:R3:W4:Y:S01]  /*15f80*/  @!P1 LDG.E R3, desc[UR6][R2.64] ;  /* 0x0000000602039981 */ /* 0x000722000c1e1900 */
[C---:B------:R-:W-:Y:S02]  /*15f90*/  ISETP.GE.U32.AND P2, PT, R6.reuse, 0x2, PT ;  /* 0x000000020600780c */ /* 0x040fe40003f46070 */
[C---:B------:R-:W-:Y:S01]  /*15fa0*/  ISETP.GE.U32.AND P3, PT, R6.reuse, 0x4, PT ;  /* 0x000000040600780c */ /* 0x040fe20003f66070 */
[----:B------:R-:W-:Y:S01]  /*15fb0*/  SHFL.IDX PT, R0, R16, RZ, 0x1f ;  /* 0x00001fff10007589 */ /* 0x000fe200000e0000 */
[C---:B------:R-:W-:Y:S02]  /*15fc0*/  ISETP.GE.U32.AND P4, PT, R6.reuse, 0x8, PT ;  /* 0x000000080600780c */ /* 0x040fe40003f86070 */
[C---:B------:R-:W-:Y:S01]  /*15fd0*/  ISETP.GE.U32.AND P5, PT, R6.reuse, 0x10, PT ;  /* 0x000000100600780c */ /* 0x040fe20003fa6070 */
[----:B---3--:R-:W-:Y:S02]  /*15fe0*/  IMAD.MOV.U32 R2, RZ, RZ, RZ ;  /* 0x000000ffff027224 */ /* 0x008fe400078e00ff */
[----:B----4-:R-:W-:Y:S01]  /*15ff0*/  @!P1 IMAD.MOV.U32 R2, RZ, RZ, R3 ;  /* 0x000000ffff029224 */ /* 0x010fe200078e0003 */
[----:B------:R-:W-:-:S04]  /*16000*/  ISETP.NE.AND P1, PT, R6, RZ, PT ;  /* 0x000000ff0600720c */ /* 0x000fc80003f25270 */
[----:B------:R-:W3:Y:S02]  /*16010*/  SHFL.UP PT, R3, R2, 0x1, RZ ;  /* 0x0420000002037989 */ /* 0x000ee400000e00ff */
[----:B---3--:R-:W-:-:S05]  /*16020*/  SEL R5, R3, RZ, P1 ;  /* 0x000000ff03057207 */ /* 0x008fca0000800000 */
[----:B------:R-:W-:Y:S02]  /*16030*/  IMAD.IADD R3, R2, 0x1, R5 ;  /* 0x0000000102037824 */ /* 0x000fe400078e0205 */
[----:B------:R-:W-:Y:S04]  /*16040*/  SHFL.IDX PT, R5, R16, 0x1, 0x1f ;  /* 0x00201f0010057f89 */ /* 0x000fe800000e0000 */
[----:B------:R-:W3:Y:S02]  /*16050*/  SHFL.UP PT, R4, R3, 0x2, RZ ;  /* 0x0440000003047989 */ /* 0x000ee400000e00ff */
[----:B---3--:R-:W-:-:S05]  /*16060*/  SEL R4, R4, RZ, P2 ;  /* 0x000000ff04047207 */ /* 0x008fca0001000000 */
[----:B------:R-:W-:-:S05]  /*16070*/  IMAD.IADD R3, R3, 0x1, R4 ;  /* 0x0000000103037824 */ /* 0x000fca00078e0204 */
        /* <DEDUP_REMOVED lines=9> */
[----:B------:R3:W4:Y:S02]  /*16110*/  SHFL.IDX PT, R16, R3, 0x1f, 0x1f ;  /* 0x03e01f0003107f89 */ /* 0x00072400000e0000 */
.L_x_1709:
[----:B------:R-:W-:Y:S02]  /*16120*/  ULDC UR4, c[0x0][0xc38] ;  /* 0x00030e0000047ab9 */ /* 0x000fe40000000800 */
[----:B------:R-:W-:-:S04]  /*16130*/  IMAD.U32 R4, RZ, RZ, UR4 ;  /* 0x00000004ff047e24 */ /* 0x000fc8000f8e00ff */
[----:B----4-:R-:W-:-:S04]  /*16140*/  IMAD R16, R16, R4, RZ ;  /* 0x0000000410107224 */ /* 0x010fc800078e02ff */
[----:B------:R-:W-:-:S05]  /*16150*/  IMAD.IADD R5, R5, 0x1, R16 ;  /* 0x0000000105057824 */ /* 0x000fca00078e0210 */
[----:B------:R-:W-:-:S13]  /*16160*/  ISETP.GT.AND P6, PT, R5, R0, PT ;  /* 0x000000000500720c */ /* 0x000fda0003fc4270 */
[----:B------:R-:W-:Y:S05]  /*16170*/  @P6 BRA `(.L_x_1644) ;  /* 0x0000000000a06947 */ /* 0x000fea0003800000 */
.L_x_1649:
[----:B---3--:R-:W3:Y:S01]  /*16180*/  LDC R3, c[0x0][0xc3c] ;  /* 0x00030f00ff037b82 */ /* 0x008ee20000000800 */
[----:B------:R-:W-:-:S05]  /*16190*/  VIADD R19, R19, 0x1f ;  /* 0x0000001f13137836 */ /* 0x000fca0000000000 */
[----:B---3--:R-:W-:-:S13]  /*161a0*/  ISETP.GE.AND P6, PT, R19, R3, PT ;  /* 0x000000031300720c */ /* 0x008fda0003fc6270 */
[----:B------:R-:W-:Y:S05]  /*161b0*/  @P6 BRA `(.L_x_1645) ;  /* 0x0000000400dc6947 */ /* 0x000fea0003800000 */
[----:B------:R-:W3:Y:S01]  /*161c0*/  S2R R2, SR_TID.X ;  /* 0x0000000000027919 */ /* 0x000ee20000002100 */
[----:B------:R-:W-:Y:S01]  /*161d0*/  BSSY B0, `(.L_x_1646) ;  /* 0x000000a000007945 */ /* 0x000fe20003800000 */
[----:B---3--:R-:W-:-:S05]  /*161e0*/  LOP3.LUT R2, R2, 0x1f, RZ, 0xc0, !PT ;  /* 0x0000001f02027812 */ /* 0x008fca00078ec0ff */
[----:B------:R-:W-:Y:S02]  /*161f0*/  IMAD.IADD R4, R19, 0x1, R2 ;  /* 0x0000000113047824 */ /* 0x000fe400078e0202 */
[----:B------:R-:W-:-:S03]  /*16200*/  IMAD.MOV.U32 R2, RZ, RZ, RZ ;  /* 0x000000ffff027224 */ /* 0x000fc600078e00ff */
[----:B------:R-:W-:-:S13]  /*16210*/  ISETP.GE.OR P6, PT, R4, R3, !P0 ;  /* 0x000000030400720c */ /* 0x000fda00047c6670 */
[----:B------:R-:W-:Y:S05]  /*16220*/  @P6 BRA `(.L_x_1647) ;  /* 0x0000000000106947 */ /* 0x000fea0003800000 */
[----:B------:R-:W3:Y:S01]  /*16230*/  LDC.64 R2, c[0x0][0xc80] ;  /* 0x00032000ff027b82 */ /* 0x000ee20000000a00 */
[----:B------:R-:W-:Y:S01]  /*16240*/  ULDC.64 UR4, c[0x0][0x208] ;  /* 0x0000820000047ab9 */ /* 0x000fe20000000a00 */
[----:B---3--:R-:W-:-:S06]  /*16250*/  IMAD.WIDE R2, R4, 0x4, R2 ;  /* 0x0000000404027825 */ /* 0x008fcc00078e0202 */
[----:B------:R3:W5:Y:S02]  /*16260*/  LDG.E R2, desc[UR4][R2.64] ;  /* 0x0000000402027981 */ /* 0x000764000c1e1900 */
.L_x_1647:
[----:B------:R-:W-:Y:S05]  /*16270*/  BSYNC B0 ;  /* 0x0000000000007941 */ /* 0x000fea0003800000 */
.L_x_1646:
[----:B------:R-:W-:-:S03]  /*16280*/  UMOV UR4, 0xffffffff ;  /* 0xffffffff00047882 */ /* 0x000fc60000000000 */
[----:B------:R-:W-:Y:S05]  /*16290*/  BRA.DIV UR4, `(.L_x_1648) ;  /* 0x00000026043c7947 */ /* 0x000fea000b800000 */
[----:B-----5:R-:W3:Y:S02]  /*162a0*/  SHFL.UP PT, R14, R2, 0x1, RZ ;  /* 0x04200000020e7989 */ /* 0x020ee400000e00ff */
        /* <DEDUP_REMOVED lines=15> */
.L_x_1717:
[----:B------:R-:W-:Y:S02]  /*163a0*/  ULDC UR4, c[0x0][0xc38] ;  /* 0x00030e0000047ab9 */ /* 0x000fe40000000800 */
[----:B------:R-:W-:-:S04]  /*163b0*/  IMAD.U32 R4, RZ, RZ, UR4 ;  /* 0x00000004ff047e24 */ /* 0x000fc8000f8e00ff */
[----:B----4-:R-:W-:-:S04]  /*163c0*/  IMAD R16, R16, R4, RZ ;  /* 0x0000000410107224 */ /* 0x010fc800078e02ff */
[----:B------:R-:W-:-:S05]  /*163d0*/  IMAD.IADD R5, R16, 0x1, R5 ;  /* 0x0000000110057824 */ /* 0x000fca00078e0205 */
[----:B------:R-:W-:-:S13]  /*163e0*/  ISETP.GT.AND P6, PT, R5, R0, PT ;  /* 0x000000000500720c */ /* 0x000fda0003fc4270 */
[----:B------:R-:W-:Y:S05]  /*163f0*/  @!P6 BRA `(.L_x_1649) ;  /* 0xfffffffc0060e947 */ /* 0x000fea000383ffff */
.L_x_1644:
[----:B------:R-:W-:Y:S01]  /*16400*/  IMAD.IADD R16, R5, 0x1, -R16 ;  /* 0x0000000105107824 */ /* 0x000fe200078e0a10 */
[----:B------:R-:W-:-:S03]  /*16410*/  UMOV UR4, 0xffffffff ;  /* 0xffffffff00047882 */ /* 0x000fc60000000000 */
[----:B------:R-:W-:-:S05]  /*16420*/  IMAD R5, R3, R4, R16 ;  /* 0x0000000403057224 */ /* 0x000fca00078e0210 */
[----:B------:R-:W-:Y:S01]  /*16430*/  ISETP.GT.AND P6, PT, R5, R0, PT ;  /* 0x000000000500720c */ /* 0x000fe20003fc4270 */
[----:B------:R-:W-:-:S12]  /*16440*/  BRA.DIV UR4, `(.L_x_1650) ;  /* 0x0000002604a47947 */ /* 0x000fd8000b800000 */
[----:B------:R-:W-:-:S04]  /*16450*/  VOTE.ANY R5, PT, !P6 ;  /* 0x0000000000057806 */ /* 0x000fc800070e0100 */
[----:B------:R-:W4:Y:S02]  /*16460*/  POPC R6, R5 ;  /* 0x0000000500067309 */ /* 0x000f240000000000 */
[----:B----4-:R4:W0:Y:S02]  /*16470*/  SHFL.IDX PT, R17, R2, R6, 0x1f ;  /* 0x00001f0602117589 */ /* 0x01082400000e0000 */
.L_x_1721:
[----:B------:R-:W-:Y:S01]  /*16480*/  ISETP.NE.AND P0, PT, R5, RZ, PT ;  /* 0x000000ff0500720c */ /* 0x000fe20003f05270 */
[----:B------:R-:W-:-:S12]  /*16490*/  IMAD.MOV.U32 R5, RZ, RZ, RZ ;  /* 0x000000ffff057224 */ /* 0x000fd800078e00ff */
[----:B------:R-:W-:Y:S05]  /*164a0*/  @!P0 BRA `(.L_x_1651) ;  /* 0x0000000000148947 */ /* 0x000fea0003800000 */
[----:B------:R-:W-:Y:S01]  /*164b0*/  UMOV UR4, 0xffffffff ;  /* 0xffffffff00047882 */ /* 0x000fe20000000000 */
[----:B-1----:R-:W-:Y:S02]  /*164c0*/  VIADD R12, R6, 0xffffffff ;  /* 0xffffffff060c7836 */ /* 0x002fe40000000000 */
[----:B------:R-:W-:Y:S05]  /*164d0*/  BRA.DIV UR4, `(.L_x_1652) ;  /* 0x0000002604c87947 */ /* 0x000fea000b800000 */
[----:B---3--:R1:W3:Y:S02]  /*164e0*/  SHFL.IDX PT, R3, R3, R12, 0x1f ;  /* 0x00001f0c03037589 */ /* 0x0082e400000e0000 */
.L_x_1724:
[----:B---3--:R-:W-:-:S07]  /*164f0*/  IMAD.MOV.U32 R5, RZ, RZ, R3 ;  /* 0x000000ffff057224 */ /* 0x008fce00078e0003 */
.L_x_1651:
[----:B---34-:R-:W3:Y:S01]  /*16500*/  LDC.64 R2, c[0x0][0xc90] ;  /* 0x00032400ff027b82 */ /* 0x018ee20000000a00 */
[----:B------:R-:W-:Y:S01]  /*16510*/  IMAD.IADD R19, R6, 0x1, R19 ;  /* 0x0000000106137824 */ /* 0x000fe200078e0213 */
[----:B------:R-:W-:-:S03]  /*16520*/  ULDC.64 UR4, c[0x0][0x208] ;  /* 0x0000820000047ab9 */ /* 0x000fc60000000a00 */
[----:B---3--:R-:W-:-:S05]  /*16530*/  IMAD.WIDE R2, R19, 0x4, R2 ;  /* 0x0000000413027825 */ /* 0x008fca00078e0202 */
[----:B0-2---:R-:W2:Y:S01]  /*16540*/  LDG.E R7, desc[UR4][R2.64] ;  /* 0x0000000402077981 */ /* 0x005ea2000c1e1900 */
[----:B------:R-:W-:-:S04]  /*16550*/  IMAD R16, R5, R4, R16 ;  /* 0x0000000405107224 */ /* 0x000fc800078e0210 */
[----:B------:R-:W-:Y:S02]  /*16560*/  IMAD.IADD R0, R0, 0x1, -R16 ;  /* 0x0000000100007824 */ /* 0x000fe400078e0a10 */
[----:B--2---:R-:W-:-:S05]  /*16570*/  IMAD R6, R17, R7, RZ ;  /* 0x0000000711067224 */ /* 0x004fca00078e02ff */
[----:B------:R-:W-:-:S04]  /*16580*/  IABS R8, R6 ;  /* 0x0000000600087213 */ /* 0x000fc80000000000 */
[----:B------:R-:W0:Y:S08]  /*16590*/  I2F.RP R2, R8 ;  /* 0x0000000800027306 */ /* 0x000e300000209400 */
[----:B0-----:R-:W0:Y:S02]  /*165a0*/  MUFU.RCP R2, R2 ;  /* 0x0000000200027308 */ /* 0x001e240000001000 */
[----:B0-----:R-:W-:-:S06]  /*165b0*/  VIADD R2, R2, 0xffffffe ;  /* 0x0ffffffe02027836 */ /* 0x001fcc0000000000 */
[----:B------:R-:W0:Y:S02]  /*165c0*/  F2I.FTZ.U32.TRUNC.NTZ R3, R2 ;  /* 0x0000000200037305 */ /* 0x000e24000021f000 */
[----:B0-----:R-:W-:-:S04]  /*165d0*/  IMAD.MOV R2, RZ, RZ, -R3 ;  /* 0x000000ffff027224 */ /* 0x001fc800078e0a03 */
[----:B------:R-:W-:Y:S02]  /*165e0*/  IMAD R5, R2, R8, RZ ;  /* 0x0000000802057224 */ /* 0x000fe400078e02ff */
[----:B------:R-:W-:-:S04]  /*165f0*/  IMAD.MOV.U32 R2, RZ, RZ, RZ ;  /* 0x000000ffff027224 */ /* 0x000fc800078e00ff */
[----:B------:R-:W-:Y:S01]  /*16600*/  IMAD.HI.U32 R2, R3, R5, R2 ;  /* 0x0000000503027227 */ /* 0x000fe200078e0002 */
[----:B------:R-:W-:Y:S02]  /*16610*/  IABS R3, R0 ;  /* 0x0000000000037213 */ /* 0x000fe40000000000 */
[----:B------:R-:W-:-:S03]  /*16620*/  IABS R5, R6 ;  /* 0x0000000600057213 */ /* 0x000fc60000000000 */
[----:B------:R-:W-:-:S04]  /*16630*/  IMAD.HI.U32 R2, R2, R3, RZ ;  /* 0x0000000302027227 */ /* 0x000fc800078e00ff */
[----:B------:R-:W-:-:S04]  /*16640*/  IMAD.MOV R5, RZ, RZ, -R5 ;  /* 0x000000ffff057224 */ /* 0x000fc800078e0a05 */
        /* <DEDUP_REMOVED lines=11> */
[----:B------:R-:W-:Y:S02]  /*16700*/  IMAD R5, R7, R2, RZ ;  /* 0x0000000207057224 */ /* 0x000fe400078e02ff */
[----:B------:R-:W-:Y:S02]  /*16710*/  IMAD.MOV R2, RZ, RZ, -R2 ;  /* 0x000000ffff027224 */ /* 0x000fe400078e0a02 */
[----:B------:R-:W-:Y:S02]  /*16720*/  IMAD.MOV R3, RZ, RZ, -R5 ;  /* 0x000000ffff037224 */ /* 0x000fe400078e0a05 */
[----:B------:R-:W-:-:S03]  /*16730*/  IMAD R0, R6, R2, R0 ;  /* 0x0000000206007224 */ /* 0x000fc600078e0200 */
[----:B------:R-:W-:-:S04]  /*16740*/  VIADDMNMX R4, R3, R4, R7, PT ;  /* 0x0000000403047246 */ /* 0x000fc80003800107 */
        /* <DEDUP_REMOVED lines=19> */
[C---:B------:R-:W-:Y:S01]  /*16880*/  LOP3.LUT R3, R0.reuse, R4, RZ, 0x3c, !PT ;  /* 0x0000000400037212 */ /* 0x040fe200078e3cff */
[----:B------:R-:W-:-:S03]  /*16890*/  IMAD.IADD R0, R0, 0x1, R5 ;  /* 0x0000000100007824 */ /* 0x000fc600078e0205 */
[----:B------:R-:W-:-:S07]  /*168a0*/  ISETP.GE.AND P2, PT, R3, RZ, PT ;  /* 0x000000ff0300720c */ /* 0x000fce0003f46270 */
[----:B------:R-:W-:-:S06]  /*168b0*/  @P0 VIADD R2, R2, 0x1 ;  /* 0x0000000102020836 */ /* 0x000fcc0000000000 */
[----:B------:R-:W-:Y:S01]  /*168c0*/  @!P2 IMAD.MOV R2, RZ, RZ, -R2 ;  /* 0x000000ffff02a224 */ /* 0x000fe200078e0a02 */
[----:B------:R-:W-:Y:S01]  /*168d0*/  @!P1 LOP3.LUT R2, RZ, R4, RZ, 0x33, !PT ;  /* 0x00000004ff029212 */ /* 0x000fe200078e33ff */
[----:B------:R-:W-:-:S04]  /*168e0*/  IMAD.MOV R4, RZ, RZ, -R4 ;  /* 0x000000ffff047224 */ /* 0x000fc800078e0a04 */
[----:B------:R-:W-:Y:S01]  /*168f0*/  IMAD R18, R2, R4, R0 ;  /* 0x0000000402127224 */ /* 0x000fe200078e0200 */
[----:B------:R-:W-:-:S05]  /*16900*/  LOP3.LUT R2, RZ, R2, RZ, 0x33, !PT ;  /* 0x00000002ff027212 */ /* 0x000fca00078e33ff */
[----:B------:R-:W-:Y:S01]  /*16910*/  IMAD.IADD R17, R17, 0x1, R2 ;  /* 0x0000000111117824 */ /* 0x000fe200078e0202 */
[----:B------:R-:W-:Y:S06]  /*16920*/  BRA `(.L_x_1653) ;  /* 0x00000000001c7947 */ /* 0x000fec0003800000 */
.L_x_1645:
[----:B------:R-:W-:Y:S01]  /*16930*/  UMOV UR4, URZ ;  /* 0x0000003f00047c82 */ /* 0x000fe20008000000 */
[----:B------:R-:W-:Y:S01]  /*16940*/  UMOV UR5, URZ ;  /* 0x0000003f00057c82 */ /* 0x000fe20008000000 */
[----:B------:R-:W-:Y:S01]  /*16950*/  ULDC UR6, c[0x0][0xc3c] ;  /* 0x00030f0000067ab9 */ /* 0x000fe20000000800 */
[----:B------:R-:W-:Y:S02]  /*16960*/  IMAD.MOV.U32 R16, RZ, RZ, R0 ;  /* 0x000000ffff107224 */ /* 0x000fe400078e0000 */
[----:B------:R-:W-:Y:S02]  /*16970*/  IMAD.U32 R17, RZ, RZ, UR4 ;  /* 0x00000004ff117e24 */ /* 0x000fe4000f8e00ff */
[----:B------:R-:W-:Y:S02]  /*16980*/  IMAD.U32 R18, RZ, RZ, UR5 ;  /* 0x00000005ff127e24 */ /* 0x000fe4000f8e00ff */
[----:B------:R-:W-:-:S07]  /*16990*/  IMAD.U32 R19, RZ, RZ, UR6 ;  /* 0x00000006ff137e24 */ /* 0x000fce000f8e00ff */
.L_x_1653:
[----:B------:R3:W4:Y:S01]  /*169a0*/  LDL R3, [R1] ;  /* 0x0000000001037983 */ /* 0x0007220000100800 */
        /* <DEDUP_REMOVED lines=9> */
[----:B------:R3:W-:Y:S01]  /*16a40*/  @!P0 STL [R1], R3 ;  /* 0x0000000301008387 */ /* 0x0007e20000100800 */
[----:B------:R-:W-:Y:S06]  /*16a50*/  BAR.ARV 0x5, 0x180 ;  /* 0x0146000000007b1d */ /* 0x000fec0000002000 */
.L_x_1642:
[----:B------:R-:W-:Y:S02]  /*16a60*/  ULDC UR4, c[0x0][0xc3c] ;  /* 0x00030f0000047ab9 */ /* 0x000fe40000000800 */
[----:B---3--:R-:W-:-:S13]  /*16a70*/  ISETP.GE.AND P0, PT, R19, UR4, PT ;  /* 0x0000000413007c0c */ /* 0x008fda000bf06270 */
[----:B------:R-:W-:Y:S05]  /*16a80*/  @!P0 BRA `(.L_x_1654) ;  /* 0xffffff9c00148947 */ /* 0x000fea000383ffff */
[----:B------:R-:W-:Y:S05]  /*16a90*/  BSYNC B8 ;  /* 0x0000000000087941 */ /* 0x000fea0003800000 */
.L_x_1533:
[----:B----4-:R-:W3:Y:S01]  /*16aa0*/  LDL.LU R0, [R1+0x38] ;  /* 0x0000380001007983 */ /* 0x010ee20000300800 */
[----:B------:R-:W-:Y:S01]  /*16ab0*/  BSSY B0, `(.L_x_1655) ;  /* 0x000000b000007945 */ /* 0x000fe20003800000 */
[----:B------:R-:W4:Y:S01]  /*16ac0*/  S2R R5, SR_CgaCtaId ;  /* 0x0000000000057919 */ /* 0x000f220000008800 */
[----:B---3--:R-:W-:-:S05]  /*16ad0*/  VIADD R0, R0, 0x1 ;  /* 0x0000000100007836 */ /* 0x008fca0000000000 */
[----:B0-----:R-:W-:-:S04]  /*16ae0*/  LEA.HI R2, R0, R0, RZ, 0x1 ;  /* 0x0000000000027211 */ /* 0x001fc800078f08ff */
[----:B------:R-:W-:-:S05]  /*16af0*/  LOP3.LUT R3, R2, 0xfffffffe, RZ, 0xc0, !PT ;  /* 0xfffffffe02037812 */ /* 0x000fca00078ec0ff */
[----:B------:R-:W-:Y:S01]  /*16b00*/  IMAD.IADD R3, R0, 0x1, -R3 ;  /* 0x0000000100037824 */ /* 0x000fe200078e0a03 */
[----:B------:R-:W-:-:S04]  /*16b10*/  MOV R0, 0x400 ;  /* 0x0000040000007802 */ /* 0x000fc80000000f00 */
[----:B----4-:R-:W-:Y:S02]  /*16b20*/  LEA R0, R5, R0, 0x18 ;  /* 0x0000000005007211 */ /* 0x010fe400078ec0ff */
[----:B------:R-:W-:-:S04]  /*16b30*/  SHF.L.U32 R3, R3, 0x1f, RZ ;  /* 0x0000001f03037819 */ /* 0x000fc800000006ff */
[----:B------:R-:W0:Y:S02]  /*16b40*/  SYNCS.PHASECHK.TRANS64.TRYWAIT P0, [R0+URZ+0x30820], R3 ;  /* 0x03082003000075a7 */ /* 0x000e24000800017f */
[----:B0-----:R-:W-:Y:S05]  /*16b50*/  @!P0 BRA `(.L_x_1656) ;  /* 0x0000002000508947 */ /* 0x001fea0003800000 */
.L_x_1725:
[----:B------:R-:W-:Y:S05]  /*16b60*/  BSYNC B0 ;  /* 0x0000000000007941 */ /* 0x000fea0003800000 */
.L_x_1655:
[----:B------:R-:W-:-:S03]  /*16b70*/  UMOV UR4, 0xffffffff ;  /* 0xffffffff00047882 */ /* 0x000fc60000000000 */
[----:B------:R-:W-:Y:S05]  /*16b80*/  BRA.DIV UR4, `(.L_x_1657) ;  /* 0x0000002204587947 */ /* 0x000fea000b800000 */
[----:B------:R-:W3:Y:S02]  /*16b90*/  S2R R2, SR_TID.X ;  /* 0x0000000000027919 */ /* 0x000ee40000002100 */
[----:B---3--:R-:W-:-:S04]  /*16ba0*/  SHF.R.U32.HI R2, RZ, 0x5, R2 ;  /* 0x00000005ff027819 */ /* 0x008fc80000011602 */
[----:B------:R-:W-:-:S05]  /*16bb0*/  LOP3.LUT R2, R2, 0x3, RZ, 0xc0, !PT ;  /* 0x0000000302027812 */ /* 0x000fca00078ec0ff */
[----:B------:R3:W4:Y:S02]  /*16bc0*/  SHFL.IDX PT, R14, R2, RZ, 0x1f ;  /* 0x00001fff020e7589 */ /* 0x00072400000e0000 */
.L_x_1728:
[----:B----4-:R-:W-:Y:S01]  /*16bd0*/  ISETP.NE.AND P0, PT, R14, RZ, PT ;  /* 0x000000ff0e00720c */ /* 0x010fe20003f05270 */
[----:B------:R-:W-:-:S12]  /*16be0*/  BSSY B0, `(.L_x_1658) ;  /* 0x0000029000007945 */ /* 0x000fd80003800000 */
[----:B------:R-:W-:Y:S05]  /*16bf0*/  @P0 BRA `(.L_x_1659) ;  /* 0x00000000009c0947 */ /* 0x000fea0003800000 */
[----:B------:R-:W-:-:S03]  /*16c00*/  UMOV UR4, 0xffffffff ;  /* 0xffffffff00047882 */ /* 0x000fc60000000000 */
[----:B------:R-:W-:Y:S05]  /*16c10*/  BRA.DIV UR4, `(.L_x_1660) ;  /* 0x0000002204687947 */ /* 0x000fea000b800000 */
[----:B------:R-:W-:-:S13]  /*16c20*/  ELECT P6, URZ, PT ;  /* 0x00000000003f782f */ /* 0x000fda00038c0000 */
.L_x_1731:
        /* <DEDUP_REMOVED lines=8> */
.L_x_1661:
[----:B0-----:R-:W3:Y:S04]  /*16cb0*/  LDL R3, [R1+0x4] ;  /* 0x0000040001037983 */ /* 0x001ee80000100800 */
[----:B--2---:R-:W2:Y:S01]  /*16cc0*/  LDL.LU R7, [R1+0x10] ;  /* 0x0000100001077983 */ /* 0x004ea20000300800 */
[----:B------:R-:W-:-:S04]  /*16cd0*/  VIADD R2, R0, 0x30840 ;  /* 0x0003084000027836 */ /* 0x000fc80000000000 */
[C---:B---3--:R-:W-:Y:S02]  /*16ce0*/  IMAD R6, R3.reuse, 0x8, R2 ;  /* 0x0000000803067824 */ /* 0x048fe400078e0202 */
[----:B------:R-:W-:Y:S01]  /*16cf0*/  VIADD R3, R3, 0x1 ;  /* 0x0000000103037836 */ /* 0x000fe20000000000 */
[----:B--2---:R-:W-:-:S04]  /*16d00*/  SHF.L.U32 R5, R7, 0x1f, RZ ;  /* 0x0000001f07057819 */ /* 0x004fc800000006ff */
[C---:B------:R-:W-:Y:S01]  /*16d10*/  ISETP.NE.AND P1, PT, R3.reuse, 0x2, PT ;  /* 0x000000020300780c */ /* 0x040fe20003f25270 */
[----:B------:R-:W0:Y:S03]  /*16d20*/  SYNCS.PHASECHK.TRANS64.TRYWAIT P0, [R6+URZ], R5 ;  /* 0x00000005060075a7 */ /* 0x000e26000800017f */
[----:B------:R-:W-:Y:S02]  /*16d30*/  SEL R4, RZ, 0x1, P1 ;  /* 0x00000001ff047807 */ /* 0x000fe40000800000 */
[----:B------:R-:W-:Y:S02]  /*16d40*/  SEL R3, R3, RZ, P1 ;  /* 0x000000ff03037207 */ /* 0x000fe40000800000 */
[----:B------:R-:W-:-:S03]  /*16d50*/  LOP3.LUT R4, R7, R4, RZ, 0x3c, !PT ;  /* 0x0000000407047212 */ /* 0x000fc600078e3cff */
[----:B------:R-:W-:Y:S01]  /*16d60*/  IMAD R7, R3, 0x8, R2 ;  /* 0x0000000803077824 */ /* 0x000fe200078e0202 */
[----:B------:R-:W-:Y:S01]  /*16d70*/  SHF.L.U32 R2, R4, 0x1f, RZ ;  /* 0x0000001f04027819 */ /* 0x000fe200000006ff */
[----:B0-----:R-:W-:Y:S06]  /*16d80*/  @!P0 BRA `(.L_x_1662) ;  /* 0x00000020002c8947 */ /* 0x001fec0003800000 */
.L_x_1732:
[----:B------:R-:W2:Y:S02]  /*16d90*/  SYNCS.PHASECHK.TRANS64.TRYWAIT P0, [R7+URZ], R2 ;  /* 0x00000002070075a7 */ /* 0x000ea4000800017f */
[----:B--2---:R-:W-:Y:S05]  /*16da0*/  @!P0 BRA `(.L_x_1663) ;  /* 0x0000002000388947 */ /* 0x004fea0003800000 */
.L_x_1733:
[----:B------:R-:W-:Y:S05]  /*16db0*/  @!P2 BRA `(.L_x_1664) ;  /* 0x000000000004a947 */ /* 0x000fea0003800000 */
[----:B------:R-:W-:Y:S01]  /*16dc0*/  BPT.TRAP 0x1 ;  /* 0x000000040000795c */ /* 0x000fe20000300000 */
.L_x_1664:
[----:B------:R-:W3:Y:S01]  /*16dd0*/  LDL.LU R4, [R1+0x4] ;  /* 0x0000040001047983 */ /* 0x000ee20000300800 */
[----:B------:R-:W-:-:S04]  /*16de0*/  VIADD R0, R0, 0x30860 ;  /* 0x0003086000007836 */ /* 0x000fc80000000000 */
[----:B---3--:R-:W-:-:S04]  /*16df0*/  IMAD R4, R4, 0x8, R0 ;  /* 0x0000000804047824 */ /* 0x008fc800078e0200 */
[----:B------:R-:W3:Y:S02]  /*16e00*/  SYNCS.PHASECHK.TRANS64.TRYWAIT P0, [R4+URZ], R5 ;  /* 0x00000005040075a7 */ /* 0x000ee4000800017f */
[----:B---3--:R-:W-:Y:S05]  /*16e10*/  @!P0 BRA `(.L_x_1665) ;  /* 0x0000002000308947 */ /* 0x008fea0003800000 */
.L_x_1734:
[----:B------:R-:W-:-:S07]  /*16e20*/  IMAD R3, R3, 0x8, R0 ;  /* 0x0000000803037824 */ /* 0x000fce00078e0200 */
.L_x_1666:
[----:B----4-:R4:W0:Y:S02]  /*16e30*/  SYNCS.PHASECHK.TRANS64.TRYWAIT P0, [R3+URZ], R2 ;  /* 0x00000002030075a7 */ /* 0x010824000800017f */
[----:B0-----:R-:W-:Y:S05]  /*16e40*/  @!P0 NANOSLEEP.SYNCS 0x989680 ;  /* 0x009896800000895d */ /* 0x001fea0003900000 */
[----:B------:R-:W0:Y:S02]  /*16e50*/  @!P0 SYNCS.PHASECHK.TRANS64 P0, [R3+URZ], R2 ;  /* 0x00000002030085a7 */ /* 0x000e24000800007f */
[----:B0-----:R-:W-:Y:S05]  /*16e60*/  @!P0 BRA `(.L_x_1666) ;  /* 0xfffffffc00f08947 */ /* 0x001fea000383ffff */
.L_x_1659:
[----:B------:R-:W-:Y:S05]  /*16e70*/  BSYNC B0 ;  /* 0x0000000000007941 */ /* 0x000fea0003800000 */
.L_x_1658:
[----:B------:R-:W-:Y:S05]  /*16e80*/  EXIT ;  /* 0x000000000000794d */ /* 0x000fea0003800000 */
.L_x_1435:
[----:B0-----:R-:W-:-:S04]  /*16e90*/  IMAD.U32 R3, RZ, RZ, UR37 ;  /* 0x00000025ff037e24 */ /* 0x001fc8000f8e00ff */
[----:B------:R0:W1:Y:S03]  /*16ea0*/  SYNCS.PHASECHK.TRANS64.TRYWAIT P1, [R3+URZ+0x30800], R0 ;  /* 0x03080000030075a7 */ /* 0x000066000802017f */
[----:B-1----:R-:W-:Y:S05]  /*16eb0*/  @!P1 NANOSLEEP.SYNCS 0x989680 ;  /* 0x009896800000995d */ /* 0x002fea0003900000 */
[----:B------:R-:W1:Y:S02]  /*16ec0*/  @!P1 SYNCS.PHASECHK.TRANS64 P1, [R3+URZ+0x30800], R0 ;  /* 0x03080000030095a7 */ /* 0x000e64000802007f */
[----:B-1----:R-:W-:Y:S05]  /*16ed0*/  @!P1 BRA `(.L_x_1435) ;  /* 0xfffffffc00ec9947 */ /* 0x002fea000383ffff */
[----:B------:R-:W-:Y:S05]  /*16ee0*/  BRA `(.L_x_1667) ;  /* 0xfffffeac00f07947 */ /* 0x000fea000383ffff */
.L_x_1439:
[----:B-1----:R1:W2:Y:S02]  /*16ef0*/  SYNCS.PHASECHK.TRANS64.TRYWAIT P2, [R5+URZ+0x30830], R0 ;  /* 0x03083000050075a7 */ /* 0x0022a4000804017f */
[----:B--2---:R-:W-:Y:S05]  /*16f00*/  @!P2 NANOSLEEP.SYNCS 0x989680 ;  /* 0x009896800000a95d */ /* 0x004fea0003900000 */
[----:B------:R-:W2:Y:S02]  /*16f10*/  @!P2 SYNCS.PHASECHK.TRANS64 P2, [R5+URZ+0x30830], R0 ;  /* 0x030830000500a5a7 */ /* 0x000ea4000804007f */
[----:B--2---:R-:W-:Y:S05]  /*16f20*/  @!P2 BRA `(.L_x_1439) ;  /* 0xfffffffc00f0a947 */ /* 0x004fea000383ffff */
[----:B------:R-:W-:Y:S05]  /*16f30*/  BRA `(.L_x_1438) ;  /* 0xfffffeb000147947 */ /* 0x000fea000383ffff */
.L_x_1455:
[----:B-1----:R-:W-:-:S04]  /*16f40*/  IMAD.U32 R152, RZ, RZ, UR6 ;  /* 0x00000006ff987e24 */ /* 0x002fc8000f8e00ff */
[----:B------:R1:W2:Y:S03]  /*16f50*/  SYNCS.PHASECHK.TRANS64.TRYWAIT P2, [R152+URZ+0x30830], R21 ;  /* 0x03083015980075a7 */ /* 0x0002a6000804017f */
[----:B--2---:R-:W-:Y:S05]  /*16f60*/  @!P2 NANOSLEEP.SYNCS 0x989680 ;  /* 0x009896800000a95d */ /* 0x004fea0003900000 */
[----:B------:R-:W2:Y:S02]  /*16f70*/  @!P2 SYNCS.PHASECHK.TRANS64 P2, [R152+URZ+0x30830], R21 ;  /* 0x030830159800a5a7 */ /* 0x000ea4000804007f */
[----:B--2---:R-:W-:Y:S05]  /*16f80*/  @!P2 BRA `(.L_x_1455) ;  /* 0xfffffffc00eca947 */ /* 0x004fea000383ffff */
[----:B------:R-:W-:Y:S05]  /*16f90*/  BRA `(.L_x_1454) ;  /* 0xfffffed400e87947 */ /* 0x000fea000383ffff */
.L_x_1459:
[----:B0-----:R-:W-:-:S04]  /*16fa0*/  IMAD.U32 R21, RZ, RZ, UR10 ;  /* 0x0000000aff157e24 */ /* 0x001fc8000f8e00ff */
[----:B------:R0:W2:Y:S03]  /*16fb0*/  SYNCS.PHASECHK.TRANS64.TRYWAIT P2, [R21+URZ+0x30850], R0 ;  /* 0x03085000150075a7 */ /* 0x0000a6000804017f */
[----:B--2---:R-:W-:Y:S05]  /*16fc0*/  @!P2 NANOSLEEP.SYNCS 0x989680 ;  /* 0x009896800000a95d */ /* 0x004fea0003900000 */
[----:B------:R-:W2:Y:S02]  /*16fd0*/  @!P2 SYNCS.PHASECHK.TRANS64 P2, [R21+URZ+0x30850], R0 ;  /* 0x030850001500a5a7 */ /* 0x000ea4000804007f */
[----:B--2---:R-:W-:Y:S05]  /*16fe0*/  @!P2 BRA `(.L_x_1459) ;  /* 0xfffffffc00eca947 */ /* 0x004fea000383ffff */
[----:B------:R-:W-:Y:S05]  /*16ff0*/  BRA `(.L_x_1458) ;  /* 0xfffffee400747947 */ /* 0x000fea000383ffff */
.L_x_1476:
[----:B-1----:R-:W-:-:S04]  /*17000*/  IMAD.U32 R4, RZ, RZ, UR5 ;  /* 0x00000005ff047e24 */ /* 0x002fc8000f8e00ff */
[----:B------:R1:W2:Y:S03]  /*17010*/  SYNCS.PHASECHK.TRANS64.TRYWAIT P2, [R4+URZ+0x30830], R3 ;  /* 0x03083003040075a7 */ /* 0x0002a6000804017f */
[----:B--2---:R-:W-:Y:S05]  /*17020*/  @!P2 NANOSLEEP.SYNCS 0x989680 ;  /* 0x009896800000a95d */ /* 0x004fea0003900000 */
[----:B------:R-:W2:Y:S02]  /*17030*/  @!P2 SYNCS.PHASECHK.TRANS64 P2, [R4+URZ+0x30830], R3 ;  /* 0x030830030400a5a7 */ /* 0x000ea4000804007f */
[----:B--2---:R-:W-:Y:S05]  /*17040*/  @!P2 BRA `(.L_x_1476) ;  /* 0xfffffffc00eca947 */ /* 0x004fea000383ffff */
[----:B------:R-:W-:Y:S05]  /*17050*/  BRA `(.L_x_1475) ;  /* 0xffffff0000587947 */ /* 0x000fea000383ffff */
.L_x_1480:
[----:B01----:R-:W-:-:S04]  /*17060*/  IMAD.U32 R3, RZ, RZ, UR14 ;  /* 0x0000000eff037e24 */ /* 0x003fc8000f8e00ff */
[----:B------:R0:W1:Y:S03]  /*17070*/  SYNCS.PHASECHK.TRANS64.TRYWAIT P2, [R3+URZ+0x30850], R0 ;  /* 0x03085000030075a7 */ /* 0x000066000804017f */
[----:B-1----:R-:W-:Y:S05]  /*17080*/  @!P2 NANOSLEEP.SYNCS 0x989680 ;  /* 0x009896800000a95d */ /* 0x002fea0003900000 */
[----:B------:R-:W1:Y:S02]  /*17090*/  @!P2 SYNCS.PHASECHK.TRANS64 P2, [R3+URZ+0x30850], R0 ;  /* 0x030850000300a5a7 */ /* 0x000e64000804007f */
[----:B-1----:R-:W-:Y:S05]  /*170a0*/  @!P2 BRA `(.L_x_1480) ;  /* 0xfffffffc00eca947 */ /* 0x002fea000383ffff */
[----:B------:R-:W-:Y:S05]  /*170b0*/  BRA `(.L_x_1479) ;  /* 0xffffff0c00e47947 */ /* 0x000fea000383ffff */
.L_x_1486:
[----:B-1----:R-:W-:-:S04]  /*170c0*/  IMAD.U32 R4, RZ, RZ, UR5 ;  /* 0x00000005ff047e24 */ /* 0x002fc8000f8e00ff */
[----:B------:R1:W2:Y:S03]  /*170d0*/  SYNCS.PHASECHK.TRANS64.TRYWAIT P2, [R4+URZ+0x30830], R3 ;  /* 0x03083003040075a7 */ /* 0x0002a6000804017f */
[----:B--2---:R-:W-:Y:S05]  /*170e0*/  @!P2 NANOSLEEP.SYNCS 0x989680 ;  /* 0x009896800000a95d */ /* 0x004fea0003900000 */
[----:B------:R-:W2:Y:S02]  /*170f0*/  @!P2 SYNCS.PHASECHK.TRANS64 P2, [R4+URZ+0x30830], R3 ;  /* 0x030830030400a5a7 */ /* 0x000ea4000804007f */
[----:B--2---:R-:W-:Y:S05]  /*17100*/  @!P2 BRA `(.L_x_1486) ;  /* 0xfffffffc00eca947 */ /* 0x004fea000383ffff */
[----:B------:R-:W-:Y:S05]  /*17110*/  BRA `(.L_x_1485) ;  /* 0xffffff1c00647947 */ /* 0x000fea000383ffff */
.L_x_1490:
[----:B01----:R-:W-:-:S04]  /*17120*/  IMAD.U32 R3, RZ, RZ, UR14 ;  /* 0x0000000eff037e24 */ /* 0x003fc8000f8e00ff */
[----:B------:R0:W1:Y:S03]  /*17130*/  SYNCS.PHASECHK.TRANS64.TRYWAIT P2, [R3+URZ+0x30850], R0 ;  /* 0x03085000030075a7 */ /* 0x000066000804017f */
[----:B-1----:R-:W-:Y:S05]  /*17140*/  @!P2 NANOSLEEP.SYNCS 0x989680 ;  /* 0x009896800000a95d */ /* 0x002fea0003900000 */
[----:B------:R-:W1:Y:S02]  /*17150*/  @!P2 SYNCS.PHASECHK.TRANS64 P2, [R3+URZ+0x30850], R0 ;  /* 0x030850000300a5a7 */ /* 0x000e64000804007f */
[----:B-1----:R-:W-:Y:S05]  /*17160*/  @!P2 BRA `(.L_x_1490) ;  /* 0xfffffffc00eca947 */ /* 0x002fea000383ffff */
[----:B------:R-:W-:Y:S05]  /*17170*/  BRA `(.L_x_1489) ;  /* 0xffffff2800f07947 */ /* 0x000fea000383ffff */
.L_x_1503:
[----:B-1----:R-:W-:-:S04]  /*17180*/  IMAD.U32 R7, RZ, RZ, UR7 ;  /* 0x00000007ff077e24 */ /* 0x002fc8000f8e00ff */
[----:B------:R1:W2:Y:S03]  /*17190*/  SYNCS.PHASECHK.TRANS64.TRYWAIT P0, [R7+URZ+0x30850], R0 ;  /* 0x03085000070075a7 */ /* 0x0002a6000800017f */
[----:B--2---:R-:W-:Y:S05]  /*171a0*/  @!P0 NANOSLEEP.SYNCS 0x989680 ;  /* 0x009896800000895d */ /* 0x004fea0003900000 */
[----:B------:R-:W2:Y:S02]  /*171b0*/  @!P0 SYNCS.PHASECHK.TRANS64 P0, [R7+URZ+0x30850], R0 ;  /* 0x03085000070085a7 */ /* 0x000ea4000800007f */
[----:B--2---:R-:W-:Y:S05]  /*171c0*/  @!P0 BRA `(.L_x_1503) ;  /* 0xfffffffc00ec8947 */ /* 0x004fea000383ffff */
[----:B------:R-:W-:Y:S05]  /*171d0*/  BRA `(.L_x_1502) ;  /* 0xffffff4800f47947 */ /* 0x000fea000383ffff */
.L_x_1553:
        /* <DEDUP_REMOVED lines=11> */
.L_x_1669:
[----:B------:R-:W-:Y:S05]  /*17290*/  BSYNC B0 ;  /* 0x0000000000007941 */ /* 0x000fea0003800000 */
.L_x_1668:
[----:B------:R-:W-:Y:S05]  /*172a0*/  BRA `(.L_x_1670) ;  /* 0xffffffa000d47947 */ /* 0x000fea000383ffff */
.L_x_1555:
[----:B------:R-:W-:Y:S01]  /*172b0*/  BSSY B0, `(.L_x_1671) ;  /* 0x0000006000007945 */ /* 0x000fe20003800000 */
[----:B------:R-:W-:-:S07]  /*172c0*/  IMAD.MOV.U32 R15, RZ, RZ, -0x1 ;  /* 0xffffffffff0f7424 */ /* 0x000fce00078e00ff */
[----:B012-4-:R-:W-:Y:S05]  /*172d0*/  WARPSYNC.COLLECTIVE R15, `(.L_x_1672) ;  /* 0x000000000f0c7348 */ /* 0x017fea0003c00000 */
[----:B------:R-:W-:Y:S02]  /*172e0*/  ELECT P6, UR62, PT ;  /* 0x00000000003e782f */ /* 0x000fe400038c0000 */
[----:B------:R-:W-:Y:S01]  /*172f0*/  MOV R14, UR62 ;  /* 0x0000003e000e7c02 */ /* 0x000fe20008000f00 */
[----:B012-4-:R-:W-:Y:S10]  /*17300*/  ENDCOLLECTIVE ;  /* 0x000000000000791b */ /* 0x017ff40003800000 */
.L_x_1672:
[----:B------:R-:W-:Y:S05]  /*17310*/  BSYNC B0 ;  /* 0x0000000000007941 */ /* 0x000fea0003800000 */
.L_x_1671:
[----:B------:R-:W-:Y:S05]  /*17320*/  BRA `(.L_x_1673) ;  /* 0xffffffa000e07947 */ /* 0x000fea000383ffff */
.L_x_1557:
[----:B0-----:R0:W2:Y:S02]  /*17330*/  SYNCS.PHASECHK.TRANS64.TRYWAIT P0, [R0+URZ+0x30840], R2 ;  /* 0x03084002000075a7 */ /* 0x0010a4000800017f */
[----:B--2---:R-:W-:Y:S05]  /*17340*/  @!P0 NANOSLEEP.SYNCS 0x989680 ;  /* 0x009896800000895d */ /* 0x004fea0003900000 */
[----:B------:R-:W2:Y:S02]  /*17350*/  @!P0 SYNCS.PHASECHK.TRANS64 P0, [R0+URZ+0x30840], R2 ;  /* 0x03084002000085a7 */ /* 0x000ea4000800007f */
[----:B--2---:R-:W-:Y:S05]  /*17360*/  @!P0 BRA `(.L_x_1557) ;  /* 0xfffffffc00f08947 */ /* 0x004fea000383ffff */
[----:B------:R-:W-:Y:S05]  /*17370*/  BRA `(.L_x_1674) ;  /* 0xffffffa4004c7947 */ /* 0x000fea000383ffff */
.L_x_1561:
[----:B------:R-:W2:Y:S01]  /*17380*/  LDL.LU R11, [R1+0x30] ;  /* 0x00003000010b7983 */ /* 0x000ea20000300800 */
[----:B------:R-:W-:Y:S01]  /*17390*/  IMAD.MOV.U32 R13, RZ, RZ, R3 ;  /* 0x000000ffff0d7224 */ /* 0x000fe200078e0003 */
[----:B------:R-:W-:Y:S01]  /*173a0*/  LOP3.LUT R5, R5, 0x7f, RZ, 0xc0, !PT ;  /* 0x0000007f05057812 */ /* 0x000fe200078ec0ff */
[----:B------:R-:W-:Y:S02]  /*173b0*/  IMAD.MOV.U32 R12, RZ, RZ, RZ ;  /* 0x000000ffff0c7224 */ /* 0x000fe400078e00ff */
[----:B------:R-:W-:Y:S01]  /*173c0*/  IMAD.MOV.U32 R15, RZ, RZ, -0x1 ;  /* 0xffffffffff0f7424 */ /* 0x000fe200078e00ff */
[----:B------:R-:W-:-:S05]  /*173d0*/  SHF.R.U32.HI R0, RZ, 0x3, R5 ;  /* 0x00000003ff007819 */ /* 0x000fca0000011605 */
[----:B------:R-:W-:-:S04]  /*173e0*/  IMAD.IADD R0, R0, 0x1, R9 ;  /* 0x0000000100007824 */ /* 0x000fc800078e0209 */
[C---:B------:R-:W-:Y:S02]  /*173f0*/  VIADD R5, R0.reuse, 0x10 ;  /* 0x0000001000057836 */ /* 0x040fe40000000000 */
[----:B------:R-:W-:Y:S02]  /*17400*/  VIADD R9, R0, 0x60 ;  /* 0x0000006000097836 */ /* 0x000fe40000000000 */
[----:B--2---:R-:W-:Y:S02]  /*17410*/  IMAD R2, R11, R7, RZ ;  /* 0x000000070b027224 */ /* 0x004fe400078e02ff */
[----:B------:R-:W-:-:S03]  /*17420*/  IMAD.MOV.U32 R11, RZ, RZ, 0x181f ;  /* 0x0000181fff0b7424 */ /* 0x000fc600078e00ff */
[----:B------:R-:W-:-:S13]  /*17430*/  ISETP.GE.AND P5, PT, R0, R2, PT ;  /* 0x000000020000720c */ /* 0x000fda0003fa6270 */
[----:B-----5:R-:W-:Y:S05]  /*17440*/  WARPSYNC.COLLECTIVE R15, `(.L_x_1675) ;  /* 0x000000000f087348 */ /* 0x020fea0003c00000 */
[----:B------:R0:W1:Y:S02]  /*17450*/  SHFL.IDX P6, R14, R13, R12, R11 ;  /* 0x0000000c0d0e7389 */ /* 0x00006400000c000b */
[----:B01---5:R-:W-:Y:S01]  /*17460*/  ENDCOLLECTIVE ;  /* 0x000000000000791b */ /* 0x023fe20003800000 */
.L_x_1675:
[----:B------:R-:W-:Y:S02]  /*17470*/  IMAD.MOV.U32 R13, RZ, RZ, R4 ;  /* 0x000000ffff0d7224 */ /* 0x000fe400078e0004 */
[----:B------:R-:W-:-:S07]  /*17480*/  IMAD.MOV.U32 R6, RZ, RZ, R14 ;  /* 0x000000ffff067224 */ /* 0x000fce00078e000e */
[----:B------:R-:W-:Y:S05]  /*17490*/  WARPSYNC.COLLECTIVE R15, `(.L_x_1676) ;  /* 0x000000000f087348 */ /* 0x000fea0003c00000 */
[----:B------:R0:W1:Y:S02]  /*174a0*/  SHFL.IDX P6, R14, R13, R12, R11 ;  /* 0x0000000c0d0e7389 */ /* 0x00006400000c000b */
[----:B01----:R-:W-:Y:S01]  /*174b0*/  ENDCOLLECTIVE ;  /* 0x000000000000791b */ /* 0x003fe20003800000 */
.L_x_1676:
        /* <DEDUP_REMOVED lines=21> */
.L_x_1677:
[----:B------:R-:W-:Y:S02]  /*17610*/  IMAD.MOV.U32 R13, RZ, RZ, R4 ;  /* 0x000000ffff0d7224 */ /* 0x000fe400078e0004 */
[----:B------:R-:W-:-:S07]  /*17620*/  IMAD.MOV.U32 R6, RZ, RZ, R14 ;  /* 0x000000ffff067224 */ /* 0x000fce00078e000e */
[----:B------:R-:W-:Y:S05]  /*17630*/  WARPSYNC.COLLECTIVE R15, `(.L_x_1678) ;  /* 0x000000000f087348 */ /* 0x000fea0003c00000 */
[----:B------:R0:W1:Y:S02]  /*17640*/  SHFL.IDX P6, R14, R13, R12, R11 ;  /* 0x0000000c0d0e7389 */ /* 0x00006400000c000b */
[----:B01----:R-:W-:Y:S01]  /*17650*/  ENDCOLLECTIVE ;  /* 0x000000000000791b */ /* 0x003fe20003800000 */
.L_x_1678:
        /* <DEDUP_REMOVED lines=21> */
.L_x_1679:
[----:B------:R-:W-:Y:S02]  /*177b0*/  IMAD.MOV.U32 R13, RZ, RZ, R4 ;  /* 0x000000ffff0d7224 */ /* 0x000fe400078e0004 */
[----:B------:R-:W-:-:S07]  /*177c0*/  IMAD.MOV.U32 R6, RZ, RZ, R14 ;  /* 0x000000ffff067224 */ /* 0x000fce00078e000e */
[----:B------:R-:W-:Y:S05]  /*177d0*/  WARPSYNC.COLLECTIVE R15, `(.L_x_1680) ;  /* 0x000000000f087348 */ /* 0x000fea0003c00000 */
[----:B------:R0:W1:Y:S02]  /*177e0*/  SHFL.IDX P6, R14, R13, R12, R11 ;  /* 0x0000000c0d0e7389 */ /* 0x00006400000c000b */
[----:B01----:R-:W-:Y:S01]  /*177f0*/  ENDCOLLECTIVE ;  /* 0x000000000000791b */ /* 0x003fe20003800000 */
.L_x_1680:
        /* <DEDUP_REMOVED lines=21> */
.L_x_1681:
[----:B------:R-:W-:Y:S02]  /*17950*/  IMAD.MOV.U32 R13, RZ, RZ, R4 ;  /* 0x000000ffff0d7224 */ /* 0x000fe400078e0004 */
[----:B------:R-:W-:-:S07]  /*17960*/  IMAD.MOV.U32 R6, RZ, RZ, R14 ;  /* 0x000000ffff067224 */ /* 0x000fce00078e000e */
[----:B------:R-:W-:Y:S05]  /*17970*/  WARPSYNC.COLLECTIVE R15, `(.L_x_1682) ;  /* 0x000000000f087348 */ /* 0x000fea0003c00000 */
[----:B------:R0:W1:Y:S02]  /*17980*/  SHFL.IDX P6, R14, R13, R12, R11 ;  /* 0x0000000c0d0e7389 */ /* 0x00006400000c000b */
[----:B01----:R-:W-:Y:S01]  /*17990*/  ENDCOLLECTIVE ;  /* 0x000000000000791b */ /* 0x003fe20003800000 */
.L_x_1682:
        /* <DEDUP_REMOVED lines=21> */
.L_x_1683:
[----:B------:R-:W-:Y:S02]  /*17af0*/  IMAD.MOV.U32 R13, RZ, RZ, R4 ;  /* 0x000000ffff0d7224 */ /* 0x000fe400078e0004 */
[----:B------:R-:W-:-:S07]  /*17b00*/  IMAD.MOV.U32 R6, RZ, RZ, R14 ;  /* 0x000000ffff067224 */ /* 0x000fce00078e000e */
[----:B------:R-:W-:Y:S05]  /*17b10*/  WARPSYNC.COLLECTIVE R15, `(.L_x_1684) ;  /* 0x000000000f087348 */ /* 0x000fea0003c00000 */
[----:B------:R0:W1:Y:S02]  /*17b20*/  SHFL.IDX P6, R14, R13, R12, R11 ;  /* 0x0000000c0d0e7389 */ /* 0x00006400000c000b */
[----:B01----:R-:W-:Y:S01]  /*17b30*/  ENDCOLLECTIVE ;  /* 0x000000000000791b */ /* 0x003fe20003800000 */
.L_x_1684:
        /* <DEDUP_REMOVED lines=20> */
.L_x_1685:
[----:B------:R-:W-:Y:S02]  /*17c80*/  IMAD.MOV.U32 R13, RZ, RZ, R4 ;  /* 0x000000ffff0d7224 */ /* 0x000fe400078e0004 */
[----:B------:R-:W-:-:S07]  /*17c90*/  IMAD.MOV.U32 R6, RZ, RZ, R14 ;  /* 0x000000ffff067224 */ /* 0x000fce00078e000e */
[----:B------:R-:W-:Y:S05]  /*17ca0*/  WARPSYNC.COLLECTIVE R15, `(.L_x_1686) ;  /* 0x000000000f087348 */ /* 0x000fea0003c00000 */
[----:B------:R0:W1:Y:S02]  /*17cb0*/  SHFL.IDX P6, R14, R13, R12, R11 ;  /* 0x0000000c0d0e7389 */ /* 0x00006400000c000b */
[----:B01----:R-:W-:Y:S01]  /*17cc0*/  ENDCOLLECTIVE ;  /* 0x000000000000791b */ /* 0x003fe20003800000 */
.L_x_1686:
        /* <DEDUP_REMOVED lines=20> */
.L_x_1687:
[----:B------:R-:W-:Y:S02]  /*17e10*/  IMAD.MOV.U32 R13, RZ, RZ, R4 ;  /* 0x000000ffff0d7224 */ /* 0x000fe400078e0004 */
[----:B------:R-:W-:-:S07]  /*17e20*/  IMAD.MOV.U32 R5, RZ, RZ, R14 ;  /* 0x000000ffff057224 */ /* 0x000fce00078e000e */
[----:B------:R-:W-:Y:S05]  /*17e30*/  WARPSYNC.COLLECTIVE R15, `(.L_x_1688) ;  /* 0x000000000f087348 */ /* 0x000fea0003c00000 */
[----:B------:R0:W1:Y:S02]  /*17e40*/  SHFL.IDX P6, R14, R13, R12, R11 ;  /* 0x0000000c0d0e7389 */ /* 0x00006400000c000b */
[----:B01----:R-:W-:Y:S01]  /*17e50*/  ENDCOLLECTIVE ;  /* 0x000000000000791b */ /* 0x003fe20003800000 */
.L_x_1688:
        /* <DEDUP_REMOVED lines=19> */
.L_x_1689:
[----:B------:R-:W-:Y:S02]  /*17f90*/  IMAD.MOV.U32 R13, RZ, RZ, R4 ;  /* 0x000000ffff0d7224 */ /* 0x000fe400078e0004 */
[----:B------:R-:W-:-:S07]  /*17fa0*/  IMAD.MOV.U32 R5, RZ, RZ, R14 ;  /* 0x000000ffff057224 */ /* 0x000fce00078e000e */
[----:B------:R-:W-:Y:S05]  /*17fb0*/  WARPSYNC.COLLECTIVE R15, `(.L_x_1690) ;  /* 0x000000000f087348 */ /* 0x000fea0003c00000 */
[----:B------:R0:W1:Y:S02]  /*17fc0*/  SHFL.IDX P6, R14, R13, R12, R11 ;  /* 0x0000000c0d0e7389 */ /* 0x00006400000c000b */
[----:B01----:R-:W-:Y:S01]  /*17fd0*/  ENDCOLLECTIVE ;  /* 0x000000000000791b */ /* 0x003fe20003800000 */
.L_x_1690:
[----:B------:R-:W-:Y:S01]  /*17fe0*/  IMAD.MOV.U32 R3, RZ, RZ, R14 ;  /* 0x000000ffff037224 */ /* 0x000fe200078e000e */
[----:B------:R-:W-:Y:S06]  /*17ff0*/  BRA `(.L_x_1691) ;  /* 0xffffffa800287947 */ /* 0x000fec000383ffff */
.L_x_1566:
[----:B0-----:R-:W2:Y:S02]  /*18000*/  LDL R2, [R1] ;  /* 0x0000000001027983 */ /* 0x001ea40000100800 */
[----:B--2---:R0:W1:Y:S02]  /*18010*/  SYNCS.PHASECHK.TRANS64.TRYWAIT P0, [R2+URZ+0x30820], R0 ;  /* 0x03082000020075a7 */ /* 0x004064000800017f */
[----:B-1----:R-:W-:Y:S05]  /*18020*/  @!P0 NANOSLEEP.SYNCS 0x989680 ;  /* 0x009896800000895d */ /* 0x002fea0003900000 */
[----:B------:R-:W1:Y:S02]  /*18030*/  @!P0 SYNCS.PHASECHK.TRANS64 P0, [R2+URZ+0x30820], R0 ;  /* 0x03082000020085a7 */ /* 0x000e64000800007f */
[----:B-1----:R-:W-:Y:S05]  /*18040*/  @!P0 BRA `(.L_x_1566) ;  /* 0xfffffffc00ec8947 */ /* 0x002fea000383ffff */
[----:B------:R-:W-:Y:S05]  /*18050*/  BRA `(.L_x_1692) ;  /* 0xffffffa800a87947 */ /* 0x000fea000383ffff */
.L_x_1575:
[----:B-1----:R1:W2:Y:S02]  /*18060*/  SYNCS.PHASECHK.TRANS64.TRYWAIT P0, [R3+URZ+0x30840], R2 ;  /* 0x03084002030075a7 */ /* 0x0022a4000800017f */
[----:B--2---:R-:W-:Y:S05]  /*18070*/  @!P0 NANOSLEEP.SYNCS 0x989680 ;  /* 0x009896800000895d */ /* 0x004fea0003900000 */
[----:B------:R-:W2:Y:S02]  /*18080*/  @!P0 SYNCS.PHASECHK.TRANS64 P0, [R3+URZ+0x30840], R2 ;  /* 0x03084002030085a7 */ /* 0x000ea4000800007f */
[----:B--2---:R-:W-:Y:S05]  /*18090*/  @!P0 BRA `(.L_x_1575) ;  /* 0xfffffffc00f08947 */ /* 0x004fea000383ffff */
[----:B------:R-:W-:Y:S05]  /*180a0*/  BRA `(.L_x_1693) ;  /* 0xffffffac00787947 */ /* 0x000fea000383ffff */
.L_x_1583:
[----:B0-----:R0:W1:Y:S02]  /*180b0*/  SYNCS.PHASECHK.TRANS64.TRYWAIT P0, [R3+URZ+0x60], R2 ;  /* 0x00006002030075a7 */ /* 0x001064000800017f */
[----:B-1----:R-:W-:Y:S05]  /*180c0*/  @!P0 NANOSLEEP.SYNCS 0x989680 ;  /* 0x009896800000895d */ /* 0x002fea0003900000 */
[----:B------:R-:W1:Y:S02]  /*180d0*/  @!P0 SYNCS.PHASECHK.TRANS64 P0, [R3+URZ+0x60], R2 ;  /* 0x00006002030085a7 */ /* 0x000e64000800007f */
[----:B-1----:R-:W-:Y:S05]  /*180e0*/  @!P0 BRA `(.L_x_1583) ;  /* 0xfffffffc00f08947 */ /* 0x002fea000383ffff */
[----:B------:R-:W-:Y:S05]  /*180f0*/  BRA `(.L_x_1694) ;  /* 0xffffffb000d47947 */ /* 0x000fea000383ffff */
.L_x_1594:
[----:B-1----:R1:W2:Y:S02]  /*18100*/  SYNCS.PHASECHK.TRANS64.TRYWAIT P0, [R3+URZ+0x30840], R2 ;  /* 0x03084002030075a7 */ /* 0x0022a4000800017f */
[----:B--2---:R-:W-:Y:S05]  /*18110*/  @!P0 NANOSLEEP.SYNCS 0x989680 ;  /* 0x009896800000895d */ /* 0x004fea0003900000 */
[----:B------:R-:W2:Y:S02]  /*18120*/  @!P0 SYNCS.PHASECHK.TRANS64 P0, [R3+URZ+0x30840], R2 ;  /* 0x03084002030085a7 */ /* 0x000ea4000800007f */
[----:B--2---:R-:W-:Y:S05]  /*18130*/  @!P0 BRA `(.L_x_1594) ;  /* 0xfffffffc00f08947 */ /* 0x004fea000383ffff */
[----:B------:R-:W-:Y:S05]  /*18140*/  BRA `(.L_x_1695) ;  /* 0xffffffb800fc7947 */ /* 0x000fea000383ffff */
.L_x_1602:
[----:B0-----:R0:W1:Y:S02]  /*18150*/  SYNCS.PHASECHK.TRANS64.TRYWAIT P0, [R2+URZ+0x60], R3 ;  /* 0x00006003020075a7 */ /* 0x001064000800017f */
[----:B-1----:R-:W-:Y:S05]  /*18160*/  @!P0 NANOSLEEP.SYNCS 0x989680 ;  /* 0x009896800000895d */ /* 0x002fea0003900000 */
[----:B------:R-:W1:Y:S02]  /*18170*/  @!P0 SYNCS.PHASECHK.TRANS64 P0, [R2+URZ+0x60], R3 ;  /* 0x00006003020085a7 */ /* 0x000e64000800007f */
[----:B-1----:R-:W-:Y:S05]  /*18180*/  @!P0 BRA `(.L_x_1602) ;  /* 0xfffffffc00f08947 */ /* 0x002fea000383ffff */
[----:B------:R-:W-:Y:S05]  /*18190*/  BRA `(.L_x_1696) ;  /* 0xffffffc000587947 */ /* 0x000fea000383ffff */
.L_x_1613:
[----:B---3--:R3:W4:Y:S02]  /*181a0*/  SYNCS.PHASECHK.TRANS64.TRYWAIT P0, [R2+URZ+0x30840], R3 ;  /* 0x03084003020075a7 */ /* 0x008724000800017f */
[----:B----4-:R-:W-:Y:S05]  /*181b0*/  @!P0 NANOSLEEP.SYNCS 0x989680 ;  /* 0x009896800000895d */ /* 0x010fea0003900000 */
[----:B------:R-:W4:Y:S02]  /*181c0*/  @!P0 SYNCS.PHASECHK.TRANS64 P0, [R2+URZ+0x30840], R3 ;  /* 0x03084003020085a7 */ /* 0x000f24000800007f */
[----:B----4-:R-:W-:Y:S05]  /*181d0*/  @!P0 BRA `(.L_x_1613) ;  /* 0xfffffffc00f08947 */ /* 0x010fea000383ffff */
[----:B------:R-:W-:Y:S05]  /*181e0*/  BRA `(.L_x_1697) ;  /* 0xffffffc800447947 */ /* 0x000fea000383ffff */
.L_x_1621:
[----:B0-----:R0:W1:Y:S02]  /*181f0*/  SYNCS.PHASECHK.TRANS64.TRYWAIT P0, [R2+URZ+0x60], R5 ;  /* 0x00006005020075a7 */ /* 0x001064000800017f */
[----:B-1----:R-:W-:Y:S05]  /*18200*/  @!P0 NANOSLEEP.SYNCS 0x989680 ;  /* 0x009896800000895d */ /* 0x002fea0003900000 */
[----:B------:R-:W1:Y:S02]  /*18210*/  @!P0 SYNCS.PHASECHK.TRANS64 P0, [R2+URZ+0x60], R5 ;  /* 0x00006005020085a7 */ /* 0x000e64000800007f */
[----:B-1----:R-:W-:Y:S05]  /*18220*/  @!P0 BRA `(.L_x_1621) ;  /* 0xfffffffc00f08947 */ /* 0x002fea000383ffff */
[----:B------:R-:W-:Y:S05]  /*18230*/  BRA `(.L_x_1698) ;  /* 0xffffffcc00a07947 */ /* 0x000fea000383ffff */
.L_x_1634:
[----:B---3--:R3:W4:Y:S02]  /*18240*/  SYNCS.PHASECHK.TRANS64.TRYWAIT P0, [R0+URZ+0x30860], R2 ;  /* 0x03086002000075a7 */ /* 0x008724000800017f */
[----:B----4-:R-:W-:Y:S05]  /*18250*/  @!P0 NANOSLEEP.SYNCS 0x989680 ;  /* 0x009896800000895d */ /* 0x010fea0003900000 */
[----:B------:R-:W4:Y:S02]  /*18260*/  @!P0 SYNCS.PHASECHK.TRANS64 P0, [R0+URZ+0x30860], R2 ;  /* 0x03086002000085a7 */ /* 0x000f24000800007f */
[----:B----4-:R-:W-:Y:S05]  /*18270*/  @!P0 BRA `(.L_x_1634) ;  /* 0xfffffffc00f08947 */ /* 0x010fea000383ffff */
[----:B------:R-:W-:Y:S05]  /*18280*/  BRA `(.L_x_1699) ;  /* 0xffffffd400707947 */ /* 0x000fea000383ffff */
.L_x_1643:
[----:B------:R-:W-:Y:S01]  /*18290*/  BSSY B0, `(.L_x_1700) ;  /* 0x0000008000007945 */ /* 0x000fe20003800000 */
[----:B------:R-:W-:Y:S02]  /*182a0*/  IMAD.MOV.U32 R13, RZ, RZ, R16 ;  /* 0x000000ffff0d7224 */ /* 0x000fe400078e0010 */
[----:B-1----:R-:W-:Y:S02]  /*182b0*/  IMAD.MOV.U32 R12, RZ, RZ, RZ ;  /* 0x000000ffff0c7224 */ /* 0x002fe400078e00ff */
[----:B------:R-:W-:Y:S02]  /*182c0*/  IMAD.MOV.U32 R11, RZ, RZ, 0x1f ;  /* 0x0000001fff0b7424 */ /* 0x000fe400078e00ff */
[----:B------:R-:W-:-:S07]  /*182d0*/  IMAD.MOV.U32 R15, RZ, RZ, -0x1 ;  /* 0xffffffffff0f7424 */ /* 0x000fce00078e00ff */
[----:B0-2---:R-:W-:Y:S05]  /*182e0*/  WARPSYNC.COLLECTIVE R15, `(.L_x_1701) ;  /* 0x000000000f087348 */ /* 0x005fea0003c00000 */
[----:B------:R1:W3:Y:S02]  /*182f0*/  SHFL.IDX P6, R14, R13, R12, R11 ;  /* 0x0000000c0d0e7389 */ /* 0x0002e400000c000b */
[----:B0123--:R-:W-:Y:S01]  /*18300*/  ENDCOLLECTIVE ;  /* 0x000000000000791b */ /* 0x00ffe20003800000 */
.L_x_1701:
[----:B------:R-:W-:Y:S05]  /*18310*/  BSYNC B0 ;  /* 0x0000000000007941 */ /* 0x000fea0003800000 */
.L_x_1700:
        /* <DEDUP_REMOVED lines=9> */
.L_x_1702:
        /* <DEDUP_REMOVED lines=19> */
.L_x_1703:
        /* <DEDUP_REMOVED lines=8> */
.L_x_1704:
        /* <DEDUP_REMOVED lines=8> */
.L_x_1705:
        /* <DEDUP_REMOVED lines=8> */
.L_x_1706:
        /* <DEDUP_REMOVED lines=8> */
.L_x_1707:
        /* <DEDUP_REMOVED lines=9> */
.L_x_1708:
[----:B------:R-:W-:Y:S01]  /*18770*/  IMAD.MOV.U32 R16, RZ, RZ, R14 ;  /* 0x000000ffff107224 */ /* 0x000fe200078e000e */
[----:B------:R-:W-:Y:S06]  /*18780*/  BRA `(.L_x_1709) ;  /* 0xffffffd800647947 */ /* 0x000fec000383ffff */
.L_x_1648:
[----:B------:R-:W-:Y:S01]  /*18790*/  BSSY B0, `(.L_x_1710) ;  /* 0x0000008000007945 */ /* 0x000fe20003800000 */
[----:B-----5:R-:W-:Y:S02]  /*187a0*/  IMAD.MOV.U32 R13, RZ, RZ, R2 ;  /* 0x000000ffff0d7224 */ /* 0x020fe400078e0002 */
[----:B-1----:R-:W-:Y:S02]  /*187b0*/  IMAD.MOV.U32 R12, RZ, RZ, 0x1 ;  /* 0x00000001ff0c7424 */ /* 0x002fe400078e00ff */
[----:B------:R-:W-:Y:S02]  /*187c0*/  IMAD.MOV.U32 R11, RZ, RZ, RZ ;  /* 0x000000ffff0b7224 */ /* 0x000fe400078e00ff */
[----:B------:R-:W-:-:S07]  /*187d0*/  IMAD.MOV.U32 R15, RZ, RZ, -0x1 ;  /* 0xffffffffff0f7424 */ /* 0x000fce00078e00ff */
[----:B0-23--:R-:W-:Y:S05]  /*187e0*/  WARPSYNC.COLLECTIVE R15, `(.L_x_1711) ;  /* 0x000000000f087348 */ /* 0x00dfea0003c00000 */
[----:B------:R1:W4:Y:S02]  /*187f0*/  SHFL.UP P6, R14, R13, R12, R11 ;  /* 0x0400000c0d0e7389 */ /* 0x00032400000c000b */
[----:B01234-:R-:W-:Y:S01]  /*18800*/  ENDCOLLECTIVE ;  /* 0x000000000000791b */ /* 0x01ffe20003800000 */
.L_x_1711:
[----:B------:R-:W-:Y:S05]  /*18810*/  BSYNC B0 ;  /* 0x0000000000007941 */ /* 0x000fea0003800000 */
.L_x_1710:
[----:B------:R-:W-:Y:S01]  /*18820*/  SEL R3, R14, RZ, P1 ;  /* 0x000000ff0e037207 */ /* 0x000fe20000800000 */
[----:B------:R-:W-:Y:S02]  /*18830*/  IMAD.MOV.U32 R12, RZ, RZ, 0x2 ;  /* 0x00000002ff0c7424 */ /* 0x000fe400078e00ff */
[----:B------:R-:W-:Y:S02]  /*18840*/  IMAD.MOV.U32 R11, RZ, RZ, RZ ;  /* 0x000000ffff0b7224 */ /* 0x000fe400078e00ff */
[----:B------:R-:W-:Y:S02]  /*18850*/  IMAD.IADD R3, R2, 0x1, R3 ;  /* 0x0000000102037824 */ /* 0x000fe400078e0203 */
[----:B------:R-:W-:Y:S02]  /*18860*/  IMAD.MOV.U32 R15, RZ, RZ, -0x1 ;  /* 0xffffffffff0f7424 */ /* 0x000fe400078e00ff */
[----:B------:R-:W-:-:S07]  /*18870*/  IMAD.MOV.U32 R13, RZ, RZ, R3 ;  /* 0x000000ffff0d7224 */ /* 0x000fce00078e0003 */
[----:B------:R-:W-:Y:S05]  /*18880*/  WARPSYNC.COLLECTIVE R15, `(.L_x_1712) ;  /* 0x000000000f087348 */ /* 0x000fea0003c00000 */
[----:B------:R0:W1:Y:S02]  /*18890*/  SHFL.UP P6, R14, R13, R12, R11 ;  /* 0x0400000c0d0e7389 */ /* 0x00006400000c000b */
[----:B01----:R-:W-:Y:S01]  /*188a0*/  ENDCOLLECTIVE ;  /* 0x000000000000791b */ /* 0x003fe20003800000 */
.L_x_1712:
        /* <DEDUP_REMOVED lines=8> */
.L_x_1713:
        /* <DEDUP_REMOVED lines=8> */
.L_x_1714:
        /* <DEDUP_REMOVED lines=8> */
.L_x_1715:
        /* <DEDUP_REMOVED lines=9> */
.L_x_1716:
[----:B------:R-:W-:Y:S01]  /*18ac0*/  IMAD.MOV.U32 R16, RZ, RZ, R14 ;  /* 0x000000ffff107224 */ /* 0x000fe200078e000e */
[----:B------:R-:W-:Y:S06]  /*18ad0*/  BRA `(.L_x_1717) ;  /* 0xffffffd800307947 */ /* 0x000fec000383ffff */
.L_x_1650:
[----:B------:R-:W-:Y:S01]  /*18ae0*/  BSSY B0, `(.L_x_1718) ;  /* 0x0000006000007945 */ /* 0x000fe20003800000 */
[----:B------:R-:W-:Y:S01]  /*18af0*/  PLOP3.LUT P6, PT, P6, PT, PT, 0x8, 0x0 ;  /* 0x000000000000781c */ /* 0x000fe200037ce170 */
[----:B------:R-:W-:-:S12]  /*18b00*/  IMAD.MOV.U32 R15, RZ, RZ, -0x1 ;  /* 0xffffffffff0f7424 */ /* 0x000fd800078e00ff */
[----:B0123--:R-:W-:Y:S05]  /*18b10*/  WARPSYNC.COLLECTIVE R15, `(.L_x_1719) ;  /* 0x000000000f087348 */ /* 0x00ffea0003c00000 */
[----:B------:R-:W-:Y:S01]  /*18b20*/  VOTE.ANY R14, PT, P6 ;  /* 0x00000000000e7806 */ /* 0x000fe200030e0100 */
[----:B0123--:R-:W-:Y:S06]  /*18b30*/  ENDCOLLECTIVE ;  /* 0x000000000000791b */ /* 0x00ffec0003800000 */
.L_x_1719:
[----:B------:R-:W-:Y:S05]  /*18b40*/  BSYNC B0 ;  /* 0x0000000000007941 */ /* 0x000fea0003800000 */
.L_x_1718:
        /* <DEDUP_REMOVED lines=9> */
.L_x_1720:
[----:B------:R-:W-:Y:S01]  /*18be0*/  IMAD.MOV.U32 R17, RZ, RZ, R14 ;  /* 0x000000ffff117224 */ /* 0x000fe200078e000e */
[----:B------:R-:W-:Y:S06]  /*18bf0*/  BRA `(.L_x_1721) ;  /* 0xffffffd800207947 */ /* 0x000fec000383ffff */
.L_x_1652:
[----:B------:R-:W-:Y:S01]  /*18c00*/  BSSY B0, `(.L_x_1722) ;  /* 0x0000007000007945 */ /* 0x000fe20003800000 */
[----:B------:R-:W-:Y:S02]  /*18c10*/  IMAD.MOV.U32 R13, RZ, RZ, R3 ;  /* 0x000000ffff0d7224 */ /* 0x000fe400078e0003 */
[----:B------:R-:W-:Y:S02]  /*18c20*/  IMAD.MOV.U32 R11, RZ, RZ, 0x1f ;  /* 0x0000001fff0b7424 */ /* 0x000fe400078e00ff */
[----:B------:R-:W-:-:S07]  /*18c30*/  IMAD.MOV.U32 R15, RZ, RZ, -0x1 ;  /* 0xffffffffff0f7424 */ /* 0x000fce00078e00ff */
[----:B0-234-:R-:W-:Y:S05]  /*18c40*/  WARPSYNC.COLLECTIVE R15, `(.L_x_1723) ;  /* 0x000000000f087348 */ /* 0x01dfea0003c00000 */
[----:B------:R1:W0:Y:S02]  /*18c50*/  SHFL.IDX P6, R14, R13, R12, R11 ;  /* 0x0000000c0d0e7389 */ /* 0x00022400000c000b */
[----:B01234-:R-:W-:Y:S01]  /*18c60*/  ENDCOLLECTIVE ;  /* 0x000000000000791b */ /* 0x01ffe20003800000 */
.L_x_1723:
[----:B------:R-:W-:Y:S05]  /*18c70*/  BSYNC B0 ;  /* 0x0000000000007941 */ /* 0x000fea0003800000 */
.L_x_1722:
[----:B------:R-:W-:Y:S01]  /*18c80*/  IMAD.MOV.U32 R3, RZ, RZ, R14 ;  /* 0x000000ffff037224 */ /* 0x000fe200078e000e */
[----:B------:R-:W-:Y:S06]  /*18c90*/  BRA `(.L_x_1724) ;  /* 0xffffffd800147947 */ /* 0x000fec000383ffff */
.L_x_1656:
[----:B0-----:R0:W3:Y:S02]  /*18ca0*/  SYNCS.PHASECHK.TRANS64.TRYWAIT P0, [R0+URZ+0x30820], R3 ;  /* 0x03082003000075a7 */ /* 0x0010e4000800017f */
[----:B---3--:R-:W-:Y:S05]  /*18cb0*/  @!P0 NANOSLEEP.SYNCS 0x989680 ;  /* 0x009896800000895d */ /* 0x008fea0003900000 */
[----:B------:R-:W3:Y:S02]  /*18cc0*/  @!P0 SYNCS.PHASECHK.TRANS64 P0, [R0+URZ+0x30820], R3 ;  /* 0x03082003000085a7 */ /* 0x000ee4000800007f */
[----:B---3--:R-:W-:Y:S05]  /*18cd0*/  @!P0 BRA `(.L_x_1656) ;  /* 0xfffffffc00f08947 */ /* 0x008fea000383ffff */
[----:B------:R-:W-:Y:S05]  /*18ce0*/  BRA `(.L_x_1725) ;  /* 0xffffffdc009c7947 */ /* 0x000fea000383ffff */
.L_x_1657:
[----:B------:R-:W3:Y:S01]  /*18cf0*/  S2R R2, SR_TID.X ;  /* 0x0000000000027919 */ /* 0x000ee20000002100 */
[----:B------:R-:W-:Y:S01]  /*18d00*/  BSSY B0, `(.L_x_1726) ;  /* 0x000000a000007945 */ /* 0x000fe20003800000 */
[----:B-1----:R-:W-:Y:S02]  /*18d10*/  IMAD.MOV.U32 R12, RZ, RZ, RZ ;  /* 0x000000ffff0c7224 */ /* 0x002fe400078e00ff */
[----:B------:R-:W-:Y:S02]  /*18d20*/  IMAD.MOV.U32 R11, RZ, RZ, 0x1f ;  /* 0x0000001fff0b7424 */ /* 0x000fe400078e00ff */
[----:B------:R-:W-:Y:S01]  /*18d30*/  IMAD.MOV.U32 R15, RZ, RZ, -0x1 ;  /* 0xffffffffff0f7424 */ /* 0x000fe200078e00ff */
[----:B---3--:R-:W-:-:S04]  /*18d40*/  SHF.R.U32.HI R2, RZ, 0x5, R2 ;  /* 0x00000005ff027819 */ /* 0x008fc80000011602 */
[----:B------:R-:W-:-:S05]  /*18d50*/  LOP3.LUT R2, R2, 0x3, RZ, 0xc0, !PT ;  /* 0x0000000302027812 */ /* 0x000fca00078ec0ff */
[----:B------:R-:W-:-:S07]  /*18d60*/  IMAD.MOV.U32 R13, RZ, RZ, R2 ;  /* 0x000000ffff0d7224 */ /* 0x000fce00078e0002 */
[----:B0-2---:R-:W-:Y:S05]  /*18d70*/  WARPSYNC.COLLECTIVE R15, `(.L_x_1727) ;  /* 0x000000000f087348 */ /* 0x005fea0003c00000 */
[----:B------:R1:W3:Y:S02]  /*18d80*/  SHFL.IDX P6, R14, R13, R12, R11 ;  /* 0x0000000c0d0e7389 */ /* 0x0002e400000c000b */
[----:B0123--:R-:W-:Y:S01]  /*18d90*/  ENDCOLLECTIVE ;  /* 0x000000000000791b */ /* 0x00ffe20003800000 */
.L_x_1727:
[----:B------:R-:W-:Y:S05]  /*18da0*/  BSYNC B0 ;  /* 0x0000000000007941 */ /* 0x000fea0003800000 */
.L_x_1726:
[----:B------:R-:W-:Y:S05]  /*18db0*/  BRA `(.L_x_1728) ;  /* 0xffffffdc00847947 */ /* 0x000fea000383ffff */
.L_x_1660:
[----:B------:R-:W-:Y:S01]  /*18dc0*/  BSSY B1, `(.L_x_1729) ;  /* 0x0000006000017945 */ /* 0x000fe20003800000 */
[----:B------:R-:W-:-:S07]  /*18dd0*/  IMAD.MOV.U32 R15, RZ, RZ, -0x1 ;  /* 0xffffffffff0f7424 */ /* 0x000fce00078e00ff */
[----:B0123--:R-:W-:Y:S05]  /*18de0*/  WARPSYNC.COLLECTIVE R15, `(.L_x_1730) ;  /* 0x000000000f0c7348 */ /* 0x00ffea0003c00000 */
[----:B------:R-:W-:Y:S02]  /*18df0*/  ELECT P6, UR62, PT ;  /* 0x00000000003e782f */ /* 0x000fe400038c0000 */
[----:B------:R-:W-:Y:S01]  /*18e00*/  MOV R14, UR62 ;  /* 0x0000003e000e7c02 */ /* 0x000fe20008000f00 */
[----:B0123--:R-:W-:Y:S10]  /*18e10*/  ENDCOLLECTIVE ;  /* 0x000000000000791b */ /* 0x00fff40003800000 */
.L_x_1730:
[----:B------:R-:W-:Y:S05]  /*18e20*/  BSYNC B1 ;  /* 0x0000000000017941 */ /* 0x000fea0003800000 */
.L_x_1729:
[----:B------:R-:W-:Y:S05]  /*18e30*/  BRA `(.L_x_1731) ;  /* 0xffffffdc007c7947 */ /* 0x000fea000383ffff */
.L_x_1662:
[----:B0-----:R0:W2:Y:S02]  /*18e40*/  SYNCS.PHASECHK.TRANS64.TRYWAIT P0, [R6+URZ], R5 ;  /* 0x00000005060075a7 */ /* 0x0010a4000800017f */
[----:B--2---:R-:W-:Y:S05]  /*18e50*/  @!P0 NANOSLEEP.SYNCS 0x989680 ;  /* 0x009896800000895d */ /* 0x004fea0003900000 */
[----:B------:R-:W2:Y:S02]  /*18e60*/  @!P0 SYNCS.PHASECHK.TRANS64 P0, [R6+URZ], R5 ;  /* 0x00000005060085a7 */ /* 0x000ea4000800007f */
[----:B--2---:R-:W-:Y:S05]  /*18e70*/  @!P0 BRA `(.L_x_1662) ;  /* 0xfffffffc00f08947 */ /* 0x004fea000383ffff */
[----:B------:R-:W-:Y:S05]  /*18e80*/  BRA `(.L_x_1732) ;  /* 0xffffffdc00c07947 */ /* 0x000fea000383ffff */
.L_x_1663:
[----:B--2---:R2:W3:Y:S02]  /*18e90*/  SYNCS.PHASECHK.TRANS64.TRYWAIT P0, [R7+URZ], R2 ;  /* 0x00000002070075a7 */ /* 0x0044e4000800017f */
[----:B---3--:R-:W-:Y:S05]  /*18ea0*/  @!P0 NANOSLEEP.SYNCS 0x989680 ;  /* 0x009896800000895d */ /* 0x008fea0003900000 */
[----:B------:R-:W3:Y:S02]  /*18eb0*/  @!P0 SYNCS.PHASECHK.TRANS64 P0, [R7+URZ], R2 ;  /* 0x00000002070085a7 */ /* 0x000ee4000800007f */
[----:B---3--:R-:W-:Y:S05]  /*18ec0*/  @!P0 BRA `(.L_x_1663) ;  /* 0xfffffffc00f08947 */ /* 0x008fea000383ffff */
[----:B------:R-:W-:Y:S05]  /*18ed0*/  BRA `(.L_x_1733) ;  /* 0xffffffdc00b47947 */ /* 0x000fea000383ffff */
.L_x_1665:
[----:B---3--:R3:W4:Y:S02]  /*18ee0*/  SYNCS.PHASECHK.TRANS64.TRYWAIT P0, [R4+URZ], R5 ;  /* 0x00000005040075a7 */ /* 0x008724000800017f */
[----:B----4-:R-:W-:Y:S05]  /*18ef0*/  @!P0 NANOSLEEP.SYNCS 0x989680 ;  /* 0x009896800000895d */ /* 0x010fea0003900000 */
[----:B------:R-:W4:Y:S02]  /*18f00*/  @!P0 SYNCS.PHASECHK.TRANS64 P0, [R4+URZ], R5 ;  /* 0x00000005040085a7 */ /* 0x000f24000800007f */
[----:B----4-:R-:W-:Y:S05]  /*18f10*/  @!P0 BRA `(.L_x_1665) ;  /* 0xfffffffc00f08947 */ /* 0x010fea000383ffff */
[----:B------:R-:W-:Y:S05]  /*18f20*/  BRA `(.L_x_1734) ;  /* 0xffffffdc00bc7947 */ /* 0x000fea000383ffff */
.L_x_1735:
        /* <DEDUP_REMOVED lines=13> */
.L_x_3429:


//--------------------- .text._ZN7cutlass13device_kernelIN5flash11enable_sm90INS1_16FlashAttnFwdSm90INS1_25CollectiveMainloopFwdSm90ILi2EN4cute5tupleIJNS5_1CILi1EEES8_S8_EEENS6_IJNS7_ILi128EEENS7_ILi64EEENS7_ILi256EEEEEELi256ENS_6half_tEfNS_4arch4Sm90ELb0ELb1ELb0ELb1ELb0ELb1ELb0ELb1ELb1ELb1ELb0ELb0EEENS1_21CollectiveEpilogueFwdINS6_IJSA_SC_SB_EEES9_SE_SG_Li256ELb1ELb1ELb0ELb0EEENS1_36VarlenDynamicPersistentTileSchedulerILi128ELi64ELi256ELi128ELb0ELb1ELb1ELb1ELb0ELb1EEEEEEEEEvNT_6ParamsE --------------------------
	.section	.text._ZN7cutlass13device_kernelIN5flash11enable_sm90INS1_16FlashAttnFwdSm90INS1_25CollectiveMainloopFwdSm90ILi2EN4cute5tupleIJNS5_1CILi1EEES8_S8_EEENS6_IJNS7_ILi128EEENS7_ILi64EEENS7_ILi256EEEEEELi256ENS_6half_tEfNS_4arch4Sm90ELb0ELb1ELb0ELb1ELb0ELb1ELb0ELb1ELb1ELb1ELb0ELb0EEENS1_21CollectiveEpilogueFwdINS6_IJSA_SC_SB_EEES9_SE_SG_Li256ELb1ELb1ELb0ELb0EEENS1_36VarlenDynamicPersistentTileSchedulerILi128ELi64ELi256ELi128ELb0ELb1ELb1ELb1ELb0ELb1EEEEEEEEEvNT_6ParamsE,"ax",@progbits
	.align	128
.text._ZN7cutlass13device_kernelIN5flash11enable_sm90INS1_16FlashAttnFwdSm90INS1_25CollectiveMainloopFwdSm90ILi2EN4cute5tupleIJNS5_1CILi1EEES8_S8_EEENS6_IJNS7_ILi128EEENS7_ILi64EEENS7_ILi256EEEEEELi256ENS_6half_tEfNS_4arch4Sm90ELb0ELb1ELb0ELb1ELb0ELb1ELb0ELb1ELb1ELb1ELb0ELb0EEENS1_21CollectiveEpilogueFwdINS6_IJSA_SC_SB_EEES9_SE_SG_Li256ELb1ELb1ELb0ELb0EEENS1_36VarlenDynamicPersistentTileSchedulerILi128ELi64ELi256ELi128ELb0ELb1ELb1ELb1ELb0ELb1EEEEEEEEEvNT_6ParamsE:
        .type           _ZN7cutlass13device_kernelIN5flash11enable_sm90INS1_16FlashAttnFwdSm90INS1_25CollectiveMainloopFwdSm90ILi2EN4cute5tupleIJNS5_1CILi1EEES8_S8_EEENS6_IJNS7_ILi128EEENS7_ILi64EEENS7_ILi256EEEEEELi256ENS_6half_tEfNS_4arch4Sm90ELb0ELb1ELb0ELb1ELb0ELb1ELb0ELb1ELb1ELb1ELb0ELb0EEENS1_21CollectiveEpilogueFwdINS6_IJSA_SC_SB_EEES9_SE_SG_Li256ELb1ELb1ELb0ELb0EEENS1_36VarlenDynamicPersistentTileSchedulerILi128ELi64ELi256ELi128ELb0ELb1ELb1ELb1ELb0ELb1EEEEEEEEEvNT_6ParamsE,@function
        .size           _ZN7cutlass13device_kernelIN5flash11enable_sm90INS1_16FlashAttnFwdSm90INS1_25CollectiveMainloopFwdSm90ILi2EN4cute5tupleIJNS5_1CILi1EEES8_S8_EEENS6_IJNS7_ILi128EEENS7_ILi64EEENS7_ILi256EEEEEELi256ENS_6half_tEfNS_4arch4Sm90ELb0ELb1ELb0ELb1ELb0ELb1ELb0ELb1ELb1ELb1ELb0ELb0EEENS1_21CollectiveEpilogueFwdINS6_IJSA_SC_SB_EEES9_SE_SG_Li256ELb1ELb1ELb0ELb0EEENS1_36VarlenDynamicPersistentTileSchedulerILi128ELi64ELi256ELi128ELb0ELb1ELb1ELb1ELb0ELb1EEEEEEEEEvNT_6ParamsE,(.L_x_3430 - _ZN7cutlass13device_kernelIN5flash11enable_sm90INS1_16FlashAttnFwdSm90INS1_25CollectiveMainloopFwdSm90ILi2EN4cute5tupleIJNS5_1CILi1EEES8_S8_EEENS6_IJNS7_ILi128EEENS7_ILi64EEENS7_ILi256EEEEEELi256ENS_6half_tEfNS_4arch4Sm90ELb0ELb1ELb0ELb1ELb0ELb1ELb0ELb1ELb1ELb1ELb0ELb0EEENS1_21CollectiveEpilogueFwdINS6_IJSA_SC_SB_EEES9_SE_SG_Li256ELb1ELb1ELb0ELb0EEENS1_36VarlenDynamicPersistentTileSchedulerILi128ELi64ELi256ELi128ELb0ELb1ELb1ELb1ELb0ELb1EEEEEEEEEvNT_6ParamsE)
        .other          _ZN7cutlass13device_kernelIN5flash11enable_sm90INS1_16FlashAttnFwdSm90INS1_25CollectiveMainloopFwdSm90ILi2EN4cute5tupleIJNS5_1CILi1EEES8_S8_EEENS6_IJNS7_ILi128EEENS7_ILi64EEENS7_ILi256EEEEEELi256ENS_6half_tEfNS_4arch4Sm90ELb0ELb1ELb0ELb1ELb0ELb1ELb0ELb1ELb1ELb1ELb0ELb0EEENS1_21CollectiveEpilogueFwdINS6_IJSA_SC_SB_EEES9_SE_SG_Li256ELb1ELb1ELb0ELb0EEENS1_36VarlenDynamicPersistentTileSchedulerILi128ELi64ELi256ELi128ELb0ELb1ELb1ELb1ELb0ELb1EEEEEEEEEvNT_6ParamsE,@"STO_CUDA_ENTRY STV_DEFAULT"
_ZN7cutlass13device_kernelIN5flash11enable_sm90INS1_16FlashAttnFwdSm90INS1_25CollectiveMainloopFwdSm90ILi2EN4cute5tupleIJNS5_1CILi1EEES8_S8_EEENS6_IJNS7_ILi128EEENS7_ILi64EEENS7_ILi256EEEEEELi256ENS_6half_tEfNS_4arch4Sm90ELb0ELb1ELb0ELb1ELb0ELb1ELb0ELb1ELb1ELb1ELb0ELb0EEENS1_21CollectiveEpilogueFwdINS6_IJSA_SC_SB_EEES9_SE_SG_Li256ELb1ELb1ELb0ELb0EEENS1_36VarlenDynamicPersistentTileSchedulerILi128ELi64ELi256ELi128ELb0ELb1ELb1ELb1ELb0ELb1EEEEEEEEEvNT_6ParamsE:
        /* <DEDUP_REMOVED lines=24> */
.L_x_1737:
[----:B------:R-:W-:Y:S05]  /*0180*/  BSYNC B0 ;  /* 0x0000000000007941 */ /* 0x000fea0003800000 */
.L_x_1736:
        /* <DEDUP_REMOVED lines=41> */
.L_x_1738:
        /* <DEDUP_REMOVED lines=22> */
.L_x_1739:
        /* <DEDUP_REMOVED lines=18> */
.L_x_1740:
        /* <DEDUP_REMOVED lines=22> */
.L_x_1741:
        /* <DEDUP_REMOVED lines=22> */
.L_x_1742:
[----:B0-----:R-:W-:Y:S01]  /*0960*/  UMOV UR4, 0x1 ;  /* 0x0000000100047882 */ /* 0x001fe20000000000 */
[----:B------:R-:W-:Y:S01]  /*0970*/  PLOP3.LUT P0, PT, PT, PT, UP0, 0x80, 0x0 ;  /* 0x000000000000781c */ /* 0x000fe20003f0f008 */
[----:B------:R-:W-:Y:S01]  /*0980*/  USEL UR4, UR4, 0x2, !UP0 ;  /* 0x0000000204047887 */ /* 0x000fe2000c000000 */
[----:B------:R-:W-:Y:S01]  /*0990*/  NOP ;  /* 0x0000000000007918 */ /* 0x000fe20000000000 */
[----:B------:R-:W-:Y:S04]  /*09a0*/  BSSY B9, `(.L_x_1743) ;  /* 0x000298d000097945 */ /* 0x000fe80003800000 */
[----:B------:R-:W-:-:S05]  /*09b0*/  IMAD.U32 R2, RZ, RZ, UR4 ;  /* 0x00000004ff027e24 */ /* 0x000fca000f8e00ff */
[----:B------:R0:W-:Y:S01]  /*09c0*/  STL [R1+0x94], R2 ;  /* 0x0000940201007387 */ /* 0x0001e20000100800 */
[----:B-12-4-:R-:W-:Y:S06]  /*09d0*/  BAR.SYNC.DEFER_BLOCKING 0x0 ;  /* 0x0000000000007b1d */ /* 0x016fec0000010000 */
[----:B------:R-:W-:Y:S05]  /*09e0*/  @!P0 BRA `(.L_x_1744) ;  /* 0x0000020400108947 */ /* 0x000fea0003800000 */
.L_x_1745:
        /* <DEDUP_REMOVED lines=15> */
[----:B------:R-:W2:Y:S01]  /*0ae0*/  LDL R0, [R1+0x94] ;  /* 0x0000940001007983 */ /* 0x000ea20000100800 */
[----:B------:R-:W-:Y:S02]  /*0af0*/  VIADD R4, R4, 0xffffff80 ;  /* 0xffffff8004047836 */ /* 0x000fe40000000000 */
[----:B------:R-:W-:Y:S02]  /*0b00*/  IMAD.MOV.U32 R237, RZ, RZ, RZ ;  /* 0x000000ffffed7224 */ /* 0x000fe400078e00ff */
[----:B------:R-:W-:Y:S01]  /*0b10*/  IMAD.MOV.U32 R219, RZ, RZ, RZ ;  /* 0x000000ffffdb7224 */ /* 0x000fe200078e00ff */
[----:B------:R-:W-:Y:S01]  /*0b20*/  SHF.R.S32.HI R3, RZ, 0x1f, R4 ;  /* 0x0000001fff037819 */ /* 0x000fe20000011404 */
[----:B------:R-:W-:-:S03]  /*0b30*/  IMAD.MOV.U32 R22, RZ, RZ, RZ ;  /* 0x000000ffff167224 */ /* 0x000fc600078e00ff */
[CC--:B------:R-:W-:Y:S02]  /*0b40*/  LEA.HI R5, R3.reuse, R4.reuse, RZ, 0x5 ;  /* 0x0000000403057211 */ /* 0x0c0fe400078f28ff */
[CC--:B0-----:R-:W-:Y:S02]  /*0b50*/  LEA.HI R2, R3.reuse, R4.reuse, RZ, 0x4 ;  /* 0x0000000403027211 */ /* 0x0c1fe400078f20ff */
[----:B------:R-:W-:Y:S01]  /*0b60*/  LEA.HI R218, R3, R4, RZ, 0x3 ;  /* 0x0000000403da7211 */ /* 0x000fe200078f18ff */
[----:B------:R-:W-:Y:S01]  /*0b70*/  IMAD.SHL.U32 R6, R5, 0x20, RZ ;  /* 0x0000002005067824 */ /* 0x000fe200078e00ff */
[----:B------:R-:W-:Y:S02]  /*0b80*/  LOP3.LUT R5, R2, 0x3fffff0, RZ, 0xc0, !PT ;  /* 0x03fffff002057812 */ /* 0x000fe400078ec0ff */
[----:B------:R-:W-:Y:S02]  /*0b90*/  SHF.R.S32.HI R7, RZ, 0x4, R2 ;  /* 0x00000004ff077819 */ /* 0x000fe40000011402 */
[----:B------:R-:W-:-:S02]  /*0ba0*/  LOP3.LUT R6, R6, 0xfffffc00, RZ, 0xc0, !PT ;  /* 0xfffffc0006067812 */ /* 0x000fc400078ec0ff */
[----:B------:R-:W-:Y:S02]  /*0bb0*/  IADD3 R5, R4, -R5, RZ ;  /* 0x8000000504057210 */ /* 0x000fe40007ffe0ff */
[----:B------:R-:W-:Y:S02]  /*0bc0*/  LEA.HI R2, R2, R7, RZ, 0x1 ;  /* 0x0000000702027211 */ /* 0x000fe400078f08ff */
[-C--:B------:R-:W-:Y:S01]  /*0bd0*/  LEA.HI R8, R3, R4.reuse, RZ, 0x2 ;  /* 0x0000000403087211 */ /* 0x080fe200078f10ff */
[----:B------:R-:W-:Y:S01]  /*0be0*/  IMAD R5, R5, 0x40, R6 ;  /* 0x0000004005057824 */ /* 0x000fe200078e0206 */
[----:B------:R-:W-:Y:S02]  /*0bf0*/  LEA.HI R6, R3, R4, RZ, 0x6 ;  /* 0x0000000403067211 */ /* 0x000fe400078f30ff */
[----:B------:R-:W-:Y:S02]  /*0c00*/  LOP3.LUT R2, R2, 0x1ffffffe, RZ, 0xc0, !PT ;  /* 0x1ffffffe02027812 */ /* 0x000fe400078ec0ff */
[----:B------:R-:W-:-:S03]  /*0c10*/  SHF.L.U32 R6, R6, 0x3, RZ ;  /* 0x0000000306067819 */ /* 0x000fc600000006ff */
[----:B------:R-:W-:Y:S01]  /*0c20*/  IMAD.IADD R2, R7, 0x1, -R2 ;  /* 0x0000000107027824 */ /* 0x000fe200078e0a02 */
[----:B------:R-:W-:-:S04]  /*0c30*/  LOP3.LUT R29, R6, 0xfffffe00, RZ, 0xc0, !PT ;  /* 0xfffffe00061d7812 */ /* 0x000fc800078ec0ff */
[----:B------:R-:W-:Y:S02]  /*0c40*/  LEA R2, R2, R5, 0x3 ;  /* 0x0000000502027211 */ /* 0x000fe400078e18ff */
[----:B--2---:R-:W-:Y:S02]  /*0c50*/  R2UR UR4, R0 ;  /* 0x00000000000472ca */ /* 0x004fe400000e0000 */
[----:B------:R-:W-:Y:S02]  /*0c60*/  LEA.HI R0, R3, R4, RZ, 0x7 ;  /* 0x0000000403007211 */ /* 0x000fe400078f38ff */
[----:B------:R-:W-:Y:S02]  /*0c70*/  LOP3.LUT R3, R218, 0xfffffff8, RZ, 0xc0, !PT ;  /* 0xfffffff8da037812 */ /* 0x000fe400078ec0ff */
[----:B------:R-:W-:Y:S02]  /*0c80*/  LOP3.LUT R9, R0, 0xffffff80, RZ, 0xc0, !PT ;  /* 0xffffff8000097812 */ /* 0x000fe400078ec0ff */
[----:B------:R-:W-:Y:S01]  /*0c90*/  SHF.R.S32.HI R218, RZ, 0x3, R218 ;  /* 0x00000003ffda7819 */ /* 0x000fe200000114da */
[C---:B------:R-:W-:Y:S01]  /*0ca0*/  IMAD.IADD R13, R4.reuse, 0x1, -R3 ;  /* 0x00000001040d7824 */ /* 0x040fe200078e0a03 */
[----:B------:R-:W-:Y:S01]  /*0cb0*/  SHF.R.S32.HI R14, RZ, 0x7, R0 ;  /* 0x00000007ff0e7819 */ /* 0x000fe20000011400 */
[----:B------:R-:W-:Y:S01]  /*0cc0*/  IMAD.IADD R20, R4, 0x1, -R9 ;  /* 0x0000000104147824 */ /* 0x000fe200078e0a09 */
[----:B------:R-:W-:Y:S01]  /*0cd0*/  LOP3.LUT R9, R8, 0xfffffffc, RZ, 0xc0, !PT ;  /* 0xfffffffc08097812 */ /* 0x000fe200078ec0ff */
[C---:B------:R-:W-:Y:S01]  /*0ce0*/  IMAD.SHL.U32 R200, R13.reuse, 0x4, RZ ;  /* 0x000000040dc87824 */ /* 0x040fe200078e00ff */
[----:B------:R-:W-:Y:S01]  /*0cf0*/  LEA.HI R0, R0, R14, RZ, 0x1 ;  /* 0x0000000e00007211 */ /* 0x000fe200078f08ff */
[----:B------:R-:W-:Y:S01]  /*0d00*/  IMAD.SHL.U32 R18, R13, 0x8, RZ ;  /* 0x000000080d127824 */ /* 0x000fe200078e00ff */
[----:B------:R-:W-:Y:S01]  /*0d10*/  SHF.R.S32.HI R8, RZ, 0x1f, R20 ;  /* 0x0000001fff087819 */ /* 0x000fe20000011414 */
[----:B------:R-:W-:Y:S01]  /*0d20*/  IMAD.IADD R11, R4, 0x1, -R9 ;  /* 0x00000001040b7824 */ /* 0x000fe200078e0a09 */
[----:B------:R-:W-:Y:S01]  /*0d30*/  STL [R1+0x68], R20 ;  /* 0x0000681401007387 */ /* 0x000fe20000100800 */
[----:B------:R-:W-:Y:S01]  /*0d40*/  VIADD R4, R218, 0x40 ;  /* 0x00000040da047836 */ /* 0x000fe20000000000 */
[----:B------:R-:W-:Y:S01]  /*0d50*/  LEA.HI R7, R8, R20, RZ, 0x2 ;  /* 0x0000001408077211 */ /* 0x000fe200078f10ff */
[C---:B------:R-:W-:Y:S01]  /*0d60*/  VIADD R233, R200.reuse, 0x40 ;  /* 0x00000040c8e97836 */ /* 0x040fe20000000000 */
[----:B------:R-:W-:Y:S01]  /*0d70*/  LEA.HI R12, R11, R11, RZ, 0x1 ;  /* 0x0000000b0b0c7211 */ /* 0x000fe200078f08ff */
[----:B------:R-:W-:Y:S01]  /*0d80*/  STL [R1+0x40], R13 ;  /* 0x0000400d01007387 */ /* 0x000fe20000100800 */
[----:B------:R-:W-:Y:S01]  /*0d90*/  SHF.R.S32.HI R9, RZ, 0x2, R7 ;  /* 0x00000002ff097819 */ /* 0x000fe20000011407 */
[----:B------:R-:W-:Y:S01]  /*0da0*/  IMAD.IADD R226, R200, 0x1, R233 ;  /* 0x00000001c8e27824 */ /* 0x000fe200078e02e9 */
[----:B------:R-:W-:Y:S01]  /*0db0*/  SHF.R.S32.HI R10, RZ, 0x1f, R7 ;  /* 0x0000001fff0a7819 */ /* 0x000fe20000011407 */
[----:B------:R0:W-:Y:S01]  /*0dc0*/  STL [R1+0x90], R2 ;  /* 0x0000900201007387 */ /* 0x0001e20000100800 */
[----:B------:R-:W-:Y:S01]  /*0dd0*/  SHF.R.S32.HI R3, RZ, 0x1f, R4 ;  /* 0x0000001fff037819 */ /* 0x000fe20000011404 */
[----:B------:R-:W-:Y:S01]  /*0de0*/  VIADD R21, R218, 0x20 ;  /* 0x00000020da157836 */ /* 0x000fe20000000000 */
[----:B------:R-:W-:Y:S01]  /*0df0*/  LEA.HI R10, R10, R9, RZ, 0x3 ;  /* 0x000000090a0a7211 */ /* 0x000fe200078f18ff */
[----:B------:R-:W-:Y:S01]  /*0e00*/  VIADD R17, R218, 0x60 ;  /* 0x00000060da117836 */ /* 0x000fe20000000000 */
[----:B------:R-:W-:Y:S01]  /*0e10*/  LEA.HI R3, R3, R4, RZ, 0x3 ;  /* 0x0000000403037211 */ /* 0x000fe200078f18ff */
[----:B------:R1:W-:Y:S01]  /*0e20*/  STL [R1+0x88], R14 ;  /* 0x0000880e01007387 */ /* 0x0003e20000100800 */
[----:B------:R-:W-:Y:S01]  /*0e30*/  LOP3.LUT R10, R10, 0xfffffff8, RZ, 0xc0, !PT ;  /* 0xfffffff80a0a7812 */ /* 0x000fe200078ec0ff */
[----:B------:R-:W-:Y:S01]  /*0e40*/  IMAD.SHL.U32 R15, R218, 0x40, RZ ;  /* 0x00000040da0f7824 */ /* 0x000fe200078e00ff */
[----:B------:R-:W-:Y:S01]  /*0e50*/  SHF.R.S32.HI R5, RZ, 0x1f, R226 ;  /* 0x0000001fff057819 */ /* 0x000fe200000114e2 */
[----:B------:R-:W-:Y:S01]  /*0e60*/  IMAD.SHL.U32 R3, R3, 0x40, RZ ;  /* 0x0000004003037824 */ /* 0x000fe200078e00ff */
[----:B0-----:R-:W-:Y:S01]  /*0e70*/  SHF.L.U32 R2, R4, 0x6, RZ ;  /* 0x0000000604027819 */ /* 0x001fe200000006ff */
[----:B------:R-:W-:Y:S01]  /*0e80*/  IMAD.IADD R9, R9, 0x1, -R10 ;  /* 0x0000000109097824 */ /* 0x000fe200078e0a0a */
[----:B------:R-:W-:Y:S01]  /*0e90*/  LOP3.LUT R12, R12, 0x1ffffffe, RZ, 0xc0, !PT ;  /* 0x1ffffffe0c0c7812 */ /* 0x000fe200078ec0ff */
[----:B------:R-:W-:Y:S01]  /*0ea0*/  ULOP3.LUT UR4, UR4, 0x1, URZ, 0xfc, !UPT ;  /* 0x0000000104047892 */ /* 0x000fe2000f8efc3f */
[----:B------:R-:W-:Y:S01]  /*0eb0*/  LOP3.LUT R10, R2, 0x1c0, RZ, 0xc0, !PT ;  /* 0x000001c0020a7812 */ /* 0x000fe200078ec0ff */
[----:B------:R-:W-:Y:S01]  /*0ec0*/  VIADD R234, R200, 0x20 ;  /* 0x00000020c8ea7836 */ /* 0x000fe20000000000 */
[----:B------:R-:W-:Y:S01]  /*0ed0*/  LEA.HI R4, R5, R226, RZ, 0x3 ;  /* 0x000000e205047211 */ /* 0x000fe200078f18ff */
[----:B------:R-:W-:Y:S01]  /*0ee0*/  IMAD.IADD R12, R11, 0x1, -R12 ;  /* 0x000000010b0c7824 */ /* 0x000fe200078e0a0c */
[----:B------:R-:W-:Y:S01]  /*0ef0*/  LEA.HI R8, R8, R20, RZ, 0x5 ;  /* 0x0000001408087211 */ /* 0x000fe200078f28ff */
[----:B------:R-:W-:Y:S01]  /*0f00*/  VIADD R235, R200, 0x60 ;  /* 0x00000060c8eb7836 */ /* 0x000fe20000000000 */
[----:B------:R-:W-:-:S02]  /*0f10*/  LOP3.LUT R13, R3, 0xfffffe00, RZ, 0xc0, !PT ;  /* 0xfffffe00030d7812 */ /* 0x000fc400078ec0ff */
[----:B------:R-:W-:Y:S02]  /*0f20*/  SHF.R.U32.HI R2, RZ, 0x3, R10 ;  /* 0x00000003ff027819 */ /* 0x000fe4000001160a */
[C---:B------:R-:W-:Y:S01]  /*0f30*/  LOP3.LUT R11, R10.reuse, 0x38, R18, 0xf8, !PT ;  /* 0x000000380a0b7812 */ /* 0x040fe200078ef812 */
[----:B------:R0:W-:Y:S01]  /*0f40*/  STL [R1+0x64], R13 ;  /* 0x0000640d01007387 */ /* 0x0001e20000100800 */
[----:B------:R-:W-:Y:S02]  /*0f50*/  LOP3.LUT R3, R10, 0x38, R4, 0xf8, !PT ;  /* 0x000000380a037812 */ /* 0x000fe400078ef804 */
[----:B------:R-:W-:Y:S02]  /*0f60*/  LOP3.LUT R0, R0, 0x3fffffe, RZ, 0xc0, !PT ;  /* 0x03fffffe00007812 */ /* 0x000fe400078ec0ff */
[----:B------:R-:W-:Y:S02]  /*0f70*/  SHF.R.S32.HI R8, RZ, 0x5, R8 ;  /* 0x00000005ff087819 */ /* 0x000fe40000011408 */
[----:B------:R-:W-:Y:S01]  /*0f80*/  LOP3.LUT R11, R13, R11, R2, 0xf6, !PT ;  /* 0x0000000b0d0b7212 */ /* 0x000fe200078ef602 */
[----:B------:R-:W-:Y:S01]  /*0f90*/  IMAD.IADD R0, R14, 0x1, -R0 ;  /* 0x000000010e007824 */ /* 0x000fe200078e0a00 */
[----:B------:R-:W-:Y:S01]  /*0fa0*/  LOP3.LUT R10, R3, R2, RZ, 0x3c, !PT ;  /* 0x00000002030a7212 */ /* 0x000fe200078e3cff */
[----:B------:R-:W-:Y:S01]  /*0fb0*/  IMAD R9, R8, 0x10, R9 ;  /* 0x0000001008097824 */ /* 0x000fe200078e0209 */
[----:B------:R-:W-:-:S02]  /*0fc0*/  SHF.R.S32.HI R2, RZ, 0x1f, R21 ;  /* 0x0000001fff027819 */ /* 0x000fc40000011415 */
[----:B------:R-:W-:Y:S01]  /*0fd0*/  SHF.R.S32.HI R8, RZ, 0x1f, R17 ;  /* 0x0000001fff087819 */ /* 0x000fe20000011411 */
[----:B-1----:R-:W-:Y:S01]  /*0fe0*/  IMAD R14, R0, 0x40, R9 ;  /* 0x00000040000e7824 */ /* 0x002fe200078e0209 */
[----:B------:R-:W-:Y:S01]  /*0ff0*/  LEA.HI R2, R2, R21, RZ, 0x3 ;  /* 0x0000001502027211 */ /* 0x000fe200078f18ff */
[----:B------:R-:W-:Y:S01]  /*1000*/  IMAD.SHL.U32 R0, R21, 0x40, RZ ;  /* 0x0000004015007824 */ /* 0x000fe200078e00ff */
[----:B------:R-:W-:Y:S02]  /*1010*/  LEA.HI R5, R5, R226, RZ, 0x6 ;  /* 0x000000e205057211 */ /* 0x000fe400078f30ff */
[----:B------:R-:W-:Y:S01]  /*1020*/  LEA.HI R8, R8, R17, RZ, 0x3 ;  /* 0x0000001108087211 */ /* 0x000fe200078f18ff */
[----:B------:R-:W-:Y:S01]  /*1030*/  IMAD.SHL.U32 R2, R2, 0x40, RZ ;  /* 0x0000004002027824 */ /* 0x000fe200078e00ff */
[----:B------:R-:W-:Y:S01]  /*1040*/  LOP3.LUT R28, R0, 0x1c0, RZ, 0xc0, !PT ;  /* 0x000001c0001c7812 */ /* 0x000fe200078ec0ff */
[----:B------:R-:W-:Y:S01]  /*1050*/  IMAD.SHL.U32 R5, R5, 0x80, RZ ;  /* 0x0000008005057824 */ /* 0x000fe200078e00ff */
[----:B------:R-:W-:Y:S01]  /*1060*/  SHF.L.U32 R6, R17, 0x6, RZ ;  /* 0x0000000611067819 */ /* 0x000fe200000006ff */
[----:B------:R-:W-:Y:S01]  /*1070*/  IMAD.SHL.U32 R8, R8, 0x40, RZ ;  /* 0x0000004008087824 */ /* 0x000fe200078e00ff */
[----:B------:R-:W-:Y:S01]  /*1080*/  LOP3.LUT R24, R2, 0xfffffe00, RZ, 0xc0, !PT ;  /* 0xfffffe0002187812 */ /* 0x000fe200078ec0ff */
[----:B------:R-:W-:Y:S01]  /*1090*/  STL [R1+0x8c], R14 ;  /* 0x00008c0e01007387 */ /* 0x000fe20000100800 */
[----:B------:R-:W-:-:S02]  /*10a0*/  SHF.R.U32.HI R25, RZ, 0x3, R28 ;  /* 0x00000003ff197819 */ /* 0x000fc4000001161c */
[----:B------:R-:W-:Y:S01]  /*10b0*/  LOP3.LUT R2, R28, 0x38, R4, 0xf8, !PT ;  /* 0x000000381c027812 */ /* 0x000fe200078ef804 */
[----:B------:R-:W-:Y:S01]  /*10c0*/  STL [R1+0x28], R29 ;  /* 0x0000281d01007387 */ /* 0x000fe20000100800 */
[----:B------:R-:W-:Y:S02]  /*10d0*/  LOP3.LUT R27, R6, 0x1c0, RZ, 0xc0, !PT ;  /* 0x000001c0061b7812 */ /* 0x000fe400078ec0ff */
[----:B------:R-:W-:Y:S01]  /*10e0*/  LOP3.LUT R3, R15, 0x1c0, RZ, 0xc0, !PT ;  /* 0x000001c00f037812 */ /* 0x000fe200078ec0ff */
[----:B------:R-:W-:Y:S01]  /*10f0*/  STL [R1+0x24], R24 ;  /* 0x0000241801007387 */ /* 0x000fe20000100800 */
[----:B------:R-:W-:Y:S02]  /*1100*/  LOP3.LUT R0, R4, 0x38, RZ, 0xc0, !PT ;  /* 0x0000003804007812 */ /* 0x000fe400078ec0ff */
[----:B------:R-:W-:Y:S02]  /*1110*/  LOP3.LUT R5, R5, 0xffffe000, RZ, 0xc0, !PT ;  /* 0xffffe00005057812 */ /* 0x000fe400078ec0ff */
[----:B------:R-:W-:-:S02]  /*1120*/  LOP3.LUT R2, R2, R25, RZ, 0x3c, !PT ;  /* 0x0000001902027212 */ /* 0x000fc400078e3cff */
[----:B------:R-:W-:Y:S02]  /*1130*/  SHF.R.U32.HI R23, RZ, 0x3, R27 ;  /* 0x00000003ff177819 */ /* 0x000fe4000001161b */
[----:B------:R-:W-:Y:S02]  /*1140*/  LOP3.LUT R21, R8, 0xfffffe00, RZ, 0xc0, !PT ;  /* 0xfffffe0008157812 */ /* 0x000fe400078ec0ff */
[----:B------:R-:W-:Y:S02]  /*1150*/  LOP3.LUT R6, R27, 0x38, R4, 0xf8, !PT ;  /* 0x000000381b067812 */ /* 0x000fe400078ef804 */
[----:B------:R-:W-:Y:S01]  /*1160*/  SHF.R.U32.HI R30, RZ, 0x3, R3 ;  /* 0x00000003ff1e7819 */ /* 0x000fe20000011603 */
[----:B------:R-:W-:Y:S01]  /*1170*/  STL [R1+0x60], R21 ;  /* 0x0000601501007387 */ /* 0x000fe20000100800 */
[----:B------:R-:W-:Y:S02]  /*1180*/  LOP3.LUT R0, R0, 0x1c0, R15, 0xf8, !PT ;  /* 0x000001c000007812 */ /* 0x000fe400078ef80f */
[----:B------:R-:W-:Y:S01]  /*1190*/  IADD3 R9, R2, R5, R24 ;  /* 0x0000000502097210 */ /* 0x000fe20007ffe018 */
[----:B------:R-:W-:Y:S01]  /*11a0*/  IMAD.U32 R2, RZ, RZ, UR4 ;  /* 0x00000004ff027e24 */ /* 0x000fe2000f8e00ff */
[----:B------:R-:W-:Y:S01]  /*11b0*/  LOP3.LUT R3, R3, 0x38, R18, 0xf8, !PT ;  /* 0x0000003803037812 */ /* 0x000fe200078ef812 */
[----:B------:R-:W-:Y:S01]  /*11c0*/  STL [R1+0x54], RZ ;  /* 0x000054ff01007387 */ /* 0x000fe20000100800 */
[----:B------:R-:W-:-:S02]  /*11d0*/  IADD3 R26, R18, 0x80, RZ ;  /* 0x00000080121a7810 */ /* 0x000fc40007ffe0ff */
[----:B------:R-:W-:Y:S01]  /*11e0*/  LOP3.LUT R6, R6, R23, RZ, 0x3c, !PT ;  /* 0x0000001706067212 */ /* 0x000fe200078e3cff */
[----:B------:R1:W-:Y:S01]  /*11f0*/  STL [R1+0x20], R2 ;  /* 0x0000200201007387 */ /* 0x0003e20000100800 */
[----:B0-----:R-:W-:Y:S01]  /*1200*/  IADD3 R13, R10, R5, R13 ;  /* 0x000000050a0d7210 */ /* 0x001fe20007ffe00d */
[----:B------:R-:W-:Y:S01]  /*1210*/  VIADD R10, R18, 0xc0 ;  /* 0x000000c0120a7836 */ /* 0x000fe20000000000 */
[----:B------:R-:W-:Y:S01]  /*1220*/  LOP3.LUT R0, R0, R30, RZ, 0x3c, !PT ;  /* 0x0000001e00007212 */ /* 0x000fe200078e3cff */
[----:B------:R-:W-:Y:S01]  /*1230*/  STL [R1+0xc], R26 ;  /* 0x00000c1a01007387 */ /* 0x000fe20000100800 */
[----:B------:R-:W-:Y:S02]  /*1240*/  LOP3.LUT R8, R29, R3, R30, 0xf6, !PT ;  /* 0x000000031d087212 */ /* 0x000fe400078ef61e */
[----:B------:R-:W-:Y:S01]  /*1250*/  SHF.R.S32.HI R3, RZ, 0x1f, R26 ;  /* 0x0000001fff037819 */ /* 0x000fe2000001141a */
[----:B------:R0:W-:Y:S01]  /*1260*/  STL [R1+0x10], R10 ;  /* 0x0000100a01007387 */ /* 0x0001e20000100800 */
[----:B------:R-:W-:-:S02]  /*1270*/  IADD3 R15, R6, R5, R21 ;  /* 0x00000005060f7210 */ /* 0x000fc40007ffe015 */
[----:B-1----:R-:W-:Y:S01]  /*1280*/  SHF.R.S32.HI R2, RZ, 0x1f, R218 ;  /* 0x0000001fff027819 */ /* 0x002fe200000114da */
[----:B------:R-:W-:Y:S01]  /*1290*/  STL [R1+0x3c], R8 ;  /* 0x00003c0801007387 */ /* 0x000fe20000100800 */
[----:B------:R-:W-:Y:S01]  /*12a0*/  IADD3 R5, R0, R5, R29 ;  /* 0x0000000500057210 */ /* 0x000fe20007ffe01d */
[----:B------:R-:W-:Y:S01]  /*12b0*/  VIADD R0, R16, 0x10400 ;  /* 0x0001040010007836 */ /* 0x000fe20000000000 */
[--C-:B------:R-:W-:Y:S01]  /*12c0*/  LOP3.LUT R2, R28, 0x38, R18.reuse, 0xf8, !PT ;  /* 0x000000381c027812 */ /* 0x100fe200078ef812 */
[----:B------:R1:W-:Y:S01]  /*12d0*/  STL [R1+0x5c], R3 ;  /* 0x00005c0301007387 */ /* 0x0003e20000100800 */
[----:B------:R-:W-:Y:S02]  /*12e0*/  LOP3.LUT R6, R27, 0x38, R18, 0xf8, !PT ;  /* 0x000000381b067812 */ /* 0x000fe400078ef812 */
[----:B------:R-:W-:Y:S02]  /*12f0*/  LOP3.LUT R229, R7, 0x7ffffffc, RZ, 0xc0, !PT ;  /* 0x7ffffffc07e57812 */ /* 0x000fe400078ec0ff */
[----:B0-----:R-:W-:-:S02]  /*1300*/  SHF.R.S32.HI R10, RZ, 0x1f, R10 ;  /* 0x0000001fff0a7819 */ /* 0x001fc4000001140a */
[----:B------:R-:W-:Y:S01]  /*1310*/  LOP3.LUT R7, R21, R6, R23, 0xf6, !PT ;  /* 0x0000000615077212 */ /* 0x000fe200078ef617 */
[----:B------:R-:W-:Y:S01]  /*1320*/  IMAD.IADD R229, R20, 0x1, -R229 ;  /* 0x0000000114e57824 */ /* 0x000fe200078e0ae5 */
[----:B------:R-:W-:Y:S01]  /*1330*/  MOV R17, RZ ;  /* 0x000000ff00117202 */ /* 0x000fe20000000f00 */
[----:B------:R-:W-:Y:S01]  /*1340*/  STL [R1+0x58], R10 ;  /* 0x0000580a01007387 */ /* 0x000fe20000100800 */
[----:B-1----:R-:W-:Y:S01]  /*1350*/  LOP3.LUT R3, R24, R2, R25, 0xf6, !PT ;  /* 0x0000000218037212 */ /* 0x002fe200078ef619 */
[----:B------:R-:W-:Y:S01]  /*1360*/  IMAD R2, R11, 0x2, R0 ;  /* 0x000000020b027824 */ /* 0x000fe200078e0200 */
[----:B------:R-:W-:-:S03]  /*1370*/  SHF.R.S32.HI R19, RZ, 0x1f, R18 ;  /* 0x0000001fff137819 */ /* 0x000fc60000011412 */
[--C-:B------:R-:W-:Y:S01]  /*1380*/  IMAD R6, R3, 0x2, R0.reuse ;  /* 0x0000000203067824 */ /* 0x100fe200078e0200 */
[----:B------:R0:W-:Y:S01]  /*1390*/  STL [R1+0x78], R2 ;  /* 0x0000780201007387 */ /* 0x0001e20000100800 */
[----:B------:R-:W-:-:S03]  /*13a0*/  IMAD R3, R7, 0x2, R0 ;  /* 0x0000000207037824 */ /* 0x000fc600078e0200 */
[----:B------:R1:W-:Y:S04]  /*13b0*/  STL [R1+0x80], R6 ;  /* 0x0000800601007387 */ /* 0x0003e80000100800 */
[----:B------:R2:W-:Y:S01]  /*13c0*/  STL [R1+0x70], R3 ;  /* 0x0000700301007387 */ /* 0x0005e20000100800 */
[----:B0-----:R-:W-:Y:S01]  /*13d0*/  LEA R2, R9, R0, 0x1 ;  /* 0x0000000009027211 */ /* 0x001fe200078e08ff */
[----:B-1----:R-:W-:-:S04]  /*13e0*/  IMAD R6, R13, 0x2, R0 ;  /* 0x000000020d067824 */ /* 0x002fc800078e0200 */
[----:B------:R0:W-:Y:S01]  /*13f0*/  STL [R1+0x7c], R2 ;  /* 0x00007c0201007387 */ /* 0x0001e20000100800 */
[----:B--2---:R-:W-:-:S03]  /*1400*/  IMAD R3, R15, 0x2, R0 ;  /* 0x000000020f037824 */ /* 0x004fc600078e0200 */
[----:B------:R-:W-:Y:S04]  /*1410*/  STL [R1+0x74], R6 ;  /* 0x0000740601007387 */ /* 0x000fe80000100800 */
[----:B------:R1:W-:Y:S01]  /*1420*/  STL [R1+0x6c], R3 ;  /* 0x00006c0301007387 */ /* 0x0003e20000100800 */
[--C-:B0-----:R-:W-:Y:S02]  /*1430*/  IMAD R2, R5, 0x2, R0.reuse ;  /* 0x0000000205027824 */ /* 0x101fe400078e0200 */
[----:B------:R-:W-:-:S03]  /*1440*/  IMAD R0, R8, 0x2, R0 ;  /* 0x0000000208007824 */ /* 0x000fc600078e0200 */
[----:B------:R0:W-:Y:S01]  /*1450*/  STL [R1+0x84], R2 ;  /* 0x0000840201007387 */ /* 0x0001e20000100800 */
[----:B-1----:R-:W-:-:S03]  /*1460*/  SHF.R.S32.HI R3, RZ, 0x3, R4 ;  /* 0x00000003ff037819 */ /* 0x002fc60000011404 */
[----:B------:R1:W-:Y:S04]  /*1470*/  STL [R1+0x30], R0 ;  /* 0x0000300001007387 */ /* 0x0003e80000100800 */
[----:B------:R2:W-:Y:S01]  /*1480*/  STL [R1+0x44], R3 ;  /* 0x0000440301007387 */ /* 0x0005e20000100800 */
[----:B0-----:R-:W-:Y:S01]  /*1490*/  LOP3.LUT R2, R4, 0xfffffff8, RZ, 0xc0, !PT ;  /* 0xfffffff804027812 */ /* 0x001fe200078ec0ff */
[----:B-1----:R-:W-:-:S05]  /*14a0*/  IMAD R0, R12, 0x8, R14 ;  /* 0x000000080c007824 */ /* 0x002fca00078e020e */
[----:B------:R2:W-:Y:S04]  /*14b0*/  STL [R1+0x34], R0 ;  /* 0x0000340001007387 */ /* 0x0005e80000100800 */
[----:B------:R2:W-:Y:S02]  /*14c0*/  STL [R1+0x50], R2 ;  /* 0x0000500201007387 */ /* 0x0005e40000100800 */
.L_x_2035:
[----:B------:R-:W-:Y:S01]  /*14d0*/  ULDC.64 UR4, c[0x0][0xa28] ;  /* 0x00028a0000047ab9 */ /* 0x000fe20000000a00 */
[----:B0-23--:R-:W0:Y:S01]  /*14e0*/  LDC.64 R4, c[0x0][0xa08] ;  /* 0x00028200ff047b82 */ /* 0x00de220000000a00 */
[----:B------:R-:W-:Y:S01]  /*14f0*/  ISETP.NE.U32.AND P0, PT, RZ, UR4, PT ;  /* 0x00000004ff007c0c */ /* 0x000fe2000bf05070 */
[----:B------:R-:W-:Y:S01]  /*1500*/  IMAD.MOV.U32 R26, RZ, RZ, RZ ;  /* 0x000000ffff1a7224 */ /* 0x000fe200078e00ff */
[----:B--2---:R-:W-:Y:S01]  /*1510*/  MOV R0, RZ ;  /* 0x000000ff00007202 */ /* 0x004fe20000000f00 */
[----:B------:R-:W-:Y:S01]  /*1520*/  ULDC.64 UR6, c[0x0][0x208] ;  /* 0x0000820000067ab9 */ /* 0x000fe20000000a00 */
[----:B------:R-:W-:Y:S01]  /*1530*/  ISETP.NE.AND.EX P0, PT, RZ, UR5, PT, P0 ;  /* 0x00000005ff007c0c */ /* 0x000fe2000bf05300 */
[----:B------:R-:W-:Y:S02]  /*1540*/  ULDC.64 UR4, c[0x0][0xa18] ;  /* 0x0002860000047ab9 */ /* 0x000fe40000000a00 */
[----:B------:R-:W-:-:S04]  /*1550*/  ISETP.NE.U32.AND P1, PT, RZ, UR4, PT ;  /* 0x00000004ff007c0c */ /* 0x000fc8000bf25070 */
[----:B------:R-:W-:Y:S01]  /*1560*/  ISETP.NE.AND.EX P1, PT, RZ, UR5, PT, P1 ;  /* 0x00000005ff007c0c */ /* 0x000fe2000bf25310 */
[----:B------:R-:W-:Y:S02]  /*1570*/  ULDC.64 UR4, c[0x0][0xa08] ;  /* 0x0002820000047ab9 */ /* 0x000fe40000000a00 */
[----:B------:R-:W-:-:S03]  /*1580*/  ISETP.NE.U32.AND P3, PT, RZ, UR4, PT ;  /* 0x00000004ff007c0c */ /* 0x000fc6000bf65070 */
[----:B----4-:R-:W1:Y:S01]  /*1590*/  @P0 LDC.64 R2, c[0x0][0xa28] ;  /* 0x00028a00ff020b82 */ /* 0x010e620000000a00 */
[----:B------:R-:W-:Y:S01]  /*15a0*/  ISETP.NE.AND.EX P3, PT, RZ, UR5, PT, P3 ;  /* 0x00000005ff007c0c */ /* 0x000fe2000bf65330 */
[----:B------:R2:W-:Y:S01]  /*15b0*/  STL [R1+0x48], R66 ;  /* 0x0000484201007387 */ /* 0x0005e20000100800 */
[----:B0-----:R-:W-:-:S05]  /*15c0*/  IMAD.WIDE R8, R67, 0x4, R4 ;  /* 0x0000000443087825 */ /* 0x001fca00078e0204 */
[----:B------:R-:W0:Y:S01]  /*15d0*/  @P1 LDC.64 R6, c[0x0][0xa18] ;  /* 0x00028600ff061b82 */ /* 0x000e220000000a00 */
[----:B------:R-:W-:Y:S01]  /*15e0*/  ULDC UR4, c[0x0][0x288] ;  /* 0x0000a20000047ab9 */ /* 0x000fe20000000800 */
[----:B------:R2:W-:Y:S01]  /*15f0*/  STL [R1+0x4c], R67 ;  /* 0x00004c4301007387 */ /* 0x0005e20000100800 */
[----:B------:R-:W-:Y:S01]  /*1600*/  IMAD.U32 R220, RZ, RZ, UR4 ;  /* 0x00000004ffdc7e24 */ /* 0x000fe2000f8e00ff */
[----:B------:R-:W-:Y:S02]  /*1610*/  ULDC.64 UR4, c[0x0][0x418] ;  /* 0x0001060000047ab9 */ /* 0x000fe40000000a00 */
[----:B------:R-:W-:Y:S01]  /*1620*/  UISETP.NE.U32.AND UP0, UPT, UR4, URZ, UPT ;  /* 0x0000003f0400728c */ /* 0x000fe2000bf05070 */
[----:B-----5:R2:W5:Y:S02]  /*1630*/  @P3 LDG.E R26, desc[UR6][R8.64] ;  /* 0x00000006081a3981 */ /* 0x020564000c1e1900 */
[----:B------:R-:W-:Y:S01]  /*1640*/  ULDC UR4, c[0x0][0x424] ;  /* 0x0001090000047ab9 */ /* 0x000fe20000000800 */
[----:B------:R-:W-:-:S03]  /*1650*/  UISETP.NE.AND.EX UP0, UPT, UR5, URZ, UPT, UP0 ;  /* 0x0000003f0500728c */ /* 0x000fc6000bf05300 */
[----:B------:R-:W-:Y:S01]  /*1660*/  ULDC UR5, c[0x0][0x2f0] ;  /* 0x0000bc0000057ab9 */ /* 0x000fe20000000800 */
[----:B-1----:R-:W-:Y:S01]  /*1670*/  @P0 IMAD.WIDE R2, R67, 0x4, R2 ;  /* 0x0000000443020825 */ /* 0x002fe200078e0202 */
[----:B------:R-:W-:-:S04]  /*1680*/  USEL UR4, UR4, 0x1, UP0 ;  /* 0x0000000104047887 */ /* 0x000fc80008000000 */
[----:B------:R2:W5:Y:S01]  /*1690*/  @P0 LDG.E R0, desc[UR6][R2.64] ;  /* 0x0000000602000981 */ /* 0x000562000c1e1900 */
[----:B0-----:R-:W-:-:S05]  /*16a0*/  @P1 IMAD.WIDE R4, R67, 0x4, R6 ;  /* 0x0000000443041825 */ /* 0x001fca00078e0206 */
[----:B------:R2:W5:Y:S01]  /*16b0*/  @P1 LDG.E R220, desc[UR6][R4.64] ;  /* 0x0000000604dc1981 */ /* 0x000562000c1e1900 */
[----:B------:R-:W-:Y:S02]  /*16c0*/  ULDC.64 UR6, c[0x0][0xa20] ;  /* 0x0002880000067ab9 */ /* 0x000fe40000000a00 */
[----:B------:R-:W-:Y:S01]  /*16d0*/  ISETP.NE.U32.AND P2, PT, RZ, UR6, PT ;  /* 0x00000006ff007c0c */ /* 0x000fe2000bf45070 */
[----:B------:R-:W-:-:S03]  /*16e0*/  UIMAD UR4, UR4, UR5, URZ ;  /* 0x00000005040472a4 */ /* 0x000fc6000f8e023f */
[----:B------:R-:W-:Y:S01]  /*16f0*/  ISETP.NE.AND.EX P2, PT, RZ, UR7, PT, P2 ;  /* 0x00000007ff007c0c */ /* 0x000fe2000bf45320 */
[----:B------:R-:W-:Y:S01]  /*1700*/  ULDC UR5, c[0x0][0x348] ;  /* 0x0000d20000057ab9 */ /* 0x000fe20000000800 */
[----:B------:R-:W-:Y:S11]  /*1710*/  @P1 BRA `(.L_x_1747) ;  /* 0x0000000000281947 */ /* 0x000ff60003800000 */
[----:B------:R-:W-:Y:S02]  /*1720*/  ULDC.64 UR6, c[0x0][0xa00] ;  /* 0x0002800000067ab9 */ /* 0x000fe40000000a00 */
[----:B------:R-:W-:-:S04]  /*1730*/  ISETP.NE.U32.AND P0, PT, RZ, UR6, PT ;  /* 0x00000006ff007c0c */ /* 0x000fc8000bf05070 */
[----:B------:R-:W-:-:S13]  /*1740*/  ISETP.NE.AND.EX P0, PT, RZ, UR7, PT, P0 ;  /* 0x00000007ff007c0c */ /* 0x000fda000bf05300 */
[----:B------:R-:W-:Y:S05]  /*1750*/  @!P0 BRA `(.L_x_1747) ;  /* 0x0000000000188947 */ /* 0x000fea0003800000 */
[----:B--2---:R-:W0:Y:S01]  /*1760*/  LDC.64 R2, c[0x0][0xa00] ;  /* 0x00028000ff027b82 */ /* 0x004e220000000a00 */
[----:B------:R-:W-:Y:S01]  /*1770*/  ULDC.64 UR6, c[0x0][0x208] ;  /* 0x0000820000067ab9 */ /* 0x000fe20000000a00 */
[----:B0-----:R-:W-:-:S05]  /*1780*/  IMAD.WIDE R2, R67, 0x4, R2 ;  /* 0x0000000443027825 */ /* 0x001fca00078e0202 */
[----:B-----5:R-:W2:Y:S04]  /*1790*/  LDG.E R220, desc[UR6][R2.64] ;  /* 0x0000000602dc7981 */ /* 0x020ea8000c1e1900 */
[----:B------:R-:W2:Y:S02]  /*17a0*/  LDG.E R5, desc[UR6][R2.64+0x4] ;  /* 0x0000040602057981 */ /* 0x000ea4000c1e1900 */
[----:B--2---:R-:W-:-:S07]  /*17b0*/  IMAD.IADD R220, R5, 0x1, -R220 ;  /* 0x0000000105dc7824 */ /* 0x004fce00078e0adc */
.L_x_1747:
[----:B--2---:R-:W-:Y:S02]  /*17c0*/  IMAD.U32 R2, RZ, RZ, UR5 ;  /* 0x00000005ff027e24 */ /* 0x004fe4000f8e00ff */
[----:B------:R-:W-:Y:S01]  /*17d0*/  IMAD.U32 R25, RZ, RZ, UR4 ;  /* 0x00000004ff197e24 */ /* 0x000fe2000f8e00ff */
[----:B------:R-:W-:Y:S06]  /*17e0*/  @!P2 BRA `(.L_x_1748) ;  /* 0x000000000014a947 */ /* 0x000fec0003800000 */
[----:B------:R-:W0:Y:S01]  /*17f0*/  LDC.64 R4, c[0x0][0xa20] ;  /* 0x00028800ff047b82 */ /* 0x000e220000000a00 */
[----:B------:R-:W-:Y:S01]  /*1800*/  ULDC.64 UR4, c[0x0][0x208] ;  /* 0x0000820000047ab9 */ /* 0x000fe20000000a00 */
[----:B0-----:R-:W-:-:S05]  /*1810*/  IMAD.WIDE R4, R67, 0x4, R4 ;  /* 0x0000000443047825 */ /* 0x001fca00078e0204 */
[----:B------:R0:W5:Y:S01]  /*1820*/  LDG.E R25, desc[UR4][R4.64] ;  /* 0x0000000404197981 */ /* 0x000162000c1e1900 */
[----:B------:R-:W-:Y:S05]  /*1830*/  BRA `(.L_x_1749) ;  /* 0x0000000000147947 */ /* 0x000fea0003800000 */
.L_x_1748:
[----:B------:R-:W-:Y:S05]  /*1840*/  @!P3 BRA `(.L_x_1749) ;  /* 0x000000000010b947 */ /* 0x000fea0003800000 */
[----:B------:R-:W-:Y:S02]  /*1850*/  ULDC.64 UR4, c[0x0][0x208] ;  /* 0x0000820000047ab9 */ /* 0x000fe40000000a00 */
[----:B------:R-:W2:Y:S04]  /*1860*/  LDG.E R4, desc[UR4][R8.64] ;  /* 0x0000000408047981 */ /* 0x000ea8000c1e1900 */
[----:B------:R-:W2:Y:S02]  /*1870*/  LDG.E R25, desc[UR4][R8.64+0x4] ;  /* 0x0000040408197981 */ /* 0x000ea4000c1e1900 */
[----:B--2---:R-:W-:-:S07]  /*1880*/  IADD3 R25, -R4, R25, RZ ;  /* 0x0000001904197210 */ /* 0x004fce0007ffe1ff */
.L_x_1749:
[----:B------:R-:W-:Y:S01]  /*1890*/  ULDC.64 UR4, c[0x0][0xa10] ;  /* 0x0002840000047ab9 */ /* 0x000fe20000000a00 */
[----:B------:R-:W-:Y:S01]  /*18a0*/  ULDC.64 UR6, c[0x0][0x208] ;  /* 0x0000820000067ab9 */ /* 0x000fe20000000a00 */
[----:B------:R-:W-:Y:S01]  /*18b0*/  ISETP.NE.U32.AND P0, PT, RZ, UR4, PT ;  /* 0x00000004ff007c0c */ /* 0x000fe2000bf05070 */
[----:B------:R-:W1:Y:S03]  /*18c0*/  LDC R9, c[0x0][0x448] ;  /* 0x00011200ff097b82 */ /* 0x000e660000000800 */
[----:B------:R-:W-:Y:S01]  /*18d0*/  ISETP.NE.AND.EX P0, PT, RZ, UR5, PT, P0 ;  /* 0x00000005ff007c0c */ /* 0x000fe2000bf05300 */
[----:B------:R-:W-:Y:S02]  /*18e0*/  ULDC.64 UR4, c[0x0][0xa30] ;  /* 0x00028c0000047ab9 */ /* 0x000fe40000000a00 */
[----:B------:R-:W-:Y:S01]  /*18f0*/  ISETP.NE.U32.AND P1, PT, RZ, UR4, PT ;  /* 0x00000004ff007c0c */ /* 0x000fe2000bf25070 */
[----:B-----5:R-:W-:Y:S01]  /*1900*/  IMAD.MOV.U32 R100, RZ, RZ, R25 ;  /* 0x000000ffff647224 */ /* 0x020fe200078e0019 */
[----:B------:R-:W2:Y:S02]  /*1910*/  LDC.64 R12, c[0x0][0x9e0] ;  /* 0x00027800ff0c7b82 */ /* 0x000ea40000000a00 */
[----:B------:R-:W-:-:S06]  /*1920*/  ISETP.NE.AND.EX P1, PT, RZ, UR5, PT, P1 ;  /* 0x00000005ff007c0c */ /* 0x000fcc000bf25310 */
[----:B0-----:R-:W0:Y:S08]  /*1930*/  @P0 LDC.64 R4, c[0x0][0xa10] ;  /* 0x00028400ff040b82 */ /* 0x001e300000000a00 */
[----:B------:R-:W3:Y:S01]  /*1940*/  @P1 LDC.64 R6, c[0x0][0xa30] ;  /* 0x00028c00ff061b82 */ /* 0x000ee20000000a00 */
[----:B0-----:R-:W-:-:S05]  /*1950*/  @P0 IMAD.WIDE R4, R67, 0x4, R4 ;  /* 0x0000000443040825 */ /* 0x001fca00078e0204 */
[----:B------:R-:W4:Y:S04]  /*1960*/  @P0 LDG.E R3, desc[UR6][R4.64] ;  /* 0x0000000604030981 */ /* 0x000f28000c1e1900 */
[----:B------:R0:W4:Y:S01]  /*1970*/  @P0 LDG.E R8, desc[UR6][R4.64+0x4] ;  /* 0x0000040604080981 */ /* 0x000122000c1e1900 */
[----:B---3--:R-:W-:-:S05]  /*1980*/  @P1 IMAD.WIDE R6, R67, 0x4, R6 ;  /* 0x0000000443061825 */ /* 0x008fca00078e0206 */
[----:B------:R3:W5:Y:S01]  /*1990*/  @P1 LDG.E R100, desc[UR6][R6.64] ;  /* 0x0000000606641981 */ /* 0x000762000c1e1900 */
[----:B-1----:R-:W-:Y:S01]  /*19a0*/  ISETP.NE.AND P1, PT, R9, 0x1, PT ;  /* 0x000000010900780c */ /* 0x002fe20003f25270 */
[----:B------:R-:W-:Y:S01]  /*19b0*/  IMAD.SHL.U32 R14, R65, 0x80, RZ ;  /* 0x00000080410e7824 */ /* 0x000fe200078e00ff */
[----:B--2---:R-:W-:Y:S01]  /*19c0*/  ISETP.GE.AND P2, PT, R13, 0x1, PT ;  /* 0x000000010d00780c */ /* 0x004fe20003f46270 */
[----:B------:R-:W-:Y:S02]  /*19d0*/  IMAD.IADD R11, R25, 0x1, -R0 ;  /* 0x00000001190b7824 */ /* 0x000fe400078e0a00 */
[----:B------:R-:W-:Y:S01]  /*19e0*/  VIADD R0, R14, 0x7f ;  /* 0x0000007f0e007836 */ /* 0x000fe20000000000 */
[----:B------:R1:W-:Y:S03]  /*19f0*/  STL [R1+0x14], R14 ;  /* 0x0000140e01007387 */ /* 0x0003e60000100800 */
[----:B0-----:R-:W-:-:S04]  /*1a00*/  IMAD.MOV.U32 R4, RZ, RZ, R0 ;  /* 0x000000ffff047224 */ /* 0x001fc800078e0000 */
[----:B------:R-:W0:Y:S08]  /*1a10*/  @P1 LDC R9, c[0x0][0x44c] ;  /* 0x00011300ff091b82 */ /* 0x000e300000000800 */
[----:B------:R-:W2:Y:S01]  /*1a20*/  @P1 LDC R10, c[0x0][0x450] ;  /* 0x00011400ff0a1b82 */ /* 0x000ea20000000800 */
[----:B----4-:R-:W-:Y:S02]  /*1a30*/  @P0 IMAD.IADD R2, R8, 0x1, -R3 ;  /* 0x0000000108020824 */ /* 0x010fe400078e0a03 */
[----:B0-----:R-:W-:-:S03]  /*1a40*/  @P1 IMAD.HI.U32 R3, R0, R9, RZ ;  /* 0x0000000900031227 */ /* 0x001fc600078e00ff */
[----:B------:R-:W-:Y:S02]  /*1a50*/  IADD3 R221, R11, R2, RZ ;  /* 0x000000020bdd7210 */ /* 0x000fe40007ffe0ff */
[----:B--2---:R-:W-:Y:S02]  /*1a60*/  @P1 SHF.R.U32.HI R4, RZ, R10, R3 ;  /* 0x0000000aff041219 */ /* 0x004fe40000011603 */
[C---:B------:R-:W-:Y:S01]  /*1a70*/  IADD3 R5, R221.reuse, 0x1, -R220 ;  /* 0x00000001dd057810 */ /* 0x040fe20007ffe8dc */
[----:B------:R-:W-:-:S04]  /*1a80*/  VIADD R0, R221, 0x3f ;  /* 0x0000003fdd007836 */ /* 0x000fc80000000000 */
[----:B---3--:R-:W-:Y:S01]  /*1a90*/  IMAD.IADD R7, R5, 0x1, R4 ;  /* 0x0000000105077824 */ /* 0x008fe200078e0204 */
[----:B------:R-:W-:-:S04]  /*1aa0*/  SHF.R.S32.HI R3, RZ, 0x1f, R0 ;  /* 0x0000001fff037819 */ /* 0x000fc80000011400 */
[----:B------:R-:W-:Y:S01]  /*1ab0*/  LEA.HI R3, R3, R0, RZ, 0x6 ;  /* 0x0000000003037211 */ /* 0x000fe200078f30ff */
[----:B------:R-:W-:-:S03]  /*1ac0*/  IMAD.IADD R0, R7, 0x1, R12 ;  /* 0x0000000107007824 */ /* 0x000fc600078e020c */
[----:B------:R-:W-:Y:S01]  /*1ad0*/  SHF.R.S32.HI R103, RZ, 0x6, R3 ;  /* 0x00000006ff677819 */ /* 0x000fe20000011403 */
[----:B-1----:R-:W-:Y:S06]  /*1ae0*/  @!P2 BRA `(.L_x_1750) ;  /* 0x000000000048a947 */ /* 0x002fec0003800000 */
[C---:B------:R-:W-:Y:S01]  /*1af0*/  ISETP.GT.AND P0, PT, R7.reuse, RZ, PT ;  /* 0x000000ff0700720c */ /* 0x040fe20003f04270 */
[----:B------:R-:W-:Y:S01]  /*1b00*/  BSSY B0, `(.L_x_1751) ;  /* 0x000000e000007945 */ /* 0x000fe20003800000 */
[----:B------:R-:W-:-:S11]  /*1b10*/  VIADD R3, R7, 0xffffffff ;  /* 0xffffffff07037836 */ /* 0x000fd60000000000 */
[----:B------:R-:W-:Y:S05]  /*1b20*/  @P0 BRA `(.L_x_1752) ;  /* 0x00000000001c0947 */ /* 0x000fea0003800000 */
[----:B------:R-:W-:Y:S02]  /*1b30*/  ISETP.NE.AND P0, PT, R13, 0x1, PT ;  /* 0x000000010d00780c */ /* 0x000fe40003f05270 */
[----:B------:R-:W-:-:S11]  /*1b40*/  IADD3 R3, -R7, RZ, RZ ;  /* 0x000000ff07037210 */ /* 0x000fd60007ffe1ff */
[----:B------:R-:W0:Y:S02]  /*1b50*/  @P0 LDC.64 R4, c[0x0][0x9e8] ;  /* 0x00027a00ff040b82 */ /* 0x000e240000000a00 */
[----:B0-----:R-:W-:-:S05]  /*1b60*/  @P0 IMAD.HI.U32 R4, R3, R4, RZ ;  /* 0x0000000403040227 */ /* 0x001fca00078e00ff */
[----:B------:R-:W-:-:S04]  /*1b70*/  @P0 SHF.R.U32.HI R3, RZ, R5, R4 ;  /* 0x00000005ff030219 */ /* 0x000fc80000011604 */
[----:B------:R-:W-:Y:S01]  /*1b80*/  LOP3.LUT R3, RZ, R3, RZ, 0x33, !PT ;  /* 0x00000003ff037212 */ /* 0x000fe200078e33ff */
[----:B------:R-:W-:Y:S06]  /*1b90*/  BRA `(.L_x_1753) ;  /* 0x0000000000107947 */ /* 0x000fec0003800000 */
.L_x_1752:
[----:B------:R-:W-:-:S13]  /*1ba0*/  ISETP.NE.AND P0, PT, R13, 0x1, PT ;  /* 0x000000010d00780c */ /* 0x000fda0003f05270 */
[----:B------:R-:W0:Y:S02]  /*1bb0*/  @P0 LDC.64 R4, c[0x0][0x9e8] ;  /* 0x00027a00ff040b82 */ /* 0x000e240000000a00 */
[----:B0-----:R-:W-:-:S05]  /*1bc0*/  @P0 IMAD.HI.U32 R4, R3, R4, RZ ;  /* 0x0000000403040227 */ /* 0x001fca00078e00ff */
[----:B------:R-:W-:-:S07]  /*1bd0*/  @P0 SHF.R.U32.HI R3, RZ, R5, R4 ;  /* 0x00000005ff030219 */ /* 0x000fce0000011604 */
.L_x_1753:
[----:B------:R-:W-:Y:S05]  /*1be0*/  BSYNC B0 ;  /* 0x0000000000007941 */ /* 0x000fea0003800000 */
.L_x_1751:
[----:B------:R-:W-:-:S05]  /*1bf0*/  IMAD R3, R3, R13, R13 ;  /* 0x0000000d03037224 */ /* 0x000fca00078e020d */
[----:B------:R-:W-:-:S07]  /*1c00*/  VIMNMX R0, R0, R3, PT ;  /* 0x0000000300007248 */ /* 0x000fce0003fe0100 */
.L_x_1750:
[----:B------:R-:W0:Y:S01]  /*1c10*/  @P1 LDC R4, c[0x0][0x44c] ;  /* 0x00011300ff041b82 */ /* 0x000e220000000800 */
[----:B------:R-:W-:Y:S01]  /*1c20*/  IMAD.MOV.U32 R3, RZ, RZ, R14 ;  /* 0x000000ffff037224 */ /* 0x000fe200078e000e */
[----:B------:R-:W-:Y:S01]  /*1c30*/  ULDC UR4, c[0x0][0x9dc] ;  /* 0x0002770000047ab9 */ /* 0x000fe20000000800 */
[----:B------:R-:W-:-:S05]  /*1c40*/  IMAD.IADD R106, R221, 0x1, -R220 ;  /* 0x00000001dd6a7824 */ /* 0x000fca00078e0adc */
[----:B------:R-:W1:Y:S01]  /*1c50*/  @P1 LDC R5, c[0x0][0x450] ;  /* 0x00011400ff051b82 */ /* 0x000e620000000800 */
[----:B0-----:R-:W-:-:S05]  /*1c60*/  @P1 IMAD.HI.U32 R4, R14, R4, RZ ;  /* 0x000000040e041227 */ /* 0x001fca00078e00ff */
[----:B-1----:R-:W-:-:S05]  /*1c70*/  @P1 SHF.R.U32.HI R3, RZ, R5, R4 ;  /* 0x00000005ff031219 */ /* 0x002fca0000011604 */
[----:B------:R-:W-:-:S04]  /*1c80*/  IMAD.IADD R3, R106, 0x1, R3 ;  /* 0x000000016a037824 */ /* 0x000fc800078e0203 */
[----:B------:R-:W-:Y:S01]  /*1c90*/  VIADD R4, R3, -UR4 ;  /* 0x8000000403047c36 */ /* 0x000fe20008000000 */
[----:B------:R-:W-:Y:S06]  /*1ca0*/  @!P2 BRA `(.L_x_1754) ;  /* 0x000000000044a947 */ /* 0x000fec0003800000 */
[----:B------:R-:W-:Y:S01]  /*1cb0*/  ISETP.GT.AND P0, PT, R3, -0x1, PT ;  /* 0xffffffff0300780c */ /* 0x000fe20003f04270 */
[----:B------:R-:W-:-:S12]  /*1cc0*/  BSSY B0, `(.L_x_1755) ;  /* 0x000000d000007945 */ /* 0x000fd80003800000 */
        /* <DEDUP_REMOVED lines=8> */
.L_x_1756:
[----:B------:R-:W-:-:S13]  /*1d50*/  ISETP.NE.AND P0, PT, R13, 0x1, PT ;  /* 0x000000010d00780c */ /* 0x000fda0003f05270 */
[----:B------:R-:W0:Y:S02]  /*1d60*/  @P0 LDC.64 R6, c[0x0][0x9e8] ;  /* 0x00027a00ff060b82 */ /* 0x000e240000000a00 */
[----:B0-----:R-:W-:-:S05]  /*1d70*/  @P0 IMAD.HI.U32 R6, R3, R6, RZ ;  /* 0x0000000603060227 */ /* 0x001fca00078e00ff */
[----:B------:R-:W-:-:S07]  /*1d80*/  @P0 SHF.R.U32.HI R3, RZ, R7, R6 ;  /* 0x00000007ff030219 */ /* 0x000fce0000011606 */
.L_x_1757:
[----:B------:R-:W-:Y:S05]  /*1d90*/  BSYNC B0 ;  /* 0x0000000000007941 */ /* 0x000fea0003800000 */
.L_x_1755:
[----:B------:R-:W-:-:S05]  /*1da0*/  IMAD R3, R3, R13, RZ ;  /* 0x0000000d03037224 */ /* 0x000fca00078e02ff */
[----:B------:R-:W-:-:S07]  /*1db0*/  VIMNMX R4, R4, R3, !PT ;  /* 0x0000000304047248 */ /* 0x000fce0007fe0100 */
.L_x_1754:
[----:B------:R-:W-:Y:S01]  /*1dc0*/  VIADD R0, R0, 0x3f ;  /* 0x0000003f00007836 */ /* 0x000fe20000000000 */
[----:B------:R-:W-:-:S04]  /*1dd0*/  SHF.R.S32.HI R5, RZ, 0x1f, R4 ;  /* 0x0000001fff057819 */ /* 0x000fc80000011404 */
[----:B------:R-:W-:Y:S02]  /*1de0*/  SHF.R.S32.HI R3, RZ, 0x1f, R0 ;  /* 0x0000001fff037819 */ /* 0x000fe40000011400 */
[----:B------:R-:W-:Y:S02]  /*1df0*/  LEA.HI R5, R5, R4, RZ, 0x6 ;  /* 0x0000000405057211 */ /* 0x000fe400078f30ff */
[----:B------:R-:W-:Y:S02]  /*1e00*/  LEA.HI R3, R3, R0, RZ, 0x6 ;  /* 0x0000000003037211 */ /* 0x000fe400078f30ff */
[----:B------:R-:W-:Y:S02]  /*1e10*/  SHF.R.S32.HI R5, RZ, 0x6, R5 ;  /* 0x00000006ff057819 */ /* 0x000fe40000011405 */
[----:B------:R-:W-:Y:S02]  /*1e20*/  SHF.R.S32.HI R0, RZ, 0x6, R3 ;  /* 0x00000006ff007819 */ /* 0x000fe40000011403 */
[----:B------:R-:W-:-:S02]  /*1e30*/  VIMNMX R5, RZ, R5, !PT ;  /* 0x00000005ff057248 */ /* 0x000fc40007fe0100 */
[----:B------:R-:W-:Y:S02]  /*1e40*/  VIMNMX R0, R103, R0, PT ;  /* 0x0000000067007248 */ /* 0x000fe40003fe0100 */
[----:B------:R-:W-:-:S03]  /*1e50*/  LEA R5, R5, -R11, 0x6 ;  /* 0x8000000b05057211 */ /* 0x000fc600078e30ff */
[----:B------:R-:W-:Y:S01]  /*1e60*/  IMAD R3, R0, 0x40, -R11 ;  /* 0x0000004000037824 */ /* 0x000fe200078e0a0b */
[----:B------:R-:W-:-:S04]  /*1e70*/  VIMNMX R5, RZ, R5, !PT ;  /* 0x00000005ff057248 */ /* 0x000fc80007fe0100 */
[----:B------:R-:W-:Y:S02]  /*1e80*/  VIMNMX R0, R3, R2, PT ;  /* 0x0000000203007248 */ /* 0x000fe40003fe0100 */
[----:B------:R-:W-:Y:S02]  /*1e90*/  SHF.R.U32.HI R23, RZ, 0x6, R5 ;  /* 0x00000006ff177819 */ /* 0x000fe40000011605 */
[----:B------:R-:W-:-:S03]  /*1ea0*/  ISETP.GT.AND P0, PT, R0, R5, PT ;  /* 0x000000050000720c */ /* 0x000fc60003f04270 */
[----:B------:R-:W-:-:S10]  /*1eb0*/  IMAD.MOV.U32 R24, RZ, RZ, R23 ;  /* 0x000000ffff187224 */ /* 0x000fd400078e0017 */
[----:B------:R-:W-:-:S05]  /*1ec0*/  @P0 VIADD R0, R0, 0x3f ;  /* 0x0000003f00000836 */ /* 0x000fca0000000000 */
[----:B------:R-:W-:-:S04]  /*1ed0*/  @P0 SHF.R.S32.HI R3, RZ, 0x1f, R0 ;  /* 0x0000001fff030819 */ /* 0x000fc80000011400 */
[----:B------:R-:W-:-:S04]  /*1ee0*/  @P0 LEA.HI R3, R3, R0, RZ, 0x6 ;  /* 0x0000000003030211 */ /* 0x000fc800078f30ff */
[----:B------:R-:W-:Y:S02]  /*1ef0*/  @P0 SHF.R.S32.HI R24, RZ, 0x6, R3 ;  /* 0x00000006ff180819 */ /* 0x000fe40000011403 */
[----:B------:R-:W-:Y:S02]  /*1f00*/  PLOP3.LUT P0, PT, PT, PT, PT, 0x80, 0x0 ;  /* 0x000000000000781c */ /* 0x000fe40003f0f070 */
[----:B------:R-:W-:-:S13]  /*1f10*/  ISETP.GT.AND P1, PT, R24, R23, PT ;  /* 0x000000171800720c */ /* 0x000fda0003f24270 */
[----:B------:R-:W-:Y:S05]  /*1f20*/  @!P1 BRA `(.L_x_1758) ;  /* 0x0000006400f89947 */ /* 0x000fea0003800000 */
        /* <DEDUP_REMOVED lines=12> */
[----:B------:R-:W-:Y:S01]  /*1ff0*/  MOV R12, 0x1 ;  /* 0x00000001000c7802 */ /* 0x000fe20000000f00 */
[----:B------:R-:W-:Y:S02]  /*2000*/  IMAD.U32 R6, RZ, RZ, UR4 ;  /* 0x00000004ff067e24 */ /* 0x000fe4000f8e00ff */
[----:B------:R-:W-:-:S02]  /*2010*/  IMAD.U32 R7, RZ, RZ, UR5 ;  /* 0x00000005ff077e24 */ /* 0x000fc4000f8e00ff */
[----:B------:R-:W-:Y:S02]  /*2020*/  IMAD.U32 R11, RZ, RZ, UR7 ;  /* 0x00000007ff0b7e24 */ /* 0x000fe4000f8e00ff */
[----:B------:R-:W-:Y:S02]  /*2030*/  IMAD.MOV.U32 R8, RZ, RZ, 0x70 ;  /* 0x00000070ff087424 */ /* 0x000fe400078e00ff */
[----:B0-----:R-:W-:-:S07]  /*2040*/  IMAD.MOV.U32 R13, RZ, RZ, RZ ;  /* 0x000000ffff0d7224 */ /* 0x001fce00078e00ff */
[----:B------:R-:W-:-:S07]  /*2050*/  LEPC R20, `(.L_x_1760) ;  /* 0x000000001014794e */ /* 0x000fce0000000000 */
[----:B-1---5:R-:W-:Y:S05]  /*2060*/  CALL.ABS.NOINC R14 ;  /* 0x000000000e007343 */ /* 0x022fea0003c00000 */
.L_x_1760:
[----:B------:R-:W-:Y:S05]  /*2070*/  BSYNC B6 ;  /* 0x0000000000067941 */ /* 0x000fea0003800000 */
.L_x_1759:
        /* <DEDUP_REMOVED lines=13> */
[----:B------:R-:W-:Y:S02]  /*2150*/  IMAD.U32 R6, RZ, RZ, UR4 ;  /* 0x00000004ff067e24 */ /* 0x000fe4000f8e00ff */
[----:B------:R-:W-:-:S02]  /*2160*/  IMAD.U32 R11, RZ, RZ, UR7 ;  /* 0x00000007ff0b7e24 */ /* 0x000fc4000f8e00ff */
[----:B------:R-:W-:Y:S02]  /*2170*/  IMAD.MOV.U32 R8, RZ, RZ, 0x70 ;  /* 0x00000070ff087424 */ /* 0x000fe400078e00ff */
[----:B------:R-:W-:Y:S02]  /*2180*/  IMAD.MOV.U32 R12, RZ, RZ, 0x1 ;  /* 0x00000001ff0c7424 */ /* 0x000fe400078e00ff */
[----:B0-----:R-:W-:-:S07]  /*2190*/  IMAD.MOV.U32 R13, RZ, RZ, RZ ;  /* 0x000000ffff0d7224 */ /* 0x001fce00078e00ff */
[----:B------:R-:W-:-:S07]  /*21a0*/  LEPC R20, `(.L_x_1762) ;  /* 0x000000001014794e */ /* 0x000fce0000000000 */
[----:B-1---5:R-:W-:Y:S05]  /*21b0*/  CALL.ABS.NOINC R14 ;  /* 0x000000000e007343 */ /* 0x022fea0003c00000 */
.L_x_1762:
[----:B------:R-:W-:Y:S05]  /*21c0*/  BSYNC B6 ;  /* 0x0000000000067941 */ /* 0x000fea0003800000 */
.L_x_1761:
[----:B------:R-:W-:Y:S01]  /*21d0*/  ULDC.64 UR4, c[0x0][0x9f8] ;  /* 0x00027e0000047ab9 */ /* 0x000fe20000000a00 */
[----:B------:R-:W-:Y:S01]  /*21e0*/  ULDC.64 UR6, c[0x0][0x208] ;  /* 0x0000820000067ab9 */ /* 0x000fe20000000a00 */
[----:B------:R-:W-:Y:S01]  /*21f0*/  ISETP.NE.U32.AND P0, PT, RZ, UR4, PT ;  /* 0x00000004ff007c0c */ /* 0x000fe2000bf05070 */
[----:B------:R-:W2:Y:S01]  /*2200*/  LDL R27, [R1+0xc] ;  /* 0x00000c00011b7983 */ /* 0x000ea20000100800 */
[----:B------:R-:W0:Y:S01]  /*2210*/  LDC.64 R12, c[0x0][0x300] ;  /* 0x0000c000ff0c7b82 */ /* 0x000e220000000a00 */
[----:B------:R-:W-:Y:S01]  /*2220*/  IADD3 R77, R26, R25, RZ ;  /* 0x000000191a4d7210 */ /* 0x000fe20007ffe0ff */
[----:B------:R-:W-:Y:S01]  /*2230*/  ULDC.64 UR8, c[0x0][0xa08] ;  /* 0x0002820000087ab9 */ /* 0x000fe20000000a00 */
[----:B------:R-:W-:Y:S01]  /*2240*/  ISETP.NE.AND.EX P0, PT, RZ, UR5, PT, P0 ;  /* 0x00000005ff007c0c */ /* 0x000fe2000bf05300 */
[----:B------:R-:W-:Y:S01]  /*2250*/  ULDC.64 UR4, c[0x0][0x330] ;  /* 0x0000cc0000047ab9 */ /* 0x000fe20000000a00 */
[----:B------:R-:W3:Y:S03]  /*2260*/  LDL R14, [R1+0x28] ;  /* 0x00002800010e7983 */ /* 0x000ee60000100800 */
[----:B------:R-:W1:Y:S01]  /*2270*/  LDC.64 R20, c[0x0][0x408] ;  /* 0x00010200ff147b82 */ /* 0x000e620000000a00 */
[----:B------:R-:W4:Y:S07]  /*2280*/  LDL R26, [R1+0x10] ;  /* 0x00001000011a7983 */ /* 0x000f2e0000100800 */
[----:B------:R-:W0:Y:S08]  /*2290*/  @P0 LDC.64 R4, c[0x0][0x9f8] ;  /* 0x00027e00ff040b82 */ /* 0x000e300000000a00 */
[----:B------:R-:W1:Y:S01]  /*22a0*/  LDC.64 R28, c[0x0][0x3f8] ;  /* 0x0000fe00ff1c7b82 */ /* 0x000e620000000a00 */
[----:B------:R-:W-:-:S07]  /*22b0*/  SHF.R.S32.HI R32, RZ, 0x1f, R218 ;  /* 0x0000001fff207819 */ /* 0x000fce00000114da */
[----:B------:R-:W1:Y:S01]  /*22c0*/  LDC R39, c[0x0][0x3f4] ;  /* 0x0000fd00ff277b82 */ /* 0x000e620000000800 */
[----:B0-----:R-:W-:-:S05]  /*22d0*/  @P0 IMAD.WIDE R4, R67, 0x4, R4 ;  /* 0x0000000443040825 */ /* 0x001fca00078e0204 */
[----:B------:R0:W2:Y:S01]  /*22e0*/  @P0 LDG.E R67, desc[UR6][R4.64] ;  /* 0x0000000604430981 */ /* 0x0000a2000c1e1900 */
[----:B------:R-:W-:Y:S01]  /*22f0*/  SHF.R.S32.HI R31, RZ, 0x1f, R77 ;  /* 0x0000001fff1f7819 */ /* 0x000fe2000001144d */
[-C--:B------:R-:W-:Y:S01]  /*2300*/  IMAD.WIDE.U32 R6, R77, R12.reuse, RZ ;  /* 0x0000000c4d067225 */ /* 0x080fe200078e00ff */
[----:B------:R-:W-:Y:S01]  /*2310*/  ULDC UR6, c[0x0][0x2f4] ;  /* 0x0000bd0000067ab9 */ /* 0x000fe20000000800 */
[----:B------:R-:W-:Y:S02]  /*2320*/  ISETP.NE.U32.AND P0, PT, RZ, UR8, PT ;  /* 0x00000008ff007c0c */ /* 0x000fe4000bf05070 */
[----:B------:R-:W-:Y:S01]  /*2330*/  IMAD R0, R31, R12, RZ ;  /* 0x0000000c1f007224 */ /* 0x000fe200078e02ff */
[----:B------:R-:W-:Y:S01]  /*2340*/  ISETP.GE.AND P2, PT, R226, UR6, PT ;  /* 0x00000006e2007c0c */ /* 0x000fe2000bf46270 */
[----:B------:R-:W-:Y:S01]  /*2350*/  IMAD.WIDE.U32 R8, R66, UR4, R18 ;  /* 0x0000000442087c25 */ /* 0x000fe2000f8e0012 */
[----:B------:R-:W-:Y:S02]  /*2360*/  ISETP.NE.AND.EX P0, PT, RZ, UR9, PT, P0 ;  /* 0x00000009ff007c0c */ /* 0x000fe4000bf05300 */
[----:B------:R-:W-:Y:S01]  /*2370*/  ISETP.GE.AND P1, PT, R18, UR6, PT ;  /* 0x0000000612007c0c */ /* 0x000fe2000bf26270 */
[----:B------:R-:W-:Y:S01]  /*2380*/  IMAD R3, R77, R13, R0 ;  /* 0x0000000d4d037224 */ /* 0x000fe200078e0200 */
[----:B------:R-:W-:-:S02]  /*2390*/  SHF.R.S32.HI R0, RZ, 0x1f, R66 ;  /* 0x0000001fff007819 */ /* 0x000fc40000011442 */
[----:B------:R-:W-:Y:S01]  /*23a0*/  SHF.R.S32.HI R201, RZ, 0x1f, R200 ;  /* 0x0000001fffc97819 */ /* 0x000fe200000114c8 */
[----:B------:R-:W-:Y:S02]  /*23b0*/  IMAD.IADD R7, R7, 0x1, R3 ;  /* 0x0000000107077824 */ /* 0x000fe400078e0203 */
[----:B------:R-:W-:-:S04]  /*23c0*/  IMAD R3, R0, UR4, RZ ;  /* 0x0000000400037c24 */ /* 0x000fc8000f8e02ff */
[----:B------:R-:W-:Y:S01]  /*23d0*/  IMAD R15, R66, UR5, R3 ;  /* 0x00000005420f7c24 */ /* 0x000fe2000f8e0203 */
[----:B------:R-:W-:Y:S02]  /*23e0*/  ULDC.64 UR4, c[0x0][0x308] ;  /* 0x0000c20000047ab9 */ /* 0x000fe40000000a00 */
[----:B------:R-:W-:Y:S01]  /*23f0*/  IMAD R3, R0, UR4, RZ ;  /* 0x0000000400037c24 */ /* 0x000fe2000f8e02ff */
[----:B------:R-:W-:Y:S01]  /*2400*/  SEL R0, RZ, 0x1, P1 ;  /* 0x00000001ff007807 */ /* 0x000fe20000800000 */
[----:B0-----:R-:W-:-:S04]  /*2410*/  IMAD.WIDE.U32 R4, R66, UR4, R6 ;  /* 0x0000000442047c25 */ /* 0x001fc8000f8e0006 */
[----:B------:R-:W-:Y:S01]  /*2420*/  IMAD R11, R66, UR5, R3 ;  /* 0x00000005420b7c24 */ /* 0x000fe2000f8e0203 */
[----:B------:R-:W-:Y:S01]  /*2430*/  SEL R3, RZ, 0xffffffff, P2 ;  /* 0xffffffffff037807 */ /* 0x000fe20001000000 */
[----:B------:R-:W-:Y:S01]  /*2440*/  ULDC.64 UR4, c[0x0][0x310] ;  /* 0x0000c40000047ab9 */ /* 0x000fe20000000a00 */
[----:B------:R-:W-:Y:S02]  /*2450*/  IMAD.IADD R9, R9, 0x1, R15 ;  /* 0x0000000109097824 */ /* 0x000fe400078e020f */
[----:B------:R-:W-:Y:S02]  /*2460*/  IMAD.IADD R5, R5, 0x1, R11 ;  /* 0x0000000105057824 */ /* 0x000fe400078e020b */
[----:B------:R-:W-:-:S05]  /*2470*/  IMAD.SHL.U32 R7, R3, 0x2, RZ ;  /* 0x0000000203077824 */ /* 0x000fca00078e00ff */
[----:B------:R-:W-:Y:S01]  /*2480*/  LOP3.LUT R6, R7, 0x2, R0, 0xe2, !PT ;  /* 0x0000000207067812 */ /* 0x000fe200078ee200 */
[----:B------:R-:W-:Y:S01]  /*2490*/  IMAD R10, R32, R12, RZ ;  /* 0x0000000c200a7224 */ /* 0x000fe200078e02ff */
[----:B--2---:R-:W-:Y:S02]  /*24a0*/  SHF.R.S32.HI R3, RZ, 0x1f, R67 ;  /* 0x0000001fff037819 */ /* 0x004fe40000011443 */
[----:B------:R-:W-:Y:S02]  /*24b0*/  SEL R67, R67, RZ, !P0 ;  /* 0x000000ff43437207 */ /* 0x000fe40004000000 */
[----:B------:R-:W-:Y:S02]  /*24c0*/  SEL R3, R3, RZ, !P0 ;  /* 0x000000ff03037207 */ /* 0x000fe40004000000 */
[----:B------:R-:W-:Y:S01]  /*24d0*/  ISETP.GE.AND P0, PT, R27, UR6, PT ;  /* 0x000000061b007c0c */ /* 0x000fe2000bf06270 */
[----:B------:R-:W-:Y:S01]  /*24e0*/  IMAD.WIDE.U32 R88, R67, UR4, R4 ;  /* 0x0000000443587c25 */ /* 0x000fe2000f8e0004 */
[----:B------:R-:W2:Y:S03]  /*24f0*/  LDL R27, [R1+0x24] ;  /* 0x00002400011b7983 */ /* 0x000ea60000100800 */
[----:B------:R-:W-:-:S02]  /*2500*/  IMAD R0, R3, UR4, RZ ;  /* 0x0000000403007c24 */ /* 0x000fc4000f8e02ff */
[----:B------:R-:W-:-:S04]  /*2510*/  IMAD.WIDE.U32 R4, R218, R12, R18 ;  /* 0x0000000cda047225 */ /* 0x000fc800078e0012 */
[----:B------:R-:W-:Y:S01]  /*2520*/  IMAD R15, R67, UR5, R0 ;  /* 0x00000005430f7c24 */ /* 0x000fe2000f8e0200 */
[----:B------:R-:W-:Y:S01]  /*2530*/  ULDC.64 UR4, c[0x0][0x338] ;  /* 0x0000ce0000047ab9 */ /* 0x000fe20000000a00 */
[----:B-1----:R-:W-:Y:S01]  /*2540*/  IMAD R0, R32, R20, RZ ;  /* 0x0000001420007224 */ /* 0x002fe200078e02ff */
[----:B------:R-:W-:Y:S01]  /*2550*/  SEL R7, RZ, 0x4, P0 ;  /* 0x00000004ff077807 */ /* 0x000fe20000000000 */
[C---:B------:R-:W-:Y:S02]  /*2560*/  IMAD R25, R218.reuse, R13, R10 ;  /* 0x0000000dda197224 */ /* 0x040fe400078e020a */
[----:B------:R-:W-:Y:S01]  /*2570*/  IMAD R11, R218, R21, R0 ;  /* 0x00000015da0b7224 */ /* 0x000fe200078e0200 */
[----:B------:R-:W-:Y:S01]  /*2580*/  IADD3 R0, R89, R15, RZ ;  /* 0x0000000f59007210 */ /* 0x000fe20007ffe0ff */
[----:B------:R-:W-:Y:S01]  /*2590*/  IMAD R10, R3, UR4, RZ ;  /* 0x00000004030a7c24 */ /* 0x000fe2000f8e02ff */
[----:B------:R-:W-:Y:S02]  /*25a0*/  IADD3 R3, P0, R88, R4, RZ ;  /* 0x0000000458037210 */ /* 0x000fe40007f1e0ff */
[----:B------:R-:W-:-:S02]  /*25b0*/  ISETP.GE.AND P3, PT, R18, R39, PT ;  /* 0x000000271200720c */ /* 0x000fc40003f66270 */
[----:B------:R-:W-:Y:S01]  /*25c0*/  IADD3.X R4, R0, R5, R25, P0, !PT ;  /* 0x0000000500047210 */ /* 0x000fe200007fe419 */
[----:B------:R-:W-:Y:S01]  /*25d0*/  IMAD R5, R32, R28, RZ ;  /* 0x0000001c20057224 */ /* 0x000fe200078e02ff */
[----:B------:R-:W-:Y:S01]  /*25e0*/  ISETP.GE.AND P2, PT, R226, R39, PT ;  /* 0x00000027e200720c */ /* 0x000fe20003f46270 */
[----:B------:R-:W-:Y:S01]  /*25f0*/  IMAD.WIDE.U32 R86, R67, UR4, R8 ;  /* 0x0000000443567c25 */ /* 0x000fe2000f8e0008 */
[----:B------:R-:W-:Y:S02]  /*2600*/  LOP3.LUT R30, R6, R7, RZ, 0xfc, !PT ;  /* 0x00000007061e7212 */ /* 0x000fe400078efcff */
[C---:B------:R-:W-:Y:S01]  /*2610*/  SEL R7, R39.reuse, RZ, P2 ;  /* 0x000000ff27077207 */ /* 0x040fe20001000000 */
[C---:B------:R-:W-:Y:S01]  /*2620*/  IMAD R9, R218.reuse, R29, R5 ;  /* 0x0000001dda097224 */ /* 0x040fe200078e0205 */
[----:B------:R-:W-:Y:S02]  /*2630*/  SEL R5, R39, RZ, P3 ;  /* 0x000000ff27057207 */ /* 0x000fe40001800000 */
[----:B------:R-:W-:Y:S01]  /*2640*/  IADD3 R33, R218, 0x20, RZ ;  /* 0x00000020da217810 */ /* 0x000fe20007ffe0ff */
[----:B------:R-:W-:-:S02]  /*2650*/  IMAD.IADD R7, R226, 0x1, R7 ;  /* 0x00000001e2077824 */ /* 0x000fc400078e0207 */
[----:B------:R-:W-:Y:S02]  /*2660*/  IMAD.IADD R5, R18, 0x1, R5 ;  /* 0x0000000112057824 */ /* 0x000fe400078e0205 */
[----:B------:R-:W-:Y:S01]  /*2670*/  IMAD.SHL.U32 R33, R33, 0x40, RZ ;  /* 0x0000004021217824 */ /* 0x000fe200078e00ff */
[----:B------:R-:W-:Y:S01]  /*2680*/  SHF.R.S32.HI R8, RZ, 0x1f, R7 ;  /* 0x0000001fff087819 */ /* 0x000fe20000011407 */
[C---:B------:R-:W-:Y:S01]  /*2690*/  VIADD R34, R218.reuse, 0x20 ;  /* 0x00000020da227836 */ /* 0x040fe20000000000 */
[----:B------:R-:W-:Y:S01]  /*26a0*/  SHF.R.S32.HI R6, RZ, 0x1f, R5 ;  /* 0x0000001fff067819 */ /* 0x000fe20000011405 */
[----:B------:R-:W-:Y:S01]  /*26b0*/  IMAD.WIDE.U32 R80, R218, R28, R200 ;  /* 0x0000001cda507225 */ /* 0x000fe200078e00c8 */
[----:B------:R-:W-:-:S03]  /*26c0*/  LEA.HI R91, R8, R7, RZ, 0x3 ;  /* 0x00000007085b7211 */ /* 0x000fc600078f18ff */
[----:B------:R-:W-:Y:S01]  /*26d0*/  IMAD.WIDE.U32 R78, R218, R28, R18 ;  /* 0x0000001cda4e7225 */ /* 0x000fe200078e0012 */
[----:B------:R-:W-:Y:S02]  /*26e0*/  LEA.HI R35, R6, R5, RZ, 0x3 ;  /* 0x0000000506237211 */ /* 0x000fe400078f18ff */
[----:B------:R-:W-:Y:S01]  /*26f0*/  LOP3.LUT R33, R33, 0x1c0, RZ, 0xc0, !PT ;  /* 0x000001c021217812 */ /* 0x000fe200078ec0ff */
[----:B------:R-:W-:Y:S01]  /*2700*/  IMAD.IADD R81, R81, 0x1, R9 ;  /* 0x0000000151517824 */ /* 0x000fe200078e0209 */
[----:B------:R-:W-:Y:S01]  /*2710*/  SHF.L.U32 R34, R34, 0x6, RZ ;  /* 0x0000000622227819 */ /* 0x000fe200000006ff */
[----:B------:R-:W-:Y:S01]  /*2720*/  IMAD.IADD R79, R9, 0x1, R79 ;  /* 0x00000001094f7824 */ /* 0x000fe200078e024f */
[----:B------:R-:W-:Y:S01]  /*2730*/  LEA.HI R9, R8, R7, RZ, 0x6 ;  /* 0x0000000708097211 */ /* 0x000fe200078f30ff */
[----:B------:R-:W-:Y:S01]  /*2740*/  IMAD R97, R67, UR5, R10 ;  /* 0x0000000543617c24 */ /* 0x000fe2000f8e020a */
[----:B------:R-:W-:Y:S02]  /*2750*/  LEA.HI R5, R6, R5, RZ, 0x6 ;  /* 0x0000000506057211 */ /* 0x000fe400078f30ff */
[----:B------:R-:W-:-:S02]  /*2760*/  LOP3.LUT R8, R33, 0x38, R35, 0xf8, !PT ;  /* 0x0000003821087812 */ /* 0x000fc400078ef823 */
[----:B------:R-:W-:Y:S01]  /*2770*/  LOP3.LUT R10, R33, 0x38, R91, 0xf8, !PT ;  /* 0x00000038210a7812 */ /* 0x000fe200078ef85b */
[----:B------:R-:W-:Y:S01]  /*2780*/  IMAD.SHL.U32 R33, R218, 0x40, RZ ;  /* 0x00000040da217824 */ /* 0x000fe200078e00ff */
[----:B------:R-:W-:Y:S01]  /*2790*/  LOP3.LUT R34, R34, 0x1c0, RZ, 0xc0, !PT ;  /* 0x000001c022227812 */ /* 0x000fe200078ec0ff */
[----:B------:R-:W0:Y:S01]  /*27a0*/  S2R R104, SR_TID.X ;  /* 0x0000000000687919 */ /* 0x000e220000002100 */
[CC--:B------:R-:W-:Y:S01]  /*27b0*/  IMAD.WIDE.U32 R84, R218.reuse, R20.reuse, R200 ;  /* 0x00000014da547225 */ /* 0x0c0fe200078e00c8 */
[----:B------:R-:W-:Y:S02]  /*27c0*/  LOP3.LUT R7, R91, 0x38, RZ, 0xc0, !PT ;  /* 0x000000385b077812 */ /* 0x000fe400078ec0ff */
[----:B------:R-:W-:Y:S01]  /*27d0*/  SHF.R.U32.HI R34, RZ, 0x3, R34 ;  /* 0x00000003ff227819 */ /* 0x000fe20000011622 */
[----:B------:R-:W-:Y:S01]  /*27e0*/  IMAD.WIDE.U32 R82, R218, R20, R18 ;  /* 0x00000014da527225 */ /* 0x000fe200078e0012 */
[----:B------:R-:W-:-:S03]  /*27f0*/  LOP3.LUT R33, R33, 0x1c0, RZ, 0xc0, !PT ;  /* 0x000001c021217812 */ /* 0x000fc600078ec0ff */
[----:B------:R-:W-:Y:S01]  /*2800*/  IMAD.SHL.U32 R6, R5, 0x40, RZ ;  /* 0x0000004005067824 */ /* 0x000fe200078e00ff */
[----:B------:R-:W-:Y:S01]  /*2810*/  LOP3.LUT R5, R35, 0x38, RZ, 0xc0, !PT ;  /* 0x0000003823057812 */ /* 0x000fe200078ec0ff */
[----:B------:R-:W-:Y:S02]  /*2820*/  IMAD.SHL.U32 R36, R218, 0x40, RZ ;  /* 0x00000040da247824 */ /* 0x000fe400078e00ff */
[----:B------:R-:W-:Y:S02]  /*2830*/  IMAD.IADD R85, R85, 0x1, R11 ;  /* 0x0000000155557824 */ /* 0x000fe400078e020b */
[----:B------:R-:W-:Y:S01]  /*2840*/  IMAD.IADD R83, R11, 0x1, R83 ;  /* 0x000000010b537824 */ /* 0x000fe200078e0253 */
[----:B------:R-:W-:Y:S01]  /*2850*/  LOP3.LUT R11, R8, R34, RZ, 0x3c, !PT ;  /* 0x00000022080b7212 */ /* 0x000fe200078e3cff */
[----:B------:R-:W-:Y:S01]  /*2860*/  IMAD.SHL.U32 R9, R9, 0x40, RZ ;  /* 0x0000004009097824 */ /* 0x000fe200078e00ff */
[----:B------:R-:W-:Y:S02]  /*2870*/  LOP3.LUT R5, R5, 0x1c0, R36, 0xf8, !PT ;  /* 0x000001c005057812 */ /* 0x000fe400078ef824 */
[----:B------:R-:W-:-:S02]  /*2880*/  SHF.R.U32.HI R33, RZ, 0x3, R33 ;  /* 0x00000003ff217819 */ /* 0x000fc40000011621 */
[----:B------:R-:W-:Y:S02]  /*2890*/  LOP3.LUT R8, R7, 0x1c0, R36, 0xf8, !PT ;  /* 0x000001c007087812 */ /* 0x000fe400078ef824 */
[----:B------:R-:W-:Y:S02]  /*28a0*/  LOP3.LUT R6, R6, 0xfffff000, RZ, 0xc0, !PT ;  /* 0xfffff00006067812 */ /* 0x000fe400078ec0ff */
[----:B------:R-:W-:Y:S02]  /*28b0*/  LOP3.LUT R9, R9, 0xfffff000, RZ, 0xc0, !PT ;  /* 0xfffff00009097812 */ /* 0x000fe400078ec0ff */
[-C--:B------:R-:W-:Y:S02]  /*28c0*/  LOP3.LUT R7, R5, R33.reuse, RZ, 0x3c, !PT ;  /* 0x0000002105077212 */ /* 0x080fe400078e3cff */
[----:B------:R-:W-:Y:S02]  /*28d0*/  LOP3.LUT R8, R8, R33, RZ, 0x3c, !PT ;  /* 0x0000002108087212 */ /* 0x000fe400078e3cff */
[----:B-----5:R-:W-:-:S02]  /*28e0*/  SHF.R.S32.HI R25, RZ, 0x1f, R100 ;  /* 0x0000001fff197819 */ /* 0x020fc40000011464 */
[----:B------:R-:W-:Y:S02]  /*28f0*/  LOP3.LUT R10, R10, R34, RZ, 0x3c, !PT ;  /* 0x000000220a0a7212 */ /* 0x000fe400078e3cff */
[----:B---3--:R-:W-:Y:S02]  /*2900*/  IADD3 R8, R8, R9, R14 ;  /* 0x0000000908087210 */ /* 0x008fe40007ffe00e */
[----:B----4-:R-:W-:Y:S01]  /*2910*/  ISETP.GE.AND P0, PT, R26, UR6, PT ;  /* 0x000000061a007c0c */ /* 0x010fe2000bf06270 */
[C---:B------:R-:W-:Y:S01]  /*2920*/  VIADD R34, R218.reuse, 0x20 ;  /* 0x00000020da227836 */ /* 0x040fe20000000000 */
[----:B------:R-:W-:Y:S01]  /*2930*/  IADD3 R76, P1, R218, R77, RZ ;  /* 0x0000004dda4c7210 */ /* 0x000fe20007f3e0ff */
[C---:B------:R-:W-:Y:S01]  /*2940*/  IMAD.WIDE.U32 R82, R100.reuse, R20, R82 ;  /* 0x0000001464527225 */ /* 0x040fe200078e0052 */
[----:B------:R-:W-:Y:S02]  /*2950*/  SHF.R.S32.HI R90, RZ, 0x3, R91 ;  /* 0x00000003ff5a7819 */ /* 0x000fe4000001145b */
[----:B------:R-:W-:Y:S01]  /*2960*/  SHF.R.S32.HI R102, RZ, 0x1f, R34 ;  /* 0x0000001fff667819 */ /* 0x000fe20000011422 */
[----:B------:R-:W-:Y:S01]  /*2970*/  IMAD.WIDE.U32 R80, R100, R28, R80 ;  /* 0x0000001c64507225 */ /* 0x000fe200078e0050 */
[----:B------:R-:W-:-:S02]  /*2980*/  SHF.R.S32.HI R34, RZ, 0x3, R35 ;  /* 0x00000003ff227819 */ /* 0x000fc40000011423 */
[----:B------:R-:W-:Y:S01]  /*2990*/  LOP3.LUT R35, R35, 0xfffffff8, RZ, 0xc0, !PT ;  /* 0xfffffff823237812 */ /* 0x000fe200078ec0ff */
[----:B------:R-:W-:Y:S01]  /*29a0*/  IMAD.WIDE.U32 R84, R100, R20, R84 ;  /* 0x0000001464547225 */ /* 0x000fe200078e0054 */
[----:B------:R-:W-:-:S03]  /*29b0*/  LOP3.LUT R91, R91, 0xfffffff8, RZ, 0xc0, !PT ;  /* 0xfffffff85b5b7812 */ /* 0x000fc600078ec0ff */
[----:B------:R-:W-:Y:S01]  /*29c0*/  IMAD.WIDE.U32 R78, R100, R28, R78 ;  /* 0x0000001c644e7225 */ /* 0x000fe200078e004e */
[----:B------:R-:W-:-:S03]  /*29d0*/  SHF.L.U32 R26, R28, 0x6, RZ ;  /* 0x000000061c1a7819 */ /* 0x000fc600000006ff */
[----:B------:R-:W-:Y:S01]  /*29e0*/  IMAD.X R77, R32, 0x1, R31, P1 ;  /* 0x00000001204d7824 */ /* 0x000fe200008e061f */
[----:B0-----:R-:W-:Y:S01]  /*29f0*/  LEA.HI R104, R104, 0x8, RZ, 0x19 ;  /* 0x0000000868687811 */ /* 0x001fe200078fc8ff */
[----:B------:R-:W-:Y:S01]  /*2a00*/  IMAD.SHL.U32 R15, R20, 0x40, RZ ;  /* 0x00000040140f7824 */ /* 0x000fe200078e00ff */
[----:B------:R-:W-:Y:S01]  /*2a10*/  SHF.R.S32.HI R95, RZ, 0x1f, R35 ;  /* 0x0000001fff5f7819 */ /* 0x000fe20000011423 */
[----:B------:R-:W-:Y:S01]  /*2a20*/  IMAD.IADD R97, R87, 0x1, R97 ;  /* 0x0000000157617824 */ /* 0x000fe200078e0261 */
[----:B------:R-:W-:Y:S02]  /*2a30*/  SHF.R.S32.HI R96, RZ, 0x1f, R91 ;  /* 0x0000001fff607819 */ /* 0x000fe4000001145b */
[-C--:B--2---:R-:W-:Y:S02]  /*2a40*/  IADD3 R5, R11, R6.reuse, R27 ;  /* 0x000000060b057210 */ /* 0x084fe40007ffe01b */
[----:B------:R-:W-:Y:S01]  /*2a50*/  IADD3 R6, R7, R6, R14 ;  /* 0x0000000607067210 */ /* 0x000fe20007ffe00e */
[----:B------:R-:W-:-:S02]  /*2a60*/  IMAD R14, R25, R20, RZ ;  /* 0x00000014190e7224 */ /* 0x000fc400078e02ff */
[----:B------:R-:W-:Y:S01]  /*2a70*/  IMAD R25, R25, R28, RZ ;  /* 0x0000001c19197224 */ /* 0x000fe200078e02ff */
[----:B------:R-:W-:Y:S01]  /*2a80*/  IADD3 R7, R10, R9, R27 ;  /* 0x000000090a077210 */ /* 0x000fe20007ffe01b */
[----:B------:R-:W-:Y:S01]  /*2a90*/  IMAD R37, R100, R21, R14 ;  /* 0x0000001564257224 */ /* 0x000fe200078e020e */
[----:B------:R-:W-:Y:S01]  /*2aa0*/  SHF.L.U64.HI R9, R12, 0x6, R13 ;  /* 0x000000060c097819 */ /* 0x000fe2000001020d */
[----:B------:R-:W-:Y:S01]  /*2ab0*/  IMAD R33, R100, R29, R25 ;  /* 0x0000001d64217224 */ /* 0x000fe200078e0219 */
[----:B------:R-:W-:Y:S02]  /*2ac0*/  SHF.L.U64.HI R10, R12, 0x5, R13 ;  /* 0x000000050c0a7819 */ /* 0x000fe4000001020d */
[C-C-:B------:R-:W-:Y:S02]  /*2ad0*/  SHF.L.U64.HI R13, R20.reuse, 0x6, R21.reuse ;  /* 0x00000006140d7819 */ /* 0x140fe40000010215 */
[----:B------:R-:W-:Y:S02]  /*2ae0*/  SHF.L.U64.HI R14, R20, 0x5, R21 ;  /* 0x00000005140e7819 */ /* 0x000fe40000010215 */
[----:B------:R-:W-:-:S02]  /*2af0*/  SHF.L.U64.HI R21, R28, 0x6, R29 ;  /* 0x000000061c157819 */ /* 0x000fc4000001021d */
[----:B------:R-:W-:Y:S02]  /*2b00*/  SHF.L.U64.HI R25, R28, 0x5, R29 ;  /* 0x000000051c197819 */ /* 0x000fe4000001021d */
[----:B------:R-:W-:-:S04]  /*2b10*/  SEL R29, RZ, 0x8, P0 ;  /* 0x00000008ff1d7807 */ /* 0x000fc80000000000 */
[----:B------:R-:W-:Y:S01]  /*2b20*/  LOP3.LUT R94, R30, R29, RZ, 0xfc, !PT ;  /* 0x0000001d1e5e7212 */ /* 0x000fe200078efcff */
[----:B------:R-:W-:Y:S01]  /*2b30*/  IMAD.SHL.U32 R11, R12, 0x40, RZ ;  /* 0x000000400c0b7824 */ /* 0x000fe200078e00ff */
[----:B------:R-:W-:Y:S01]  /*2b40*/  LOP3.LUT R29, R30, 0x1, RZ, 0xc0, !PT ;  /* 0x000000011e1d7812 */ /* 0x000fe200078ec0ff */
[----:B------:R-:W-:Y:S01]  /*2b50*/  IMAD.SHL.U32 R27, R28, 0x20, RZ ;  /* 0x000000201c1b7824 */ /* 0x000fe200078e00ff */
[C---:B------:R-:W-:Y:S01]  /*2b60*/  LOP3.LUT R92, R94.reuse, 0x2, RZ, 0xc0, !PT ;  /* 0x000000025e5c7812 */ /* 0x040fe200078ec0ff */
[----:B------:R-:W-:Y:S01]  /*2b70*/  IMAD.IADD R32, R81, 0x1, R33 ;  /* 0x0000000151207824 */ /* 0x000fe200078e0221 */
[----:B------:R-:W-:Y:S01]  /*2b80*/  LOP3.LUT R93, R94, 0x4, RZ, 0xc0, !PT ;  /* 0x000000045e5d7812 */ /* 0x000fe200078ec0ff */
[----:B------:R-:W-:Y:S01]  /*2b90*/  IMAD.SHL.U32 R12, R12, 0x20, RZ ;  /* 0x000000200c0c7824 */ /* 0x000fe200078e00ff */
[----:B------:R-:W-:Y:S01]  /*2ba0*/  IADD3 R31, R37, R83, RZ ;  /* 0x00000053251f7210 */ /* 0x000fe20007ffe0ff */
[----:B------:R-:W-:Y:S01]  /*2bb0*/  IMAD.SHL.U32 R20, R20, 0x20, RZ ;  /* 0x0000002014147824 */ /* 0x000fe200078e00ff */
[----:B------:R-:W-:Y:S01]  /*2bc0*/  LOP3.LUT R94, R94, 0x8, RZ, 0xc0, !PT ;  /* 0x000000085e5e7812 */ /* 0x000fe200078ec0ff */
[----:B------:R-:W-:-:S02]  /*2bd0*/  IMAD.SHL.U32 R28, R39, 0x2, RZ ;  /* 0x00000002271c7824 */ /* 0x000fc400078e00ff */
[----:B------:R-:W-:Y:S02]  /*2be0*/  IMAD.IADD R30, R85, 0x1, R37 ;  /* 0x00000001551e7824 */ /* 0x000fe400078e0225 */
[----:B------:R-:W-:-:S07]  /*2bf0*/  IMAD.IADD R33, R33, 0x1, R79 ;  /* 0x0000000121217824 */ /* 0x000fce00078e024f */
.L_x_1838:
[----:B------:R-:W2:Y:S01]  /*2c00*/  LDL R41, [R1+0x3c] ;  /* 0x00003c0001297983 */ /* 0x000ea20000100800 */
[----:B------:R-:W0:Y:S01]  /*2c10*/  LDC R120, c[0x0][0x3f4] ;  /* 0x0000fd00ff787b82 */ /* 0x000e220000000800 */
[----:B------:R-:W-:Y:S01]  /*2c20*/  VIADD R40, R24, 0xffffffff ;  /* 0xffffffff18287836 */ /* 0x000fe20000000000 */
[----:B------:R-:W-:Y:S05]  /*2c30*/  YIELD ;  /* 0x0000000000007946 */ /* 0x000fea0003800000 */
[----:B------:R-:W-:Y:S01]  /*2c40*/  SHF.R.S32.HI R39, RZ, 0x1f, R40 ;  /* 0x0000001fff277819 */ /* 0x000fe20000011428 */
[----:B------:R-:W1:Y:S01]  /*2c50*/  LDC.64 R108, c[0x0][0x2e8] ;  /* 0x0000ba00ff6c7b82 */ /* 0x000e620000000a00 */
[-C--:B------:R-:W-:Y:S01]  /*2c60*/  IMAD R24, R9, R40.reuse, RZ ;  /* 0x0000002809187224 */ /* 0x080fe200078e02ff */
[----:B------:R-:W-:Y:S01]  /*2c70*/  BSSY B0, `(.L_x_1763) ;  /* 0x0000535000007945 */ /* 0x000fe20003800000 */
[----:B------:R-:W-:-:S04]  /*2c80*/  IMAD.WIDE.U32 R112, R11, R40, RZ ;  /* 0x000000280b707225 */ /* 0x000fc800078e00ff */
[----:B------:R-:W-:Y:S01]  /*2c90*/  IMAD R73, R39, R11, R24 ;  /* 0x0000000b27497224 */ /* 0x000fe200078e0218 */
[CC--:B------:R-:W-:Y:S02]  /*2ca0*/  IADD3 R37, P0, R3.reuse, R112.reuse, RZ ;  /* 0x0000007003257210 */ /* 0x0c0fe40007f1e0ff */
[----:B------:R-:W-:Y:S01]  /*2cb0*/  IADD3 R24, P4, P5, R3, R112, R12 ;  /* 0x0000007003187210 */ /* 0x000fe20007d9e00c */
[----:B------:R-:W-:-:S05]  /*2cc0*/  IMAD.IADD R73, R113, 0x1, R73 ;  /* 0x0000000171497824 */ /* 0x000fca00078e0249 */
[----:B------:R-:W-:Y:S02]  /*2cd0*/  IADD3.X R38, R73, R4, RZ, P0, !PT ;  /* 0x0000000449267210 */ /* 0x000fe400007fe4ff */
[----:B0-----:R-:W-:Y:S02]  /*2ce0*/  ISETP.GE.AND P0, PT, R120, 0x1, PT ;  /* 0x000000017800780c */ /* 0x001fe40003f06270 */
[----:B------:R-:W-:Y:S02]  /*2cf0*/  IADD3.X R36, R4, R73, R10, P4, P5 ;  /* 0x0000004904247210 */ /* 0x000fe400027ea40a */
[CC--:B-1----:R-:W-:Y:S02]  /*2d00*/  LEA R50, P1, R37.reuse, R108.reuse, 0x1 ;  /* 0x0000006c25327211 */ /* 0x0c2fe400078208ff */
[----:B------:R-:W-:Y:S02]  /*2d10*/  LEA R48, P6, R24, R108, 0x1 ;  /* 0x0000006c18307211 */ /* 0x000fe400078c08ff */
[----:B------:R-:W-:-:S02]  /*2d20*/  LEA.HI.X R51, R37, R109, R38, 0x1, P1 ;  /* 0x0000006d25337211 */ /* 0x000fc400008f0c26 */
[----:B------:R-:W-:Y:S02]  /*2d30*/  ISETP.GT.AND P1, PT, R40, R23, PT ;  /* 0x000000172800720c */ /* 0x000fe40003f24270 */
[----:B------:R-:W-:Y:S01]  /*2d40*/  LEA.HI.X R49, R24, R109, R36, 0x1, P6 ;  /* 0x0000006d18317211 */ /* 0x000fe200030f0c24 */
[----:B------:R-:W-:Y:S01]  /*2d50*/  IMAD.MOV.U32 R24, RZ, RZ, R40 ;  /* 0x000000ffff187224 */ /* 0x000fe200078e0028 */
[----:B------:R-:W-:Y:S01]  /*2d60*/  P2R R99, PR, RZ, 0x2 ;  /* 0x00000002ff637803 */ /* 0x000fe20000000000 */
[----:B--2---:R-:W-:-:S04]  /*2d70*/  IMAD R101, R17, 0x4000, R41 ;  /* 0x0000400011657824 */ /* 0x004fc800078e0229 */
[----:B------:R-:W-:Y:S01]  /*2d80*/  IMAD R101, R101, 0x2, R16 ;  /* 0x0000000265657824 */ /* 0x000fe200078e0210 */
[----:B---3--:R-:W-:Y:S06]  /*2d90*/  @!P0 BRA `(.L_x_1764) ;  /* 0x0000004c00cc8947 */ /* 0x008fec0003800000 */
[----:B------:R-:W-:Y:S01]  /*2da0*/  ULDC.U8 UR4, c[0x0][0x410] ;  /* 0x0001040000047ab9 */ /* 0x000fe20000000000 */
[-C--:B------:R-:W-:Y:S01]  /*2db0*/  IMAD R37, R21, R40.reuse, RZ ;  /* 0x0000002815257224 */ /* 0x080fe200078e02ff */
[----:B------:R-:W-:Y:S01]  /*2dc0*/  ISETP.NE.AND P0, PT, RZ, UR4, PT ;  /* 0x00000004ff007c0c */ /* 0x000fe2000bf05270 */
[----:B------:R-:W-:Y:S02]  /*2dd0*/  IMAD R36, R13, R40, RZ ;  /* 0x000000280d247224 */ /* 0x000fe400078e02ff */
[C---:B------:R-:W-:Y:S02]  /*2de0*/  IMAD R37, R39.reuse, R26, R37 ;  /* 0x0000001a27257224 */ /* 0x040fe400078e0225 */
        /* <DEDUP_REMOVED lines=24> */
[----:B------:R-:W-:Y:S02]  /*2f70*/  IADD3.X R38, R98, R32, RZ, P1, !PT ;  /* 0x0000002062267210 */ /* 0x000fe40000ffe4ff */
[----:B------:R-:W-:Y:S02]  /*2f80*/  CS2R R110, SRZ ;  /* 0x00000000006e7805 */ /* 0x000fe4000001ff00 */
[----:B------:R-:W-:Y:S01]  /*2f90*/  LEA R36, P1, R37, UR4, 0x1 ;  /* 0x0000000425247c11 */ /* 0x000fe2000f8208ff */
[----:B------:R-:W-:Y:S01]  /*2fa0*/  IMAD.X R42, R107, 0x1, R30, P4 ;  /* 0x000000016b2a7824 */ /* 0x000fe200020e061e */
[-C--:B------:R-:W-:Y:S01]  /*2fb0*/  ISETP.GE.AND P5, PT, R200, R120.reuse, PT ;  /* 0x00000078c800720c */ /* 0x080fe20003fa6270 */
[----:B------:R-:W-:Y:S01]  /*2fc0*/  ULDC.64 UR6, c[0x0][0x208] ;  /* 0x0000820000067ab9 */ /* 0x000fe20000000a00 */
[----:B------:R-:W-:Y:S01]  /*2fd0*/  LEA.HI.X R37, R37, UR5, R38, 0x1, P1 ;  /* 0x0000000525257c11 */ /* 0x000fe200088f0c26 */
[----:B------:R-:W-:Y:S01]  /*2fe0*/  ULDC.64 UR4, c[0x0][0x400] ;  /* 0x0001000000047ab9 */ /* 0x000fe20000000a00 */
[----:B------:R-:W-:-:S02]  /*2ff0*/  ISETP.GE.AND P4, PT, R234, R120, PT ;  /* 0x00000078ea00720c */ /* 0x000fc40003f86270 */
[----:B------:R-:W-:-:S04]  /*3000*/  LEA R38, P1, R39, UR4, 0x1 ;  /* 0x0000000427267c11 */ /* 0x000fc8000f8208ff */
[----:B------:R-:W-:Y:S02]  /*3010*/  LEA.HI.X R39, R39, UR5, R42, 0x1, P1 ;  /* 0x0000000527277c11 */ /* 0x000fe400088f0c2a */
[-C--:B------:R-:W-:Y:S01]  /*3020*/  ISETP.GE.AND P1, PT, R233, R120.reuse, PT ;  /* 0x00000078e900720c */ /* 0x080fe20003f26270 */
[----:B------:R0:W5:Y:S04]  /*3030*/  @!P5 LDG.E.64 R108, desc[UR6][R36.64] ;  /* 0x00000006246cd981 */ /* 0x000168000c1e1b00 */
[----:B------:R0:W5:Y:S01]  /*3040*/  @!P5 LDG.E.64 R110, desc[UR6][R38.64] ;  /* 0x00000006266ed981 */ /* 0x000162000c1e1b00 */
[----:B------:R-:W-:Y:S02]  /*3050*/  ISETP.GE.AND P5, PT, R235, R120, PT ;  /* 0x00000078eb00720c */ /* 0x000fe40003fa6270 */
[----:B------:R-:W-:-:S02]  /*3060*/  CS2R R72, SRZ ;  /* 0x0000000000487805 */ /* 0x000fc4000001ff00 */
[----:B------:R-:W-:Y:S02]  /*3070*/  CS2R R64, SRZ ;  /* 0x0000000000407805 */ /* 0x000fe4000001ff00 */
[----:B------:R-:W-:Y:S02]  /*3080*/  CS2R R60, SRZ ;  /* 0x00000000003c7805 */ /* 0x000fe4000001ff00 */
[----:B------:R-:W-:Y:S02]  /*3090*/  CS2R R74, SRZ ;  /* 0x00000000004a7805 */ /* 0x000fe4000001ff00 */
[----:B------:R-:W-:Y:S02]  /*30a0*/  CS2R R66, SRZ ;  /* 0x0000000000427805 */ /* 0x000fe4000001ff00 */
[----:B------:R-:W-:Y:S01]  /*30b0*/  CS2R R62, SRZ ;  /* 0x00000000003e7805 */ /* 0x000fe2000001ff00 */
[----:B------:R0:W5:Y:S04]  /*30c0*/  @!P4 LDG.E.64 R72, desc[UR6][R36.64+0x40] ;  /* 0x000040062448c981 */ /* 0x000168000c1e1b00 */
[----:B------:R0:W5:Y:S04]  /*30d0*/  @!P1 LDG.E.64 R64, desc[UR6][R36.64+0x80] ;  /* 0x0000800624409981 */ /* 0x000168000c1e1b00 */
[----:B------:R0:W5:Y:S04]  /*30e0*/  @!P5 LDG.E.64 R60, desc[UR6][R36.64+0xc0] ;  /* 0x0000c006243cd981 */ /* 0x000168000c1e1b00 */
[----:B------:R0:W5:Y:S04]  /*30f0*/  @!P4 LDG.E.64 R74, desc[UR6][R38.64+0x40] ;  /* 0x00004006264ac981 */ /* 0x000168000c1e1b00 */
[----:B------:R0:W5:Y:S04]  /*3100*/  @!P1 LDG.E.64 R66, desc[UR6][R38.64+0x80] ;  /* 0x0000800626429981 */ /* 0x000168000c1e1b00 */
[----:B------:R0:W5:Y:S02]  /*3110*/  @!P5 LDG.E.64 R62, desc[UR6][R38.64+0xc0] ;  /* 0x0000c006263ed981 */ /* 0x000164000c1e1b00 */
.L_x_1767:
[----:B------:R-:W-:Y:S05]  /*3120*/  BSYNC B1 ;  /* 0x0000000000017941 */ /* 0x000fea0003800000 */
.L_x_1766:
        /* <DEDUP_REMOVED lines=8> */
[----:B------:R-:W-:Y:S01]  /*31b0*/  CS2R R54, SRZ ;  /* 0x0000000000367805 */ /* 0x000fe2000001ff00 */
[----:B-----5:R-:W-:Y:S01]  /*31c0*/  IMAD.MOV.U32 R112, RZ, RZ, R60 ;  /* 0x000000ffff707224 */ /* 0x020fe200078e003c */
[----:B------:R-:W-:Y:S01]  /*31d0*/  CS2R R58, SRZ ;  /* 0x00000000003a7805 */ /* 0x000fe2000001ff00 */
[----:B------:R-:W-:-:S04]  /*31e0*/  IMAD.MOV.U32 R113, RZ, RZ, R61 ;  /* 0x000000ffff717224 */ /* 0x000fc800078e003d */
[----:B------:R-:W-:Y:S05]  /*31f0*/  @P4 BRA `(.L_x_1769) ;  /* 0x00000000007c4947 */ /* 0x000fea0003800000 */
        /* <DEDUP_REMOVED lines=31> */
.L_x_1769:
[----:B------:R-:W-:Y:S05]  /*33f0*/  BSYNC B1 ;  /* 0x0000000000017941 */ /* 0x000fea0003800000 */
.L_x_1768:
[----:B0-----:R-:W2:Y:S01]  /*3400*/  LDL R36, [R1+0x20] ;  /* 0x0000200001247983 */ /* 0x001ea20000100800 */
[----:B------:R-:W-:Y:S01]  /*3410*/  IMAD.MOV.U32 R38, RZ, RZ, R72 ;  /* 0x000000ffff267224 */ /* 0x000fe200078e0048 */
[----:B------:R-:W-:Y:S01]  /*3420*/  MOV R37, R65 ;  /* 0x0000004100257202 */ /* 0x000fe20000000f00 */
[----:B------:R-:W-:Y:S01]  /*3430*/  IMAD.MOV.U32 R39, RZ, RZ, R62 ;  /* 0x000000ffff277224 */ /* 0x000fe200078e003e */
[----:B------:R-:W-:Y:S02]  /*3440*/  PRMT R116, R112, 0x5410, R113 ;  /* 0x0000541070747816 */ /* 0x000fe40000000071 */
[----:B------:R-:W-:Y:S01]  /*3450*/  PRMT R121, R121, 0x5410, R38 ;  /* 0x0000541079797816 */ /* 0x000fe20000000026 */
[----:B------:R-:W-:Y:S01]  /*3460*/  IMAD.MOV.U32 R38, RZ, RZ, R109 ;  /* 0x000000ffff267224 */ /* 0x000fe200078e006d */
[----:B------:R-:W-:Y:S01]  /*3470*/  PRMT R117, R39, 0x7610, R117 ;  /* 0x0000761027757816 */ /* 0x000fe20000000075 */
[----:B------:R-:W-:-:S05]  /*3480*/  IMAD.MOV.U32 R39, RZ, RZ, R74 ;  /* 0x000000ffff277224 */ /* 0x000fca00078e004a */
[----:B------:R-:W-:Y:S01]  /*3490*/  PRMT R122, R39, 0x7610, R122 ;  /* 0x00007610277a7816 */ /* 0x000fe2000000007a */
[----:B-----5:R-:W-:-:S05]  /*34a0*/  IMAD.MOV.U32 R39, RZ, RZ, R40 ;  /* 0x000000ffff277224 */ /* 0x020fca00078e0028 */
[----:B------:R-:W-:Y:S01]  /*34b0*/  PRMT R68, R39, 0x7610, R68 ;  /* 0x0000761027447816 */ /* 0x000fe20000000044 */
[----:B------:R-:W-:-:S05]  /*34c0*/  IMAD.MOV.U32 R39, RZ, RZ, R52 ;  /* 0x000000ffff277224 */ /* 0x000fca00078e0034 */
[----:B------:R-:W-:Y:S01]  /*34d0*/  PRMT R112, R39, 0x7610, R112 ;  /* 0x0000761027707816 */ /* 0x000fe20000000070 */
[----:B------:R-:W-:-:S05]  /*34e0*/  IMAD.MOV.U32 R39, RZ, RZ, R42 ;  /* 0x000000ffff277224 */ /* 0x000fca00078e002a */
[----:B------:R-:W-:Y:S01]  /*34f0*/  PRMT R69, R39, 0x7610, R69 ;  /* 0x0000761027457816 */ /* 0x000fe20000000045 */
[----:B------:R-:W-:Y:S01]  /*3500*/  IMAD.MOV.U32 R39, RZ, RZ, R59 ;  /* 0x000000ffff277224 */ /* 0x000fe200078e003b */
[----:B--2---:R-:W-:Y:S01]  /*3510*/  R2UR UR4, R36 ;  /* 0x00000000240472ca */ /* 0x004fe200000e0000 */
[----:B------:R-:W-:-:S05]  /*3520*/  IMAD.MOV.U32 R36, RZ, RZ, R64 ;  /* 0x000000ffff247224 */ /* 0x000fca00078e0040 */
[----:B------:R-:W-:Y:S01]  /*3530*/  PRMT R118, R37, 0x5410, R36 ;  /* 0x0000541025767816 */ /* 0x000fe20000000024 */
[----:B------:R-:W-:Y:S02]  /*3540*/  IMAD.MOV.U32 R37, RZ, RZ, R108 ;  /* 0x000000ffff257224 */ /* 0x000fe400078e006c */
[----:B------:R-:W-:-:S03]  /*3550*/  IMAD.MOV.U32 R36, RZ, RZ, R73 ;  /* 0x000000ffff247224 */ /* 0x000fc600078e0049 */
[----:B------:R-:W-:Y:S01]  /*3560*/  PRMT R127, R37, 0x5410, R38 ;  /* 0x00005410257f7816 */ /* 0x000fe20000000026 */
[----:B------:R-:W-:Y:S01]  /*3570*/  IMAD.MOV.U32 R37, RZ, RZ, R66 ;  /* 0x000000ffff257224 */ /* 0x000fe200078e0042 */
[----:B------:R-:W-:Y:S01]  /*3580*/  PRMT R121, R36, 0x7610, R121 ;  /* 0x0000761024797816 */ /* 0x000fe20000000079 */
[----:B------:R-:W-:Y:S01]  /*3590*/  IMAD.MOV.U32 R38, RZ, RZ, R67 ;  /* 0x000000ffff267224 */ /* 0x000fe200078e0043 */
[----:B------:R-:W-:Y:S01]  /*35a0*/  MOV R36, R63 ;  /* 0x0000003f00247202 */ /* 0x000fe20000000f00 */
[----:B------:R-:W-:-:S03]  /*35b0*/  UISETP.NE.AND UP0, UPT, UR4, 0x3, UPT ;  /* 0x000000030400788c */ /* 0x000fc6000bf05270 */
[----:B------:R-:W-:Y:S01]  /*35c0*/  PRMT R119, R38, 0x5410, R37 ;  /* 0x0000541026777816 */ /* 0x000fe20000000025 */
[----:B------:R-:W-:Y:S01]  /*35d0*/  IMAD.MOV.U32 R37, RZ, RZ, R110 ;  /* 0x000000ffff257224 */ /* 0x000fe200078e006e */
[----:B------:R-:W-:Y:S01]  /*35e0*/  PRMT R117, R117, 0x5410, R36 ;  /* 0x0000541075757816 */ /* 0x000fe20000000024 */
[----:B------:R-:W-:Y:S01]  /*35f0*/  IMAD.MOV.U32 R36, RZ, RZ, R75 ;  /* 0x000000ffff247224 */ /* 0x000fe200078e004b */
[----:B------:R-:W-:Y:S02]  /*3600*/  MOV R38, R111 ;  /* 0x0000006f00267202 */ /* 0x000fe40000000f00 */
[----:B------:R-:W-:Y:S02]  /*3610*/  PLOP3.LUT P1, PT, PT, PT, UP0, 0x80, 0x0 ;  /* 0x000000000000781c */ /* 0x000fe40003f2f008 */
[----:B------:R-:W-:Y:S01]  /*3620*/  PRMT R131, R37, 0x5410, R38 ;  /* 0x0000541025837816 */ /* 0x000fe20000000026 */
[----:B------:R-:W-:Y:S01]  /*3630*/  IMAD.MOV.U32 R37, RZ, RZ, R44 ;  /* 0x000000ffff257224 */ /* 0x000fe200078e002c */
[----:B------:R-:W-:Y:S01]  /*3640*/  PRMT R122, R122, 0x5410, R36 ;  /* 0x000054107a7a7816 */ /* 0x000fe20000000024 */
[----:B------:R-:W-:-:S02]  /*3650*/  IMAD.MOV.U32 R38, RZ, RZ, R45 ;  /* 0x000000ffff267224 */ /* 0x000fc400078e002d */
[----:B------:R-:W-:-:S03]  /*3660*/  IMAD.MOV.U32 R36, RZ, RZ, R41 ;  /* 0x000000ffff247224 */ /* 0x000fc600078e0029 */
        /* <DEDUP_REMOVED lines=13> */
[----:B------:R-:W-:Y:S02]  /*3740*/  IMAD.MOV.U32 R37, RZ, RZ, R55 ;  /* 0x000000ffff257224 */ /* 0x000fe400078e0037 */
[----:B------:R-:W-:-:S03]  /*3750*/  IMAD.MOV.U32 R38, RZ, RZ, R58 ;  /* 0x000000ffff267224 */ /* 0x000fc600078e003a */
[----:B------:R-:W-:Y:S02]  /*3760*/  PRMT R113, R36, 0x5410, R37 ;  /* 0x0000541024717816 */ /* 0x000fe40000000025 */
[----:B------:R-:W-:Y:S01]  /*3770*/  PRMT R115, R38, 0x5410, R39 ;  /* 0x0000541026737816 */ /* 0x000fe20000000027 */
[----:B------:R-:W-:Y:S06]  /*3780*/  @!P1 BRA `(.L_x_1770) ;  /* 0x0000000000049947 */ /* 0x000fec0003800000 */
[----:B------:R-:W-:Y:S01]  /*3790*/  BPT.TRAP 0x1 ;  /* 0x000000040000795c */ /* 0x000fe20000300000 */
.L_x_1770:
[----:B------:R-:W-:Y:S01]  /*37a0*/  IMAD R98, R17, 0x8, R16 ;  /* 0x0000000811627824 */ /* 0x000fe200078e0210 */
[----:B------:R-:W-:Y:S01]  /*37b0*/  SHF.L.U32 R107, R237, 0x1f, RZ ;  /* 0x0000001fed6b7819 */ /* 0x000fe200000006ff */
[----:B------:R-:W-:Y:S03]  /*37c0*/  BSSY B1, `(.L_x_1771) ;  /* 0x0000003000017945 */ /* 0x000fe60003800000 */
[----:B------:R-:W0:Y:S02]  /*37d0*/  SYNCS.PHASECHK.TRANS64.TRYWAIT P5, [R98+URZ+0x30890], R107 ;  /* 0x0308906b620075a7 */ /* 0x000e2400080a017f */
[----:B0-----:R-:W-:Y:S05]  /*37e0*/  @!P5 BRA `(.L_x_1772) ;  /* 0x0000026800a8d947 */ /* 0x001fea0003800000 */
.L_x_2229:
[----:B------:R-:W-:Y:S05]  /*37f0*/  BSYNC B1 ;  /* 0x0000000000017941 */ /* 0x000fea0003800000 */
.L_x_1771:
        /* <DEDUP_REMOVED lines=26> */
[----:B------:R-:W-:Y:S01]  /*39a0*/  FMUL.FTZ R130, R109, R126 ;  /* 0x0000007e6d827220 */ /* 0x000fe20000410000 */
[----:B------:R-:W-:Y:S01]  /*39b0*/  FFMA.FTZ R125, R38, R110, R111 ;  /* 0x0000006e267d7223 */ /* 0x000fe2000001006f */
[C---:B------:R-:W-:Y:S01]  /*39c0*/  FMUL.FTZ R126, R39.reuse, R126 ;  /* 0x0000007e277e7220 */ /* 0x040fe20000410000 */
[--C-:B------:R-:W-:Y:S02]  /*39d0*/  HADD2.F32 R110, -RZ, R131.reuse.H0_H0 ;  /* 0x20000083ff6e7230 */ /* 0x100fe40000004100 */
[-C--:B------:R-:W-:Y:S01]  /*39e0*/  FFMA.FTZ R130, R39, R124.reuse, -R130 ;  /* 0x0000007c27827223 */ /* 0x080fe20000010882 */
[----:B------:R-:W-:Y:S02]  /*39f0*/  HADD2.F32 R111, -RZ, R131.H1_H1 ;  /* 0x30000083ff6f7230 */ /* 0x000fe40000004100 */
[----:B------:R-:W-:Y:S01]  /*3a00*/  FFMA.FTZ R129, R109, R124, R126 ;  /* 0x0000007c6d817223 */ /* 0x000fe2000001007e */
[----:B------:R-:W-:Y:S02]  /*3a10*/  HADD2.F32 R38, -RZ, R108.H1_H1 ;  /* 0x3000006cff267230 */ /* 0x000fe40000004100 */
[----:B------:R-:W-:Y:S01]  /*3a20*/  FMUL.FTZ R123, R37, R110 ;  /* 0x0000006e257b7220 */ /* 0x000fe20000410000 */
[----:B------:R-:W-:-:S02]  /*3a30*/  HADD2.F32 R36, -RZ, R36.H0_H0 ;  /* 0x20000024ff247230 */ /* 0x000fc40000004100 */
[----:B------:R-:W-:Y:S02]  /*3a40*/  HADD2.F32 R108, -RZ, R108.H0_H0 ;  /* 0x2000006cff6c7230 */ /* 0x000fe40000004100 */
[--C-:B------:R-:W-:Y:S02]  /*3a50*/  HADD2.F32 R39, -RZ, R127.reuse.H0_H0 ;  /* 0x2000007fff277230 */ /* 0x100fe40000004100 */
[----:B------:R-:W-:Y:S01]  /*3a60*/  FMUL.FTZ R110, R36, R110 ;  /* 0x0000006e246e7220 */ /* 0x000fe20000410000 */
[----:B------:R-:W-:Y:S02]  /*3a70*/  HADD2.F32 R109, -RZ, R127.H1_H1 ;  /* 0x3000007fff6d7230 */ /* 0x000fe40000004100 */
[-C--:B------:R-:W-:Y:S01]  /*3a80*/  FMUL.FTZ R127, R38, R111.reuse ;  /* 0x0000006f267f7220 */ /* 0x080fe20000410000 */
        /* <DEDUP_REMOVED lines=9> */
.L_x_1778:
[----:B------:R-:W-:Y:S05]  /*3b20*/  BSYNC B3 ;  /* 0x0000000000037941 */ /* 0x000fea0003800000 */
.L_x_1777:
[----:B------:R-:W-:Y:S02]  /*3b30*/  ULDC.64 UR4, c[0x0][0x208] ;  /* 0x0000820000047ab9 */ /* 0x000fe40000000a00 */
[----:B--2---:R1:W-:Y:S03]  /*3b40*/  STG.E.128 desc[UR4][R50.64], R36 ;  /* 0x0000002432007986 */ /* 0x0043e6000c101d04 */
.L_x_1776:
[----:B------:R-:W-:Y:S05]  /*3b50*/  BSYNC B2 ;  /* 0x0000000000027941 */ /* 0x000fea0003800000 */
.L_x_1775:
[----:B------:R-:W-:Y:S01]  /*3b60*/  ISETP.NE.AND P0, PT, R92, RZ, PT ;  /* 0x000000ff5c00720c */ /* 0x000fe20003f05270 */
[----:B------:R-:W-:-:S12]  /*3b70*/  BSSY B2, `(.L_x_1779) ;  /* 0x0000032000027945 */ /* 0x000fd80003800000 */
[----:B------:R-:W-:Y:S05]  /*3b80*/  @!P0 BRA `(.L_x_1780) ;  /* 0x0000000000c08947 */ /* 0x000fea0003800000 */
[----:B-1----:R1:W2:Y:S01]  /*3b90*/  LDS.128 R36, [R101+0x22400] ;  /* 0x0224000065247984 */ /* 0x0022a20000000c00 */
        /* <DEDUP_REMOVED lines=14> */
[-C--:B------:R-:W-:Y:S01]  /*3c80*/  FMUL.FTZ R124, R38, R75.reuse ;  /* 0x0000004b267c7220 */ /* 0x080fe20000410000 */
[----:B------:R-:W-:Y:S02]  /*3c90*/  HADD2.F32 R39, -RZ, R39.H0_H0 ;  /* 0x20000027ff277230 */ /* 0x000fe40000004100 */
[----:B------:R-:W-:Y:S01]  /*3ca0*/  FMUL.FTZ R75, R37, R75 ;  /* 0x0000004b254b7220 */ /* 0x000fe20000410000 */
[----:B------:R-:W-:Y:S02]  /*3cb0*/  HADD2.F32 R108, -RZ, R108.H0_H0 ;  /* 0x2000006cff6c7230 */ /* 0x000fe40000004100 */
[----:B------:R-:W-:Y:S01]  /*3cc0*/  FMUL.FTZ R126, R73, R110 ;  /* 0x0000006e497e7220 */ /* 0x000fe20000410000 */
[----:B------:R-:W-:Y:S01]  /*3cd0*/  FFMA.FTZ R124, R37, R74, -R124 ;  /* 0x0000004a257c7223 */ /* 0x000fe2000001087c */
[----:B------:R-:W-:Y:S01]  /*3ce0*/  FMUL.FTZ R110, R39, R110 ;  /* 0x0000006e276e7220 */ /* 0x000fe20000410000 */
[----:B------:R-:W-:-:S02]  /*3cf0*/  HADD2.F32 R37, -RZ, R36.H1_H1 ;  /* 0x30000024ff257230 */ /* 0x000fc40000004100 */
[----:B------:R-:W-:Y:S01]  /*3d00*/  FFMA.FTZ R111, R38, R74, R75 ;  /* 0x0000004a266f7223 */ /* 0x000fe2000001004b */
[----:B------:R-:W-:Y:S02]  /*3d10*/  HADD2.F32 R36, -RZ, R36.H0_H0 ;  /* 0x20000024ff247230 */ /* 0x000fe40000004100 */
[-C--:B------:R-:W-:Y:S01]  /*3d20*/  FFMA.FTZ R123, R73, R108.reuse, R110 ;  /* 0x0000006c497b7223 */ /* 0x080fe2000001006e */
[--C-:B------:R-:W-:Y:S02]  /*3d30*/  HADD2.F32 R73, -RZ, R122.reuse.H0_H0 ;  /* 0x2000007aff497230 */ /* 0x100fe40000004100 */
[----:B------:R-:W-:Y:S01]  /*3d40*/  FFMA.FTZ R126, R39, R108, -R126 ;  /* 0x0000006c277e7223 */ /* 0x000fe2000001087e */
[----:B------:R-:W-:Y:S02]  /*3d50*/  HADD2.F32 R75, -RZ, R122.H1_H1 ;  /* 0x3000007aff4b7230 */ /* 0x000fe40000004100 */
[--C-:B------:R-:W-:Y:S02]  /*3d60*/  HADD2.F32 R38, -RZ, R72.reuse.H1_H1 ;  /* 0x30000048ff267230 */ /* 0x100fe40000004100 */
[----:B------:R-:W-:Y:S01]  /*3d70*/  FMUL.FTZ R109, R37, R73 ;  /* 0x00000049256d7220 */ /* 0x000fe20000410000 */
[----:B------:R-:W-:-:S02]  /*3d80*/  HADD2.F32 R72, -RZ, R72.H0_H0 ;  /* 0x20000048ff487230 */ /* 0x000fc40000004100 */
[----:B------:R-:W-:Y:S01]  /*3d90*/  FMUL.FTZ R74, R36, R73 ;  /* 0x00000049244a7220 */ /* 0x000fe20000410000 */
[--C-:B------:R-:W-:Y:S02]  /*3da0*/  HADD2.F32 R39, -RZ, R121.reuse.H1_H1 ;  /* 0x30000079ff277230 */ /* 0x100fe40000004100 */
        /* <DEDUP_REMOVED lines=11> */
.L_x_1782:
[----:B------:R-:W-:Y:S05]  /*3e60*/  BSYNC B3 ;  /* 0x0000000000037941 */ /* 0x000fea0003800000 */
.L_x_1781:
[----:B------:R-:W-:Y:S02]  /*3e70*/  ULDC.64 UR4, c[0x0][0x208] ;  /* 0x0000820000047ab9 */ /* 0x000fe40000000a00 */
[----:B--2---:R2:W-:Y:S03]  /*3e80*/  STG.E.128 desc[UR4][R50.64+0x80], R36 ;  /* 0x0000802432007986 */ /* 0x0045e6000c101d04 */
.L_x_1780:
[----:B------:R-:W-:Y:S05]  /*3e90*/  BSYNC B2 ;  /* 0x0000000000027941 */ /* 0x000fea0003800000 */
.L_x_1779:
[----:B------:R-:W-:Y:S01]  /*3ea0*/  ISETP.NE.AND P0, PT, R93, RZ, PT ;  /* 0x000000ff5d00720c */ /* 0x000fe20003f05270 */
[----:B------:R-:W-:-:S12]  /*3eb0*/  BSSY B2, `(.L_x_1783) ;  /* 0x0000032000027945 */ /* 0x000fd80003800000 */
[----:B------:R-:W-:Y:S05]  /*3ec0*/  @!P0 BRA `(.L_x_1784) ;  /* 0x0000000000c08947 */ /* 0x000fea0003800000 */
[----:B-12---:R1:W2:Y:S01]  /*3ed0*/  LDS.128 R36, [R101+0x24400] ;  /* 0x0244000065247984 */ /* 0x0062a20000000c00 */
        /* <DEDUP_REMOVED lines=15> */
[C---:B------:R-:W-:Y:S01]  /*3fd0*/  FMUL.FTZ R67, R37.reuse, R67 ;  /* 0x0000004325437220 */ /* 0x040fe20000410000 */
[----:B------:R-:W-:Y:S02]  /*3fe0*/  HADD2.F32 R39, -RZ, R39.H0_H0 ;  /* 0x20000027ff277230 */ /* 0x000fe40000004100 */
[-C--:B------:R-:W-:Y:S01]  /*3ff0*/  FFMA.FTZ R108, R37, R66.reuse, -R108 ;  /* 0x00000042256c7223 */ /* 0x080fe2000001086c */
[----:B------:R-:W-:Y:S01]  /*4000*/  FFMA.FTZ R73, R38, R66, R67 ;  /* 0x0000004226497223 */ /* 0x000fe20000010043 */
[----:B------:R-:W-:Y:S02]  /*4010*/  HADD2.F32 R72, -RZ, R72.H0_H0 ;  /* 0x20000048ff487230 */ /* 0x000fe40000004100 */
[----:B------:R-:W-:Y:S01]  /*4020*/  FMUL.FTZ R110, R65, R74 ;  /* 0x0000004a416e7220 */ /* 0x000fe20000410000 */
[----:B------:R-:W-:-:S02]  /*4030*/  HADD2.F32 R66, -RZ, R119.H1_H1 ;  /* 0x30000077ff427230 */ /* 0x000fc40000004100 */
[C---:B------:R-:W-:Y:S01]  /*4040*/  FMUL.FTZ R74, R39.reuse, R74 ;  /* 0x0000004a274a7220 */ /* 0x040fe20000410000 */
[----:B------:R-:W-:Y:S02]  /*4050*/  HADD2.F32 R119, -RZ, R119.H0_H0 ;  /* 0x20000077ff777230 */ /* 0x000fe40000004100 */
[-C--:B------:R-:W-:Y:S01]  /*4060*/  FFMA.FTZ R110, R39, R72.reuse, -R110 ;  /* 0x00000048276e7223 */ /* 0x080fe2000001086e */
[----:B------:R-:W-:Y:S02]  /*4070*/  HADD2.F32 R37, -RZ, R36.H1_H1 ;  /* 0x30000024ff257230 */ /* 0x000fe40000004100 */
[----:B------:R-:W-:Y:S01]  /*4080*/  FFMA.FTZ R109, R65, R72, R74 ;  /* 0x00000048416d7223 */ /* 0x000fe2000001004a */
[----:B------:R-:W-:Y:S02]  /*4090*/  HADD2.F32 R38, -RZ, R64.H1_H1 ;  /* 0x30000040ff267230 */ /* 0x000fe40000004100 */
[----:B------:R-:W-:Y:S02]  /*40a0*/  HADD2.F32 R36, -RZ, R36.H0_H0 ;  /* 0x20000024ff247230 */ /* 0x000fe40000004100 */
[----:B------:R-:W-:Y:S01]  /*40b0*/  FMUL.FTZ R67, R37, R66 ;  /* 0x0000004225437220 */ /* 0x000fe20000410000 */
[----:B------:R-:W-:-:S02]  /*40c0*/  HADD2.F32 R64, -RZ, R64.H0_H0 ;  /* 0x20000040ff407230 */ /* 0x000fc40000004100 */
[-C--:B------:R-:W-:Y:S01]  /*40d0*/  FMUL.FTZ R75, R38, R119.reuse ;  /* 0x00000077264b7220 */ /* 0x080fe20000410000 */
[--C-:B------:R-:W-:Y:S02]  /*40e0*/  HADD2.F32 R39, -RZ, R118.reuse.H1_H1 ;  /* 0x30000076ff277230 */ /* 0x100fe40000004100 */
[----:B------:R-:W-:Y:S01]  /*40f0*/  FMUL.FTZ R66, R36, R66 ;  /* 0x0000004224427220 */ /* 0x000fe20000410000 */
        /* <DEDUP_REMOVED lines=10> */
.L_x_1786:
[----:B------:R-:W-:Y:S05]  /*41a0*/  BSYNC B3 ;  /* 0x0000000000037941 */ /* 0x000fea0003800000 */
.L_x_1785:
[----:B------:R-:W-:Y:S02]  /*41b0*/  ULDC.64 UR4, c[0x0][0x208] ;  /* 0x0000820000047ab9 */ /* 0x000fe40000000a00 */
[----:B--2---:R3:W-:Y:S03]  /*41c0*/  STG.E.128 desc[UR4][R50.64+0x100], R36 ;  /* 0x0001002432007986 */ /* 0x0047e6000c101d04 */
.L_x_1784:
[----:B------:R-:W-:Y:S05]  /*41d0*/  BSYNC B2 ;  /* 0x0000000000027941 */ /* 0x000fea0003800000 */
.L_x_1783:
[----:B------:R-:W-:-:S13]  /*41e0*/  ISETP.NE.AND P0, PT, R94, RZ, PT ;  /* 0x000000ff5e00720c */ /* 0x000fda0003f05270 */
[----:B------:R-:W-:Y:S05]  /*41f0*/  @!P0 BRA `(.L_x_1774) ;  /* 0x0000000000c08947 */ /* 0x000fea0003800000 */
[----:B-123--:R1:W2:Y:S01]  /*4200*/  LDS.128 R36, [R101+0x26400] ;  /* 0x0264000065247984 */ /* 0x00e2a20000000c00 */
        /* <DEDUP_REMOVED lines=21> */
[----:B------:R-:W-:-:S02]  /*4360*/  HADD2.F32 R62, -RZ, R117.H0_H0 ;  /* 0x20000075ff3e7230 */ /* 0x000fc40000004100 */
[C---:B------:R-:W-:Y:S01]  /*4370*/  FMUL.FTZ R66, R39.reuse, R66 ;  /* 0x0000004227427220 */ /* 0x040fe20000410000 */
[----:B------:R-:W-:Y:S02]  /*4380*/  HADD2.F32 R117, -RZ, R117.H1_H1 ;  /* 0x30000075ff757230 */ /* 0x000fe40000004100 */
        /* <DEDUP_REMOVED lines=20> */
.L_x_1788:
[----:B------:R-:W-:Y:S05]  /*44d0*/  BSYNC B2 ;  /* 0x0000000000027941 */ /* 0x000fea0003800000 */
.L_x_1787:
[----:B------:R-:W-:Y:S02]  /*44e0*/  ULDC.64 UR4, c[0x0][0x208] ;  /* 0x0000820000047ab9 */ /* 0x000fe40000000a00 */
[----:B--2---:R4:W-:Y:S03]  /*44f0*/  STG.E.128 desc[UR4][R50.64+0x180], R36 ;  /* 0x0001802432007986 */ /* 0x0049e6000c101d04 */
.L_x_1774:
[----:B------:R-:W-:Y:S05]  /*4500*/  BSYNC B1 ;  /* 0x0000000000017941 */ /* 0x000fea0003800000 */
.L_x_1773:
        /* <DEDUP_REMOVED lines=49> */
.L_x_1793:
[----:B------:R-:W-:Y:S05]  /*4820*/  BSYNC B2 ;  /* 0x0000000000027941 */ /* 0x000fea0003800000 */
.L_x_1792:
[----:B------:R-:W-:Y:S02]  /*4830*/  ULDC.64 UR4, c[0x0][0x208] ;  /* 0x0000820000047ab9 */ /* 0x000fe40000000a00 */
[----:B--2---:R1:W-:Y:S03]  /*4840*/  STG.E.128 desc[UR4][R48.64], R36 ;  /* 0x0000002430007986 */ /* 0x0043e6000c101d04 */
.L_x_1791:
[----:B------:R-:W-:Y:S05]  /*4850*/  BSYNC B1 ;  /* 0x0000000000017941 */ /* 0x000fea0003800000 */
.L_x_1790:
        /* <DEDUP_REMOVED lines=48> */
.L_x_1797:
[----:B------:R-:W-:Y:S05]  /*4b60*/  BSYNC B2 ;  /* 0x0000000000027941 */ /* 0x000fea0003800000 */
.L_x_1796:
[----:B------:R-:W-:Y:S02]  /*4b70*/  ULDC.64 UR4, c[0x0][0x208] ;  /* 0x0000820000047ab9 */ /* 0x000fe40000000a00 */
[----:B--2---:R1:W-:Y:S03]  /*4b80*/  STG.E.128 desc[UR4][R48.64+0x80], R36 ;  /* 0x0000802430007986 */ /* 0x0043e6000c101d04 */
.L_x_1795:
[----:B------:R-:W-:Y:S05]  /*4b90*/  BSYNC B1 ;  /* 0x0000000000017941 */ /* 0x000fea0003800000 */
.L_x_1794:
        /* <DEDUP_REMOVED lines=48> */
.L_x_1801:
[----:B------:R-:W-:Y:S05]  /*4ea0*/  BSYNC B2 ;  /* 0x0000000000027941 */ /* 0x000fea0003800000 */
.L_x_1800:
[----:B------:R-:W-:Y:S02]  /*4eb0*/  ULDC.64 UR4, c[0x0][0x208] ;  /* 0x0000820000047ab9 */ /* 0x000fe40000000a00 */
[----:B--2---:R1:W-:Y:S03]  /*4ec0*/  STG.E.128 desc[UR4][R48.64+0x100], R36 ;  /* 0x0001002430007986 */ /* 0x0043e6000c101d04 */
.L_x_1799:
[----:B------:R-:W-:Y:S05]  /*4ed0*/  BSYNC B1 ;  /* 0x0000000000017941 */ /* 0x000fea0003800000 */
.L_x_1798:
[----:B------:R-:W-:-:S13]  /*4ee0*/  ISETP.NE.AND P0, PT, R94, RZ, PT ;  /* 0x000000ff5e00720c */ /* 0x000fda0003f05270 */
        /* <DEDUP_REMOVED lines=46> */
.L_x_1803:
[----:B------:R-:W-:Y:S05]  /*51d0*/  BSYNC B1 ;  /* 0x0000000000017941 */ /* 0x000fea0003800000 */
.L_x_1802:
[----:B------:R-:W-:Y:S02]  /*51e0*/  ULDC.64 UR4, c[0x0][0x208] ;  /* 0x0000820000047ab9 */ /* 0x000fe40000000a00 */
[----:B--2---:R1:W-:Y:S01]  /*51f0*/  STG.E.128 desc[UR4][R48.64+0x180], R36 ;  /* 0x0001802430007986 */ /* 0x0043e2000c101d04 */
[----:B------:R-:W-:Y:S05]  /*5200*/  BRA `(.L_x_1789) ;  /* 0x0000002c006c7947 */ /* 0x000fea0003800000 */
.L_x_1765:
        /* <DEDUP_REMOVED lines=37> */
.L_x_1805:
[----:B------:R-:W-:Y:S05]  /*5460*/  BSYNC B1 ;  /* 0x0000000000017941 */ /* 0x000fea0003800000 */
.L_x_1804:
        /* <DEDUP_REMOVED lines=10> */
[----:B------:R-:W-:Y:S02]  /*5510*/  MOV R74, R39 ;  /* 0x00000027004a7202 */ /* 0x000fe40000000f00 */
        /* <DEDUP_REMOVED lines=27> */
.L_x_1807:
[----:B------:R-:W-:Y:S05]  /*56d0*/  BSYNC B1 ;  /* 0x0000000000017941 */ /* 0x000fea0003800000 */
.L_x_1806:
[----:B0-----:R-:W2:Y:S01]  /*56e0*/  LDL R68, [R1+0x20] ;  /* 0x0000200001447983 */ /* 0x001ea20000100800 */
[----:B------:R-:W-:Y:S01]  /*56f0*/  IMAD.MOV.U32 R69, RZ, RZ, R37 ;  /* 0x000000ffff457224 */ /* 0x000fe200078e0025 */
[----:B------:R-:W-:Y:S01]  /*5700*/  PRMT R132, R72, 0x5410, R74 ;  /* 0x0000541048847816 */ /* 0x000fe2000000004a */
[----:B------:R-:W-:Y:S02]  /*5710*/  IMAD.MOV.U32 R70, RZ, RZ, R42 ;  /* 0x000000ffff467224 */ /* 0x000fe400078e002a */
[----:B------:R-:W-:Y:S01]  /*5720*/  IMAD.MOV.U32 R71, RZ, RZ, R46 ;  /* 0x000000ffff477224 */ /* 0x000fe200078e002e */
[----:B------:R-:W-:Y:S01]  /*5730*/  PRMT R135, R69, 0x7610, R135 ;  /* 0x0000761045877816 */ /* 0x000fe20000000087 */
[----:B------:R-:W-:Y:S01]  /*5740*/  IMAD.MOV.U32 R69, RZ, RZ, R40 ;  /* 0x000000ffff457224 */ /* 0x000fe200078e0028 */
[----:B------:R-:W-:Y:S02]  /*5750*/  PRMT R138, R138, 0x5410, R70 ;  /* 0x000054108a8a7816 */ /* 0x000fe40000000046 */
[----:B------:R-:W-:-:S02]  /*5760*/  MOV R70, R41 ;  /* 0x0000002900467202 */ /* 0x000fc40000000f00 */
[----:B------:R-:W-:Y:S01]  /*5770*/  PRMT R139, R139, 0x5410, R69 ;  /* 0x000054108b8b7816 */ /* 0x000fe20000000045 */
[----:B------:R-:W-:Y:S01]  /*5780*/  IMAD.MOV.U32 R69, RZ, RZ, R44 ;  /* 0x000000ffff457224 */ /* 0x000fe200078e002c */
[----:B------:R-:W-:Y:S01]  /*5790*/  PRMT R136, R70, 0x7610, R136 ;  /* 0x0000761046887816 */ /* 0x000fe20000000088 */
[----:B------:R-:W-:-:S05]  /*57a0*/  IMAD.MOV.U32 R70, RZ, RZ, R45 ;  /* 0x000000ffff467224 */ /* 0x000fca00078e002d */
[----:B------:R-:W-:Y:S01]  /*57b0*/  PRMT R135, R135, 0x5410, R70 ;  /* 0x0000541087877816 */ /* 0x000fe20000000046 */
[----:B------:R-:W-:-:S05]  /*57c0*/  IMAD.MOV.U32 R70, RZ, RZ, R49 ;  /* 0x000000ffff467224 */ /* 0x000fca00078e0031 */
[----:B------:R-:W-:Y:S02]  /*57d0*/  PRMT R142, R70, 0x7610, R142 ;  /* 0x00007610468e7816 */ /* 0x000fe4000000008e */
[----:B-----5:R-:W-:Y:S02]  /*57e0*/  MOV R70, R53 ;  /* 0x0000003500467202 */ /* 0x020fe40000000f00 */
[----:B--2---:R-:W-:Y:S01]  /*57f0*/  R2UR UR4, R68 ;  /* 0x00000000440472ca */ /* 0x004fe200000e0000 */
[----:B------:R-:W-:-:S05]  /*5800*/  IMAD.MOV.U32 R68, RZ, RZ, R36 ;  /* 0x000000ffff447224 */ /* 0x000fca00078e0024 */
[----:B------:R-:W-:Y:S01]  /*5810*/  PRMT R133, R68, 0x7610, R133 ;  /* 0x0000761044857816 */ /* 0x000fe20000000085 */
[----:B------:R-:W-:-:S03]  /*5820*/  IMAD.MOV.U32 R68, RZ, RZ, R43 ;  /* 0x000000ffff447224 */ /* 0x000fc600078e002b */
[----:B------:R-:W-:Y:S01]  /*5830*/  PRMT R133, R133, 0x5410, R71 ;  /* 0x0000541085857816 */ /* 0x000fe20000000047 */
[----:B------:R-:W-:Y:S01]  /*5840*/  IMAD.MOV.U32 R71, RZ, RZ, R50 ;  /* 0x000000ffff477224 */ /* 0x000fe200078e0032 */
[----:B------:R-:W-:Y:S01]  /*5850*/  PRMT R140, R68, 0x7610, R140 ;  /* 0x00007610448c7816 */ /* 0x000fe2000000008c */
[----:B------:R-:W-:Y:S01]  /*5860*/  IMAD.MOV.U32 R68, RZ, RZ, R47 ;  /* 0x000000ffff447224 */ /* 0x000fe200078e002f */
[----:B------:R-:W-:Y:S02]  /*5870*/  UISETP.NE.AND UP0, UPT, UR4, 0x3, UPT ;  /* 0x000000030400788c */ /* 0x000fe4000bf05270 */
[----:B------:R-:W-:Y:S01]  /*5880*/  PRMT R138, R71, 0x7610, R138 ;  /* 0x00007610478a7816 */ /* 0x000fe2000000008a */
[----:B------:R-:W-:Y:S01]  /*5890*/  IMAD.MOV.U32 R71, RZ, RZ, R54 ;  /* 0x000000ffff477224 */ /* 0x000fe200078e0036 */
[----:B------:R-:W-:Y:S01]  /*58a0*/  PRMT R134, R68, 0x5410, R69 ;  /* 0x0000541044867816 */ /* 0x000fe20000000045 */
[----:B------:R-:W-:Y:S01]  /*58b0*/  IMAD.MOV.U32 R69, RZ, RZ, R48 ;  /* 0x000000ffff457224 */ /* 0x000fe200078e0030 */
[----:B------:R-:W-:-:S02]  /*58c0*/  MOV R68, R51 ;  /* 0x0000003300447202 */ /* 0x000fc40000000f00 */
[----:B------:R-:W-:Y:S01]  /*58d0*/  PRMT R122, R71, 0x7610, R122 ;  /* 0x00007610477a7816 */ /* 0x000fe2000000007a */
[----:B------:R-:W-:Y:S01]  /*58e0*/  IMAD.MOV.U32 R71, RZ, RZ, R58 ;  /* 0x000000ffff477224 */ /* 0x000fe200078e003a */
        /* <DEDUP_REMOVED lines=10> */
[----:B------:R-:W-:Y:S01]  /*5990*/  PLOP3.LUT P1, PT, PT, PT, UP0, 0x80, 0x0 ;  /* 0x000000000000781c */ /* 0x000fe20003f2f008 */
[----:B------:R-:W-:Y:S01]  /*59a0*/  IMAD.MOV.U32 R68, RZ, RZ, R59 ;  /* 0x000000ffff447224 */ /* 0x000fe200078e003b */
[----:B------:R-:W-:-:S02]  /*59b0*/  PRMT R125, R71, 0x7610, R125 ;  /* 0x00007610477d7816 */ /* 0x000fc4000000007d */
[----:B------:R-:W-:Y:S01]  /*59c0*/  PRMT R129, R69, 0x5410, R70 ;  /* 0x0000541045817816 */ /* 0x000fe20000000046 */
[----:B------:R-:W-:Y:S01]  /*59d0*/  IMAD.MOV.U32 R69, RZ, RZ, R60 ;  /* 0x000000ffff457224 */ /* 0x000fe200078e003c */
[----:B------:R-:W-:Y:S01]  /*59e0*/  PRMT R128, R128, 0x5410, R68 ;  /* 0x0000541080807816 */ /* 0x000fe20000000044 */
[----:B------:R-:W-:Y:S01]  /*59f0*/  IMAD.MOV.U32 R70, RZ, RZ, R61 ;  /* 0x000000ffff467224 */ /* 0x000fe200078e003d */
[----:B------:R-:W-:Y:S02]  /*5a00*/  MOV R68, R63 ;  /* 0x0000003f00447202 */ /* 0x000fe40000000f00 */
[----:B------:R-:W-:Y:S02]  /*5a10*/  MOV R71, R65 ;  /* 0x0000004100477202 */ /* 0x000fe40000000f00 */
[----:B------:R-:W-:Y:S01]  /*5a20*/  PRMT R125, R125, 0x5410, R68 ;  /* 0x000054107d7d7816 */ /* 0x000fe20000000044 */
[----:B------:R-:W-:Y:S01]  /*5a30*/  IMAD.MOV.U32 R68, RZ, RZ, R66 ;  /* 0x000000ffff447224 */ /* 0x000fe200078e0042 */
[----:B------:R-:W-:Y:S01]  /*5a40*/  PRMT R126, R69, 0x5410, R70 ;  /* 0x00005410457e7816 */ /* 0x000fe20000000046 */
[----:B------:R-:W-:-:S02]  /*5a50*/  IMAD.MOV.U32 R69, RZ, RZ, R67 ;  /* 0x000000ffff457224 */ /* 0x000fc400078e0043 */
[----:B------:R-:W-:-:S03]  /*5a60*/  IMAD.MOV.U32 R70, RZ, RZ, R64 ;  /* 0x000000ffff467224 */ /* 0x000fc600078e0040 */
[----:B------:R-:W-:Y:S02]  /*5a70*/  PRMT R130, R68, 0x5410, R69 ;  /* 0x0000541044827816 */ /* 0x000fe40000000045 */
[----:B------:R-:W-:Y:S01]  /*5a80*/  PRMT R131, R70, 0x5410, R71 ;  /* 0x0000541046837816 */ /* 0x000fe20000000047 */
[----:B------:R-:W-:Y:S06]  /*5a90*/  @!P1 BRA `(.L_x_1808) ;  /* 0x0000000000049947 */ /* 0x000fec0003800000 */
[----:B------:R-:W-:Y:S01]  /*5aa0*/  BPT.TRAP 0x1 ;  /* 0x000000040000795c */ /* 0x000fe20000300000 */
.L_x_1808:
[----:B------:R-:W-:Y:S01]  /*5ab0*/  IMAD R98, R17, 0x8, R16 ;  /* 0x0000000811627824 */ /* 0x000fe200078e0210 */
[----:B------:R-:W-:Y:S01]  /*5ac0*/  SHF.L.U32 R107, R237, 0x1f, RZ ;  /* 0x0000001fed6b7819 */ /* 0x000fe200000006ff */
[----:B------:R-:W0:Y:S01]  /*5ad0*/  LDC R121, c[0x0][0x2f4] ;  /* 0x0000bd00ff797b82 */ /* 0x000e220000000800 */
[----:B------:R-:W-:Y:S02]  /*5ae0*/  BSSY B1, `(.L_x_1809) ;  /* 0x0000004000017945 */ /* 0x000fe40003800000 */
[----:B------:R-:W1:Y:S05]  /*5af0*/  SYNCS.PHASECHK.TRANS64.TRYWAIT P5, [R98+URZ+0x30890], R107 ;  /* 0x0308906b620075a7 */ /* 0x000e6a00080a017f */
[----:B------:R-:W2:Y:S01]  /*5b00*/  LDC.64 R110, c[0x0][0x300] ;  /* 0x0000c000ff6e7b82 */ /* 0x000ea20000000a00 */
[----:B-1----:R-:W-:Y:S05]  /*5b10*/  @!P5 BRA `(.L_x_1810) ;  /* 0x0000024400f0d947 */ /* 0x002fea0003800000 */
.L_x_2230:
[----:B------:R-:W-:Y:S05]  /*5b20*/  BSYNC B1 ;  /* 0x0000000000017941 */ /* 0x000fea0003800000 */
.L_x_1809:
        /* <DEDUP_REMOVED lines=9> */
[----:B------:R-:W-:-:S04]  /*5bc0*/  IMAD R127, R218, R111, R68 ;  /* 0x0000006fda7f7224 */ /* 0x000fc800078e0244 */
[----:B------:R-:W-:Y:S01]  /*5bd0*/  IMAD.IADD R127, R127, 0x1, R115 ;  /* 0x000000017f7f7824 */ /* 0x000fe200078e0273 */
[----:B------:R-:W-:Y:S06]  /*5be0*/  @!P4 BRA `(.L_x_1814) ;  /* 0x0000000400ecc947 */ /* 0x000fec0003800000 */
[----:B------:R-:W2:Y:S01]  /*5bf0*/  LDL R75, [R1+0x28] ;  /* 0x00002800014b7983 */ /* 0x000ea20000100800 */
[----:B------:R-:W-:Y:S01]  /*5c00*/  SEL R68, R28, R123, !P3 ;  /* 0x0000007b1c447207 */ /* 0x000fe20005800000 */
[----:B------:R-:W-:Y:S01]  /*5c10*/  IMAD.SHL.U32 R117, R218, 0x40, RZ ;  /* 0x00000040da757824 */ /* 0x000fe200078e00ff */
[----:B------:R-:W-:Y:S01]  /*5c20*/  IADD3 R72, P4, P5, R88, R114, R35 ;  /* 0x0000007258487210 */ /* 0x000fe20007d9e023 */
[----:B------:R-:W-:Y:S01]  /*5c30*/  BSSY B3, `(.L_x_1815) ;  /* 0x0000073000037945 */ /* 0x000fe20003800000 */
[----:B------:R-:W-:Y:S02]  /*5c40*/  SHF.R.S32.HI R69, RZ, 0x1f, R68 ;  /* 0x0000001fff457819 */ /* 0x000fe40000011444 */
[----:B------:R-:W-:Y:S02]  /*5c50*/  IADD3.X R74, R0, R127, R95, P4, P5 ;  /* 0x0000007f004a7210 */ /* 0x000fe400027ea45f */
[----:B------:R-:W-:Y:S02]  /*5c60*/  LEA.HI R69, R69, R68, RZ, 0x4 ;  /* 0x0000004445457211 */ /* 0x000fe400078f20ff */
[----:B------:R-:W-:-:S02]  /*5c70*/  SHF.L.U32 R116, R218, 0x6, RZ ;  /* 0x00000006da747819 */ /* 0x000fc400000006ff */
[----:B------:R-:W-:Y:S02]  /*5c80*/  LEA.HI.SX32 R69, R69, R34, 0x1c ;  /* 0x0000002245457211 */ /* 0x000fe400078fe2ff */
[----:B------:R-:W-:-:S03]  /*5c90*/  LOP3.LUT R116, R116, 0x1c0, RZ, 0xc0, !PT ;  /* 0x000001c074747812 */ /* 0x000fc600078ec0ff */
[----:B------:R-:W-:Y:S01]  /*5ca0*/  IMAD.SHL.U32 R71, R69, 0x8, RZ ;  /* 0x0000000845477824 */ /* 0x000fe200078e00ff */
[----:B------:R-:W-:-:S04]  /*5cb0*/  SHF.R.U32.HI R116, RZ, 0x3, R116 ;  /* 0x00000003ff747819 */ /* 0x000fc80000011674 */
[----:B------:R-:W-:-:S13]  /*5cc0*/  ISETP.GE.AND P4, PT, R71, R121, PT ;  /* 0x000000794700720c */ /* 0x000fda0003f86270 */
[--C-:B------:R-:W-:Y:S02]  /*5cd0*/  @!P4 SHF.R.S32.HI R68, RZ, 0x1f, R71.reuse ;  /* 0x0000001fff44c819 */ /* 0x100fe40000011447 */
[----:B------:R-:W-:Y:S02]  /*5ce0*/  @!P4 IADD3 R70, P5, P6, R88, R114, R71 ;  /* 0x000000725846c210 */ /* 0x000fe40007ebe047 */
[----:B------:R-:W-:Y:S02]  /*5cf0*/  LOP3.LUT R71, R71, 0x38, RZ, 0xc0, !PT ;  /* 0x0000003847477812 */ /* 0x000fe400078ec0ff */
[----:B------:R-:W-:Y:S02]  /*5d00*/  @!P4 IADD3.X R73, R0, R127, R68, P5, P6 ;  /* 0x0000007f0049c210 */ /* 0x000fe40002fec444 */
[----:B------:R-:W-:Y:S02]  /*5d10*/  SHF.R.S32.HI R68, RZ, 0x1f, R69 ;  /* 0x0000001fff447819 */ /* 0x000fe40000011445 */
[----:B------:R-:W-:-:S02]  /*5d20*/  LOP3.LUT R71, R71, 0x1c0, R117, 0xf8, !PT ;  /* 0x000001c047477812 */ /* 0x000fc400078ef875 */
[----:B------:R-:W-:Y:S01]  /*5d30*/  LEA.HI R68, R68, R69, RZ, 0x3 ;  /* 0x0000004544447211 */ /* 0x000fe200078f18ff */
[----:B------:R-:W-:Y:S01]  /*5d40*/  IMAD R69, R17, 0x4000, R6 ;  /* 0x0000400011457824 */ /* 0x000fe200078e0206 */
[----:B------:R-:W-:Y:S02]  /*5d50*/  LOP3.LUT R71, R71, R116, RZ, 0x3c, !PT ;  /* 0x0000007447477212 */ /* 0x000fe400078e3cff */
[----:B------:R-:W-:Y:S01]  /*5d60*/  LEA R116, P5, R72, R108, 0x1 ;  /* 0x0000006c48747211 */ /* 0x000fe200078a08ff */
[----:B------:R-:W-:Y:S02]  /*5d70*/  IMAD.SHL.U32 R68, R68, 0x200, RZ ;  /* 0x0000020044447824 */ /* 0x000fe400078e00ff */
[----:B------:R-:W-:Y:S01]  /*5d80*/  IMAD R69, R69, 0x2, R16 ;  /* 0x0000000245457824 */ /* 0x000fe200078e0210 */
[----:B------:R-:W-:Y:S02]  /*5d90*/  LEA.HI.X R117, R72, R109, R74, 0x1, P5 ;  /* 0x0000006d48757211 */ /* 0x000fe400028f0c4a */
[----:B------:R-:W-:-:S02]  /*5da0*/  LOP3.LUT R68, R68, 0x7ffff000, RZ, 0xc0, !PT ;  /* 0x7ffff00044447812 */ /* 0x000fc400078ec0ff */
[----:B------:R-:W-:-:S04]  /*5db0*/  @!P4 LEA R118, P5, R70, R108, 0x1 ;  /* 0x0000006c4676c211 */ /* 0x000fc800078a08ff */
[----:B------:R-:W-:Y:S02]  /*5dc0*/  @!P4 LEA.HI.X R119, R70, R109, R73, 0x1, P5 ;  /* 0x0000006d4677c211 */ /* 0x000fe400028f0c49 */
[----:B------:R-:W-:Y:S02]  /*5dd0*/  ISETP.GE.AND P5, PT, R18, R120, PT ;  /* 0x000000781200720c */ /* 0x000fe40003fa6270 */
[----:B--2---:R-:W-:-:S05]  /*5de0*/  IADD3 R68, R71, R68, R75 ;  /* 0x0000004447447210 */ /* 0x004fca0007ffe04b */
[----:B------:R-:W-:-:S05]  /*5df0*/  IMAD R71, R17, 0x4000, R68 ;  /* 0x0000400011477824 */ /* 0x000fca00078e0244 */
[----:B------:R-:W-:Y:S02]  /*5e00*/  LEA R72, R71, R16, 0x1 ;  /* 0x0000001047487211 */ /* 0x000fe400078e08ff */
[----:B------:R-:W0:Y:S04]  /*5e10*/  LDS.128 R68, [R69+0x20400] ;  /* 0x0204000045447984 */ /* 0x000e280000000c00 */
[----:B------:R-:W2:Y:S01]  /*5e20*/  LDS.128 R72, [R72+0x20400] ;  /* 0x0204000048487984 */ /* 0x000ea20000000c00 */
[----:B------:R-:W-:Y:S05]  /*5e30*/  @P5 BRA `(.L_x_1816) ;  /* 0x0000000400485947 */ /* 0x000fea0003800000 */
[----:B------:R-:W-:Y:S01]  /*5e40*/  SHF.R.U32.HI R141, RZ, 0x10, R49 ;  /* 0x00000010ff8d7819 */ /* 0x000fe20000011631 */
[----:B------:R-:W-:Y:S01]  /*5e50*/  HADD2.F32 R142, -RZ, R142.H0_H0 ;  /* 0x2000008eff8e7230 */ /* 0x000fe20000004100 */
[--C-:B------:R-:W-:Y:S01]  /*5e60*/  SHF.R.U64 R40, R40, 0x10, R41.reuse ;  /* 0x0000001028287819 */ /* 0x100fe20000001229 */
[----:B------:R-:W-:Y:S01]  /*5e70*/  HADD2.F32 R136, -RZ, R136.H0_H0 ;  /* 0x20000088ff887230 */ /* 0x000fe20000004100 */
[----:B------:R-:W-:Y:S01]  /*5e80*/  SHF.R.U32.HI R143, RZ, 0x10, R41 ;  /* 0x00000010ff8f7819 */ /* 0x000fe20000011629 */
[----:B------:R-:W-:Y:S01]  /*5e90*/  HADD2.F32 R141, -RZ, R141.H0_H0 ;  /* 0x2000008dff8d7230 */ /* 0x000fe20000004100 */
[----:B------:R-:W-:Y:S01]  /*5ea0*/  SHF.R.U64 R48, R48, 0x10, R49 ;  /* 0x0000001030307819 */ /* 0x000fe20000001231 */
[--C-:B--2---:R-:W-:Y:S01]  /*5eb0*/  HADD2.F32 R49, -RZ, R73.reuse.H0_H0 ;  /* 0x20000049ff317230 */ /* 0x104fe20000004100 */
[--C-:B------:R-:W-:Y:S01]  /*5ec0*/  SHF.R.U64 R41, R42, 0x10, R43.reuse ;  /* 0x000000102a297819 */ /* 0x100fe2000000122b */
[----:B------:R-:W-:Y:S01]  /*5ed0*/  HADD2.F32 R73, -RZ, R73.H1_H1 ;  /* 0x30000049ff497230 */ /* 0x000fe20000004100 */
[----:B------:R-:W-:Y:S01]  /*5ee0*/  SHF.R.U32.HI R137, RZ, 0x10, R43 ;  /* 0x00000010ff897819 */ /* 0x000fe2000001162b */
[--C-:B0-----:R-:W-:Y:S01]  /*5ef0*/  HADD2.F32 R43, -RZ, R69.reuse.H0_H0 ;  /* 0x20000045ff2b7230 */ /* 0x101fe20000004100 */
[----:B------:R-:W-:Y:S01]  /*5f00*/  SHF.R.U64 R42, R50, 0x10, R51 ;  /* 0x00000010322a7819 */ /* 0x000fe20000001233 */
[----:B------:R-:W-:-:S02]  /*5f10*/  HADD2.F32 R50, -RZ, R69.H1_H1 ;  /* 0x30000045ff327230 */ /* 0x000fc40000004100 */
[-C--:B------:R-:W-:Y:S01]  /*5f20*/  FMUL.FTZ R144, R49, R142.reuse ;  /* 0x0000008e31907220 */ /* 0x080fe20000410000 */
[----:B------:R-:W-:Y:S02]  /*5f30*/  HADD2.F32 R69, -RZ, R143.H0_H0 ;  /* 0x2000008fff457230 */ /* 0x000fe40000004100 */
[----:B------:R-:W-:Y:S01]  /*5f40*/  FMUL.FTZ R142, R43, R142 ;  /* 0x0000008e2b8e7220 */ /* 0x000fe20000410000 */
[-C--:B------:R-:W-:Y:S01]  /*5f50*/  FMUL.FTZ R143, R73, R141.reuse ;  /* 0x0000008d498f7220 */ /* 0x080fe20000410000 */
[----:B------:R-:W-:Y:S01]  /*5f60*/  FMUL.FTZ R146, R50, R141 ;  /* 0x0000008d32927220 */ /* 0x000fe20000410000 */
[----:B------:R-:W-:Y:S01]  /*5f70*/  SHF.R.U32.HI R51, RZ, 0x10, R51 ;  /* 0x00000010ff337819 */ /* 0x000fe20000011633 */
[-C--:B------:R-:W-:Y:S01]  /*5f80*/  FFMA.FTZ R43, R43, R136.reuse, -R144 ;  /* 0x000000882b2b7223 */ /* 0x080fe20000010890 */
[----:B------:R-:W-:Y:S01]  /*5f90*/  FFMA.FTZ R49, R49, R136, R142 ;  /* 0x0000008831317223 */ /* 0x000fe2000001008e */
[----:B------:R-:W-:Y:S01]  /*5fa0*/  FFMA.FTZ R136, R73, R69, R146 ;  /* 0x0000004549887223 */ /* 0x000fe20000010092 */
[----:B------:R-:W-:-:S02]  /*5fb0*/  HADD2.F32 R142, -RZ, R140.H0_H0 ;  /* 0x2000008cff8e7230 */ /* 0x000fc40000004100 */
[----:B------:R-:W-:Y:S01]  /*5fc0*/  FFMA.FTZ R50, R50, R69, -R143 ;  /* 0x0000004532327223 */ /* 0x000fe2000001088f */
[----:B------:R-:W-:Y:S02]  /*5fd0*/  HADD2.F32 R140, -RZ, R140.H1_H1 ;  /* 0x3000008cff8c7230 */ /* 0x000fe40000004100 */
[----:B------:R-:W-:Y:S01]  /*5fe0*/  HADD2.F32 R73, -RZ, R75.H0_H0 ;  /* 0x2000004bff497230 */ /* 0x000fe20000004100 */
[----:B------:R-:W-:Y:S01]  /*5ff0*/  F2FP.F16.F32.PACK_AB R49, R136, R49 ;  /* 0x000000318831723e */ /* 0x000fe200000000ff */
[----:B------:R-:W-:Y:S01]  /*6000*/  HADD2.F32 R69, -RZ, R71.H0_H0 ;  /* 0x20000047ff457230 */ /* 0x000fe20000004100 */
[----:B------:R-:W-:Y:S01]  /*6010*/  F2FP.F16.F32.PACK_AB R43, R50, R43 ;  /* 0x0000002b322b723e */ /* 0x000fe200000000ff */
[----:B------:R-:W-:Y:S02]  /*6020*/  HADD2.F32 R75, -RZ, R75.H1_H1 ;  /* 0x3000004bff4b7230 */ /* 0x000fe40000004100 */
[----:B------:R-:W-:Y:S01]  /*6030*/  FMUL.FTZ R148, R73, R140 ;  /* 0x0000008c49947220 */ /* 0x000fe20000410000 */
[----:B------:R-:W-:-:S02]  /*6040*/  HADD2.F32 R146, -RZ, R51.H0_H0 ;  /* 0x20000033ff927230 */ /* 0x000fc40000004100 */
[C---:B------:R-:W-:Y:S01]  /*6050*/  FMUL.FTZ R140, R69.reuse, R140 ;  /* 0x0000008c458c7220 */ /* 0x040fe20000410000 */
[----:B------:R-:W-:Y:S02]  /*6060*/  HADD2.F32 R71, -RZ, R71.H1_H1 ;  /* 0x30000047ff477230 */ /* 0x000fe40000004100 */
[----:B------:R-:W-:Y:S01]  /*6070*/  FFMA.FTZ R51, R69, R142, -R148 ;  /* 0x0000008e45337223 */ /* 0x000fe20000010894 */
[----:B------:R-:W-:Y:S02]  /*6080*/  HADD2.F32 R144, -RZ, R137.H0_H0 ;  /* 0x20000089ff907230 */ /* 0x000fe40000004100 */
[----:B------:R-:W-:Y:S01]  /*6090*/  FMUL.FTZ R150, R75, R146 ;  /* 0x000000924b967220 */ /* 0x000fe20000410000 */
[----:B------:R-:W-:Y:S01]  /*60a0*/  FFMA.FTZ R69, R73, R142, R140 ;  /* 0x0000008e49457223 */ /* 0x000fe2000001008c */
[C---:B------:R-:W-:Y:S01]  /*60b0*/  FMUL.FTZ R146, R71.reuse, R146 ;  /* 0x0000009247927220 */ /* 0x040fe20000410000 */
[----:B------:R-:W-:Y:S02]  /*60c0*/  HADD2.F32 R73, -RZ, R139.H1_H1 ;  /* 0x3000008bff497230 */ /* 0x000fe40000004100 */
[----:B------:R-:W-:Y:S01]  /*60d0*/  FFMA.FTZ R140, R71, R144, -R150 ;  /* 0x00000090478c7223 */ /* 0x000fe20000010896 */
[----:B------:R-:W-:-:S02]  /*60e0*/  HADD2.F32 R137, -RZ, R48.H0_H0 ;  /* 0x20000030ff897230 */ /* 0x000fc40000004100 */
[----:B------:R-:W-:Y:S01]  /*60f0*/  FFMA.FTZ R142, R75, R144, R146 ;  /* 0x000000904b8e7223 */ /* 0x000fe20000010092 */
[----:B------:R-:W-:Y:S02]  /*6100*/  HADD2.F32 R139, -RZ, R139.H0_H0 ;  /* 0x2000008bff8b7230 */ /* 0x000fe40000004100 */
[----:B------:R-:W-:Y:S02]  /*6110*/  HADD2.F32 R71, -RZ, R72.H0_H0 ;  /* 0x20000048ff477230 */ /* 0x000fe40000004100 */
[----:B------:R-:W-:Y:S02]  /*6120*/  HADD2.F32 R48, -RZ, R68.H0_H0 ;  /* 0x20000044ff307230 */ /* 0x000fe40000004100 */
[----:B------:R-:W-:Y:S02]  /*6130*/  HADD2.F32 R72, -RZ, R72.H1_H1 ;  /* 0x30000048ff487230 */ /* 0x000fe40000004100 */
[----:B------:R-:W-:Y:S01]  /*6140*/  FMUL.FTZ R141, R71, R139 ;  /* 0x0000008b478d7220 */ /* 0x000fe20000410000 */
[----:B------:R-:W-:-:S02]  /*6150*/  HADD2.F32 R68, -RZ, R68.H1_H1 ;  /* 0x30000044ff447230 */ /* 0x000fc40000004100 */
[----:B------:R-:W-:Y:S02]  /*6160*/  HADD2.F32 R75, -RZ, R40.H0_H0 ;  /* 0x20000028ff4b7230 */ /* 0x000fe40000004100 */
[----:B------:R-:W-:Y:S01]  /*6170*/  FMUL.FTZ R40, R48, R139 ;  /* 0x0000008b30287220 */ /* 0x000fe20000410000 */
[-C--:B------:R-:W-:Y:S01]  /*6180*/  FMUL.FTZ R139, R72, R137.reuse ;  /* 0x00000089488b7220 */ /* 0x080fe20000410000 */
[----:B------:R-:W-:Y:S01]  /*6190*/  FMUL.FTZ R137, R68, R137 ;  /* 0x0000008944897220 */ /* 0x000fe20000410000 */
[-C--:B------:R-:W-:Y:S01]  /*61a0*/  FFMA.FTZ R141, R48, R73.reuse, -R141 ;  /* 0x00000049308d7223 */ /* 0x080fe2000001088d */
[----:B------:R-:W-:Y:S01]  /*61b0*/  FFMA.FTZ R48, R71, R73, R40 ;  /* 0x0000004947307223 */ /* 0x000fe20000010028 */
[-C--:B------:R-:W-:Y:S01]  /*61c0*/  FFMA.FTZ R68, R68, R75.reuse, -R139 ;  /* 0x0000004b44447223 */ /* 0x080fe2000001088b */
[----:B------:R-:W-:Y:S01]  /*61d0*/  FFMA.FTZ R137, R72, R75, R137 ;  /* 0x0000004b48897223 */ /* 0x000fe20000010089 */
[----:B------:R-:W-:Y:S02]  /*61e0*/  HADD2.F32 R75, -RZ, R42.H0_H0 ;  /* 0x2000002aff4b7230 */ /* 0x000fe40000004100 */
[----:B------:R-:W-:Y:S01]  /*61f0*/  HADD2.F32 R42, -RZ, R74.H0_H0 ;  /* 0x2000004aff2a7230 */ /* 0x000fe20000004100 */
[----:B------:R-:W-:Y:S01]  /*6200*/  F2FP.F16.F32.PACK_AB R68, R68, R141 ;  /* 0x0000008d4444723e */ /* 0x000fe200000000ff */
[----:B------:R-:W-:Y:S01]  /*6210*/  HADD2.F32 R73, -RZ, R138.H0_H0 ;  /* 0x2000008aff497230 */ /* 0x000fe20000004100 */
[----:B------:R-:W-:Y:S01]  /*6220*/  F2FP.F16.F32.PACK_AB R72, R137, R48 ;  /* 0x000000308948723e */ /* 0x000fe200000000ff */
[----:B------:R-:W-:-:S02]  /*6230*/  HADD2.F32 R40, -RZ, R70.H0_H0 ;  /* 0x20000046ff287230 */ /* 0x000fc40000004100 */
[----:B------:R-:W-:Y:S02]  /*6240*/  HADD2.F32 R74, -RZ, R74.H1_H1 ;  /* 0x3000004aff4a7230 */ /* 0x000fe40000004100 */
[-C--:B------:R-:W-:Y:S01]  /*6250*/  FMUL.FTZ R139, R42, R73.reuse ;  /* 0x000000492a8b7220 */ /* 0x080fe20000410000 */
[----:B------:R-:W-:Y:S02]  /*6260*/  HADD2.F32 R70, -RZ, R70.H1_H1 ;  /* 0x30000046ff467230 */ /* 0x000fe40000004100 */
[----:B------:R-:W-:Y:S01]  /*6270*/  FMUL.FTZ R73, R40, R73 ;  /* 0x0000004928497220 */ /* 0x000fe20000410000 */
[----:B------:R-:W-:Y:S02]  /*6280*/  HADD2.F32 R71, -RZ, R138.H1_H1 ;  /* 0x3000008aff477230 */ /* 0x000fe40000004100 */
[-C--:B------:R-:W-:Y:S01]  /*6290*/  FMUL.FTZ R143, R74, R75.reuse ;  /* 0x0000004b4a8f7220 */ /* 0x080fe20000410000 */
[----:B------:R-:W-:Y:S02]  /*62a0*/  HADD2.F32 R41, -RZ, R41.H0_H0 ;  /* 0x20000029ff297230 */ /* 0x000fe40000004100 */
[----:B------:R-:W-:Y:S01]  /*62b0*/  FMUL.FTZ R75, R70, R75 ;  /* 0x0000004b464b7220 */ /* 0x000fe20000410000 */
[-C--:B------:R-:W-:Y:S01]  /*62c0*/  FFMA.FTZ R73, R42, R71.reuse, R73 ;  /* 0x000000472a497223 */ /* 0x080fe20000010049 */
[----:B------:R-:W-:-:S02]  /*62d0*/  FFMA.FTZ R139, R40, R71, -R139 ;  /* 0x00000047288b7223 */ /* 0x000fc4000001088b */
[-C--:B------:R-:W-:Y:S01]  /*62e0*/  FFMA.FTZ R74, R74, R41.reuse, R75 ;  /* 0x000000294a4a7223 */ /* 0x080fe2000001004b */
[----:B------:R-:W-:Y:S01]  /*62f0*/  FFMA.FTZ R70, R70, R41, -R143 ;  /* 0x0000002946467223 */ /* 0x000fe2000001088f */
[----:B------:R-:W-:Y:S01]  /*6300*/  F2FP.F16.F32.PACK_AB R75, R142, R69 ;  /* 0x000000458e4b723e */ /* 0x000fe200000000ff */
[----:B------:R-:W-:Y:S01]  /*6310*/  IMAD.MOV.U32 R69, RZ, RZ, R43 ;  /* 0x000000ffff457224 */ /* 0x000fe200078e002b */
[----:B------:R-:W-:Y:S02]  /*6320*/  F2FP.F16.F32.PACK_AB R71, R140, R51 ;  /* 0x000000338c47723e */ /* 0x000fe400000000ff */
[----:B------:R-:W-:Y:S01]  /*6330*/  F2FP.F16.F32.PACK_AB R74, R74, R73 ;  /* 0x000000494a4a723e */ /* 0x000fe200000000ff */
[----:B------:R-:W-:Y:S01]  /*6340*/  IMAD.MOV.U32 R73, RZ, RZ, R49 ;  /* 0x000000ffff497224 */ /* 0x000fe200078e0031 */
[----:B------:R-:W-:-:S07]  /*6350*/  F2FP.F16.F32.PACK_AB R70, R70, R139 ;  /* 0x0000008b4646723e */ /* 0x000fce00000000ff */
.L_x_1816:
[----:B------:R-:W-:Y:S05]  /*6360*/  BSYNC B3 ;  /* 0x0000000000037941 */ /* 0x000fea0003800000 */
.L_x_1815:
[----:B------:R-:W-:Y:S02]  /*6370*/  ULDC.64 UR4, c[0x0][0x208] ;  /* 0x0000820000047ab9 */ /* 0x000fe40000000a00 */
[----:B0-----:R0:W-:Y:S04]  /*6380*/  STG.E.128 desc[UR4][R116.64], R68 ;  /* 0x0000004474007986 */ /* 0x0011e8000c101d04 */
[----:B--2---:R0:W-:Y:S02]  /*6390*/  @!P4 STG.E.128 desc[UR4][R118.64], R72 ;  /* 0x000000487600c986 */ /* 0x0041e4000c101d04 */
.L_x_1814:
[----:B------:R-:W-:Y:S05]  /*63a0*/  BSYNC B2 ;  /* 0x0000000000027941 */ /* 0x000fea0003800000 */
.L_x_1813:
[----:B------:R-:W-:-:S13]  /*63b0*/  ISETP.NE.AND P4, PT, R92, RZ, PT ;  /* 0x000000ff5c00720c */ /* 0x000fda0003f85270 */
[----:B------:R-:W-:Y:S05]  /*63c0*/  @!P4 BRA `(.L_x_1812) ;  /* 0x0000000400f0c947 */ /* 0x000fea0003800000 */
[----:B------:R-:W2:Y:S01]  /*63d0*/  LDL R49, [R1+0x28] ;  /* 0x0000280001317983 */ /* 0x000ea20000100800 */
[----:B------:R-:W-:Y:S01]  /*63e0*/  SEL R40, R28, R123, !P2 ;  /* 0x0000007b1c287207 */ /* 0x000fe20005000000 */
[----:B------:R-:W-:Y:S01]  /*63f0*/  IMAD.SHL.U32 R50, R218, 0x40, RZ ;  /* 0x00000040da327824 */ /* 0x000fe200078e00ff */
[----:B------:R-:W-:Y:S01]  /*6400*/  IADD3 R42, P4, P5, R88, R114, R91 ;  /* 0x00000072582a7210 */ /* 0x000fe20007d9e05b */
[----:B------:R-:W-:Y:S01]  /*6410*/  IMAD.SHL.U32 R51, R218, 0x40, RZ ;  /* 0x00000040da337824 */ /* 0x000fe200078e00ff */
[----:B------:R-:W-:Y:S01]  /*6420*/  SHF.R.S32.HI R41, RZ, 0x1f, R40 ;  /* 0x0000001fff297819 */ /* 0x000fe20000011428 */
[----:B------:R-:W-:Y:S01]  /*6430*/  BSSY B2, `(.L_x_1817) ;  /* 0x0000072000027945 */ /* 0x000fe20003800000 */
[----:B------:R-:W-:Y:S02]  /*6440*/  IADD3.X R48, R0, R127, R96, P4, P5 ;  /* 0x0000007f00307210 */ /* 0x000fe400027ea460 */
[----:B------:R-:W-:Y:S02]  /*6450*/  LEA.HI R41, R41, R40, RZ, 0x4 ;  /* 0x0000002829297211 */ /* 0x000fe400078f20ff */
[----:B------:R-:W-:-:S02]  /*6460*/  LOP3.LUT R50, R50, 0x1c0, RZ, 0xc0, !PT ;  /* 0x000001c032327812 */ /* 0x000fc400078ec0ff */
[----:B------:R-:W-:Y:S02]  /*6470*/  LEA.HI.SX32 R41, R41, R90, 0x1c ;  /* 0x0000005a29297211 */ /* 0x000fe400078fe2ff */
[----:B------:R-:W-:-:S03]  /*6480*/  SHF.R.U32.HI R50, RZ, 0x3, R50 ;  /* 0x00000003ff327819 */ /* 0x000fc60000011632 */
[----:B------:R-:W-:-:S05]  /*6490*/  IMAD.SHL.U32 R43, R41, 0x8, RZ ;  /* 0x00000008292b7824 */ /* 0x000fca00078e00ff */
        /* <DEDUP_REMOVED lines=10> */
[----:B------:R-:W-:Y:S01]  /*6540*/  SHF.L.U32 R40, R40, 0x9, RZ ;  /* 0x0000000928287819 */ /* 0x000fe200000006ff */
[----:B------:R-:W-:Y:S01]  /*6550*/  IMAD R41, R41, 0x2, R16 ;  /* 0x0000000229297824 */ /* 0x000fe200078e0210 */
[----:B0-----:R-:W-:Y:S02]  /*6560*/  LEA R68, P5, R42, R108, 0x1 ;  /* 0x0000006c2a447211 */ /* 0x001fe400078a08ff */
[----:B------:R-:W-:Y:S02]  /*6570*/  LOP3.LUT R40, R40, 0x7ffff000, RZ, 0xc0, !PT ;  /* 0x7ffff00028287812 */ /* 0x000fe400078ec0ff */
[----:B------:R-:W-:-:S02]  /*6580*/  LEA.HI.X R69, R42, R109, R48, 0x1, P5 ;  /* 0x0000006d2a457211 */ /* 0x000fc400028f0c30 */
[----:B------:R-:W-:-:S04]  /*6590*/  @!P4 LEA R70, P5, R114, R108, 0x1 ;  /* 0x0000006c7246c211 */ /* 0x000fc800078a08ff */
[----:B------:R-:W-:Y:S02]  /*65a0*/  @!P4 LEA.HI.X R71, R114, R109, R127, 0x1, P5 ;  /* 0x0000006d7247c211 */ /* 0x000fe400028f0c7f */
[----:B------:R-:W-:Y:S02]  /*65b0*/  ISETP.GE.AND P5, PT, R226, R120, PT ;  /* 0x00000078e200720c */ /* 0x000fe40003fa6270 */
[----:B--2---:R-:W-:-:S05]  /*65c0*/  IADD3 R40, R43, R40, R49 ;  /* 0x000000282b287210 */ /* 0x004fca0007ffe031 */
[----:B------:R-:W-:-:S04]  /*65d0*/  IMAD R43, R17, 0x4000, R40 ;  /* 0x00004000112b7824 */ /* 0x000fc800078e0228 */
[----:B------:R-:W-:Y:S02]  /*65e0*/  IMAD R48, R43, 0x2, R16 ;  /* 0x000000022b307824 */ /* 0x000fe400078e0210 */
[----:B------:R-:W0:Y:S04]  /*65f0*/  LDS.128 R40, [R41+0x20400] ;  /* 0x0204000029287984 */ /* 0x000e280000000c00 */
[----:B------:R-:W2:Y:S01]  /*6600*/  LDS.128 R48, [R48+0x20400] ;  /* 0x0204000030307984 */ /* 0x000ea20000000c00 */
[----:B------:R-:W-:Y:S05]  /*6610*/  @P5 BRA `(.L_x_1818) ;  /* 0x00000004004c5947 */ /* 0x000fea0003800000 */
[----:B------:R-:W-:Y:S02]  /*6620*/  SHF.R.U32.HI R73, RZ, 0x10, R45 ;  /* 0x00000010ff497819 */ /* 0x000fe4000001162d */
[--C-:B------:R-:W-:Y:S02]  /*6630*/  SHF.R.U64 R72, R36, 0x10, R37.reuse ;  /* 0x0000001024487819 */ /* 0x100fe40000001225 */
[----:B------:R-:W-:Y:S02]  /*6640*/  SHF.R.U32.HI R74, RZ, 0x10, R37 ;  /* 0x00000010ff4a7819 */ /* 0x000fe40000011625 */
[----:B------:R-:W-:Y:S01]  /*6650*/  SHF.R.U64 R44, R44, 0x10, R45 ;  /* 0x000000102c2c7819 */ /* 0x000fe2000000122d */
[----:B0-----:R-:W-:Y:S01]  /*6660*/  IMAD.MOV.U32 R45, RZ, RZ, R40 ;  /* 0x000000ffff2d7224 */ /* 0x001fe200078e0028 */
[--C-:B------:R-:W-:Y:S01]  /*6670*/  SHF.R.U64 R36, R38, 0x10, R39.reuse ;  /* 0x0000001026247819 */ /* 0x100fe20000001227 */
[--C-:B--2---:R-:W-:Y:S01]  /*6680*/  HADD2.F32 R40, -RZ, R49.reuse.H1_H1 ;  /* 0x30000031ff287230 */ /* 0x104fe20000004100 */
[----:B------:R-:W-:Y:S01]  /*6690*/  SHF.R.U32.HI R115, RZ, 0x10, R39 ;  /* 0x00000010ff737819 */ /* 0x000fe20000011627 */
[----:B------:R-:W-:Y:S01]  /*66a0*/  HADD2.F32 R39, -RZ, R49.H0_H0 ;  /* 0x20000031ff277230 */ /* 0x000fe20000004100 */
[--C-:B------:R-:W-:Y:S01]  /*66b0*/  SHF.R.U64 R37, R46, 0x10, R47.reuse ;  /* 0x000000102e257819 */ /* 0x100fe2000000122f */
[--C-:B------:R-:W-:Y:S01]  /*66c0*/  HADD2.F32 R46, -RZ, R135.reuse.H0_H0 ;  /* 0x20000087ff2e7230 */ /* 0x100fe20000004100 */
[----:B------:R-:W-:Y:S01]  /*66d0*/  SHF.R.U32.HI R75, RZ, 0x10, R47 ;  /* 0x00000010ff4b7819 */ /* 0x000fe2000001162f */
[----:B------:R-:W-:-:S02]  /*66e0*/  HADD2.F32 R135, -RZ, R135.H1_H1 ;  /* 0x30000087ff877230 */ /* 0x000fc40000004100 */
[----:B------:R-:W-:Y:S02]  /*66f0*/  HADD2.F32 R38, -RZ, R41.H0_H0 ;  /* 0x20000029ff267230 */ /* 0x000fe40000004100 */
[----:B------:R-:W-:Y:S02]  /*6700*/  HADD2.F32 R49, -RZ, R73.H0_H0 ;  /* 0x20000049ff317230 */ /* 0x000fe40000004100 */
[-C--:B------:R-:W-:Y:S01]  /*6710*/  FMUL.FTZ R73, R39, R135.reuse ;  /* 0x0000008727497220 */ /* 0x080fe20000410000 */
[----:B------:R-:W-:Y:S02]  /*6720*/  HADD2.F32 R41, -RZ, R41.H1_H1 ;  /* 0x30000029ff297230 */ /* 0x000fe40000004100 */
        /* <DEDUP_REMOVED lines=15> */
[----:B------:R-:W-:Y:S02]  /*6820*/  HADD2.F32 R114, -RZ, R75.H0_H0 ;  /* 0x2000004bff727230 */ /* 0x000fe40000004100 */
[----:B------:R-:W-:Y:S01]  /*6830*/  FMUL.FTZ R75, R47, R73 ;  /* 0x000000492f4b7220 */ /* 0x000fe20000410000 */
[----:B------:R-:W-:-:S02]  /*6840*/  HADD2.F32 R49, -RZ, R132.H1_H1 ;  /* 0x30000084ff317230 */ /* 0x000fc40000004100 */
[----:B------:R-:W-:Y:S02]  /*6850*/  HADD2.F32 R43, -RZ, R43.H1_H1 ;  /* 0x3000002bff2b7230 */ /* 0x000fe40000004100 */
[-C--:B------:R-:W-:Y:S01]  /*6860*/  FMUL.FTZ R118, R51, R114.reuse ;  /* 0x0000007233767220 */ /* 0x080fe20000410000 */
[----:B------:R-:W-:Y:S02]  /*6870*/  HADD2.F32 R74, -RZ, R115.H0_H0 ;  /* 0x20000073ff4a7230 */ /* 0x000fe40000004100 */
[----:B------:R-:W-:Y:S01]  /*6880*/  FFMA.FTZ R116, R47, R49, R116 ;  /* 0x000000312f747223 */ /* 0x000fe20000010074 */
[----:B------:R-:W-:Y:S02]  /*6890*/  HADD2.F32 R47, -RZ, R44.H0_H0 ;  /* 0x2000002cff2f7230 */ /* 0x000fe40000004100 */
[C---:B------:R-:W-:Y:S01]  /*68a0*/  FMUL.FTZ R114, R43.reuse, R114 ;  /* 0x000000722b727220 */ /* 0x040fe20000410000 */
[----:B------:R-:W-:Y:S02]  /*68b0*/  HADD2.F32 R44, -RZ, R48.H0_H0 ;  /* 0x20000030ff2c7230 */ /* 0x000fe40000004100 */
[----:B------:R-:W-:Y:S01]  /*68c0*/  FFMA.FTZ R118, R43, R74, -R118 ;  /* 0x0000004a2b767223 */ /* 0x000fe20000010876 */
[----:B------:R-:W-:-:S02]  /*68d0*/  HADD2.F32 R43, -RZ, R45.H0_H0 ;  /* 0x2000002dff2b7230 */ /* 0x000fc40000004100 */
[----:B------:R-:W-:Y:S01]  /*68e0*/  FFMA.FTZ R75, R46, R49, -R75 ;  /* 0x000000312e4b7223 */ /* 0x000fe2000001084b */
[----:B------:R-:W-:Y:S02]  /*68f0*/  HADD2.F32 R48, -RZ, R48.H1_H1 ;  /* 0x30000030ff307230 */ /* 0x000fe40000004100 */
[----:B------:R-:W-:Y:S01]  /*6900*/  FFMA.FTZ R115, R51, R74, R114 ;  /* 0x0000004a33737223 */ /* 0x000fe20000010072 */
[----:B------:R-:W-:Y:S02]  /*6910*/  HADD2.F32 R134, -RZ, R134.H1_H1 ;  /* 0x30000086ff867230 */ /* 0x000fe40000004100 */
[----:B------:R-:W-:Y:S02]  /*6920*/  HADD2.F32 R45, -RZ, R45.H1_H1 ;  /* 0x3000002dff2d7230 */ /* 0x000fe40000004100 */
[----:B------:R-:W-:Y:S01]  /*6930*/  FMUL.FTZ R114, R48, R47 ;  /* 0x0000002f30727220 */ /* 0x000fe20000410000 */
[----:B------:R-:W-:Y:S02]  /*6940*/  HADD2.F32 R46, -RZ, R133.H0_H0 ;  /* 0x20000085ff2e7230 */ /* 0x000fe40000004100 */
[----:B------:R-:W-:Y:S01]  /*6950*/  FMUL.FTZ R74, R44, R134 ;  /* 0x000000862c4a7220 */ /* 0x000fe20000410000 */
[----:B------:R-:W-:-:S02]  /*6960*/  HADD2.F32 R72, -RZ, R72.H0_H0 ;  /* 0x20000048ff487230 */ /* 0x000fc40000004100 */
[----:B------:R-:W-:Y:S01]  /*6970*/  FMUL.FTZ R47, R45, R47 ;  /* 0x0000002f2d2f7220 */ /* 0x000fe20000410000 */
[C---:B------:R-:W-:Y:S01]  /*6980*/  FMUL.FTZ R49, R43.reuse, R134 ;  /* 0x000000862b317220 */ /* 0x040fe20000410000 */
[----:B------:R-:W-:Y:S01]  /*6990*/  FFMA.FTZ R74, R43, R46, -R74 ;  /* 0x0000002e2b4a7223 */ /* 0x000fe2000001084a */
[----:B------:R-:W-:Y:S02]  /*69a0*/  HADD2.F32 R43, -RZ, R50.H0_H0 ;  /* 0x20000032ff2b7230 */ /* 0x000fe40000004100 */
[----:B------:R-:W-:Y:S01]  /*69b0*/  FFMA.FTZ R48, R48, R72, R47 ;  /* 0x0000004830307223 */ /* 0x000fe2000001002f */
[----:B------:R-:W-:Y:S01]  /*69c0*/  FFMA.FTZ R49, R44, R46, R49 ;  /* 0x0000002e2c317223 */ /* 0x000fe20000010031 */
[----:B------:R-:W-:Y:S02]  /*69d0*/  HADD2.F32 R47, -RZ, R37.H0_H0 ;  /* 0x20000025ff2f7230 */ /* 0x000fe40000004100 */
[----:B------:R-:W-:Y:S01]  /*69e0*/  FFMA.FTZ R51, R45, R72, -R114 ;  /* 0x000000482d337223 */ /* 0x000fe20000010872 */
[----:B------:R-:W-:Y:S01]  /*69f0*/  HADD2.F32 R44, -RZ, R133.H1_H1 ;  /* 0x30000085ff2c7230 */ /* 0x000fe20000004100 */
[----:B------:R-:W-:Y:S01]  /*6a00*/  F2FP.F16.F32.PACK_AB R115, R115, R116 ;  /* 0x000000747373723e */ /* 0x000fe200000000ff */
[----:B------:R-:W-:Y:S01]  /*6a10*/  HADD2.F32 R37, -RZ, R42.H0_H0 ;  /* 0x2000002aff257230 */ /* 0x000fe20000004100 */
[----:B------:R-:W-:Y:S01]  /*6a20*/  F2FP.F16.F32.PACK_AB R48, R48, R49 ;  /* 0x000000313030723e */ /* 0x000fe200000000ff */
[----:B------:R-:W-:Y:S01]  /*6a30*/  HADD2.F32 R50, -RZ, R50.H1_H1 ;  /* 0x30000032ff327230 */ /* 0x000fe20000004100 */
[----:B------:R-:W-:Y:S01]  /*6a40*/  F2FP.F16.F32.PACK_AB R40, R51, R74 ;  /* 0x0000004a3328723e */ /* 0x000fe200000000ff */
[----:B------:R-:W-:Y:S01]  /*6a50*/  HADD2.F32 R42, -RZ, R42.H1_H1 ;  /* 0x3000002aff2a7230 */ /* 0x000fe20000004100 */
[----:B------:R-:W-:Y:S01]  /*6a60*/  MOV R49, R39 ;  /* 0x0000002700317202 */ /* 0x000fe20000000f00 */
[----:B------:R-:W-:-:S02]  /*6a70*/  HADD2.F32 R45, -RZ, R36.H0_H0 ;  /* 0x20000024ff2d7230 */ /* 0x000fc40000004100 */
[-C--:B------:R-:W-:Y:S01]  /*6a80*/  FMUL.FTZ R36, R43, R44.reuse ;  /* 0x0000002c2b247220 */ /* 0x080fe20000410000 */
[----:B------:R-:W-:Y:S02]  /*6a90*/  HADD2.F32 R132, -RZ, R132.H0_H0 ;  /* 0x20000084ff847230 */ /* 0x000fe40000004100 */
[-C--:B------:R-:W-:Y:S01]  /*6aa0*/  FMUL.FTZ R73, R50, R47.reuse ;  /* 0x0000002f32497220 */ /* 0x080fe20000410000 */
[C---:B------:R-:W-:Y:S01]  /*6ab0*/  FMUL.FTZ R44, R37.reuse, R44 ;  /* 0x0000002c252c7220 */ /* 0x040fe20000410000 */
[C---:B------:R-:W-:Y:S01]  /*6ac0*/  FMUL.FTZ R47, R42.reuse, R47 ;  /* 0x0000002f2a2f7220 */ /* 0x040fe20000410000 */
[----:B------:R-:W-:Y:S02]  /*6ad0*/  IMAD.MOV.U32 R51, RZ, RZ, R115 ;  /* 0x000000ffff337224 */ /* 0x000fe400078e0073 */
[-C--:B------:R-:W-:Y:S01]  /*6ae0*/  FFMA.FTZ R36, R37, R132.reuse, -R36 ;  /* 0x0000008425247223 */ /* 0x080fe20000010824 */
[----:B------:R-:W-:Y:S01]  /*6af0*/  FFMA.FTZ R44, R43, R132, R44 ;  /* 0x000000842b2c7223 */ /* 0x000fe2000001002c */
[-C--:B------:R-:W-:Y:S01]  /*6b00*/  FFMA.FTZ R73, R42, R45.reuse, -R73 ;  /* 0x0000002d2a497223 */ /* 0x080fe20000010849 */
[----:B------:R-:W-:Y:S01]  /*6b10*/  FFMA.FTZ R47, R50, R45, R47 ;  /* 0x0000002d322f7223 */ /* 0x000fe2000001002f */
[----:B------:R-:W-:-:S03]  /*6b20*/  F2FP.F16.F32.PACK_AB R43, R118, R75 ;  /* 0x0000004b762b723e */ /* 0x000fc600000000ff */
[----:B------:R-:W-:Y:S02]  /*6b30*/  F2FP.F16.F32.PACK_AB R42, R73, R36 ;  /* 0x00000024492a723e */ /* 0x000fe400000000ff */
[----:B------:R-:W-:-:S07]  /*6b40*/  F2FP.F16.F32.PACK_AB R50, R47, R44 ;  /* 0x0000002c2f32723e */ /* 0x000fce00000000ff */
.L_x_1818:
[----:B------:R-:W-:Y:S05]  /*6b50*/  BSYNC B2 ;  /* 0x0000000000027941 */ /* 0x000fea0003800000 */
.L_x_1817:
[----:B------:R-:W-:Y:S02]  /*6b60*/  ULDC.64 UR4, c[0x0][0x208] ;  /* 0x0000820000047ab9 */ /* 0x000fe40000000a00 */
[----:B0-----:R3:W-:Y:S04]  /*6b70*/  STG.E.128 desc[UR4][R68.64], R40 ;  /* 0x0000002844007986 */ /* 0x0017e8000c101d04 */
[----:B--2---:R3:W-:Y:S02]  /*6b80*/  @!P4 STG.E.128 desc[UR4][R70.64], R48 ;  /* 0x000000304600c986 */ /* 0x0047e4000c101d04 */
.L_x_1812:
[----:B------:R-:W-:Y:S05]  /*6b90*/  BSYNC B1 ;  /* 0x0000000000017941 */ /* 0x000fea0003800000 */
.L_x_1811:
[----:B------:R-:W-:Y:S02]  /*6ba0*/  VIADD R37, R218, 0x20 ;  /* 0x00000020da257836 */ /* 0x000fe40000000000 */
[-C--:B--2---:R-:W-:Y:S02]  /*6bb0*/  IMAD R36, R102, R110.reuse, RZ ;  /* 0x0000006e66247224 */ /* 0x084fe400078e02ff */
[----:B------:R-:W-:-:S04]  /*6bc0*/  IMAD.WIDE.U32 R112, R37, R110, R112 ;  /* 0x0000006e25707225 */ /* 0x000fc800078e0070 */
[----:B---3--:R-:W-:Y:S01]  /*6bd0*/  IMAD R49, R37, R111, R36 ;  /* 0x0000006f25317224 */ /* 0x008fe200078e0224 */
[----:B------:R-:W-:Y:S06]  /*6be0*/  @P0 BRA `(.L_x_1789) ;  /* 0x0000001000f40947 */ /* 0x000fec0003800000 */
[----:B------:R-:W-:Y:S01]  /*6bf0*/  ISETP.NE.AND P0, PT, R29, RZ, PT ;  /* 0x000000ff1d00720c */ /* 0x000fe20003f05270 */
[----:B------:R-:W-:Y:S01]  /*6c00*/  BSSY B1, `(.L_x_1819) ;  /* 0x0000084000017945 */ /* 0x000fe20003800000 */
[----:B------:R-:W-:-:S11]  /*6c10*/  IMAD.IADD R49, R113, 0x1, R49 ;  /* 0x0000000171317824 */ /* 0x000fd600078e0231 */
[----:B------:R-:W-:Y:S05]  /*6c20*/  @!P0 BRA `(.L_x_1820) ;  /* 0x0000000800048947 */ /* 0x000fea0003800000 */
[----:B------:R-:W2:Y:S01]  /*6c30*/  LDL R40, [R1+0x24] ;  /* 0x0000240001287983 */ /* 0x000ea20000100800 */
[----:B------:R-:W-:Y:S01]  /*6c40*/  SEL R36, R28, R123, !P3 ;  /* 0x0000007b1c247207 */ /* 0x000fe20005800000 */
[C---:B------:R-:W-:Y:S01]  /*6c50*/  VIADD R41, R218.reuse, 0x20 ;  /* 0x00000020da297836 */ /* 0x040fe20000000000 */
[----:B------:R-:W-:Y:S01]  /*6c60*/  IADD3 R39, R218, 0x20, RZ ;  /* 0x00000020da277810 */ /* 0x000fe20007ffe0ff */
[----:B------:R-:W-:Y:S01]  /*6c70*/  BSSY B2, `(.L_x_1821) ;  /* 0x0000079000027945 */ /* 0x000fe20003800000 */
[----:B------:R-:W-:Y:S01]  /*6c80*/  SHF.R.S32.HI R37, RZ, 0x1f, R36 ;  /* 0x0000001fff257819 */ /* 0x000fe20000011424 */
[----:B------:R-:W-:Y:S02]  /*6c90*/  IMAD.SHL.U32 R41, R41, 0x40, RZ ;  /* 0x0000004029297824 */ /* 0x000fe400078e00ff */
[----:B------:R-:W-:Y:S01]  /*6ca0*/  IMAD.SHL.U32 R39, R39, 0x40, RZ ;  /* 0x0000004027277824 */ /* 0x000fe200078e00ff */
[----:B------:R-:W-:Y:S02]  /*6cb0*/  LEA.HI R37, R37, R36, RZ, 0x4 ;  /* 0x0000002425257211 */ /* 0x000fe400078f20ff */
[----:B------:R-:W-:-:S02]  /*6cc0*/  LOP3.LUT R41, R41, 0x1c0, RZ, 0xc0, !PT ;  /* 0x000001c029297812 */ /* 0x000fc400078ec0ff */
[----:B------:R-:W-:Y:S02]  /*6cd0*/  LEA.HI.SX32 R37, R37, R34, 0x1c ;  /* 0x0000002225257211 */ /* 0x000fe400078fe2ff */
[----:B------:R-:W-:Y:S02]  /*6ce0*/  LOP3.LUT R39, R39, 0x1c0, RZ, 0xc0, !PT ;  /* 0x000001c027277812 */ /* 0x000fe400078ec0ff */
[----:B------:R-:W-:Y:S01]  /*6cf0*/  SHF.R.S32.HI R36, RZ, 0x1f, R37 ;  /* 0x0000001fff247819 */ /* 0x000fe20000011425 */
[----:B------:R-:W-:Y:S01]  /*6d00*/  IMAD.SHL.U32 R47, R37, 0x8, RZ ;  /* 0x00000008252f7824 */ /* 0x000fe200078e00ff */
[----:B------:R-:W-:Y:S02]  /*6d10*/  SHF.R.U32.HI R41, RZ, 0x3, R41 ;  /* 0x00000003ff297819 */ /* 0x000fe40000011629 */
[----:B------:R-:W-:Y:S02]  /*6d20*/  LEA.HI R38, R36, R37, RZ, 0x3 ;  /* 0x0000002524267211 */ /* 0x000fe400078f18ff */
[----:B------:R-:W-:-:S02]  /*6d30*/  LOP3.LUT R36, R39, 0x38, R47, 0xf8, !PT ;  /* 0x0000003827247812 */ /* 0x000fc400078ef82f */
[----:B------:R-:W-:Y:S01]  /*6d40*/  IADD3 R37, P4, P5, R88, R112, R35 ;  /* 0x0000007058257210 */ /* 0x000fe20007d9e023 */
[----:B------:R-:W-:Y:S01]  /*6d50*/  IMAD.SHL.U32 R39, R38, 0x200, RZ ;  /* 0x0000020026277824 */ /* 0x000fe200078e00ff */
[----:B------:R-:W-:Y:S02]  /*6d60*/  LOP3.LUT R36, R36, R41, RZ, 0x3c, !PT ;  /* 0x0000002924247212 */ /* 0x000fe400078e3cff */
[----:B------:R-:W-:Y:S02]  /*6d70*/  IADD3.X R38, R0, R49, R95, P4, P5 ;  /* 0x0000003100267210 */ /* 0x000fe400027ea45f */
[----:B------:R-:W-:Y:S02]  /*6d80*/  LOP3.LUT R39, R39, 0x7ffff000, RZ, 0xc0, !PT ;  /* 0x7ffff00027277812 */ /* 0x000fe400078ec0ff */
[----:B------:R-:W-:Y:S02]  /*6d90*/  LEA R44, P4, R37, R108, 0x1 ;  /* 0x0000006c252c7211 */ /* 0x000fe400078808ff */
[----:B------:R-:W-:-:S02]  /*6da0*/  ISETP.GE.AND P0, PT, R47, R121, PT ;  /* 0x000000792f00720c */ /* 0x000fc40003f06270 */
[----:B------:R-:W-:Y:S01]  /*6db0*/  LEA.HI.X R45, R37, R109, R38, 0x1, P4 ;  /* 0x0000006d252d7211 */ /* 0x000fe200020f0c26 */
[----:B------:R-:W-:-:S05]  /*6dc0*/  IMAD R37, R17, 0x4000, R5 ;  /* 0x0000400011257824 */ /* 0x000fca00078e0205 */
[----:B------:R-:W-:-:S05]  /*6dd0*/  LEA R37, R37, R16, 0x1 ;  /* 0x0000001025257211 */ /* 0x000fca00078e08ff */
[--C-:B------:R-:W-:Y:S02]  /*6de0*/  @!P0 SHF.R.S32.HI R48, RZ, 0x1f, R47.reuse ;  /* 0x0000001fff308819 */ /* 0x100fe4000001142f */
[----:B------:R-:W-:-:S04]  /*6df0*/  @!P0 IADD3 R47, P4, P5, R88, R112, R47 ;  /* 0x00000070582f8210 */ /* 0x000fc80007d9e02f */
[----:B------:R-:W-:Y:S02]  /*6e00*/  @!P0 IADD3.X R48, R0, R49, R48, P4, P5 ;  /* 0x0000003100308210 */ /* 0x000fe400027ea430 */
[----:B------:R-:W-:Y:S02]  /*6e10*/  ISETP.GE.AND P5, PT, R18, R120, PT ;  /* 0x000000781200720c */ /* 0x000fe40003fa6270 */
[----:B------:R-:W-:-:S04]  /*6e20*/  @!P0 LEA R46, P4, R47, R108, 0x1 ;  /* 0x0000006c2f2e8211 */ /* 0x000fc800078808ff */
[----:B------:R-:W-:Y:S02]  /*6e30*/  @!P0 LEA.HI.X R47, R47, R109, R48, 0x1, P4 ;  /* 0x0000006d2f2f8211 */ /* 0x000fe400020f0c30 */
[----:B--2---:R-:W-:-:S05]  /*6e40*/  IADD3 R36, R36, R39, R40 ;  /* 0x0000002724247210 */ /* 0x004fca0007ffe028 */
[----:B------:R-:W-:-:S04]  /*6e50*/  IMAD R39, R17, 0x4000, R36 ;  /* 0x0000400011277824 */ /* 0x000fc800078e0224 */
[----:B------:R-:W-:Y:S02]  /*6e60*/  IMAD R40, R39, 0x2, R16 ;  /* 0x0000000227287824 */ /* 0x000fe400078e0210 */
[----:B------:R-:W2:Y:S04]  /*6e70*/  LDS.128 R36, [R37+0x20400] ;  /* 0x0204000025247984 */ /* 0x000ea80000000c00 */
[----:B------:R-:W3:Y:S01]  /*6e80*/  LDS.128 R40, [R40+0x20400] ;  /* 0x0204000028287984 */ /* 0x000ee20000000c00 */
[----:B------:R-:W-:Y:S05]  /*6e90*/  @P5 BRA `(.L_x_1822) ;  /* 0x0000000400585947 */ /* 0x000fea0003800000 */
[--C-:B0-----:R-:W-:Y:S01]  /*6ea0*/  SHF.R.U64 R70, R64, 0x10, R65.reuse ;  /* 0x0000001040467819 */ /* 0x101fe20000001241 */
[----:B---3--:R-:W-:Y:S01]  /*6eb0*/  IMAD.MOV.U32 R50, RZ, RZ, R40 ;  /* 0x000000ffff327224 */ /* 0x008fe200078e0028 */
[----:B------:R-:W-:Y:S01]  /*6ec0*/  SHF.R.U32.HI R64, RZ, 0x10, R65 ;  /* 0x00000010ff407819 */ /* 0x000fe20000011641 */
[----:B------:R-:W-:Y:S01]  /*6ed0*/  IMAD.MOV.U32 R51, RZ, RZ, R42 ;  /* 0x000000ffff337224 */ /* 0x000fe200078e002a */
[----:B------:R-:W-:Y:S01]  /*6ee0*/  SHF.R.U64 R71, R56, 0x10, R57 ;  /* 0x0000001038477819 */ /* 0x000fe20000001239 */
[----:B--2---:R-:W-:Y:S01]  /*6ef0*/  IMAD.MOV.U32 R40, RZ, RZ, R38 ;  /* 0x000000ffff287224 */ /* 0x004fe200078e0026 */
[----:B------:R-:W-:Y:S01]  /*6f00*/  SHF.R.U64 R48, R58, 0x10, R59 ;  /* 0x000000103a307819 */ /* 0x000fe2000000123b */
[--C-:B------:R-:W-:Y:S01]  /*6f10*/  HADD2.F32 R42, -RZ, R41.reuse.H0_H0 ;  /* 0x20000029ff2a7230 */ /* 0x100fe20000004100 */
[----:B------:R-:W-:Y:S01]  /*6f20*/  SHF.R.U32.HI R56, RZ, 0x10, R57 ;  /* 0x00000010ff387819 */ /* 0x000fe20000011639 */
[----:B------:R-:W-:Y:S01]  /*6f30*/  HADD2.F32 R41, -RZ, R41.H1_H1 ;  /* 0x30000029ff297230 */ /* 0x000fe20000004100 */
[----:B------:R-:W-:Y:S01]  /*6f40*/  SHF.R.U32.HI R68, RZ, 0x10, R59 ;  /* 0x00000010ff447819 */ /* 0x000fe2000001163b */
[--C-:B------:R-:W-:Y:S01]  /*6f50*/  HADD2.F32 R38, -RZ, R37.reuse.H0_H0 ;  /* 0x20000025ff267230 */ /* 0x100fe20000004100 */
[--C-:B------:R-:W-:Y:S01]  /*6f60*/  SHF.R.U64 R69, R66, 0x10, R67.reuse ;  /* 0x0000001042457819 */ /* 0x100fe20000001243 */
[----:B------:R-:W-:Y:S01]  /*6f70*/  HADD2.F32 R58, -RZ, R64.H0_H0 ;  /* 0x20000040ff3a7230 */ /* 0x000fe20000004100 */
[----:B------:R-:W-:Y:S01]  /*6f80*/  SHF.R.U32.HI R67, RZ, 0x10, R67 ;  /* 0x00000010ff437819 */ /* 0x000fe20000011643 */
[----:B------:R-:W-:-:S02]  /*6f90*/  HADD2.F32 R37, -RZ, R37.H1_H1 ;  /* 0x30000025ff257230 */ /* 0x000fc40000004100 */
[----:B------:R-:W-:Y:S02]  /*6fa0*/  HADD2.F32 R59, -RZ, R131.H1_H1 ;  /* 0x30000083ff3b7230 */ /* 0x000fe40000004100 */
[-C--:B------:R-:W-:Y:S01]  /*6fb0*/  FMUL.FTZ R64, R41, R58.reuse ;  /* 0x0000003a29407220 */ /* 0x080fe20000410000 */
[----:B------:R-:W-:Y:S02]  /*6fc0*/  HADD2.F32 R56, -RZ, R56.H0_H0 ;  /* 0x20000038ff387230 */ /* 0x000fe40000004100 */
[C---:B------:R-:W-:Y:S01]  /*6fd0*/  FMUL.FTZ R58, R37.reuse, R58 ;  /* 0x0000003a253a7220 */ /* 0x040fe20000410000 */
[----:B------:R-:W-:Y:S02]  /*6fe0*/  HADD2.F32 R57, -RZ, R129.H1_H1 ;  /* 0x30000081ff397230 */ /* 0x000fe40000004100 */
[-C--:B------:R-:W-:Y:S01]  /*6ff0*/  FMUL.FTZ R65, R42, R59.reuse ;  /* 0x0000003b2a417220 */ /* 0x080fe20000410000 */
[C---:B------:R-:W-:Y:S01]  /*7000*/  FMUL.FTZ R59, R38.reuse, R59 ;  /* 0x0000003b263b7220 */ /* 0x040fe20000410000 */
[-C--:B------:R-:W-:Y:S01]  /*7010*/  FFMA.FTZ R64, R37, R56.reuse, -R64 ;  /* 0x0000003825407223 */ /* 0x080fe20000010840 */
[----:B------:R-:W-:Y:S01]  /*7020*/  FFMA.FTZ R66, R41, R56, R58 ;  /* 0x0000003829427223 */ /* 0x000fe2000001003a */
[----:B------:R-:W-:Y:S01]  /*7030*/  FFMA.FTZ R65, R38, R57, -R65 ;  /* 0x0000003926417223 */ /* 0x000fe20000010841 */
[----:B------:R-:W-:-:S02]  /*7040*/  HADD2.F32 R56, -RZ, R130.H1_H1 ;  /* 0x30000082ff387230 */ /* 0x000fc40000004100 */
[----:B------:R-:W-:Y:S01]  /*7050*/  FFMA.FTZ R59, R42, R57, R59 ;  /* 0x000000392a3b7223 */ /* 0x000fe2000001003b */
[----:B------:R-:W-:Y:S02]  /*7060*/  HADD2.F32 R37, -RZ, R39.H0_H0 ;  /* 0x20000027ff257230 */ /* 0x000fe40000004100 */
[--C-:B------:R-:W-:Y:S02]  /*7070*/  HADD2.F32 R38, -RZ, R43.reuse.H0_H0 ;  /* 0x2000002bff267230 */ /* 0x100fe40000004100 */
[----:B------:R-:W-:Y:S02]  /*7080*/  HADD2.F32 R41, -RZ, R128.H1_H1 ;  /* 0x30000080ff297230 */ /* 0x000fe40000004100 */
[----:B------:R-:W-:Y:S01]  /*7090*/  FMUL.FTZ R57, R37, R56 ;  /* 0x0000003825397220 */ /* 0x000fe20000410000 */
[----:B------:R-:W-:Y:S02]  /*70a0*/  HADD2.F32 R43, -RZ, R43.H1_H1 ;  /* 0x3000002bff2b7230 */ /* 0x000fe40000004100 */
[----:B------:R-:W-:-:S02]  /*70b0*/  HADD2.F32 R58, -RZ, R67.H0_H0 ;  /* 0x20000043ff3a7230 */ /* 0x000fc40000004100 */
[CC--:B------:R-:W-:Y:S01]  /*70c0*/  FFMA.FTZ R57, R38.reuse, R41.reuse, R57 ;  /* 0x0000002926397223 */ /* 0x0c0fe20000010039 */
[----:B------:R-:W-:Y:S02]  /*70d0*/  HADD2.F32 R39, -RZ, R39.H1_H1 ;  /* 0x30000027ff277230 */ /* 0x000fe40000004100 */
[----:B------:R-:W-:Y:S02]  /*70e0*/  HADD2.F32 R42, -RZ, R68.H0_H0 ;  /* 0x20000044ff2a7230 */ /* 0x000fe40000004100 */
[----:B------:R-:W-:Y:S01]  /*70f0*/  FMUL.FTZ R68, R38, R56 ;  /* 0x0000003826447220 */ /* 0x000fe20000410000 */
[-C--:B------:R-:W-:Y:S01]  /*7100*/  FMUL.FTZ R56, R43, R58.reuse ;  /* 0x0000003a2b387220 */ /* 0x080fe20000410000 */
[----:B------:R-:W-:Y:S01]  /*7110*/  FMUL.FTZ R58, R39, R58 ;  /* 0x0000003a273a7220 */ /* 0x000fe20000410000 */
[----:B------:R-:W-:Y:S02]  /*7120*/  HADD2.F32 R131, -RZ, R131.H0_H0 ;  /* 0x20000083ff837230 */ /* 0x000fe40000004100 */
[----:B------:R-:W-:Y:S01]  /*7130*/  FFMA.FTZ R68, R37, R41, -R68 ;  /* 0x0000002925447223 */ /* 0x000fe20000010844 */
[----:B------:R-:W-:-:S02]  /*7140*/  HADD2.F32 R38, -RZ, R50.H0_H0 ;  /* 0x20000032ff267230 */ /* 0x000fc40000004100 */
[-C--:B------:R-:W-:Y:S01]  /*7150*/  FFMA.FTZ R67, R39, R42.reuse, -R56 ;  /* 0x0000002a27437223 */ /* 0x080fe20000010838 */
[----:B------:R-:W-:Y:S02]  /*7160*/  HADD2.F32 R41, -RZ, R70.H0_H0 ;  /* 0x20000046ff297230 */ /* 0x000fe40000004100 */
[----:B------:R-:W-:Y:S01]  /*7170*/  FFMA.FTZ R58, R43, R42, R58 ;  /* 0x0000002a2b3a7223 */ /* 0x000fe2000001003a */
[----:B------:R-:W-:Y:S02]  /*7180*/  HADD2.F32 R37, -RZ, R36.H0_H0 ;  /* 0x20000024ff257230 */ /* 0x000fe40000004100 */
[-C--:B------:R-:W-:Y:S01]  /*7190*/  FMUL.FTZ R42, R38, R131.reuse ;  /* 0x00000083262a7220 */ /* 0x080fe20000410000 */
[----:B------:R-:W-:Y:S01]  /*71a0*/  HADD2.F32 R50, -RZ, R50.H1_H1 ;  /* 0x30000032ff327230 */ /* 0x000fe20000004100 */
[----:B------:R-:W-:Y:S01]  /*71b0*/  F2FP.F16.F32.PACK_AB R67, R67, R68 ;  /* 0x000000444343723e */ /* 0x000fe200000000ff */
[----:B------:R-:W-:Y:S02]  /*71c0*/  HADD2.F32 R129, -RZ, R129.H0_H0 ;  /* 0x20000081ff817230 */ /* 0x000fe40000004100 */
        /* <DEDUP_REMOVED lines=11> */
[----:B------:R-:W-:Y:S01]  /*7280*/  HADD2.F32 R38, -RZ, R69.H0_H0 ;  /* 0x20000045ff267230 */ /* 0x000fe20000004100 */
[----:B------:R-:W-:Y:S01]  /*7290*/  F2FP.F16.F32.PACK_AB R57, R58, R57 ;  /* 0x000000393a39723e */ /* 0x000fe200000000ff */
[----:B------:R-:W-:-:S02]  /*72a0*/  HADD2.F32 R36, -RZ, R40.H0_H0 ;  /* 0x20000028ff247230 */ /* 0x000fc40000004100 */
[-C--:B------:R-:W-:Y:S01]  /*72b0*/  FMUL.FTZ R39, R37, R130.reuse ;  /* 0x0000008225277220 */ /* 0x080fe20000410000 */
[----:B------:R-:W-:Y:S01]  /*72c0*/  HADD2.F32 R51, -RZ, R51.H1_H1 ;  /* 0x30000033ff337230 */ /* 0x000fe20000004100 */
[----:B------:R-:W-:Y:S01]  /*72d0*/  F2FP.F16.F32.PACK_AB R50, R50, R131 ;  /* 0x000000833232723e */ /* 0x000fe200000000ff */
[----:B------:R-:W-:Y:S02]  /*72e0*/  HADD2.F32 R40, -RZ, R40.H1_H1 ;  /* 0x30000028ff287230 */ /* 0x000fe40000004100 */
[----:B------:R-:W-:Y:S01]  /*72f0*/  FMUL.FTZ R130, R36, R130 ;  /* 0x0000008224827220 */ /* 0x000fe20000410000 */
[----:B------:R-:W-:Y:S02]  /*7300*/  HADD2.F32 R128, -RZ, R128.H0_H0 ;  /* 0x20000080ff807230 */ /* 0x000fe40000004100 */
[-C--:B------:R-:W-:Y:S01]  /*7310*/  FMUL.FTZ R41, R51, R38.reuse ;  /* 0x0000002633297220 */ /* 0x080fe20000410000 */
[----:B------:R-:W-:Y:S02]  /*7320*/  HADD2.F32 R48, -RZ, R48.H0_H0 ;  /* 0x20000030ff307230 */ /* 0x000fe40000004100 */
[----:B------:R-:W-:Y:S01]  /*7330*/  FMUL.FTZ R38, R40, R38 ;  /* 0x0000002628267220 */ /* 0x000fe20000410000 */
[-C--:B------:R-:W-:Y:S01]  /*7340*/  FFMA.FTZ R39, R36, R128.reuse, -R39 ;  /* 0x0000008024277223 */ /* 0x080fe20000010827 */
[----:B------:R-:W-:Y:S01]  /*7350*/  FFMA.FTZ R130, R37, R128, R130 ;  /* 0x0000008025827223 */ /* 0x000fe20000010082 */
[-C--:B------:R-:W-:Y:S01]  /*7360*/  FFMA.FTZ R40, R40, R48.reuse, -R41 ;  /* 0x0000003028287223 */ /* 0x080fe20000010829 */
[----:B------:R-:W-:Y:S01]  /*7370*/  FFMA.FTZ R51, R51, R48, R38 ;  /* 0x0000003033337223 */ /* 0x000fe20000010026 */
[----:B------:R-:W-:Y:S01]  /*7380*/  F2FP.F16.F32.PACK_AB R36, R43, R42 ;  /* 0x0000002a2b24723e */ /* 0x000fe200000000ff */
[----:B------:R-:W-:Y:S01]  /*7390*/  IMAD.MOV.U32 R43, RZ, RZ, R57 ;  /* 0x000000ffff2b7224 */ /* 0x000fe200078e0039 */
[----:B------:R-:W-:-:S02]  /*73a0*/  F2FP.F16.F32.PACK_AB R37, R64, R65 ;  /* 0x000000414025723e */ /* 0x000fc400000000ff */
[----:B------:R-:W-:Y:S01]  /*73b0*/  F2FP.F16.F32.PACK_AB R38, R40, R39 ;  /* 0x000000272826723e */ /* 0x000fe200000000ff */
[----:B------:R-:W-:Y:S01]  /*73c0*/  IMAD.MOV.U32 R40, RZ, RZ, R50 ;  /* 0x000000ffff287224 */ /* 0x000fe200078e0032 */
[----:B------:R-:W-:Y:S02]  /*73d0*/  F2FP.F16.F32.PACK_AB R41, R66, R59 ;  /* 0x0000003b4229723e */ /* 0x000fe400000000ff */
[----:B------:R-:W-:Y:S02]  /*73e0*/  F2FP.F16.F32.PACK_AB R42, R51, R130 ;  /* 0x00000082332a723e */ /* 0x000fe400000000ff */
[----:B------:R-:W-:-:S07]  /*73f0*/  MOV R39, R67 ;  /* 0x0000004300277202 */ /* 0x000fce0000000f00 */
.L_x_1822:
[----:B------:R-:W-:Y:S05]  /*7400*/  BSYNC B2 ;  /* 0x0000000000027941 */ /* 0x000fea0003800000 */
.L_x_1821:
[----:B------:R-:W-:Y:S02]  /*7410*/  ULDC.64 UR4, c[0x0][0x208] ;  /* 0x0000820000047ab9 */ /* 0x000fe40000000a00 */
[----:B--2---:R2:W-:Y:S04]  /*7420*/  STG.E.128 desc[UR4][R44.64], R36 ;  /* 0x000000242c007986 */ /* 0x0045e8000c101d04 */
[----:B---3--:R2:W-:Y:S02]  /*7430*/  @!P0 STG.E.128 desc[UR4][R46.64], R40 ;  /* 0x000000282e008986 */ /* 0x0085e4000c101d04 */
.L_x_1820:
[----:B------:R-:W-:Y:S05]  /*7440*/  BSYNC B1 ;  /* 0x0000000000017941 */ /* 0x000fea0003800000 */
.L_x_1819:
[----:B------:R-:W-:-:S13]  /*7450*/  ISETP.NE.AND P0, PT, R92, RZ, PT ;  /* 0x000000ff5c00720c */ /* 0x000fda0003f05270 */
[----:B------:R-:W-:Y:S05]  /*7460*/  @!P0 BRA `(.L_x_1789) ;  /* 0x0000000800d48947 */ /* 0x000fea0003800000 */
[----:B--2---:R-:W2:Y:S01]  /*7470*/  LDL R37, [R1+0x24] ;  /* 0x0000240001257983 */ /* 0x004ea20000100800 */
[----:B------:R-:W-:Y:S01]  /*7480*/  SEL R123, R28, R123, !P2 ;  /* 0x0000007b1c7b7207 */ /* 0x000fe20005000000 */
[----:B------:R-:W-:Y:S01]  /*7490*/  VIADD R38, R218, 0x20 ;  /* 0x00000020da267836 */ /* 0x000fe20000000000 */
[----:B------:R-:W-:Y:S01]  /*74a0*/  IADD3 R45, P0, P4, R88, R112, R91 ;  /* 0x00000070582d7210 */ /* 0x000fe20007c1e05b */
[----:B------:R-:W-:Y:S01]  /*74b0*/  VIADD R39, R218, 0x20 ;  /* 0x00000020da277836 */ /* 0x000fe20000000000 */
[----:B------:R-:W-:Y:S01]  /*74c0*/  SHF.R.S32.HI R36, RZ, 0x1f, R123 ;  /* 0x0000001fff247819 */ /* 0x000fe2000001147b */
[----:B------:R-:W-:Y:S01]  /*74d0*/  IMAD.SHL.U32 R38, R38, 0x40, RZ ;  /* 0x0000004026267824 */ /* 0x000fe200078e00ff */
[----:B------:R-:W-:Y:S01]  /*74e0*/  IADD3.X R46, R0, R49, R96, P0, P4 ;  /* 0x00000031002e7210 */ /* 0x000fe200007e8460 */
[----:B------:R-:W-:Y:S01]  /*74f0*/  BSSY B1, `(.L_x_1823) ;  /* 0x0000071000017945 */ /* 0x000fe20003800000 */
[----:B------:R-:W-:Y:S02]  /*7500*/  LEA.HI R123, R36, R123, RZ, 0x4 ;  /* 0x0000007b247b7211 */ /* 0x000fe400078f20ff */
[----:B------:R-:W-:-:S02]  /*7510*/  SHF.L.U32 R39, R39, 0x6, RZ ;  /* 0x0000000627277819 */ /* 0x000fc400000006ff */
[----:B------:R-:W-:Y:S02]  /*7520*/  LEA.HI.SX32 R123, R123, R90, 0x1c ;  /* 0x0000005a7b7b7211 */ /* 0x000fe400078fe2ff */
[----:B------:R-:W-:Y:S02]  /*7530*/  LOP3.LUT R39, R39, 0x1c0, RZ, 0xc0, !PT ;  /* 0x000001c027277812 */ /* 0x000fe400078ec0ff */
[----:B------:R-:W-:Y:S01]  /*7540*/  SHF.R.S32.HI R36, RZ, 0x1f, R123 ;  /* 0x0000001fff247819 */ /* 0x000fe2000001147b */
[----:B------:R-:W-:Y:S01]  /*7550*/  IMAD.SHL.U32 R47, R123, 0x8, RZ ;  /* 0x000000087b2f7824 */ /* 0x000fe200078e00ff */
[----:B------:R-:W-:Y:S02]  /*7560*/  LOP3.LUT R38, R38, 0x1c0, RZ, 0xc0, !PT ;  /* 0x000001c026267812 */ /* 0x000fe400078ec0ff */
[----:B------:R-:W-:Y:S02]  /*7570*/  LEA.HI R123, R36, R123, RZ, 0x3 ;  /* 0x0000007b247b7211 */ /* 0x000fe400078f18ff */
[----:B------:R-:W-:-:S02]  /*7580*/  SHF.R.U32.HI R38, RZ, 0x3, R38 ;  /* 0x00000003ff267819 */ /* 0x000fc40000011626 */
[----:B------:R-:W-:Y:S01]  /*7590*/  LOP3.LUT R36, R39, 0x38, R47, 0xf8, !PT ;  /* 0x0000003827247812 */ /* 0x000fe200078ef82f */
[----:B------:R-:W-:Y:S01]  /*75a0*/  IMAD.SHL.U32 R123, R123, 0x200, RZ ;  /* 0x000002007b7b7824 */ /* 0x000fe200078e00ff */
[----:B------:R-:W-:Y:S02]  /*75b0*/  ISETP.GE.AND P4, PT, R226, R120, PT ;  /* 0x00000078e200720c */ /* 0x000fe40003f86270 */
[----:B------:R-:W-:Y:S02]  /*75c0*/  LOP3.LUT R36, R36, R38, RZ, 0x3c, !PT ;  /* 0x0000002624247212 */ /* 0x000fe400078e3cff */
[----:B------:R-:W-:Y:S02]  /*75d0*/  LOP3.LUT R123, R123, 0x7ffff000, RZ, 0xc0, !PT ;  /* 0x7ffff0007b7b7812 */ /* 0x000fe400078ec0ff */
[----:B------:R-:W-:-:S04]  /*75e0*/  LEA R44, P0, R45, R108, 0x1 ;  /* 0x0000006c2d2c7211 */ /* 0x000fc800078008ff */
[----:B------:R-:W-:Y:S02]  /*75f0*/  LEA.HI.X R45, R45, R109, R46, 0x1, P0 ;  /* 0x0000006d2d2d7211 */ /* 0x000fe400000f0c2e */
[----:B--2---:R-:W-:Y:S01]  /*7600*/  IADD3 R36, R36, R123, R37 ;  /* 0x0000007b24247210 */ /* 0x004fe20007ffe025 */
[----:B------:R-:W-:-:S04]  /*7610*/  IMAD R37, R17, 0x4000, R7 ;  /* 0x0000400011257824 */ /* 0x000fc800078e0207 */
[----:B------:R-:W-:Y:S02]  /*7620*/  IMAD R39, R17, 0x4000, R36 ;  /* 0x0000400011277824 */ /* 0x000fe400078e0224 */
[--C-:B------:R-:W-:Y:S02]  /*7630*/  IMAD R37, R37, 0x2, R16.reuse ;  /* 0x0000000225257824 */ /* 0x100fe400078e0210 */
[----:B------:R-:W-:-:S04]  /*7640*/  IMAD R40, R39, 0x2, R16 ;  /* 0x0000000227287824 */ /* 0x000fc800078e0210 */
[----:B------:R-:W2:Y:S04]  /*7650*/  LDS.128 R36, [R37+0x20400] ;  /* 0x0204000025247984 */ /* 0x000ea80000000c00 */
[----:B------:R-:W3:Y:S01]  /*7660*/  LDS.128 R40, [R40+0x20400] ;  /* 0x0204000028287984 */ /* 0x000ee20000000c00 */
[----:B------:R-:W-:Y:S05]  /*7670*/  @P4 BRA `(.L_x_1824) ;  /* 0x0000000400604947 */ /* 0x000fea0003800000 */
[----:B------:R-:W-:Y:S01]  /*7680*/  SHF.R.U64 R65, R52, 0x10, R53 ;  /* 0x0000001034417819 */ /* 0x000fe20000001235 */
[----:B---3--:R-:W-:Y:S01]  /*7690*/  IMAD.MOV.U32 R48, RZ, RZ, R42 ;  /* 0x000000ffff307224 */ /* 0x008fe200078e002a */
[----:B------:R-:W-:Y:S01]  /*76a0*/  SHF.R.U32.HI R52, RZ, 0x10, R61 ;  /* 0x00000010ff347819 */ /* 0x000fe2000001163d */
[--C-:B------:R-:W-:Y:S01]  /*76b0*/  HADD2.F32 R42, -RZ, R41.reuse.H0_H0 ;  /* 0x20000029ff2a7230 */ /* 0x100fe20000004100 */
[----:B------:R-:W-:Y:S01]  /*76c0*/  MOV R46, R40 ;  /* 0x00000028002e7202 */ /* 0x000fe20000000f00 */
[----:B--2---:R-:W-:Y:S01]  /*76d0*/  IMAD.MOV.U32 R40, RZ, RZ, R38 ;  /* 0x000000ffff287224 */ /* 0x004fe200078e0026 */
[----:B------:R-:W-:Y:S01]  /*76e0*/  SHF.R.U32.HI R50, RZ, 0x10, R53 ;  /* 0x00000010ff327819 */ /* 0x000fe20000011635 */
[----:B------:R-:W-:Y:S01]  /*76f0*/  HADD2.F32 R41, -RZ, R41.H1_H1 ;  /* 0x30000029ff297230 */ /* 0x000fe20000004100 */
[--C-:B------:R-:W-:Y:S01]  /*7700*/  SHF.R.U64 R64, R54, 0x10, R55.reuse ;  /* 0x0000001036407819 */ /* 0x100fe20000001237 */
[--C-:B------:R-:W-:Y:S01]  /*7710*/  HADD2.F32 R38, -RZ, R37.reuse.H0_H0 ;  /* 0x20000025ff267230 */ /* 0x100fe20000004100 */
[----:B------:R-:W-:Y:S01]  /*7720*/  SHF.R.U32.HI R58, RZ, 0x10, R55 ;  /* 0x00000010ff3a7819 */ /* 0x000fe20000011637 */
[----:B------:R-:W-:Y:S01]  /*7730*/  HADD2.F32 R52, -RZ, R52.H0_H0 ;  /* 0x20000034ff347230 */ /* 0x000fe20000004100 */
[--C-:B------:R-:W-:Y:S01]  /*7740*/  SHF.R.U64 R57, R62, 0x10, R63.reuse ;  /* 0x000000103e397819 */ /* 0x100fe2000000123f */
[----:B------:R-:W-:Y:S01]  /*7750*/  HADD2.F32 R37, -RZ, R37.H1_H1 ;  /* 0x30000025ff257230 */ /* 0x000fe20000004100 */
[----:B------:R-:W-:Y:S01]  /*7760*/  SHF.R.U32.HI R62, RZ, 0x10, R63 ;  /* 0x00000010ff3e7819 */ /* 0x000fe2000001163f */
[----:B------:R-:W-:-:S02]  /*7770*/  HADD2.F32 R53, -RZ, R126.H1_H1 ;  /* 0x3000007eff357230 */ /* 0x000fc40000004100 */
        /* <DEDUP_REMOVED lines=11> */
[----:B------:R-:W-:Y:S01]  /*7830*/  HADD2.F32 R37, -RZ, R39.H0_H0 ;  /* 0x20000027ff257230 */ /* 0x000fe20000004100 */
[----:B------:R-:W-:Y:S01]  /*7840*/  SHF.R.U64 R59, R60, 0x10, R61 ;  /* 0x000000103c3b7819 */ /* 0x000fe2000000123d */
[--C-:B------:R-:W-:Y:S02]  /*7850*/  HADD2.F32 R38, -RZ, R43.reuse.H0_H0 ;  /* 0x2000002bff267230 */ /* 0x100fe40000004100 */
[----:B------:R-:W-:Y:S02]  /*7860*/  HADD2.F32 R41, -RZ, R122.H1_H1 ;  /* 0x3000007aff297230 */ /* 0x000fe40000004100 */
[----:B------:R-:W-:Y:S01]  /*7870*/  FMUL.FTZ R51, R37, R50 ;  /* 0x0000003225337220 */ /* 0x000fe20000410000 */
[----:B------:R-:W-:Y:S01]  /*7880*/  HADD2.F32 R43, -RZ, R43.H1_H1 ;  /* 0x3000002bff2b7230 */ /* 0x000fe20000004100 */
[----:B------:R-:W-:Y:S01]  /*7890*/  F2FP.F16.F32.PACK_AB R53, R56, R53 ;  /* 0x000000353835723e */ /* 0x000fe200000000ff */
[----:B------:R-:W-:-:S02]  /*78a0*/  HADD2.F32 R52, -RZ, R62.H0_H0 ;  /* 0x2000003eff347230 */ /* 0x000fc40000004100 */
[----:B------:R-:W-:Y:S02]  /*78b0*/  HADD2.F32 R42, -RZ, R58.H0_H0 ;  /* 0x2000003aff2a7230 */ /* 0x000fe40000004100 */
[C---:B------:R-:W-:Y:S01]  /*78c0*/  FMUL.FTZ R58, R38.reuse, R50 ;  /* 0x00000032263a7220 */ /* 0x040fe20000410000 */
[----:B------:R-:W-:Y:S02]  /*78d0*/  HADD2.F32 R39, -RZ, R39.H1_H1 ;  /* 0x30000027ff277230 */ /* 0x000fe40000004100 */
[-C--:B------:R-:W-:Y:S01]  /*78e0*/  FFMA.FTZ R50, R38, R41.reuse, R51 ;  /* 0x0000002926327223 */ /* 0x080fe20000010033 */
[-C--:B------:R-:W-:Y:S01]  /*78f0*/  FMUL.FTZ R60, R43, R52.reuse ;  /* 0x000000342b3c7220 */ /* 0x080fe20000410000 */
[----:B------:R-:W-:Y:S01]  /*7900*/  FFMA.FTZ R58, R37, R41, -R58 ;  /* 0x00000029253a7223 */ /* 0x000fe2000001083a */
[----:B------:R-:W-:Y:S02]  /*7910*/  HADD2.F32 R38, -RZ, R46.H0_H0 ;  /* 0x2000002eff267230 */ /* 0x000fe40000004100 */
[----:B------:R-:W-:Y:S01]  /*7920*/  FMUL.FTZ R52, R39, R52 ;  /* 0x0000003427347220 */ /* 0x000fe20000410000 */
[----:B------:R-:W-:-:S02]  /*7930*/  HADD2.F32 R126, -RZ, R126.H0_H0 ;  /* 0x2000007eff7e7230 */ /* 0x000fc40000004100 */
[-C--:B------:R-:W-:Y:S01]  /*7940*/  FFMA.FTZ R61, R39, R42.reuse, -R60 ;  /* 0x0000002a273d7223 */ /* 0x080fe2000001083c */
[----:B------:R-:W-:Y:S02]  /*7950*/  HADD2.F32 R41, -RZ, R59.H0_H0 ;  /* 0x2000003bff297230 */ /* 0x000fe40000004100 */
[----:B------:R-:W-:Y:S01]  /*7960*/  FFMA.FTZ R63, R43, R42, R52 ;  /* 0x0000002a2b3f7223 */ /* 0x000fe20000010034 */
[----:B------:R-:W-:Y:S02]  /*7970*/  HADD2.F32 R37, -RZ, R36.H0_H0 ;  /* 0x20000024ff257230 */ /* 0x000fe40000004100 */
[-C--:B------:R-:W-:Y:S01]  /*7980*/  FMUL.FTZ R42, R38, R126.reuse ;  /* 0x0000007e262a7220 */ /* 0x080fe20000410000 */
[----:B------:R-:W-:Y:S02]  /*7990*/  HADD2.F32 R46, -RZ, R46.H1_H1 ;  /* 0x3000002eff2e7230 */ /* 0x000fe40000004100 */
[----:B------:R-:W-:Y:S02]  /*79a0*/  HADD2.F32 R36, -RZ, R36.H1_H1 ;  /* 0x30000024ff247230 */ /* 0x000fe40000004100 */
[----:B------:R-:W-:Y:S01]  /*79b0*/  FMUL.FTZ R43, R37, R126 ;  /* 0x0000007e252b7220 */ /* 0x000fe20000410000 */
[----:B------:R-:W-:-:S02]  /*79c0*/  HADD2.F32 R124, -RZ, R124.H0_H0 ;  /* 0x2000007cff7c7230 */ /* 0x000fc40000004100 */
[-C--:B------:R-:W-:Y:S01]  /*79d0*/  FMUL.FTZ R51, R46, R41.reuse ;  /* 0x000000292e337220 */ /* 0x080fe20000410000 */
[----:B------:R-:W-:Y:S02]  /*79e0*/  HADD2.F32 R39, -RZ, R65.H0_H0 ;  /* 0x20000041ff277230 */ /* 0x000fe40000004100 */
[----:B------:R-:W-:Y:S01]  /*79f0*/  FMUL.FTZ R41, R36, R41 ;  /* 0x0000002924297220 */ /* 0x000fe20000410000 */
[----:B------:R-:W-:Y:S02]  /*7a00*/  HADD2.F32 R125, -RZ, R125.H0_H0 ;  /* 0x2000007dff7d7230 */ /* 0x000fe40000004100 */
[----:B------:R-:W-:Y:S01]  /*7a10*/  FFMA.FTZ R42, R37, R124, -R42 ;  /* 0x0000007c252a7223 */ /* 0x000fe2000001082a */
[----:B------:R-:W-:Y:S02]  /*7a20*/  HADD2.F32 R37, -RZ, R48.H0_H0 ;  /* 0x20000030ff257230 */ /* 0x000fe40000004100 */
[-C--:B------:R-:W-:Y:S01]  /*7a30*/  FFMA.FTZ R46, R46, R39.reuse, R41 ;  /* 0x000000272e2e7223 */ /* 0x080fe20000010029 */
[----:B------:R-:W-:Y:S01]  /*7a40*/  FFMA.FTZ R51, R36, R39, -R51 ;  /* 0x0000002724337223 */ /* 0x000fe20000010833 */
[----:B------:R-:W-:-:S02]  /*7a50*/  HADD2.F32 R41, -RZ, R57.H0_H0 ;  /* 0x20000039ff297230 */ /* 0x000fc40000004100 */
[----:B------:R-:W-:Y:S01]  /*7a60*/  FFMA.FTZ R43, R38, R124, R43 ;  /* 0x0000007c262b7223 */ /* 0x000fe2000001002b */
[----:B------:R-:W-:Y:S02]  /*7a70*/  HADD2.F32 R48, -RZ, R48.H1_H1 ;  /* 0x30000030ff307230 */ /* 0x000fe40000004100 */
[----:B------:R-:W-:Y:S01]  /*7a80*/  FMUL.FTZ R57, R37, R125 ;  /* 0x0000007d25397220 */ /* 0x000fe20000410000 */
[--C-:B------:R-:W-:Y:S01]  /*7a90*/  HADD2.F32 R36, -RZ, R40.reuse.H0_H0 ;  /* 0x20000028ff247230 */ /* 0x100fe20000004100 */
[----:B------:R-:W-:Y:S01]  /*7aa0*/  F2FP.F16.F32.PACK_AB R50, R63, R50 ;  /* 0x000000323f32723e */ /* 0x000fe200000000ff */
[----:B------:R-:W-:Y:S02]  /*7ab0*/  HADD2.F32 R40, -RZ, R40.H1_H1 ;  /* 0x30000028ff287230 */ /* 0x000fe40000004100 */
[----:B------:R-:W-:Y:S01]  /*7ac0*/  FMUL.FTZ R59, R48, R41 ;  /* 0x00000029303b7220 */ /* 0x000fe20000410000 */
[----:B------:R-:W-:Y:S02]  /*7ad0*/  HADD2.F32 R122, -RZ, R122.H0_H0 ;  /* 0x2000007aff7a7230 */ /* 0x000fe40000004100 */
        /* <DEDUP_REMOVED lines=8> */
[----:B------:R-:W-:Y:S01]  /*7b60*/  F2FP.F16.F32.PACK_AB R36, R51, R42 ;  /* 0x0000002a3324723e */ /* 0x000fe200000000ff */
[----:B------:R-:W-:Y:S01]  /*7b70*/  IMAD.MOV.U32 R43, RZ, RZ, R50 ;  /* 0x000000ffff2b7224 */ /* 0x000fe200078e0032 */
[----:B------:R-:W-:Y:S02]  /*7b80*/  F2FP.F16.F32.PACK_AB R37, R54, R55 ;  /* 0x000000373625723e */ /* 0x000fe400000000ff */
[----:B------:R-:W-:Y:S01]  /*7b90*/  F2FP.F16.F32.PACK_AB R42, R40, R57 ;  /* 0x00000039282a723e */ /* 0x000fe200000000ff */
[----:B------:R-:W-:Y:S01]  /*7ba0*/  IMAD.MOV.U32 R40, RZ, RZ, R52 ;  /* 0x000000ffff287224 */ /* 0x000fe200078e0034 */
[----:B------:R-:W-:Y:S01]  /*7bb0*/  F2FP.F16.F32.PACK_AB R51, R41, R38 ;  /* 0x000000262933723e */ /* 0x000fe200000000ff */
[----:B------:R-:W-:Y:S01]  /*7bc0*/  IMAD.MOV.U32 R41, RZ, RZ, R53 ;  /* 0x000000ffff297224 */ /* 0x000fe200078e0035 */
[----:B------:R-:W-:Y:S01]  /*7bd0*/  F2FP.F16.F32.PACK_AB R39, R61, R58 ;  /* 0x0000003a3d27723e */ /* 0x000fe200000000ff */
[----:B------:R-:W-:Y:S01]  /*7be0*/  IMAD.MOV.U32 R38, RZ, RZ, R42 ;  /* 0x000000ffff267224 */ /* 0x000fe200078e002a */
[----:B------:R-:W-:-:S07]  /*7bf0*/  MOV R42, R51 ;  /* 0x00000033002a7202 */ /* 0x000fce0000000f00 */
.L_x_1824:
[----:B------:R-:W-:Y:S05]  /*7c00*/  BSYNC B1 ;  /* 0x0000000000017941 */ /* 0x000fea0003800000 */
.L_x_1823:
        /* <DEDUP_REMOVED lines=12> */
.L_x_1764:
[----:B------:R-:W2:Y:S02]  /*7cd0*/  LDL R36, [R1+0x20] ;  /* 0x0000200001247983 */ /* 0x000ea40000100800 */
[----:B--2---:R-:W-:-:S13]  /*7ce0*/  R2UR UR4, R36 ;  /* 0x00000000240472ca */ /* 0x004fda00000e0000 */
[----:B------:R-:W-:-:S06]  /*7cf0*/  UISETP.NE.AND UP0, UPT, UR4, 0x3, UPT ;  /* 0x000000030400788c */ /* 0x000fcc000bf05270 */
[----:B------:R-:W-:-:S13]  /*7d00*/  PLOP3.LUT P1, PT, PT, PT, UP0, 0x80, 0x0 ;  /* 0x000000000000781c */ /* 0x000fda0003f2f008 */
[----:B------:R-:W-:Y:S05]  /*7d10*/  @!P1 BRA `(.L_x_1825) ;  /* 0x0000000000049947 */ /* 0x000fea0003800000 */
[----:B------:R-:W-:Y:S01]  /*7d20*/  BPT.TRAP 0x1 ;  /* 0x000000040000795c */ /* 0x000fe20000300000 */
.L_x_1825:
[----:B------:R-:W-:Y:S01]  /*7d30*/  IMAD R98, R17, 0x8, R16 ;  /* 0x0000000811627824 */ /* 0x000fe200078e0210 */
[----:B------:R-:W-:Y:S01]  /*7d40*/  SHF.L.U32 R107, R237, 0x1f, RZ ;  /* 0x0000001fed6b7819 */ /* 0x000fe200000006ff */
[----:B------:R-:W-:Y:S01]  /*7d50*/  IMAD R105, R24, -0x40, R2 ;  /* 0xffffffc018697824 */ /* 0x000fe200078e0202 */
[----:B------:R-:W-:Y:S02]  /*7d60*/  BSSY B1, `(.L_x_1826) ;  /* 0x0000005000017945 */ /* 0x000fe40003800000 */
[----:B------:R-:W0:Y:S02]  /*7d70*/  SYNCS.PHASECHK.TRANS64.TRYWAIT P0, [R98+URZ+0x30890], R107 ;  /* 0x0308906b620075a7 */ /* 0x000e24000800017f */
[----:B------:R-:W-:-:S04]  /*7d80*/  VIMNMX R105, R105, 0x40, PT ;  /* 0x0000004069697848 */ /* 0x000fc80003fe0100 */
[----:B------:R-:W-:Y:S01]  /*7d90*/  ISETP.GE.AND P4, PT, R218, R105, PT ;  /* 0x00000069da00720c */ /* 0x000fe20003f86270 */
[----:B0-----:R-:W-:-:S12]  /*7da0*/  @!P0 BRA `(.L_x_1827) ;  /* 0x0000022400608947 */ /* 0x001fd80003800000 */
.L_x_2231:
[----:B------:R-:W-:Y:S05]  /*7db0*/  BSYNC B1 ;  /* 0x0000000000017941 */ /* 0x000fea0003800000 */
.L_x_1826:
[----:B------:R-:W-:Y:S04]  /*7dc0*/  BSSY B1, `(.L_x_1828) ;  /* 0x000000f000017945 */ /* 0x000fe80003800000 */
[----:B------:R-:W-:Y:S05]  /*7dd0*/  @P4 BRA `(.L_x_1829) ;  /* 0x0000000000344947 */ /* 0x000fea0003800000 */
[----:B------:R-:W-:Y:S01]  /*7de0*/  ISETP.NE.AND P5, PT, R29, RZ, PT ;  /* 0x000000ff1d00720c */ /* 0x000fe20003fa5270 */
[----:B------:R-:W-:Y:S01]  /*7df0*/  ULDC.64 UR4, c[0x0][0x208] ;  /* 0x0000820000047ab9 */ /* 0x000fe20000000a00 */
[----:B------:R-:W-:Y:S02]  /*7e00*/  ISETP.NE.AND P4, PT, R92, RZ, PT ;  /* 0x000000ff5c00720c */ /* 0x000fe40003f85270 */
[----:B------:R-:W-:-:S09]  /*7e10*/  ISETP.NE.AND P0, PT, R93, RZ, PT ;  /* 0x000000ff5d00720c */ /* 0x000fd20003f05270 */
[----:B------:R-:W1:Y:S04]  /*7e20*/  @P5 LDS.128 R36, [R101+0x20400] ;  /* 0x0204000065245984 */ /* 0x000e680000000c00 */
[----:B------:R-:W2:Y:S04]  /*7e30*/  @P0 LDS.128 R40, [R101+0x24400] ;  /* 0x0244000065280984 */ /* 0x000ea80000000c00 */
[----:B-1----:R-:W-:Y:S01]  /*7e40*/  @P5 STG.E.128 desc[UR4][R50.64], R36 ;  /* 0x0000002432005986 */ /* 0x002fe2000c101d04 */
[----:B------:R-:W-:-:S03]  /*7e50*/  ISETP.NE.AND P5, PT, R94, RZ, PT ;  /* 0x000000ff5e00720c */ /* 0x000fc60003fa5270 */
[----:B------:R-:W1:Y:S04]  /*7e60*/  @P4 LDS.128 R36, [R101+0x22400] ;  /* 0x0224000065244984 */ /* 0x000e680000000c00 */
[----:B--2---:R-:W-:Y:S06]  /*7e70*/  @P0 STG.E.128 desc[UR4][R50.64+0x100], R40 ;  /* 0x0001002832000986 */ /* 0x004fec000c101d04 */
[----:B------:R-:W2:Y:S04]  /*7e80*/  @P5 LDS.128 R44, [R101+0x26400] ;  /* 0x02640000652c5984 */ /* 0x000ea80000000c00 */
[----:B-1----:R1:W-:Y:S04]  /*7e90*/  @P4 STG.E.128 desc[UR4][R50.64+0x80], R36 ;  /* 0x0000802432004986 */ /* 0x0023e8000c101d04 */
[----:B--2---:R1:W-:Y:S02]  /*7ea0*/  @P5 STG.E.128 desc[UR4][R50.64+0x180], R44 ;  /* 0x0001802c32005986 */ /* 0x0043e4000c101d04 */
.L_x_1829:
[----:B------:R-:W-:Y:S05]  /*7eb0*/  BSYNC B1 ;  /* 0x0000000000017941 */ /* 0x000fea0003800000 */
.L_x_1828:
[----:B-1----:R-:W-:-:S05]  /*7ec0*/  VIADD R36, R218, 0x20 ;  /* 0x00000020da247836 */ /* 0x002fca0000000000 */
[----:B------:R-:W-:-:S13]  /*7ed0*/  ISETP.GE.AND P0, PT, R36, R105, PT ;  /* 0x000000692400720c */ /* 0x000fda0003f06270 */
        /* <DEDUP_REMOVED lines=14> */
.L_x_1789:
[----:B------:R-:W-:Y:S05]  /*7fc0*/  BSYNC B0 ;  /* 0x0000000000007941 */ /* 0x000fea0003800000 */
.L_x_1763:
        /* <DEDUP_REMOVED lines=17> */
.L_x_1831:
[----:B------:R-:W-:Y:S05]  /*80e0*/  BSYNC B0 ;  /* 0x0000000000007941 */ /* 0x000fea0003800000 */
.L_x_1830:
[----:B------:R-:W2:Y:S01]  /*80f0*/  SYNCS.PHASECHK.TRANS64.TRYWAIT P1, [R98+URZ+0x308b0], R107 ;  /* 0x0308b06b620075a7 */ /* 0x000ea2000802017f */
[----:B------:R-:W-:Y:S01]  /*8100*/  ULDC.64 UR4, c[0x0][0x318] ;  /* 0x0000c60000047ab9 */ /* 0x000fe20000000a00 */
[----:B------:R-:W-:Y:S01]  /*8110*/  ULDC.64 UR60, c[0x0][0x328] ;  /* 0x0000ca00003c7ab9 */ /* 0x000fe20000000a00 */
[----:B-1----:R-:W-:Y:S01]  /*8120*/  MOV R36, UR5 ;  /* 0x0000000500247c02 */ /* 0x002fe20008000f00 */
[----:B------:R-:W-:Y:S01]  /*8130*/  IMAD.U32 R37, RZ, RZ, UR4 ;  /* 0x00000004ff257e24 */ /* 0x000fe2000f8e00ff */
[----:B------:R-:W-:Y:S01]  /*8140*/  BSSY B0, `(.L_x_1832) ;  /* 0x0000006000007945 */ /* 0x000fe20003800000 */
[----:B------:R-:W-:Y:S01]  /*8150*/  ISETP.GE.AND P4, PT, R218, R105, PT ;  /* 0x00000069da00720c */ /* 0x000fe20003f86270 */
[----:B------:R-:W-:Y:S01]  /*8160*/  IMAD.WIDE R48, R24, 0x40, R76 ;  /* 0x0000004018307825 */ /* 0x000fe200078e024c */
[----:B------:R1:W-:Y:S04]  /*8170*/  STL [R1+0x4], R36 ;  /* 0x0000042401007387 */ /* 0x0003e80000100800 */
[----:B------:R1:W-:Y:S02]  /*8180*/  STL [R1+0x8], R37 ;  /* 0x0000082501007387 */ /* 0x0003e40000100800 */
[----:B-12---:R-:W-:Y:S05]  /*8190*/  @!P1 BRA `(.L_x_1833) ;  /* 0x0000022000789947 */ /* 0x006fea0003800000 */
.L_x_2232:
[----:B------:R-:W-:Y:S05]  /*81a0*/  BSYNC B0 ;  /* 0x0000000000007941 */ /* 0x000fea0003800000 */
.L_x_1832:
[----:B------:R-:W-:Y:S04]  /*81b0*/  BSSY B0, `(.L_x_1834) ;  /* 0x000001e000007945 */ /* 0x000fe80003800000 */
[----:B------:R-:W-:Y:S05]  /*81c0*/  @P4 BRA `(.L_x_1835) ;  /* 0x0000000000704947 */ /* 0x000fea0003800000 */
[----:B------:R-:W2:Y:S01]  /*81d0*/  LDL R37, [R1+0x8] ;  /* 0x0000080001257983 */ /* 0x000ea20000100800 */
[----:B------:R-:W-:-:S03]  /*81e0*/  ULDC UR6, c[0x0][0x2f4] ;  /* 0x0000bd0000067ab9 */ /* 0x000fc60000000800 */
[----:B------:R-:W3:Y:S04]  /*81f0*/  LDL R36, [R1+0x4] ;  /* 0x0000040001247983 */ /* 0x000ee80000100800 */
[----:B------:R-:W4:Y:S04]  /*8200*/  LDL R44, [R1+0xc] ;  /* 0x00000c00012c7983 */ /* 0x000f280000100800 */
[----:B------:R-:W5:Y:S01]  /*8210*/  LDL R42, [R1+0x10] ;  /* 0x00001000012a7983 */ /* 0x000f620000100800 */
[----:B------:R-:W-:Y:S01]  /*8220*/  ISETP.GE.AND P5, PT, R18, UR6, PT ;  /* 0x0000000612007c0c */ /* 0x000fe2000bfa6270 */
[----:B------:R-:W-:Y:S01]  /*8230*/  IMAD R43, R49, UR60, RZ ;  /* 0x0000003c312b7c24 */ /* 0x000fe2000f8e02ff */
[----:B------:R-:W-:Y:S01]  /*8240*/  ISETP.GE.AND P4, PT, R226, UR6, PT ;  /* 0x00000006e2007c0c */ /* 0x000fe2000bf86270 */
[----:B------:R-:W-:-:S02]  /*8250*/  IMAD.MOV.U32 R40, RZ, RZ, R86 ;  /* 0x000000ffff287224 */ /* 0x000fc400078e0056 */
[----:B------:R-:W-:Y:S02]  /*8260*/  IMAD.MOV.U32 R41, RZ, RZ, R97 ;  /* 0x000000ffff297224 */ /* 0x000fe400078e0061 */
[C---:B------:R-:W-:Y:S02]  /*8270*/  IMAD R43, R48.reuse, UR61, R43 ;  /* 0x0000003d302b7c24 */ /* 0x040fe4000f8e022b */
[----:B------:R-:W-:-:S04]  /*8280*/  IMAD.WIDE.U32 R40, R48, UR60, R40 ;  /* 0x0000003c30287c25 */ /* 0x000fc8000f8e0028 */
[----:B------:R-:W-:Y:S01]  /*8290*/  IMAD.IADD R41, R41, 0x1, R43 ;  /* 0x0000000129297824 */ /* 0x000fe200078e022b */
[----:B--2---:R-:W-:Y:S02]  /*82a0*/  R2UR UR4, R37 ;  /* 0x00000000250472ca */ /* 0x004fe400000e0000 */
[----:B---3--:R-:W-:Y:S02]  /*82b0*/  R2UR UR7, R36 ;  /* 0x00000000240772ca */ /* 0x008fe400000e0000 */
[----:B------:R-:W2:Y:S09]  /*82c0*/  @!P5 LDS.128 R36, [R101+0x400] ;  /* 0x000400006524d984 */ /* 0x000eb20000000c00 */
[----:B------:R-:W-:Y:S01]  /*82d0*/  LEA R50, P1, R40, UR4, 0x1 ;  /* 0x0000000428327c11 */ /* 0x000fe2000f8208ff */
[----:B------:R-:W-:-:S03]  /*82e0*/  ULDC.64 UR4, c[0x0][0x208] ;  /* 0x0000820000047ab9 */ /* 0x000fc60000000a00 */
[----:B------:R-:W-:Y:S02]  /*82f0*/  LEA.HI.X R51, R40, UR7, R41, 0x1, P1 ;  /* 0x0000000728337c11 */ /* 0x000fe400088f0c29 */
[----:B----4-:R-:W-:-:S03]  /*8300*/  ISETP.GE.AND P1, PT, R44, UR6, PT ;  /* 0x000000062c007c0c */ /* 0x010fc6000bf26270 */
[----:B--2---:R-:W-:Y:S01]  /*8310*/  @!P5 STG.E.128 desc[UR4][R50.64], R36 ;  /* 0x000000243200d986 */ /* 0x004fe2000c101d04 */
[----:B-----5:R-:W-:-:S03]  /*8320*/  ISETP.GE.AND P5, PT, R42, UR6, PT ;  /* 0x000000062a007c0c */ /* 0x020fc6000bfa6270 */
[----:B------:R-:W2:Y:S06]  /*8330*/  @!P4 LDS.128 R36, [R101+0x2400] ;  /* 0x002400006524c984 */ /* 0x000eac0000000c00 */
[----:B------:R-:W3:Y:S04]  /*8340*/  @!P1 LDS.128 R40, [R101+0x4400] ;  /* 0x0044000065289984 */ /* 0x000ee80000000c00 */
[----:B------:R-:W4:Y:S04]  /*8350*/  @!P5 LDS.128 R44, [R101+0x6400] ;  /* 0x00640000652cd984 */ /* 0x000f280000000c00 */
[----:B--2---:R2:W-:Y:S04]  /*8360*/  @!P4 STG.E.128 desc[UR4][R50.64+0x80], R36 ;  /* 0x000080243200c986 */ /* 0x0045e8000c101d04 */
[----:B---3--:R2:W-:Y:S04]  /*8370*/  @!P1 STG.E.128 desc[UR4][R50.64+0x100], R40 ;  /* 0x0001002832009986 */ /* 0x0085e8000c101d04 */
[----:B----4-:R2:W-:Y:S02]  /*8380*/  @!P5 STG.E.128 desc[UR4][R50.64+0x180], R44 ;  /* 0x0001802c3200d986 */ /* 0x0105e4000c101d04 */
.L_x_1835:
[----:B------:R-:W-:Y:S05]  /*8390*/  BSYNC B0 ;  /* 0x0000000000007941 */ /* 0x000fea0003800000 */
.L_x_1834:
[----:B--2---:R-:W-:Y:S01]  /*83a0*/  VIADD R36, R218, 0x20 ;  /* 0x00000020da247836 */ /* 0x004fe20000000000 */
[----:B------:R-:W-:Y:S04]  /*83b0*/  BSSY B0, `(.L_x_1836) ;  /* 0x0000023000007945 */ /* 0x000fe80003800000 */
[----:B------:R-:W-:-:S13]  /*83c0*/  ISETP.GE.AND P1, PT, R36, R105, PT ;  /* 0x000000692400720c */ /* 0x000fda0003f26270 */
[----:B------:R-:W-:Y:S05]  /*83d0*/  @P1 BRA `(.L_x_1837) ;  /* 0x0000000000801947 */ /* 0x000fea0003800000 */
[----:B------:R-:W2:Y:S01]  /*83e0*/  LDL R36, [R1+0x4] ;  /* 0x0000040001247983 */ /* 0x000ea20000100800 */
[----:B------:R-:W-:-:S03]  /*83f0*/  ULDC UR6, c[0x0][0x2f4] ;  /* 0x0000bd0000067ab9 */ /* 0x000fc60000000800 */
[----:B------:R-:W3:Y:S04]  /*8400*/  LDL R39, [R1+0xc] ;  /* 0x00000c0001277983 */ /* 0x000ee80000100800 */
[----:B------:R-:W4:Y:S04]  /*8410*/  LDL R38, [R1+0x10] ;  /* 0x0000100001267983 */ /* 0x000f280000100800 */
[----:B------:R-:W5:Y:S01]  /*8420*/  LDL R37, [R1+0x8] ;  /* 0x0000080001257983 */ /* 0x000f620000100800 */
[----:B------:R-:W-:Y:S01]  /*8430*/  ISETP.GE.AND P1, PT, R18, UR6, PT ;  /* 0x0000000612007c0c */ /* 0x000fe2000bf26270 */
[----:B------:R-:W-:Y:S01]  /*8440*/  IMAD.MOV.U32 R40, RZ, RZ, R86 ;  /* 0x000000ffff287224 */ /* 0x000fe200078e0056 */
[----:B------:R-:W-:Y:S01]  /*8450*/  IADD3 R43, P4, R48, 0x20, RZ ;  /* 0x00000020302b7810 */ /* 0x000fe20007f9e0ff */
[----:B------:R-:W-:Y:S01]  /*8460*/  IMAD.MOV.U32 R41, RZ, RZ, R97 ;  /* 0x000000ffff297224 */ /* 0x000fe200078e0061 */
[----:B------:R-:W-:-:S03]  /*8470*/  ISETP.GE.AND P5, PT, R226, UR6, PT ;  /* 0x00000006e2007c0c */ /* 0x000fc6000bfa6270 */
[----:B------:R-:W-:Y:S02]  /*8480*/  IMAD.X R48, RZ, RZ, R49, P4 ;  /* 0x000000ffff307224 */ /* 0x000fe400020e0631 */
[----:B------:R-:W-:-:S04]  /*8490*/  IMAD.WIDE.U32 R40, R43, UR60, R40 ;  /* 0x0000003c2b287c25 */ /* 0x000fc8000f8e0028 */
[----:B------:R-:W-:-:S04]  /*84a0*/  IMAD R48, R48, UR60, RZ ;  /* 0x0000003c30307c24 */ /* 0x000fc8000f8e02ff */
[----:B------:R-:W-:-:S04]  /*84b0*/  IMAD R43, R43, UR61, R48 ;  /* 0x0000003d2b2b7c24 */ /* 0x000fc8000f8e0230 */
[----:B------:R-:W-:Y:S01]  /*84c0*/  IMAD.IADD R41, R41, 0x1, R43 ;  /* 0x0000000129297824 */ /* 0x000fe200078e022b */
[----:B--2---:R-:W-:Y:S01]  /*84d0*/  R2UR UR7, R36 ;  /* 0x00000000240772ca */ /* 0x004fe200000e0000 */
[----:B---3--:R-:W-:Y:S01]  /*84e0*/  IMAD.MOV.U32 R44, RZ, RZ, R39 ;  /* 0x000000ffff2c7224 */ /* 0x008fe200078e0027 */
[----:B----4-:R-:W-:Y:S02]  /*84f0*/  MOV R42, R38 ;  /* 0x00000026002a7202 */ /* 0x010fe40000000f00 */
[----:B-----5:R-:W-:Y:S02]  /*8500*/  R2UR UR4, R37 ;  /* 0x00000000250472ca */ /* 0x020fe400000e0000 */
[----:B------:R-:W2:Y:S11]  /*8510*/  @!P1 LDS.128 R36, [R101+0x1400] ;  /* 0x0014000065249984 */ /* 0x000eb60000000c00 */
[----:B------:R-:W-:Y:S01]  /*8520*/  LEA R48, P4, R40, UR4, 0x1 ;  /* 0x0000000428307c11 */ /* 0x000fe2000f8808ff */
[----:B------:R-:W-:-:S03]  /*8530*/  ULDC.64 UR4, c[0x0][0x208] ;  /* 0x0000820000047ab9 */ /* 0x000fc60000000a00 */
[----:B------:R-:W-:Y:S02]  /*8540*/  LEA.HI.X R49, R40, UR7, R41, 0x1, P4 ;  /* 0x0000000728317c11 */ /* 0x000fe4000a0f0c29 */
[----:B------:R-:W-:-:S03]  /*8550*/  ISETP.GE.AND P4, PT, R44, UR6, PT ;  /* 0x000000062c007c0c */ /* 0x000fc6000bf86270 */
[----:B--2---:R-:W-:Y:S01]  /*8560*/  @!P1 STG.E.128 desc[UR4][R48.64], R36 ;  /* 0x0000002430009986 */ /* 0x004fe2000c101d04 */
[----:B------:R-:W-:-:S03]  /*8570*/  ISETP.GE.AND P1, PT, R42, UR6, PT ;  /* 0x000000062a007c0c */ /* 0x000fc6000bf26270 */
[----:B------:R-:W2:Y:S06]  /*8580*/  @!P5 LDS.128 R36, [R101+0x3400] ;  /* 0x003400006524d984 */ /* 0x000eac0000000c00 */
[----:B------:R-:W3:Y:S04]  /*8590*/  @!P4 LDS.128 R40, [R101+0x5400] ;  /* 0x005400006528c984 */ /* 0x000ee80000000c00 */
[----:B------:R-:W4:Y:S04]  /*85a0*/  @!P1 LDS.128 R44, [R101+0x7400] ;  /* 0x00740000652c9984 */ /* 0x000f280000000c00 */
[----:B--2---:R2:W-:Y:S04]  /*85b0*/  @!P5 STG.E.128 desc[UR4][R48.64+0x80], R36 ;  /* 0x000080243000d986 */ /* 0x0045e8000c101d04 */
[----:B---3--:R2:W-:Y:S04]  /*85c0*/  @!P4 STG.E.128 desc[UR4][R48.64+0x100], R40 ;  /* 0x000100283000c986 */ /* 0x0085e8000c101d04 */
[----:B----4-:R2:W-:Y:S02]  /*85d0*/  @!P1 STG.E.128 desc[UR4][R48.64+0x180], R44 ;  /* 0x0001802c30009986 */ /* 0x0105e4000c101d04 */
.L_x_1837:
[----:B------:R-:W-:Y:S05]  /*85e0*/  BSYNC B0 ;  /* 0x0000000000007941 */ /* 0x000fea0003800000 */
.L_x_1836:
[----:B------:R-:W-:Y:S01]  /*85f0*/  @!PT LDS RZ, [RZ] ;  /* 0x00000000fffff984 */ /* 0x000fe20000000800 */
[----:B------:R-:W-:Y:S01]  /*8600*/  @!PT LDS RZ, [RZ] ;  /* 0x00000000fffff984 */ /* 0x000fe20000000800 */
[----:B------:R-:W-:Y:S01]  /*8610*/  @!PT LDS RZ, [RZ] ;  /* 0x00000000fffff984 */ /* 0x000fe20000000800 */
[----:B------:R-:W-:Y:S01]  /*8620*/  @!PT LDS RZ, [RZ] ;  /* 0x00000000fffff984 */ /* 0x000fe20000000800 */
[----:B------:R3:W-:Y:S06]  /*8630*/  MEMBAR.ALL.CTA ;  /* 0x0000000000007992 */ /* 0x0007ec0000008000 */
[----:B---3--:R-:W3:Y:S02]  /*8640*/  FENCE.VIEW.ASYNC.S ;  /* 0x00000000000073c6 */ /* 0x008ee40000000000 */
[----:B---3--:R3:W-:Y:S01]  /*8650*/  BAR.SYNC.DEFER_BLOCKING R104, 0x80 ;  /* 0x000200680000751d */ /* 0x0087e20000010000 */
[----:B------:R-:W-:Y:S01]  /*8660*/  ISETP.NE.AND P4, PT, R99, RZ, PT ;  /* 0x000000ff6300720c */ /* 0x000fe20003f85270 */
[----:B01----:R-:W-:Y:S01]  /*8670*/  @!P0 VIADD R98, R98, 0x308c0 ;  /* 0x000308c062628836 */ /* 0x003fe20000000000 */
[----:B------:R-:W-:-:S04]  /*8680*/  IADD3 R17, R17, 0x1, RZ ;  /* 0x0000000111117810 */ /* 0x000fc80007ffe0ff */
[C---:B------:R-:W-:Y:S02]  /*8690*/  ISETP.NE.AND P1, PT, R17.reuse, 0x2, PT ;  /* 0x000000021100780c */ /* 0x040fe40003f25270 */
[----:B------:R-:W-:Y:S02]  /*86a0*/  @!P0 PRMT R98, RZ, 0x654, R98 ;  /* 0x00000654ff628816 */ /* 0x000fe40000000062 */
[----:B--2---:R-:W-:Y:S02]  /*86b0*/  SEL R36, RZ, 0x1, P1 ;  /* 0x00000001ff247807 */ /* 0x004fe40000800000 */
[----:B------:R-:W-:Y:S02]  /*86c0*/  SEL R17, R17, RZ, P1 ;  /* 0x000000ff11117207 */ /* 0x000fe40000800000 */
[----:B------:R-:W-:Y:S01]  /*86d0*/  LOP3.LUT R237, R237, R36, RZ, 0x3c, !PT ;  /* 0x00000024eded7212 */ /* 0x000fe200078e3cff */
[----:B------:R3:W-:Y:S01]  /*86e0*/  @!P0 SYNCS.ARRIVE.TRANS64.RED.A1T0 RZ, [R98+URZ], RZ ;  /* 0x000000ff62ff89a7 */ /* 0x0007e2000810043f */
[----:B------:R-:W-:Y:S01]  /*86f0*/  PLOP3.LUT P0, PT, PT, PT, PT, 0x8, 0x0 ;  /* 0x000000000000781c */ /* 0x000fe20003f0e170 */
[----:B------:R-:W-:-:S12]  /*8700*/  @P4 BRA `(.L_x_1838) ;  /* 0xffffffa4003c4947 */ /* 0x000fd8000383ffff */
.L_x_1758:
[----:B------:R-:W2:Y:S01]  /*8710*/  LDL R36, [R1+0x14] ;  /* 0x0000140001247983 */ /* 0x000ea20000100800 */
[----:B------:R-:W0:Y:S01]  /*8720*/  LDC R0, c[0x0][0x448] ;  /* 0x00011200ff007b82 */ /* 0x000e220000000800 */
[----:B------:R-:W-:Y:S01]  /*8730*/  IADD3 R5, R221, 0x1, -R220 ;  /* 0x00000001dd057810 */ /* 0x000fe20007ffe8dc */
[----:B------:R-:W-:Y:S06]  /*8740*/  BSSY B0, `(.L_x_1839) ;  /* 0x000000d000007945 */ /* 0x000fec0003800000 */
[----:B------:R-:W1:Y:S01]  /*8750*/  LDC.64 R6, c[0x0][0x9e0] ;  /* 0x00027800ff067b82 */ /* 0x000e620000000a00 */
[----:B0-----:R-:W-:-:S02]  /*8760*/  ISETP.NE.AND P1, PT, R0, 0x1, PT ;  /* 0x000000010000780c */ /* 0x001fc40003f25270 */
[----:B-1----:R-:W-:-:S11]  /*8770*/  ISETP.GE.AND P2, PT, R7, 0x1, PT ;  /* 0x000000010700780c */ /* 0x002fd60003f46270 */
[----:B------:R-:W0:Y:S08]  /*8780*/  @P1 LDC R3, c[0x0][0x44c] ;  /* 0x00011300ff031b82 */ /* 0x000e300000000800 */
[----:B------:R-:W1:Y:S01]  /*8790*/  @P1 LDC R2, c[0x0][0x450] ;  /* 0x00011400ff021b82 */ /* 0x000e620000000800 */
[----:B--2---:R-:W-:-:S04]  /*87a0*/  VIADD R0, R36, 0x7f ;  /* 0x0000007f24007836 */ /* 0x004fc80000000000 */
[----:B0-----:R-:W-:-:S05]  /*87b0*/  @P1 IMAD.HI.U32 R3, R0, R3, RZ ;  /* 0x0000000300031227 */ /* 0x001fca00078e00ff */
[----:B-1----:R-:W-:-:S05]  /*87c0*/  @P1 SHF.R.U32.HI R0, RZ, R2, R3 ;  /* 0x00000002ff001219 */ /* 0x002fca0000011603 */
[----:B------:R-:W-:Y:S01]  /*87d0*/  IMAD.IADD R3, R5, 0x1, R0 ;  /* 0x0000000105037824 */ /* 0x000fe200078e0200 */
[----:B------:R-:W-:Y:S06]  /*87e0*/  @P0 BRA `(.L_x_1840) ;  /* 0x0000000000080947 */ /* 0x000fec0003800000 */
[----:B------:R-:W0:Y:S02]  /*87f0*/  FENCE.VIEW.ASYNC.G ;  /* 0x00000000000073c6 */ /* 0x000e240000000100 */
[----:B0-----:R-:W-:Y:S06]  /*8800*/  BAR.ARV 0xc, 0x180 ;  /* 0x0306000000007b1d */ /* 0x001fec0000002000 */
.L_x_1840:
[----:B------:R-:W-:Y:S05]  /*8810*/  BSYNC B0 ;  /* 0x0000000000007941 */ /* 0x000fea0003800000 */
.L_x_1839:
[----:B------:R-:W-:Y:S01]  /*8820*/  IMAD.IADD R0, R3, 0x1, R6 ;  /* 0x0000000103007824 */ /* 0x000fe200078e0206 */
[----:B------:R-:W-:Y:S06]  /*8830*/  @!P2 BRA `(.L_x_1841) ;  /* 0x000000000048a947 */ /* 0x000fec0003800000 */
        /* <DEDUP_REMOVED lines=11> */
.L_x_1843:
[----:B------:R-:W-:-:S13]  /*88f0*/  ISETP.NE.AND P0, PT, R7, 0x1, PT ;  /* 0x000000010700780c */ /* 0x000fda0003f05270 */
[----:B------:R-:W0:Y:S02]  /*8900*/  @P0 LDC.64 R4, c[0x0][0x9e8] ;  /* 0x00027a00ff040b82 */ /* 0x000e240000000a00 */
[----:B0-----:R-:W-:-:S05]  /*8910*/  @P0 IMAD.HI.U32 R4, R2, R4, RZ ;  /* 0x0000000402040227 */ /* 0x001fca00078e00ff */
[----:B------:R-:W-:-:S07]  /*8920*/  @P0 SHF.R.U32.HI R2, RZ, R5, R4 ;  /* 0x00000005ff020219 */ /* 0x000fce0000011604 */
.L_x_1844:
[----:B------:R-:W-:Y:S05]  /*8930*/  BSYNC B0 ;  /* 0x0000000000007941 */ /* 0x000fea0003800000 */
.L_x_1842:
[----:B------:R-:W-:-:S05]  /*8940*/  IMAD R3, R2, R7, R7 ;  /* 0x0000000702037224 */ /* 0x000fca00078e0207 */
[----:B------:R-:W-:-:S07]  /*8950*/  VIMNMX R0, R0, R3, PT ;  /* 0x0000000300007248 */ /* 0x000fce0003fe0100 */
.L_x_1841:
[----:B------:R-:W0:Y:S01]  /*8960*/  @P1 LDC R2, c[0x0][0x44c] ;  /* 0x00011300ff021b82 */ /* 0x000e220000000800 */
[----:B------:R-:W-:Y:S01]  /*8970*/  IADD3 R0, R0, 0x3f, RZ ;  /* 0x0000003f00007810 */ /* 0x000fe20007ffe0ff */
[----:B------:R-:W-:Y:S01]  /*8980*/  IMAD.MOV.U32 R5, RZ, RZ, R36 ;  /* 0x000000ffff057224 */ /* 0x000fe200078e0024 */
[----:B------:R-:W-:Y:S02]  /*8990*/  ULDC UR4, c[0x0][0x9dc] ;  /* 0x0002770000047ab9 */ /* 0x000fe40000000800 */
[----:B------:R-:W-:-:S03]  /*89a0*/  SHF.R.S32.HI R3, RZ, 0x1f, R0 ;  /* 0x0000001fff037819 */ /* 0x000fc60000011400 */
[----:B------:R-:W1:Y:S01]  /*89b0*/  @P1 LDC R9, c[0x0][0x450] ;  /* 0x00011400ff091b82 */ /* 0x000e620000000800 */
[----:B------:R-:W-:-:S04]  /*89c0*/  LEA.HI R3, R3, R0, RZ, 0x6 ;  /* 0x0000000003037211 */ /* 0x000fc800078f30ff */
[----:B------:R-:W-:-:S04]  /*89d0*/  SHF.R.S32.HI R0, RZ, 0x6, R3 ;  /* 0x00000006ff007819 */ /* 0x000fc80000011403 */
[----:B------:R-:W-:Y:S01]  /*89e0*/  VIMNMX R23, R103, R0, PT ;  /* 0x0000000067177248 */ /* 0x000fe20003fe0100 */
        /* <DEDUP_REMOVED lines=15> */
.L_x_1847:
[----:B------:R-:W-:-:S13]  /*8ae0*/  ISETP.NE.AND P0, PT, R7, 0x1, PT ;  /* 0x000000010700780c */ /* 0x000fda0003f05270 */
[----:B------:R-:W0:Y:S02]  /*8af0*/  @P0 LDC.64 R4, c[0x0][0x9e8] ;  /* 0x00027a00ff040b82 */ /* 0x000e240000000a00 */
[----:B0-----:R-:W-:-:S05]  /*8b00*/  @P0 IMAD.HI.U32 R0, R2, R4, RZ ;  /* 0x0000000402000227 */ /* 0x001fca00078e00ff */
[----:B------:R-:W-:-:S07]  /*8b10*/  @P0 SHF.R.U32.HI R2, RZ, R5, R0 ;  /* 0x00000005ff020219 */ /* 0x000fce0000011600 */
.L_x_1848:
[----:B------:R-:W-:Y:S05]  /*8b20*/  BSYNC B0 ;  /* 0x0000000000007941 */ /* 0x000fea0003800000 */
.L_x_1846:
[----:B------:R-:W-:-:S05]  /*8b30*/  IMAD R2, R2, R7, RZ ;  /* 0x0000000702027224 */ /* 0x000fca00078e02ff */
[----:B------:R-:W-:-:S07]  /*8b40*/  VIMNMX R3, R3, R2, !PT ;  /* 0x0000000203037248 */ /* 0x000fce0007fe0100 */
.L_x_1845:
[----:B------:R-:W-:Y:S01]  /*8b50*/  SHF.R.S32.HI R2, RZ, 0x1f, R3 ;  /* 0x0000001fff027819 */ /* 0x000fe20000011403 */
[----:B------:R-:W-:Y:S01]  /*8b60*/  IMAD.MOV.U32 R0, RZ, RZ, RZ ;  /* 0x000000ffff007224 */ /* 0x000fe200078e00ff */
[----:B------:R-:W-:Y:S02]  /*8b70*/  PLOP3.LUT P0, PT, PT, PT, PT, 0x80, 0x0 ;  /* 0x000000000000781c */ /* 0x000fe40003f0f070 */
[----:B------:R-:W-:Y:S02]  /*8b80*/  CS2R R150, SRZ ;  /* 0x0000000000967805 */ /* 0x000fe4000001ff00 */
[----:B------:R-:W-:Y:S02]  /*8b90*/  LEA.HI R6, R2, R3, RZ, 0x6 ;  /* 0x0000000302067211 */ /* 0x000fe400078f30ff */
[----:B------:R-:W-:Y:S02]  /*8ba0*/  CS2R R2, SRZ ;  /* 0x0000000000027805 */ /* 0x000fe4000001ff00 */
[----:B------:R-:W-:-:S02]  /*8bb0*/  CS2R R148, SRZ ;  /* 0x0000000000947805 */ /* 0x000fc4000001ff00 */
[----:B------:R-:W-:Y:S02]  /*8bc0*/  CS2R R146, SRZ ;  /* 0x0000000000927805 */ /* 0x000fe4000001ff00 */
[----:B------:R-:W-:Y:S02]  /*8bd0*/  SHF.R.S32.HI R6, RZ, 0x6, R6 ;  /* 0x00000006ff067819 */ /* 0x000fe40000011406 */
[----:B------:R-:W-:Y:S02]  /*8be0*/  CS2R R144, SRZ ;  /* 0x0000000000907805 */ /* 0x000fe4000001ff00 */
[----:B------:R-:W-:Y:S02]  /*8bf0*/  CS2R R156, SRZ ;  /* 0x00000000009c7805 */ /* 0x000fe4000001ff00 */
[----:B------:R-:W-:Y:S02]  /*8c00*/  CS2R R154, SRZ ;  /* 0x00000000009a7805 */ /* 0x000fe4000001ff00 */
[----:B------:R-:W-:-:S02]  /*8c10*/  VIMNMX R20, RZ, R6, !PT ;  /* 0x00000006ff147248 */ /* 0x000fc40007fe0100 */
[----:B------:R-:W-:Y:S02]  /*8c20*/  CS2R R140, SRZ ;  /* 0x00000000008c7805 */ /* 0x000fe4000001ff00 */
[----:B------:R-:W-:Y:S02]  /*8c30*/  CS2R R152, SRZ ;  /* 0x0000000000987805 */ /* 0x000fe4000001ff00 */
[----:B------:R-:W-:Y:S02]  /*8c40*/  CS2R R136, SRZ ;  /* 0x0000000000887805 */ /* 0x000fe4000001ff00 */
[----:B------:R-:W-:Y:S01]  /*8c50*/  ISETP.GT.AND P1, PT, R23, R20, PT ;  /* 0x000000141700720c */ /* 0x000fe20003f24270 */
[----:B------:R0:W-:Y:S01]  /*8c60*/  STL [R1+0x38], R20 ;  /* 0x0000381401007387 */ /* 0x0001e20000100800 */
[----:B------:R-:W-:Y:S02]  /*8c70*/  CS2R R128, SRZ ;  /* 0x0000000000807805 */ /* 0x000fe4000001ff00 */
[----:B------:R-:W-:-:S02]  /*8c80*/  CS2R R132, SRZ ;  /* 0x0000000000847805 */ /* 0x000fc4000001ff00 */
[----:B------:R-:W-:Y:S02]  /*8c90*/  CS2R R124, SRZ ;  /* 0x00000000007c7805 */ /* 0x000fe4000001ff00 */
[----:B------:R-:W-:Y:S01]  /*8ca0*/  CS2R R120, SRZ ;  /* 0x0000000000787805 */ /* 0x000fe2000001ff00 */
[----:B------:R-:W-:Y:S01]  /*8cb0*/  IMAD.MOV.U32 R176, RZ, RZ, RZ ;  /* 0x000000ffffb07224 */ /* 0x000fe200078e00ff */
[----:B------:R-:W-:Y:S02]  /*8cc0*/  CS2R R116, SRZ ;  /* 0x0000000000747805 */ /* 0x000fe4000001ff00 */
[----:B------:R-:W-:Y:S02]  /*8cd0*/  CS2R R112, SRZ ;  /* 0x0000000000707805 */ /* 0x000fe4000001ff00 */
[----:B------:R-:W-:Y:S02]  /*8ce0*/  CS2R R174, SRZ ;  /* 0x0000000000ae7805 */ /* 0x000fe4000001ff00 */
[----:B------:R-:W-:-:S02]  /*8cf0*/  CS2R R108, SRZ ;  /* 0x00000000006c7805 */ /* 0x000fc4000001ff00 */
[----:B---3--:R-:W-:Y:S02]  /*8d00*/  CS2R R104, SRZ ;  /* 0x0000000000687805 */ /* 0x008fe4000001ff00 */
        /* <DEDUP_REMOVED lines=12> */
[----:B------:R-:W-:Y:S02]  /*8dd0*/  MOV R101, RZ ;  /* 0x000000ff00657202 */ /* 0x000fe40000000f00 */
        /* <DEDUP_REMOVED lines=33> */
[----:B0-----:R-:W-:Y:S06]  /*8ff0*/  @!P1 BRA `(.L_x_1849) ;  /* 0x0000014c00d89947 */ /* 0x001fec0003800000 */
[----:B------:R-:W2:Y:S01]  /*9000*/  LDL R20, [R1+0x88] ;  /* 0x0000880001147983 */ /* 0x000ea20000100800 */
[----:B------:R-:W-:Y:S03]  /*9010*/  BSSY B6, `(.L_x_1850) ;  /* 0x000001c000067945 */ /* 0x000fe60003800000 */
[----:B--2---:R-:W0:Y:S02]  /*9020*/  SHFL.IDX PT, R0, R20, RZ, 0x1f ;  /* 0x00001fff14007589 */ /* 0x004e2400000e0000 */
[----:B0-----:R-:W-:-:S04]  /*9030*/  LEA.HI R2, R0, R0, RZ, 0x1 ;  /* 0x0000000000027211 */ /* 0x001fc800078f08ff */
[----:B------:R-:W-:Y:S01]  /*9040*/  LOP3.LUT R3, R2, 0x1e, RZ, 0xc0, !PT ;  /* 0x0000001e02037812 */ /* 0x000fe200078ec0ff */
[----:B------:R-:W-:-:S04]  /*9050*/  VIADD R2, R16, 0x10400 ;  /* 0x0001040010027836 */ /* 0x000fc80000000000 */
[----:B------:R-:W-:Y:S01]  /*9060*/  IMAD.IADD R3, R0, 0x1, -R3 ;  /* 0x0000000100037824 */ /* 0x000fe200078e0a03 */
[----:B------:R-:W-:-:S03]  /*9070*/  LOP3.LUT P0, RZ, R2, 0x3ff, RZ, 0xc0, !PT ;  /* 0x000003ff02ff7812 */ /* 0x000fc6000780c0ff */
[----:B------:R-:W-:Y:S01]  /*9080*/  IMAD R3, R3, 0x2000, R2 ;  /* 0x0000200003037824 */ /* 0x000fe200078e0202 */
[----:B------:R-:W-:-:S04]  /*9090*/  P2R R24, PR, RZ, 0x1 ;  /* 0x00000001ff187803 */ /* 0x000fc80000000000 */
        /* <DEDUP_REMOVED lines=19> */
.L_x_1851:
[----:B------:R-:W-:Y:S05]  /*91d0*/  BSYNC B6 ;  /* 0x0000000000067941 */ /* 0x000fea0003800000 */
.L_x_1850:
[----:B------:R-:W-:Y:S02]  /*91e0*/  ULDC UR4, c[0x0][0x3f4] ;  /* 0x0000fd0000047ab9 */ /* 0x000fe40000000800 */
[----:B------:R-:W-:-:S13]  /*91f0*/  ISETP.LT.AND P0, PT, RZ, UR4, PT ;  /* 0x00000004ff007c0c */ /* 0x000fda000bf01270 */
[----:B------:R-:W-:Y:S05]  /*9200*/  @P0 BRA `(.L_x_1852) ;  /* 0x0000000000400947 */ /* 0x000fea0003800000 */
[----:B------:R-:W2:Y:S02]  /*9210*/  LDL R20, [R1+0x54] ;  /* 0x0000540001147983 */ /* 0x000ea40000100800 */
[----:B--2---:R-:W-:-:S04]  /*9220*/  LEA.HI R0, R20, R20, RZ, 0x1 ;  /* 0x0000001414007211 */ /* 0x004fc800078f08ff */
        /* <DEDUP_REMOVED lines=8> */
.L_x_1855:
[----:B-1----:R1:W2:Y:S02]  /*92b0*/  SYNCS.PHASECHK.TRANS64.TRYWAIT P0, [R16+URZ+0x30800], R3 ;  /* 0x03080003100075a7 */ /* 0x0022a4000800017f */
[----:B--2---:R-:W-:Y:S05]  /*92c0*/  @!P0 NANOSLEEP.SYNCS 0x989680 ;  /* 0x009896800000895d */ /* 0x004fea0003900000 */
[----:B------:R-:W2:Y:S02]  /*92d0*/  @!P0 SYNCS.PHASECHK.TRANS64 P0, [R16+URZ+0x30800], R3 ;  /* 0x03080003100085a7 */ /* 0x000ea4000800007f */
[----:B--2---:R-:W-:Y:S05]  /*92e0*/  @!P0 BRA `(.L_x_1855) ;  /* 0xfffffffc00f08947 */ /* 0x004fea000383ffff */
.L_x_1854:
[----:B------:R-:W-:Y:S05]  /*92f0*/  BSYNC B0 ;  /* 0x0000000000007941 */ /* 0x000fea0003800000 */
.L_x_1853:
[----:B------:R-:W-:Y:S05]  /*9300*/  BRA `(.L_x_1856) ;  /* 0x0000009000d47947 */ /* 0x000fea0003800000 */
.L_x_1852:
[----:B------:R-:W-:Y:S01]  /*9310*/  ISETP.NE.AND P0, PT, R24, RZ, PT ;  /* 0x000000ff1800720c */ /* 0x000fe20003f05270 */
[----:B------:R-:W-:Y:S01]  /*9320*/  ULDC.64 UR4, c[0x0][0x3f8] ;  /* 0x0000fe0000047ab9 */ /* 0x000fe20000000a00 */
[----:B-----5:R-:W-:Y:S01]  /*9330*/  SHF.R.S32.HI R0, RZ, 0x1f, R100 ;  /* 0x0000001fff007819 */ /* 0x020fe20000011464 */
[----:B------:R-:W-:Y:S01]  /*9340*/  ULDC.64 UR6, c[0x0][0x408] ;  /* 0x0001020000067ab9 */ /* 0x000fe20000000a00 */
[----:B------:R-:W-:Y:S01]  /*9350*/  IMAD.WIDE.U32 R24, R100, UR4, RZ ;  /* 0x0000000464187c25 */ /* 0x000fe2000f8e00ff */
[----:B------:R-:W-:Y:S03]  /*9360*/  BSSY B6, `(.L_x_1857) ;  /* 0x0000019000067945 */ /* 0x000fe60003800000 */
[C---:B------:R-:W-:Y:S02]  /*9370*/  IMAD R3, R0.reuse, UR4, RZ ;  /* 0x0000000400037c24 */ /* 0x040fe4000f8e02ff */
[----:B------:R-:W-:-:S02]  /*9380*/  IMAD R5, R0, UR6, RZ ;  /* 0x0000000600057c24 */ /* 0x000fc4000f8e02ff */
[C---:B------:R-:W-:Y:S02]  /*9390*/  IMAD R3, R100.reuse, UR5, R3 ;  /* 0x0000000564037c24 */ /* 0x040fe4000f8e0203 */
[C---:B------:R-:W-:Y:S02]  /*93a0*/  IMAD R5, R100.reuse, UR7, R5 ;  /* 0x0000000764057c24 */ /* 0x040fe4000f8e0205 */
[----:B------:R-:W-:-:S04]  /*93b0*/  IMAD.WIDE.U32 R100, R100, UR6, RZ ;  /* 0x0000000664647c25 */ /* 0x000fc8000f8e00ff */
[----:B------:R-:W-:Y:S02]  /*93c0*/  IMAD.IADD R27, R3, 0x1, R25 ;  /* 0x00000001031b7824 */ /* 0x000fe400078e0219 */
[----:B------:R-:W-:Y:S01]  /*93d0*/  IMAD.IADD R29, R5, 0x1, R101 ;  /* 0x00000001051d7824 */ /* 0x000fe200078e0265 */
        /* <DEDUP_REMOVED lines=16> */
[----:B-1----:R-:W-:Y:S05]  /*94e0*/  CALL.ABS.NOINC R14 ;  /* 0x000000000e007343 */ /* 0x002fea0003c00000 */
.L_x_1858:
[----:B------:R-:W-:Y:S05]  /*94f0*/  BSYNC B6 ;  /* 0x0000000000067941 */ /* 0x000fea0003800000 */
.L_x_1857:
[----:B------:R-:W2:Y:S01]  /*9500*/  LDL R114, [R1+0x14] ;  /* 0x0000140001727983 */ /* 0x000ea20000100800 */
[----:B------:R-:W-:-:S03]  /*9510*/  ULDC.U8 UR4, c[0x0][0x410] ;  /* 0x0001040000047ab9 */ /* 0x000fc60000000000 */
[----:B------:R-:W3:Y:S01]  /*9520*/  LDL R20, [R1+0x40] ;  /* 0x0000400001147983 */ /* 0x000ee20000100800 */
[----:B------:R-:W-:Y:S01]  /*9530*/  ISETP.NE.AND P0, PT, RZ, UR4, PT ;  /* 0x00000004ff007c0c */ /* 0x000fe2000bf05270 */
[----:B------:R-:W-:Y:S01]  /*9540*/  BSSY B0, `(.L_x_1859) ;  /* 0x0000909000007945 */ /* 0x000fe20003800000 */
[----:B--2---:R-:W-:-:S04]  /*9550*/  IMAD.IADD R10, R218, 0x1, R114 ;  /* 0x00000001da0a7824 */ /* 0x004fc800078e0272 */
[----:B---3--:R-:W-:-:S07]  /*9560*/  IMAD R3, R20, 0x20, R10 ;  /* 0x0000002014037824 */ /* 0x008fce00078e020a */
[----:B------:R-:W-:Y:S05]  /*9570*/  @!P0 BRA `(.L_x_1860) ;  /* 0x0000004400cc8947 */ /* 0x000fea0003800000 */
[----:B------:R-:W0:Y:S01]  /*9580*/  LDC R97, c[0x0][0x448] ;  /* 0x00011200ff617b82 */ /* 0x000e220000000800 */
[----:B------:R-:W-:Y:S01]  /*9590*/  ULDC.64 UR4, c[0x0][0x3f8] ;  /* 0x0000fe0000047ab9 */ /* 0x000fe20000000a00 */
[----:B------:R-:W-:Y:S01]  /*95a0*/  ULDC.64 UR6, c[0x0][0x408] ;  /* 0x0001020000067ab9 */ /* 0x000fe20000000a00 */
[----:B------:R-:W-:Y:S01]  /*95b0*/  IMAD.MOV.U32 R6, RZ, RZ, R24 ;  /* 0x000000ffff067224 */ /* 0x000fe200078e0018 */
[----:B------:R-:W-:Y:S01]  /*95c0*/  MOV R4, R100 ;  /* 0x0000006400047202 */ /* 0x000fe20000000f00 */
[----:B------:R-:W-:Y:S01]  /*95d0*/  IMAD.MOV.U32 R7, RZ, RZ, R27 ;  /* 0x000000ffff077224 */ /* 0x000fe200078e001b */
[----:B------:R-:W-:Y:S02]  /*95e0*/  SHF.R.S32.HI R81, RZ, 0x1f, R234 ;  /* 0x0000001fff517819 */ /* 0x000fe400000114ea */
[----:B------:R-:W-:Y:S02]  /*95f0*/  SHF.R.S32.HI R80, RZ, 0x1f, R233 ;  /* 0x0000001fff507819 */ /* 0x000fe400000114e9 */
[----:B------:R-:W-:-:S02]  /*9600*/  SHF.R.S32.HI R102, RZ, 0x1f, R235 ;  /* 0x0000001fff667819 */ /* 0x000fc400000114eb */
[----:B0-----:R-:W-:-:S13]  /*9610*/  ISETP.NE.AND P0, PT, R97, 0x1, PT ;  /* 0x000000016100780c */ /* 0x001fda0003f05270 */
[----:B------:R-:W0:Y:S08]  /*9620*/  @P0 LDC R0, c[0x0][0x44c] ;  /* 0x00011300ff000b82 */ /* 0x000e300000000800 */
[----:B------:R-:W1:Y:S01]  /*9630*/  @P0 LDC R5, c[0x0][0x450] ;  /* 0x00011400ff050b82 */ /* 0x000e620000000800 */
[----:B0-----:R-:W-:-:S05]  /*9640*/  @P0 IMAD.HI.U32 R0, R3, R0, RZ ;  /* 0x0000000003000227 */ /* 0x001fca00078e00ff */
[----:B-1----:R-:W-:Y:S01]  /*9650*/  @P0 SHF.R.U32.HI R3, RZ, R5, R0 ;  /* 0x00000005ff030219 */ /* 0x002fe20000011600 */
[----:B------:R-:W-:-:S03]  /*9660*/  IMAD.MOV.U32 R5, RZ, RZ, R29 ;  /* 0x000000ffff057224 */ /* 0x000fc600078e001d */
[----:B------:R-:W-:Y:S01]  /*9670*/  SHF.R.S32.HI R0, RZ, 0x1f, R3 ;  /* 0x0000001fff007819 */ /* 0x000fe20000011403 */
[----:B------:R-:W-:-:S04]  /*9680*/  IMAD.WIDE.U32 R6, R3, UR4, R6 ;  /* 0x0000000403067c25 */ /* 0x000fc8000f8e0006 */
[C---:B------:R-:W-:Y:S02]  /*9690*/  IMAD R8, R0.reuse, UR4, RZ ;  /* 0x0000000400087c24 */ /* 0x040fe4000f8e02ff */
[----:B------:R-:W-:Y:S02]  /*96a0*/  IMAD R0, R0, UR6, RZ ;  /* 0x0000000600007c24 */ /* 0x000fe4000f8e02ff */
[C---:B------:R-:W-:Y:S01]  /*96b0*/  IMAD R9, R3.reuse, UR5, R8 ;  /* 0x0000000503097c24 */ /* 0x040fe2000f8e0208 */
[----:B------:R-:W-:Y:S01]  /*96c0*/  ULDC.64 UR4, c[0x0][0x3e8] ;  /* 0x0000fa0000047ab9 */ /* 0x000fe20000000a00 */
[----:B------:R-:W-:-:S04]  /*96d0*/  IMAD.WIDE.U32 R4, R3, UR6, R4 ;  /* 0x0000000603047c25 */ /* 0x000fc8000f8e0004 */
[----:B------:R-:W-:Y:S01]  /*96e0*/  IMAD R11, R3, UR7, R0 ;  /* 0x00000007030b7c24 */ /* 0x000fe2000f8e0200 */
[----:B------:R-:W-:Y:S01]  /*96f0*/  ULDC.64 UR6, c[0x0][0x400] ;  /* 0x0001000000067ab9 */ /* 0x000fe20000000a00 */
[----:B------:R-:W-:Y:S01]  /*9700*/  IMAD.IADD R9, R7, 0x1, R9 ;  /* 0x0000000107097824 */ /* 0x000fe200078e0209 */
[----:B------:R-:W-:Y:S01]  /*9710*/  LEA R3, P0, R6, UR4, 0x1 ;  /* 0x0000000406037c11 */ /* 0x000fe2000f8008ff */
[----:B------:R-:W-:Y:S01]  /*9720*/  IMAD.IADD R7, R5, 0x1, R11 ;  /* 0x0000000105077824 */ /* 0x000fe200078e020b */
[----:B------:R-:W-:Y:S01]  /*9730*/  LEA R0, P1, R4, UR6, 0x1 ;  /* 0x0000000604007c11 */ /* 0x000fe2000f8208ff */
[----:B------:R-:W-:Y:S01]  /*9740*/  UMOV UR4, 0xffffffff ;  /* 0xffffffff00047882 */ /* 0x000fe20000000000 */
[----:B------:R-:W-:Y:S02]  /*9750*/  LEA.HI.X R6, R6, UR5, R9, 0x1, P0 ;  /* 0x0000000506067c11 */ /* 0x000fe400080f0c09 */
[----:B------:R-:W-:Y:S01]  /*9760*/  LEA.HI.X R7, R4, UR7, R7, 0x1, P1 ;  /* 0x0000000704077c11 */ /* 0x000fe200088f0c07 */
[----:B------:R-:W-:Y:S08]  /*9770*/  BRA.DIV UR4, `(.L_x_1861) ;  /* 0x0000020e04147947 */ /* 0x000ff0000b800000 */
[----:B------:R0:W1:Y:S04]  /*9780*/  SHFL.IDX PT, R5, R6, RZ, 0x181f ;  /* 0x00181fff06057589 */ /* 0x00006800000e0000 */
[----:B------:R0:W2:Y:S04]  /*9790*/  SHFL.IDX PT, R4, R3, RZ, 0x181f ;  /* 0x00181fff03047589 */ /* 0x0000a800000e0000 */
[----:B------:R0:W3:Y:S04]  /*97a0*/  SHFL.IDX PT, R9, R7, RZ, 0x181f ;  /* 0x00181fff07097589 */ /* 0x0000e800000e0000 */
[----:B------:R0:W4:Y:S02]  /*97b0*/  SHFL.IDX PT, R14, R0, RZ, 0x181f ;  /* 0x00181fff000e7589 */ /* 0x00012400000e0000 */
.L_x_2238:
[----:B------:R-:W-:Y:S01]  /*97c0*/  IMAD R97, R220, R97, RZ ;  /* 0x00000061dc617224 */ /* 0x000fe200078e02ff */
        /* <DEDUP_REMOVED lines=11> */
[----:B------:R-:W-:Y:S01]  /*9880*/  ULDC UR4, c[0x0][0x3f4] ;  /* 0x0000fd0000047ab9 */ /* 0x000fe20000000800 */
[----:B------:R-:W-:Y:S02]  /*9890*/  CS2R R76, SRZ ;  /* 0x00000000004c7805 */ /* 0x000fe4000001ff00 */
[----:B------:R-:W-:Y:S02]  /*98a0*/  ISETP.GE.AND P2, PT, R234, UR4, PT ;  /* 0x00000004ea007c0c */ /* 0x000fe4000bf46270 */
[----:B------:R-:W-:Y:S02]  /*98b0*/  CS2R R74, SRZ ;  /* 0x00000000004a7805 */ /* 0x000fe4000001ff00 */
[----:B------:R-:W-:Y:S01]  /*98c0*/  ISETP.GE.AND P1, PT, R233, UR4, PT ;  /* 0x00000004e9007c0c */ /* 0x000fe2000bf26270 */
[----:B------:R-:W-:Y:S01]  /*98d0*/  ULDC.64 UR6, c[0x0][0x208] ;  /* 0x0000820000067ab9 */ /* 0x000fe20000000a00 */
[----:B------:R-:W-:Y:S02]  /*98e0*/  ISETP.GE.AND P3, PT, R200, UR4, PT ;  /* 0x00000004c8007c0c */ /* 0x000fe4000bf66270 */
[----:B------:R-:W-:-:S05]  /*98f0*/  ISETP.GE.AND P0, PT, R235, UR4, PT ;  /* 0x00000004eb007c0c */ /* 0x000fca000bf06270 */
[C---:B------:R-:W-:Y:S01]  /*9900*/  @!P2 IMAD.SHL.U32 R27, R234.reuse, 0x2, RZ ;  /* 0x00000002ea1ba824 */ /* 0x040fe200078e00ff */
[----:B------:R-:W-:-:S03]  /*9910*/  @!P2 SHF.L.U64.HI R34, R234, 0x1, R81 ;  /* 0x00000001ea22a819 */ /* 0x000fc60000010251 */
[C---:B------:R-:W-:Y:S01]  /*9920*/  @!P1 IMAD.SHL.U32 R31, R233.reuse, 0x2, RZ ;  /* 0x00000002e91f9824 */ /* 0x040fe200078e00ff */
[----:B------:R-:W-:Y:S01]  /*9930*/  @!P1 SHF.L.U64.HI R32, R233, 0x1, R80 ;  /* 0x00000001e9209819 */ /* 0x000fe20000010250 */
[----:B----4-:R-:W-:Y:S01]  /*9940*/  @!P3 IMAD.MOV.U32 R8, RZ, RZ, R14 ;  /* 0x000000ffff08b224 */ /* 0x010fe200078e000e */
[----:B--2---:R-:W-:Y:S01]  /*9950*/  @!P2 IADD3 R24, P4, R4, R27, RZ ;  /* 0x0000001b0418a210 */ /* 0x004fe20007f9e0ff */
[----:B-1----:R-:W-:Y:S01]  /*9960*/  @!P3 IMAD.WIDE R12, R200, 0x2, R4 ;  /* 0x00000002c80cb825 */ /* 0x002fe200078e0204 */
[----:B------:R-:W-:Y:S02]  /*9970*/  @!P1 IADD3 R28, P5, R4, R31, RZ ;  /* 0x0000001f041c9210 */ /* 0x000fe40007fbe0ff */
[----:B------:R-:W-:Y:S01]  /*9980*/  @!P2 IADD3 R26, P6, R14, R27, RZ ;  /* 0x0000001b0e1aa210 */ /* 0x000fe20007fde0ff */
[----:B------:R-:W-:Y:S01]  /*9990*/  @!P2 IMAD.X R25, R5, 0x1, R34, P4 ;  /* 0x000000010519a824 */ /* 0x000fe200020e0622 */
[----:B------:R-:W-:Y:S01]  /*99a0*/  @!P0 SHF.L.U32 R15, R235, 0x1, RZ ;  /* 0x00000001eb0f8819 */ /* 0x000fe200000006ff */
[----:B---3--:R-:W-:Y:S01]  /*99b0*/  @!P3 IMAD.WIDE R20, R200, 0x2, R8 ;  /* 0x00000002c814b825 */ /* 0x008fe200078e0208 */
[----:B------:R-:W-:-:S02]  /*99c0*/  @!P1 IADD3 R30, P4, R14, R31, RZ ;  /* 0x0000001f0e1e9210 */ /* 0x000fc40007f9e0ff */
[----:B------:R-:W-:Y:S02]  /*99d0*/  CS2R R72, SRZ ;  /* 0x0000000000487805 */ /* 0x000fe4000001ff00 */
[----:B------:R-:W-:Y:S01]  /*99e0*/  @!P0 SHF.L.U64.HI R8, R235, 0x1, R102 ;  /* 0x00000001eb088819 */ /* 0x000fe20000010266 */
[----:B------:R-:W-:Y:S01]  /*99f0*/  @!P1 IMAD.X R29, R5, 0x1, R32, P5 ;  /* 0x00000001051d9824 */ /* 0x000fe200028e0620 */
[-C--:B------:R-:W-:Y:S01]  /*9a00*/  @!P0 IADD3 R14, P5, R14, R15.reuse, RZ ;  /* 0x0000000f0e0e8210 */ /* 0x080fe20007fbe0ff */
[----:B------:R-:W-:Y:S01]  /*9a10*/  @!P2 IMAD.X R27, R9, 0x1, R34, P6 ;  /* 0x00000001091ba824 */ /* 0x000fe200030e0622 */
[----:B------:R-:W-:Y:S02]  /*9a20*/  @!P0 IADD3 R4, P6, R4, R15, RZ ;  /* 0x0000000f04048210 */ /* 0x000fe40007fde0ff */
[----:B------:R-:W-:Y:S02]  /*9a30*/  CS2R R70, SRZ ;  /* 0x0000000000467805 */ /* 0x000fe4000001ff00 */
[----:B------:R-:W-:-:S02]  /*9a40*/  CS2R R68, SRZ ;  /* 0x0000000000447805 */ /* 0x000fc4000001ff00 */
[----:B------:R-:W-:Y:S02]  /*9a50*/  CS2R R66, SRZ ;  /* 0x0000000000427805 */ /* 0x000fe4000001ff00 */
[----:B------:R-:W-:Y:S02]  /*9a60*/  CS2R R62, SRZ ;  /* 0x00000000003e7805 */ /* 0x000fe4000001ff00 */
[----:B------:R-:W-:Y:S01]  /*9a70*/  CS2R R60, SRZ ;  /* 0x00000000003c7805 */ /* 0x000fe2000001ff00 */
[----:B------:R-:W-:Y:S01]  /*9a80*/  @!P1 IMAD.X R31, R9, 0x1, R32, P4 ;  /* 0x00000001091f9824 */ /* 0x000fe200020e0620 */
[----:B------:R-:W-:Y:S01]  /*9a90*/  @!P0 IADD3.X R5, R5, R8, RZ, P6, !PT ;  /* 0x0000000805058210 */ /* 0x000fe200037fe4ff */
[----:B------:R-:W-:Y:S01]  /*9aa0*/  @!P0 IMAD.X R15, R9, 0x1, R8, P5 ;  /* 0x00000001090f8824 */ /* 0x000fe200028e0608 */
[----:B------:R1:W5:Y:S04]  /*9ab0*/  @!P3 LD.E.64 R76, desc[UR6][R12.64] ;  /* 0x000000060c4cb980 */ /* 0x000368000c101b00 */
[----:B------:R1:W5:Y:S04]  /*9ac0*/  @!P3 LD.E.64 R74, desc[UR6][R20.64] ;  /* 0x00000006144ab980 */ /* 0x000368000c101b00 */
[----:B------:R1:W5:Y:S04]  /*9ad0*/  @!P2 LD.E.64 R72, desc[UR6][R24.64] ;  /* 0x000000061848a980 */ /* 0x000368000c101b00 */
[----:B------:R1:W5:Y:S04]  /*9ae0*/  @!P2 LD.E.64 R70, desc[UR6][R26.64] ;  /* 0x000000061a46a980 */ /* 0x000368000c101b00 */
[----:B------:R1:W5:Y:S04]  /*9af0*/  @!P1 LD.E.64 R68, desc[UR6][R28.64] ;  /* 0x000000061c449980 */ /* 0x000368000c101b00 */
[----:B------:R1:W5:Y:S04]  /*9b00*/  @!P1 LD.E.64 R66, desc[UR6][R30.64] ;  /* 0x000000061e429980 */ /* 0x000368000c101b00 */
[----:B------:R1:W5:Y:S04]  /*9b10*/  @!P0 LD.E.64 R62, desc[UR6][R4.64] ;  /* 0x00000006043e8980 */ /* 0x000368000c101b00 */
[----:B------:R1:W5:Y:S02]  /*9b20*/  @!P0 LD.E.64 R60, desc[UR6][R14.64] ;  /* 0x000000060e3c8980 */ /* 0x000364000c101b00 */
.L_x_1863:
[----:B------:R-:W-:Y:S05]  /*9b30*/  BSYNC B1 ;  /* 0x0000000000017941 */ /* 0x000fea0003800000 */
.L_x_1862:
[----:B-12--5:R-:W-:Y:S01]  /*9b40*/  IMAD.MOV.U32 R4, RZ, RZ, R62 ;  /* 0x000000ffff047224 */ /* 0x026fe200078e003e */
[----:B------:R-:W-:Y:S01]  /*9b50*/  UMOV UR4, 0xffffffff ;  /* 0xffffffff00047882 */ /* 0x000fe20000000000 */
[----:B------:R-:W-:Y:S01]  /*9b60*/  IMAD.MOV.U32 R5, RZ, RZ, R63 ;  /* 0x000000ffff057224 */ /* 0x000fe200078e003f */
[----:B------:R-:W-:Y:S01]  /*9b70*/  CS2R R58, SRZ ;  /* 0x00000000003a7805 */ /* 0x000fe2000001ff00 */
[----:B------:R-:W-:Y:S02]  /*9b80*/  IMAD.MOV.U32 R8, RZ, RZ, R68 ;  /* 0x000000ffff087224 */ /* 0x000fe400078e0044 */
[----:B---3--:R-:W-:Y:S01]  /*9b90*/  IMAD.MOV.U32 R9, RZ, RZ, R69 ;  /* 0x000000ffff097224 */ /* 0x008fe200078e0045 */
[----:B------:R-:W-:Y:S01]  /*9ba0*/  PRMT R105, R5, 0x5410, R4 ;  /* 0x0000541005697816 */ /* 0x000fe20000000004 */
[----:B------:R-:W-:Y:S01]  /*9bb0*/  IMAD.MOV.U32 R5, RZ, RZ, R73 ;  /* 0x000000ffff057224 */ /* 0x000fe200078e0049 */
[----:B------:R-:W-:Y:S02]  /*9bc0*/  MOV R4, R72 ;  /* 0x0000004800047202 */ /* 0x000fe40000000f00 */
[----:B------:R-:W-:Y:S01]  /*9bd0*/  PRMT R107, R8, 0x5410, R9 ;  /* 0x00005410086b7816 */ /* 0x000fe20000000009 */
[----:B------:R-:W-:Y:S01]  /*9be0*/  IMAD.MOV.U32 R8, RZ, RZ, R76 ;  /* 0x000000ffff087224 */ /* 0x000fe200078e004c */
[----:B------:R-:W-:Y:S01]  /*9bf0*/  PRMT R109, R4, 0x5410, R5 ;  /* 0x00005410046d7816 */ /* 0x000fe20000000005 */
[----:B------:R-:W-:-:S02]  /*9c00*/  IMAD.MOV.U32 R9, RZ, RZ, R77 ;  /* 0x000000ffff097224 */ /* 0x000fc400078e004d */
[----:B------:R-:W-:Y:S02]  /*9c10*/  IMAD.MOV.U32 R4, RZ, RZ, R60 ;  /* 0x000000ffff047224 */ /* 0x000fe400078e003c */
[----:B------:R-:W-:Y:S01]  /*9c20*/  IMAD.MOV.U32 R5, RZ, RZ, R61 ;  /* 0x000000ffff057224 */ /* 0x000fe200078e003d */
        /* <DEDUP_REMOVED lines=9> */
[----:B------:R-:W-:-:S04]  /*9cc0*/  PRMT R110, R4, 0x5410, R5 ;  /* 0x00005410046e7816 */ /* 0x000fc80000000005 */
[----:B------:R-:W-:Y:S01]  /*9cd0*/  PRMT R112, R8, 0x5410, R9 ;  /* 0x0000541008707816 */ /* 0x000fe20000000009 */
[----:B------:R-:W-:Y:S06]  /*9ce0*/  BRA.DIV UR4, `(.L_x_1864) ;  /* 0x0000020a04287947 */ /* 0x000fec000b800000 */
[----:B------:R1:W2:Y:S04]  /*9cf0*/  SHFL.IDX PT, R5, R6, 0x1, 0x181f ;  /* 0x00381f0006057f89 */ /* 0x0002a800000e0000 */
[----:B------:R1:W3:Y:S04]  /*9d00*/  SHFL.IDX PT, R4, R3, 0x1, 0x181f ;  /* 0x00381f0003047f89 */ /* 0x0002e800000e0000 */
[----:B------:R1:W0:Y:S04]  /*9d10*/  SHFL.IDX PT, R9, R7, 0x1, 0x181f ;  /* 0x00381f0007097f89 */ /* 0x00022800000e0000 */
[----:B----4-:R1:W4:Y:S02]  /*9d20*/  SHFL.IDX PT, R14, R0, 0x1, 0x181f ;  /* 0x00381f00000e7f89 */ /* 0x01032400000e0000 */
.L_x_2244:
[----:B------:R-:W-:Y:S01]  /*9d30*/  IADD3 R8, R10, 0x20, RZ ;  /* 0x000000200a087810 */ /* 0x000fe20007ffe0ff */
        /* <DEDUP_REMOVED lines=22> */
[----:B------:R-:W-:Y:S01]  /*9ea0*/  @!P0 IMAD.SHL.U32 R15, R235, 0x2, RZ ;  /* 0x00000002eb0f8824 */ /* 0x000fe200078e00ff */
[C---:B---3--:R-:W-:Y:S01]  /*9eb0*/  @!P2 IADD3 R24, P4, R4.reuse, R27, RZ ;  /* 0x0000001b0418a210 */ /* 0x048fe20007f9e0ff */
[----:B----4-:R-:W-:Y:S01]  /*9ec0*/  @!P3 IMAD.MOV.U32 R8, RZ, RZ, R14 ;  /* 0x000000ffff08b224 */ /* 0x010fe200078e000e */
[----:B------:R-:W-:Y:S01]  /*9ed0*/  @!P1 IADD3 R20, P5, R4, R13, RZ ;  /* 0x0000000d04149210 */ /* 0x000fe20007fbe0ff */
[----:B--2---:R-:W-:Y:S01]  /*9ee0*/  @!P3 IMAD.WIDE R28, R200, 0x2, R4 ;  /* 0x00000002c81cb825 */ /* 0x004fe200078e0204 */
[----:B------:R-:W-:-:S03]  /*9ef0*/  @!P2 IADD3 R26, P6, R14, R27, RZ ;  /* 0x0000001b0e1aa210 */ /* 0x000fc60007fde0ff */
[----:B------:R-:W-:Y:S01]  /*9f00*/  @!P2 IMAD.X R25, R5, 0x1, R32, P4 ;  /* 0x000000010519a824 */ /* 0x000fe200020e0620 */
[----:B------:R-:W-:Y:S01]  /*9f10*/  @!P1 IADD3 R12, P4, R14, R13, RZ ;  /* 0x0000000d0e0c9210 */ /* 0x000fe20007f9e0ff */
[----:B0-----:R-:W-:Y:S01]  /*9f20*/  @!P3 IMAD.WIDE R30, R200, 0x2, R8 ;  /* 0x00000002c81eb825 */ /* 0x001fe200078e0208 */
[----:B------:R-:W-:Y:S02]  /*9f30*/  @!P2 IADD3.X R27, R9, R32, RZ, P6, !PT ;  /* 0x00000020091ba210 */ /* 0x000fe400037fe4ff */
[----:B------:R-:W-:Y:S02]  /*9f40*/  CS2R R56, SRZ ;  /* 0x0000000000387805 */ /* 0x000fe4000001ff00 */
[-C--:B------:R-:W-:Y:S01]  /*9f50*/  @!P0 IADD3 R4, P6, R4, R15.reuse, RZ ;  /* 0x0000000f04048210 */ /* 0x080fe20007fde0ff */
[----:B------:R-:W-:Y:S01]  /*9f60*/  @!P1 IMAD.X R21, R5, 0x1, R34, P5 ;  /* 0x0000000105159824 */ /* 0x000fe200028e0622 */
[----:B------:R-:W-:Y:S02]  /*9f70*/  @!P0 IADD3 R14, P5, R14, R15, RZ ;  /* 0x0000000f0e0e8210 */ /* 0x000fe40007fbe0ff */
[----:B------:R-:W-:-:S02]  /*9f80*/  CS2R R54, SRZ ;  /* 0x0000000000367805 */ /* 0x000fc4000001ff00 */
[----:B------:R-:W-:Y:S02]  /*9f90*/  @!P0 SHF.L.U64.HI R8, R235, 0x1, R102 ;  /* 0x00000001eb088819 */ /* 0x000fe40000010266 */
[----:B------:R-:W-:Y:S02]  /*9fa0*/  CS2R R52, SRZ ;  /* 0x0000000000347805 */ /* 0x000fe4000001ff00 */
[----:B------:R-:W-:Y:S02]  /*9fb0*/  CS2R R50, SRZ ;  /* 0x0000000000327805 */ /* 0x000fe4000001ff00 */
[----:B------:R-:W-:Y:S02]  /*9fc0*/  CS2R R48, SRZ ;  /* 0x0000000000307805 */ /* 0x000fe4000001ff00 */
[----:B------:R-:W-:Y:S01]  /*9fd0*/  CS2R R46, SRZ ;  /* 0x00000000002e7805 */ /* 0x000fe2000001ff00 */
[----:B------:R-:W-:Y:S01]  /*9fe0*/  @!P1 IMAD.X R13, R9, 0x1, R34, P4 ;  /* 0x00000001090d9824 */ /* 0x000fe200020e0622 */
[----:B------:R0:W5:Y:S01]  /*9ff0*/  @!P3 LD.E.64 R58, desc[UR6][R28.64] ;  /* 0x000000061c3ab980 */ /* 0x000162000c101b00 */
[----:B------:R-:W-:-:S02]  /*a000*/  @!P0 IMAD.X R5, R5, 0x1, R8, P6 ;  /* 0x0000000105058824 */ /* 0x000fc400030e0608 */
[----:B------:R-:W-:Y:S01]  /*a010*/  @!P0 IMAD.X R15, R9, 0x1, R8, P5 ;  /* 0x00000001090f8824 */ /* 0x000fe200028e0608 */
[----:B------:R0:W5:Y:S04]  /*a020*/  @!P3 LD.E.64 R64, desc[UR6][R30.64] ;  /* 0x000000061e40b980 */ /* 0x000168000c101b00 */
[----:B------:R0:W5:Y:S04]  /*a030*/  @!P2 LD.E.64 R56, desc[UR6][R24.64] ;  /* 0x000000061838a980 */ /* 0x000168000c101b00 */
[----:B------:R0:W5:Y:S04]  /*a040*/  @!P2 LD.E.64 R54, desc[UR6][R26.64] ;  /* 0x000000061a36a980 */ /* 0x000168000c101b00 */
[----:B------:R0:W5:Y:S04]  /*a050*/  @!P1 LD.E.64 R52, desc[UR6][R20.64] ;  /* 0x0000000614349980 */ /* 0x000168000c101b00 */
[----:B------:R0:W5:Y:S04]  /*a060*/  @!P1 LD.E.64 R50, desc[UR6][R12.64] ;  /* 0x000000060c329980 */ /* 0x000168000c101b00 */
[----:B------:R0:W5:Y:S04]  /*a070*/  @!P0 LD.E.64 R48, desc[UR6][R4.64] ;  /* 0x0000000604308980 */ /* 0x000168000c101b00 */
[----:B------:R0:W5:Y:S02]  /*a080*/  @!P0 LD.E.64 R46, desc[UR6][R14.64] ;  /* 0x000000060e2e8980 */ /* 0x000164000c101b00 */
.L_x_1866:
[----:B------:R-:W-:Y:S05]  /*a090*/  BSYNC B1 ;  /* 0x0000000000017941 */ /* 0x000fea0003800000 */
.L_x_1865:
[----:B0--3-5:R-:W-:Y:S01]  /*a0a0*/  IMAD.MOV.U32 R4, RZ, RZ, R58 ;  /* 0x000000ffff047224 */ /* 0x029fe200078e003a */
[----:B--2---:R-:W-:Y:S01]  /*a0b0*/  MOV R5, R59 ;  /* 0x0000003b00057202 */ /* 0x004fe20000000f00 */
[----:B------:R-:W-:Y:S01]  /*a0c0*/  IMAD.MOV.U32 R8, RZ, RZ, R46 ;  /* 0x000000ffff087224 */ /* 0x000fe200078e002e */
[----:B------:R-:W-:Y:S01]  /*a0d0*/  UMOV UR4, 0xffffffff ;  /* 0xffffffff00047882 */ /* 0x000fe20000000000 */
[----:B------:R-:W-:Y:S01]  /*a0e0*/  IMAD.MOV.U32 R9, RZ, RZ, R47 ;  /* 0x000000ffff097224 */ /* 0x000fe200078e002f */
[----:B------:R-:W-:Y:S01]  /*a0f0*/  PRMT R101, R4, 0x5410, R5 ;  /* 0x0000541004657816 */ /* 0x000fe20000000005 */
[----:B------:R-:W-:Y:S02]  /*a100*/  IMAD.MOV.U32 R4, RZ, RZ, R50 ;  /* 0x000000ffff047224 */ /* 0x000fe400078e0032 */
[----:B------:R-:W-:Y:S01]  /*a110*/  IMAD.MOV.U32 R5, RZ, RZ, R51 ;  /* 0x000000ffff057224 */ /* 0x000fe200078e0033 */
[----:B------:R-:W-:Y:S01]  /*a120*/  PRMT R90, R8, 0x5410, R9 ;  /* 0x00005410085a7816 */ /* 0x000fe20000000009 */
[----:B------:R-:W-:Y:S01]  /*a130*/  IMAD.MOV.U32 R8, RZ, RZ, R54 ;  /* 0x000000ffff087224 */ /* 0x000fe200078e0036 */
[----:B------:R-:W-:-:S02]  /*a140*/  MOV R9, R55 ;  /* 0x0000003700097202 */ /* 0x000fc40000000f00 */
[----:B------:R-:W-:Y:S01]  /*a150*/  PRMT R95, R5, 0x5410, R4 ;  /* 0x00005410055f7816 */ /* 0x000fe20000000004 */
[----:B------:R-:W-:Y:S01]  /*a160*/  IMAD.MOV.U32 R4, RZ, RZ, R64 ;  /* 0x000000ffff047224 */ /* 0x000fe200078e0040 */
[----:B------:R-:W-:Y:S01]  /*a170*/  PRMT R96, R8, 0x5410, R9 ;  /* 0x0000541008607816 */ /* 0x000fe20000000009 */
[----:B------:R-:W-:Y:S02]  /*a180*/  IMAD.MOV.U32 R5, RZ, RZ, R65 ;  /* 0x000000ffff057224 */ /* 0x000fe400078e0041 */
        /* <DEDUP_REMOVED lines=8> */
[----:B------:R-:W-:-:S05]  /*a210*/  IMAD.MOV.U32 R9, RZ, RZ, R49 ;  /* 0x000000ffff097224 */ /* 0x000fca00078e0031 */
[----:B------:R-:W-:Y:S01]  /*a220*/  PRMT R91, R8, 0x5410, R9 ;  /* 0x00005410085b7816 */ /* 0x000fe20000000009 */
[----:B------:R-:W-:Y:S06]  /*a230*/  BRA.DIV UR4, `(.L_x_1867) ;  /* 0x0000020604447947 */ /* 0x000fec000b800000 */
[----:B------:R0:W2:Y:S04]  /*a240*/  SHFL.IDX PT, R5, R6, 0x2, 0x181f ;  /* 0x00581f0006057f89 */ /* 0x0000a800000e0000 */
[----:B------:R0:W3:Y:S04]  /*a250*/  SHFL.IDX PT, R4, R3, 0x2, 0x181f ;  /* 0x00581f0003047f89 */ /* 0x0000e800000e0000 */
[----:B------:R0:W0:Y:S04]  /*a260*/  SHFL.IDX PT, R9, R7, 0x2, 0x181f ;  /* 0x00581f0007097f89 */ /* 0x00002800000e0000 */
[----:B----4-:R4:W0:Y:S02]  /*a270*/  SHFL.IDX PT, R14, R0, 0x2, 0x181f ;  /* 0x00581f00000e7f89 */ /* 0x01082400000e0000 */
.L_x_2250:
[----:B------:R-:W-:Y:S01]  /*a280*/  VIADD R8, R10, 0x40 ;  /* 0x000000400a087836 */ /* 0x000fe20000000000 */
        /* <DEDUP_REMOVED lines=23> */
[----:B0-----:R-:W-:Y:S01]  /*a400*/  @!P3 IMAD.MOV.U32 R8, RZ, RZ, R14 ;  /* 0x000000ffff08b224 */ /* 0x001fe200078e000e */
[----:B---3--:R-:W-:Y:S01]  /*a410*/  @!P2 IADD3 R30, P4, R4, R25, RZ ;  /* 0x00000019041ea210 */ /* 0x008fe20007f9e0ff */
[----:B--2---:R-:W-:Y:S01]  /*a420*/  @!P3 IMAD.WIDE R26, R200, 0x2, R4 ;  /* 0x00000002c81ab825 */ /* 0x004fe200078e0204 */
[----:B------:R-:W-:Y:S02]  /*a430*/  @!P1 IADD3 R20, P5, R4, R13, RZ ;  /* 0x0000000d04149210 */ /* 0x000fe40007fbe0ff */
[----:B------:R-:W-:Y:S01]  /*a440*/  @!P2 IADD3 R24, P6, R14, R25, RZ ;  /* 0x000000190e18a210 */ /* 0x000fe20007fde0ff */
[----:B------:R-:W-:Y:S01]  /*a450*/  @!P2 IMAD.X R31, R5, 0x1, R32, P4 ;  /* 0x00000001051fa824 */ /* 0x000fe200020e0620 */
[C---:B------:R-:W-:Y:S01]  /*a460*/  @!P0 SHF.L.U32 R15, R235.reuse, 0x1, RZ ;  /* 0x00000001eb0f8819 */ /* 0x040fe200000006ff */
[----:B------:R-:W-:Y:S01]  /*a470*/  @!P3 IMAD.WIDE R28, R200, 0x2, R8 ;  /* 0x00000002c81cb825 */ /* 0x000fe200078e0208 */
[C---:B------:R-:W-:Y:S01]  /*a480*/  @!P1 IADD3 R12, P4, R14.reuse, R13, RZ ;  /* 0x0000000d0e0c9210 */ /* 0x040fe20007f9e0ff */
[----:B------:R0:W5:Y:S01]  /*a490*/  @!P3 LD.E.64 R44, desc[UR6][R26.64] ;  /* 0x000000061a2cb980 */ /* 0x000162000c101b00 */
[----:B------:R-:W-:Y:S01]  /*a4a0*/  @!P0 SHF.L.U64.HI R8, R235, 0x1, R102 ;  /* 0x00000001eb088819 */ /* 0x000fe20000010266 */
[----:B------:R-:W-:Y:S01]  /*a4b0*/  @!P1 IMAD.X R21, R5, 0x1, R34, P5 ;  /* 0x0000000105159824 */ /* 0x000fe200028e0622 */
[-C--:B------:R-:W-:Y:S01]  /*a4c0*/  @!P0 IADD3 R14, P5, R14, R15.reuse, RZ ;  /* 0x0000000f0e0e8210 */ /* 0x080fe20007fbe0ff */
[C---:B------:R-:W-:Y:S01]  /*a4d0*/  @!P2 IMAD.X R25, R9.reuse, 0x1, R32, P6 ;  /* 0x000000010919a824 */ /* 0x040fe200030e0620 */
[----:B------:R-:W-:Y:S01]  /*a4e0*/  @!P0 IADD3 R4, P6, R4, R15, RZ ;  /* 0x0000000f04048210 */ /* 0x000fe20007fde0ff */
[----:B------:R2:W5:Y:S01]  /*a4f0*/  @!P3 LD.E.64 R42, desc[UR6][R28.64] ;  /* 0x000000061c2ab980 */ /* 0x000562000c101b00 */
[----:B------:R-:W-:Y:S01]  /*a500*/  @!P1 IMAD.X R13, R9, 0x1, R34, P4 ;  /* 0x00000001090d9824 */ /* 0x000fe200020e0622 */
[----:B------:R-:W-:-:S02]  /*a510*/  CS2R R40, SRZ ;  /* 0x0000000000287805 */ /* 0x000fc4000001ff00 */
[----:B------:R-:W-:Y:S02]  /*a520*/  CS2R R38, SRZ ;  /* 0x0000000000267805 */ /* 0x000fe4000001ff00 */
[----:B------:R-:W-:Y:S02]  /*a530*/  CS2R R36, SRZ ;  /* 0x0000000000247805 */ /* 0x000fe4000001ff00 */
[----:B------:R-:W-:Y:S02]  /*a540*/  CS2R R34, SRZ ;  /* 0x0000000000227805 */ /* 0x000fe4000001ff00 */
[----:B0-----:R-:W-:Y:S02]  /*a550*/  CS2R R26, SRZ ;  /* 0x00000000001a7805 */ /* 0x001fe4000001ff00 */
[----:B------:R-:W-:Y:S01]  /*a560*/  @!P0 IADD3.X R5, R5, R8, RZ, P6, !PT ;  /* 0x0000000805058210 */ /* 0x000fe200037fe4ff */
[----:B------:R-:W-:Y:S01]  /*a570*/  @!P0 IMAD.X R15, R9, 0x1, R8, P5 ;  /* 0x00000001090f8824 */ /* 0x000fe200028e0608 */
[----:B------:R0:W5:Y:S01]  /*a580*/  @!P2 LD.E.64 R40, desc[UR6][R30.64] ;  /* 0x000000061e28a980 */ /* 0x000162000c101b00 */
[----:B--2---:R-:W-:-:S03]  /*a590*/  CS2R R28, SRZ ;  /* 0x00000000001c7805 */ /* 0x004fc6000001ff00 */
[----:B------:R0:W5:Y:S04]  /*a5a0*/  @!P2 LD.E.64 R38, desc[UR6][R24.64] ;  /* 0x000000061826a980 */ /* 0x000168000c101b00 */
[----:B------:R0:W5:Y:S04]  /*a5b0*/  @!P1 LD.E.64 R36, desc[UR6][R20.64] ;  /* 0x0000000614249980 */ /* 0x000168000c101b00 */
[----:B------:R0:W5:Y:S04]  /*a5c0*/  @!P1 LD.E.64 R34, desc[UR6][R12.64] ;  /* 0x000000060c229980 */ /* 0x000168000c101b00 */
[----:B------:R0:W5:Y:S04]  /*a5d0*/  @!P0 LD.E.64 R26, desc[UR6][R4.64] ;  /* 0x00000006041a8980 */ /* 0x000168000c101b00 */
[----:B------:R0:W5:Y:S02]  /*a5e0*/  @!P0 LD.E.64 R28, desc[UR6][R14.64] ;  /* 0x000000060e1c8980 */ /* 0x000164000c101b00 */
.L_x_1869:
[----:B------:R-:W-:Y:S05]  /*a5f0*/  BSYNC B1 ;  /* 0x0000000000017941 */ /* 0x000fea0003800000 */
.L_x_1868:
[----:B0--3-5:R-:W-:Y:S01]  /*a600*/  IMAD.MOV.U32 R4, RZ, RZ, R28 ;  /* 0x000000ffff047224 */ /* 0x029fe200078e001c */
[----:B------:R-:W-:Y:S01]  /*a610*/  UMOV UR4, 0xffffffff ;  /* 0xffffffff00047882 */ /* 0x000fe20000000000 */
[----:B--2---:R-:W-:Y:S02]  /*a620*/  IMAD.MOV.U32 R5, RZ, RZ, R29 ;  /* 0x000000ffff057224 */ /* 0x004fe400078e001d */
        /* <DEDUP_REMOVED lines=20> */
[----:B------:R-:W-:Y:S02]  /*a770*/  PRMT R89, R4, 0x5410, R5 ;  /* 0x0000541004597816 */ /* 0x000fe40000000005 */
[----:B------:R-:W-:Y:S02]  /*a780*/  CS2R R4, SRZ ;  /* 0x0000000000047805 */ /* 0x000fe4000001ff00 */
[----:B------:R-:W-:Y:S01]  /*a790*/  PRMT R87, R8, 0x5410, R9 ;  /* 0x0000541008577816 */ /* 0x000fe20000000009 */
[----:B------:R-:W-:Y:S06]  /*a7a0*/  BRA.DIV UR4, `(.L_x_1870) ;  /* 0x0000020204587947 */ /* 0x000fec000b800000 */
[----:B------:R0:W2:Y:S04]  /*a7b0*/  SHFL.IDX PT, R9, R6, 0x3, 0x181f ;  /* 0x00781f0006097f89 */ /* 0x0000a800000e0000 */
[----:B------:R0:W3:Y:S04]  /*a7c0*/  SHFL.IDX PT, R8, R3, 0x3, 0x181f ;  /* 0x00781f0003087f89 */ /* 0x0000e800000e0000 */
[----:B------:R0:W0:Y:S04]  /*a7d0*/  SHFL.IDX PT, R79, R7, 0x3, 0x181f ;  /* 0x00781f00074f7f89 */ /* 0x00002800000e0000 */
[----:B------:R0:W0:Y:S02]  /*a7e0*/  SHFL.IDX PT, R78, R0, 0x3, 0x181f ;  /* 0x00781f00004e7f89 */ /* 0x00002400000e0000 */
.L_x_2256:
[----:B01----:R-:W4:Y:S01]  /*a7f0*/  LDL R3, [R1+0x54] ;  /* 0x0000540001037983 */ /* 0x003f220000100800 */
        /* <DEDUP_REMOVED lines=10> */
[----:B----4-:R-:W-:-:S04]  /*a8a0*/  LEA.HI R0, R3, R3, RZ, 0x1 ;  /* 0x0000000303007211 */ /* 0x010fc800078f08ff */
[----:B------:R-:W-:-:S05]  /*a8b0*/  LOP3.LUT R0, R0, 0xfffffffe, RZ, 0xc0, !PT ;  /* 0xfffffffe00007812 */ /* 0x000fca00078ec0ff */
[----:B------:R-:W-:-:S05]  /*a8c0*/  IMAD.IADD R0, R3, 0x1, -R0 ;  /* 0x0000000103007824 */ /* 0x000fca00078e0a00 */
[----:B------:R-:W-:Y:S01]  /*a8d0*/  SHF.L.U32 R113, R0, 0x1f, RZ ;  /* 0x0000001f00717819 */ /* 0x000fe200000006ff */
[----:B------:R-:W-:Y:S06]  /*a8e0*/  @P0 BRA `(.L_x_1872) ;  /* 0x0000000000a80947 */ /* 0x000fec0003800000 */
        /* <DEDUP_REMOVED lines=13> */
[----:B---3--:R-:W-:Y:S01]  /*a9c0*/  @!P2 IADD3 R84, P4, R8, R83, RZ ;  /* 0x000000530854a210 */ /* 0x008fe20007f9e0ff */
[----:B--2---:R-:W-:Y:S01]  /*a9d0*/  @!P3 IMAD.WIDE R4, R200, 0x2, R8 ;  /* 0x00000002c804b825 */ /* 0x004fe200078e0208 */
[----:B------:R-:W-:Y:S02]  /*a9e0*/  @!P1 IADD3 R80, P5, R8, R11, RZ ;  /* 0x0000000b08509210 */ /* 0x000fe40007fbe0ff */
[C---:B------:R-:W-:Y:S01]  /*a9f0*/  @!P2 IADD3 R82, P6, R78.reuse, R83, RZ ;  /* 0x000000534e52a210 */ /* 0x040fe20007fde0ff */
[----:B------:R-:W-:Y:S01]  /*aa00*/  @!P2 IMAD.X R85, R9, 0x1, R0, P4 ;  /* 0x000000010955a824 */ /* 0x000fe200020e0600 */
[----:B------:R-:W-:Y:S01]  /*aa10*/  @!P1 IADD3 R10, P4, R78, R11, RZ ;  /* 0x0000000b4e0a9210 */ /* 0x000fe20007f9e0ff */
[----:B------:R-:W-:Y:S01]  /*aa20*/  @!P3 IMAD.WIDE R6, R200, 0x2, R78 ;  /* 0x00000002c806b825 */ /* 0x000fe200078e024e */
[----:B------:R-:W-:Y:S01]  /*aa30*/  @!P2 IADD3.X R83, R79, R0, RZ, P6, !PT ;  /* 0x000000004f53a210 */ /* 0x000fe200037fe4ff */
[----:B------:R0:W5:Y:S01]  /*aa40*/  @!P3 LD.E.64 R32, desc[UR6][R4.64] ;  /* 0x000000060420b980 */ /* 0x000162000c101b00 */
[-C--:B------:R-:W-:Y:S01]  /*aa50*/  @!P0 IADD3 R8, P6, R8, R3.reuse, RZ ;  /* 0x0000000308088210 */ /* 0x080fe20007fde0ff */
[----:B------:R-:W-:Y:S01]  /*aa60*/  @!P1 IMAD.X R81, R9, 0x1, R12, P5 ;  /* 0x0000000109519824 */ /* 0x000fe200028e060c */
[----:B------:R-:W-:Y:S01]  /*aa70*/  @!P0 IADD3 R78, P5, R78, R3, RZ ;  /* 0x000000034e4e8210 */ /* 0x000fe20007fbe0ff */
[----:B------:R1:W5:Y:S01]  /*aa80*/  @!P3 LD.E.64 R30, desc[UR6][R6.64] ;  /* 0x00000006061eb980 */ /* 0x000362000c101b00 */
[----:B------:R-:W-:Y:S01]  /*aa90*/  @!P0 SHF.L.U64.HI R102, R235, 0x1, R102 ;  /* 0x00000001eb668819 */ /* 0x000fe20000010266 */
[----:B------:R-:W-:Y:S01]  /*aaa0*/  @!P1 IMAD.X R11, R79, 0x1, R12, P4 ;  /* 0x000000014f0b9824 */ /* 0x000fe200020e060c */
[----:B------:R-:W-:-:S02]  /*aab0*/  CS2R R24, SRZ ;  /* 0x0000000000187805 */ /* 0x000fc4000001ff00 */
[----:B------:R-:W-:Y:S02]  /*aac0*/  CS2R R20, SRZ ;  /* 0x0000000000147805 */ /* 0x000fe4000001ff00 */
[----:B------:R-:W-:Y:S02]  /*aad0*/  CS2R R14, SRZ ;  /* 0x00000000000e7805 */ /* 0x000fe4000001ff00 */
[----:B------:R-:W-:Y:S02]  /*aae0*/  CS2R R12, SRZ ;  /* 0x00000000000c7805 */ /* 0x000fe4000001ff00 */
[----:B0-----:R-:W-:Y:S01]  /*aaf0*/  CS2R R4, SRZ ;  /* 0x0000000000047805 */ /* 0x001fe2000001ff00 */
[--C-:B------:R-:W-:Y:S01]  /*ab00*/  @!P0 IMAD.X R9, R9, 0x1, R102.reuse, P6 ;  /* 0x0000000109098824 */ /* 0x100fe200030e0666 */
[----:B------:R0:W5:Y:S01]  /*ab10*/  @!P2 LD.E.64 R24, desc[UR6][R84.64] ;  /* 0x000000065418a980 */ /* 0x000162000c101b00 */
[----:B-1----:R-:W-:Y:S01]  /*ab20*/  CS2R R6, SRZ ;  /* 0x0000000000067805 */ /* 0x002fe2000001ff00 */
[----:B------:R-:W-:-:S02]  /*ab30*/  @!P0 IMAD.X R79, R79, 0x1, R102, P5 ;  /* 0x000000014f4f8824 */ /* 0x000fc400028e0666 */
[----:B------:R0:W5:Y:S04]  /*ab40*/  @!P2 LD.E.64 R20, desc[UR6][R82.64] ;  /* 0x000000065214a980 */ /* 0x000168000c101b00 */
[----:B------:R0:W5:Y:S04]  /*ab50*/  @!P1 LD.E.64 R14, desc[UR6][R80.64] ;  /* 0x00000006500e9980 */ /* 0x000168000c101b00 */
[----:B------:R0:W5:Y:S04]  /*ab60*/  @!P1 LD.E.64 R12, desc[UR6][R10.64] ;  /* 0x000000060a0c9980 */ /* 0x000168000c101b00 */
[----:B------:R0:W5:Y:S04]  /*ab70*/  @!P0 LD.E.64 R6, desc[UR6][R8.64] ;  /* 0x0000000608068980 */ /* 0x000168000c101b00 */
[----:B------:R0:W5:Y:S02]  /*ab80*/  @!P0 LD.E.64 R4, desc[UR6][R78.64] ;  /* 0x000000064e048980 */ /* 0x000164000c101b00 */
.L_x_1872:
[----:B------:R-:W-:Y:S05]  /*ab90*/  BSYNC B1 ;  /* 0x0000000000017941 */ /* 0x000fea0003800000 */
.L_x_1871:
[----:B------:R-:W1:Y:S01]  /*aba0*/  SYNCS.PHASECHK.TRANS64.TRYWAIT P0, [R16+URZ+0x30800], R113 ;  /* 0x03080071100075a7 */ /* 0x000e62000800017f */
[----:B0--3-5:R-:W-:Y:S01]  /*abb0*/  IMAD.MOV.U32 R8, RZ, RZ, R12 ;  /* 0x000000ffff087224 */ /* 0x029fe200078e000c */
[----:B------:R-:W-:Y:S01]  /*abc0*/  MOV R3, R5 ;  /* 0x0000000500037202 */ /* 0x000fe20000000f00 */
[----:B--2---:R-:W-:Y:S01]  /*abd0*/  IMAD.MOV.U32 R9, RZ, RZ, R21 ;  /* 0x000000ffff097224 */ /* 0x004fe200078e0015 */
[----:B------:R-:W-:Y:S01]  /*abe0*/  MOV R11, R15 ;  /* 0x0000000f000b7202 */ /* 0x000fe20000000f00 */
[----:B------:R-:W-:Y:S01]  /*abf0*/  IMAD.MOV.U32 R10, RZ, RZ, R30 ;  /* 0x000000ffff0a7224 */ /* 0x000fe200078e001e */
[----:B------:R-:W-:Y:S01]  /*ac00*/  PRMT R79, R8, 0x7610, R79 ;  /* 0x00007610084f7816 */ /* 0x000fe2000000004f */
[----:B------:R-:W-:Y:S01]  /*ac10*/  IMAD.MOV.U32 R8, RZ, RZ, R20 ;  /* 0x000000ffff087224 */ /* 0x000fe200078e0014 */
[----:B------:R-:W-:Y:S01]  /*ac20*/  BSSY B1, `(.L_x_1873) ;  /* 0x0000016000017945 */ /* 0x000fe20003800000 */
[----:B------:R-:W-:Y:S01]  /*ac30*/  IMAD.MOV.U32 R0, RZ, RZ, R4 ;  /* 0x000000ffff007224 */ /* 0x000fe200078e0004 */
[----:B------:R-:W-:Y:S01]  /*ac40*/  PRMT R83, R10, 0x7610, R83 ;  /* 0x000076100a537816 */ /* 0x000fe20000000053 */
[----:B------:R-:W-:Y:S01]  /*ac50*/  IMAD.MOV.U32 R10, RZ, RZ, R33 ;  /* 0x000000ffff0a7224 */ /* 0x000fe200078e0021 */
        /* <DEDUP_REMOVED lines=11> */
[----:B------:R-:W-:Y:S02]  /*ad10*/  VIADDMNMX R3, R97, -R114, 0x80, PT ;  /* 0x0000008061037446 */ /* 0x000fe40003800972 */
[----:B------:R-:W-:Y:S01]  /*ad20*/  PRMT R82, R8, 0x5410, R9 ;  /* 0x0000541008527816 */ /* 0x000fe20000000009 */
[----:B------:R-:W-:Y:S01]  /*ad30*/  IMAD.MOV.U32 R8, RZ, RZ, R6 ;  /* 0x000000ffff087224 */ /* 0x000fe200078e0006 */
[----:B------:R-:W-:Y:S01]  /*ad40*/  ISETP.GE.AND P1, PT, R218, R3, PT ;  /* 0x00000003da00720c */ /* 0x000fe20003f26270 */
[----:B------:R-:W-:Y:S01]  /*ad50*/  IMAD.MOV.U32 R9, RZ, RZ, R7 ;  /* 0x000000ffff097224 */ /* 0x000fe200078e0007 */
[----:B------:R-:W-:Y:S01]  /*ad60*/  PRMT R80, R10, 0x5410, R11 ;  /* 0x000054100a507816 */ /* 0x000fe2000000000b */
[----:B-1----:R-:W-:Y:S10]  /*ad70*/  @!P0 BRA `(.L_x_1874) ;  /* 0x000001fc00588947 */ /* 0x002ff40003800000 */
.L_x_2257:
[----:B------:R-:W-:Y:S05]  /*ad80*/  BSYNC B1 ;  /* 0x0000000000017941 */ /* 0x000fea0003800000 */
.L_x_1873:
[----:B------:R-:W-:Y:S01]  /*ad90*/  BSSY B1, `(.L_x_1875) ;  /* 0x00000bb000017945 */ /* 0x000fe20003800000 */
[----:B------:R-:W-:-:S03]  /*ada0*/  PRMT R78, R8, 0x5410, R9 ;  /* 0x00005410084e7816 */ /* 0x000fc60000000009 */
[----:B------:R-:W-:Y:S05]  /*adb0*/  @P1 BRA `(.L_x_1876) ;  /* 0x0000000800e01947 */ /* 0x000fea0003800000 */
[----:B------:R1:W5:Y:S01]  /*adc0*/  LDL R120, [R1+0x30] ;  /* 0x0000300001787983 */ /* 0x0003620000100800 */
[----:B------:R-:W2:Y:S01]  /*add0*/  LDC R8, c[0x0][0x3f4] ;  /* 0x0000fd00ff087b82 */ /* 0x000ea20000000800 */
[----:B------:R-:W-:Y:S01]  /*ade0*/  BSSY B2, `(.L_x_1877) ;  /* 0x0000030000027945 */ /* 0x000fe20003800000 */
[-C--:B--2---:R-:W-:Y:S02]  /*adf0*/  ISETP.GE.AND P0, PT, R200, R8.reuse, PT ;  /* 0x00000008c800720c */ /* 0x084fe40003f06270 */
[-C--:B------:R-:W-:Y:S02]  /*ae00*/  ISETP.GE.AND P1, PT, R234, R8.reuse, PT ;  /* 0x00000008ea00720c */ /* 0x080fe40003f26270 */
[-C--:B------:R-:W-:Y:S02]  /*ae10*/  ISETP.GE.AND P2, PT, R233, R8.reuse, PT ;  /* 0x00000008e900720c */ /* 0x080fe40003f46270 */
[----:B------:R-:W-:-:S07]  /*ae20*/  ISETP.GE.AND P3, PT, R235, R8, PT ;  /* 0x00000008eb00720c */ /* 0x000fce0003f66270 */
[----:B-1----:R-:W-:Y:S06]  /*ae30*/  @P0 BRA `(.L_x_1878) ;  /* 0x0000000000a80947 */ /* 0x002fec0003800000 */
[----:B-----5:R-:W1:Y:S01]  /*ae40*/  LDS.128 R8, [R120] ;  /* 0x0000000078087984 */ /* 0x020e620000000c00 */
[----:B------:R-:W-:Y:S01]  /*ae50*/  SHF.R.U32.HI R97, RZ, 0x10, R77 ;  /* 0x00000010ff617819 */ /* 0x000fe2000001164d */
[----:B------:R-:W-:Y:S01]  /*ae60*/  HADD2.F32 R85, -RZ, R111.H0_H0 ;  /* 0x2000006fff557230 */ /* 0x000fe20000004100 */
[----:B0-----:R-:W-:Y:S01]  /*ae70*/  SHF.R.U32.HI R113, RZ, 0x10, R75 ;  /* 0x00000010ff717819 */ /* 0x001fe2000001164b */
[--C-:B------:R-:W-:Y:S01]  /*ae80*/  HADD2.F32 R102, -RZ, R112.reuse.H0_H0 ;  /* 0x20000070ff667230 */ /* 0x100fe20000004100 */
[----:B------:R-:W-:Y:S01]  /*ae90*/  SHF.R.U64 R119, R76, 0x10, R77 ;  /* 0x000000104c777819 */ /* 0x000fe2000000124d */
[----:B------:R-:W-:Y:S01]  /*aea0*/  HADD2.F32 R97, -RZ, R97.H0_H0 ;  /* 0x20000061ff617230 */ /* 0x000fe20000004100 */
[----:B------:R-:W-:Y:S01]  /*aeb0*/  SHF.R.U64 R117, R74, 0x10, R75 ;  /* 0x000000104a757819 */ /* 0x000fe2000000124b */
[----:B------:R-:W-:Y:S02]  /*aec0*/  HADD2.F32 R113, -RZ, R113.H0_H0 ;  /* 0x20000071ff717230 */ /* 0x000fe40000004100 */
[----:B------:R-:W-:-:S02]  /*aed0*/  HADD2.F32 R112, -RZ, R112.H1_H1 ;  /* 0x30000070ff707230 */ /* 0x000fc40000004100 */
[----:B------:R-:W-:Y:S02]  /*aee0*/  HADD2.F32 R111, -RZ, R111.H1_H1 ;  /* 0x3000006fff6f7230 */ /* 0x000fe40000004100 */
[--C-:B-1----:R-:W-:Y:S02]  /*aef0*/  HADD2.F32 R77, -RZ, R11.reuse.H1_H1 ;  /* 0x3000000bff4d7230 */ /* 0x102fe40000004100 */
[----:B------:R-:W-:Y:S02]  /*af00*/  HADD2.F32 R76, -RZ, R11.H0_H0 ;  /* 0x2000000bff4c7230 */ /* 0x000fe40000004100 */
[--C-:B------:R-:W-:Y:S02]  /*af10*/  HADD2.F32 R11, -RZ, R8.reuse.H0_H0 ;  /* 0x20000008ff0b7230 */ /* 0x100fe40000004100 */
[C---:B------:R-:W-:Y:S01]  /*af20*/  FMUL.FTZ R116, R77.reuse, R97 ;  /* 0x000000614d747220 */ /* 0x040fe20000410000 */
[----:B------:R-:W-:Y:S02]  /*af30*/  HADD2.F32 R8, -RZ, R8.H1_H1 ;  /* 0x30000008ff087230 */ /* 0x000fe40000004100 */
[----:B------:R-:W-:Y:S01]  /*af40*/  FMUL.FTZ R115, R77, R113 ;  /* 0x000000714d737220 */ /* 0x000fe20000410000 */
[----:B------:R-:W-:-:S02]  /*af50*/  HADD2.F32 R74, -RZ, R10.H0_H0 ;  /* 0x2000000aff4a7230 */ /* 0x000fc40000004100 */
[----:B------:R-:W-:Y:S01]  /*af60*/  FFMA.FTZ R118, R76, R113, R116 ;  /* 0x000000714c767223 */ /* 0x000fe20000010074 */
[----:B------:R-:W-:Y:S02]  /*af70*/  HADD2.F32 R75, -RZ, R10.H1_H1 ;  /* 0x3000000aff4b7230 */ /* 0x000fe40000004100 */
[----:B------:R-:W-:Y:S01]  /*af80*/  FMUL.FTZ R114, R8, R102 ;  /* 0x0000006608727220 */ /* 0x000fe20000410000 */
[--C-:B------:R-:W-:Y:S02]  /*af90*/  HADD2.F32 R10, -RZ, R9.reuse.H0_H0 ;  /* 0x20000009ff0a7230 */ /* 0x100fe40000004100 */
[----:B------:R-:W-:Y:S01]  /*afa0*/  FFMA.FTZ R115, R76, R97, -R115 ;  /* 0x000000614c737223 */ /* 0x000fe20000010873 */
[-C--:B------:R-:W-:Y:S01]  /*afb0*/  FMUL.FTZ R116, R8, R85.reuse ;  /* 0x0000005508747220 */ /* 0x080fe20000410000 */
[----:B------:R-:W-:Y:S02]  /*afc0*/  HADD2.F32 R9, -RZ, R9.H1_H1 ;  /* 0x30000009ff097230 */ /* 0x000fe40000004100 */
[----:B------:R-:W-:Y:S01]  /*afd0*/  FFMA.FTZ R114, R11, R85, -R114 ;  /* 0x000000550b727223 */ /* 0x000fe20000010872 */
[----:B------:R-:W-:-:S02]  /*afe0*/  HADD2.F32 R76, -RZ, R117.H0_H0 ;  /* 0x20000075ff4c7230 */ /* 0x000fc40000004100 */
[----:B------:R-:W-:Y:S01]  /*aff0*/  FFMA.FTZ R77, R11, R102, R116 ;  /* 0x000000660b4d7223 */ /* 0x000fe20000010074 */
[----:B------:R-:W-:Y:S02]  /*b000*/  HADD2.F32 R8, -RZ, R119.H0_H0 ;  /* 0x20000077ff087230 */ /* 0x000fe40000004100 */
[C---:B------:R-:W-:Y:S01]  /*b010*/  FMUL.FTZ R85, R75.reuse, R112 ;  /* 0x000000704b557220 */ /* 0x040fe20000410000 */
[-C--:B------:R-:W-:Y:S01]  /*b020*/  FMUL.FTZ R97, R75, R111.reuse ;  /* 0x0000006f4b617220 */ /* 0x080fe20000410000 */
[C---:B------:R-:W-:Y:S01]  /*b030*/  FMUL.FTZ R11, R9.reuse, R76 ;  /* 0x0000004c090b7220 */ /* 0x040fe20000410000 */
[----:B------:R-:W-:Y:S01]  /*b040*/  FMUL.FTZ R75, R9, R8 ;  /* 0x00000008094b7220 */ /* 0x000fe20000410000 */
[C---:B------:R-:W-:Y:S01]  /*b050*/  FFMA.FTZ R85, R74.reuse, R111, -R85 ;  /* 0x0000006f4a557223 */ /* 0x040fe20000010855 */
[----:B------:R-:W-:Y:S01]  /*b060*/  FFMA.FTZ R74, R74, R112, R97 ;  /* 0x000000704a4a7223 */ /* 0x000fe20000010061 */
[C---:B------:R-:W-:Y:S01]  /*b070*/  FFMA.FTZ R9, R10.reuse, R8, -R11 ;  /* 0x000000080a097223 */ /* 0x040fe2000001080b */
[----:B------:R-:W-:Y:S01]  /*b080*/  FFMA.FTZ R76, R10, R76, R75 ;  /* 0x0000004c0a4c7223 */ /* 0x000fe2000001004b */
[----:B------:R-:W-:-:S02]  /*b090*/  F2FP.F16.F32.PACK_AB R11, R118, R115 ;  /* 0x00000073760b723e */ /* 0x000fc400000000ff */
[----:B------:R-:W-:Y:S02]  /*b0a0*/  F2FP.F16.F32.PACK_AB R10, R74, R85 ;  /* 0x000000554a0a723e */ /* 0x000fe400000000ff */
[----:B------:R-:W-:Y:S02]  /*b0b0*/  F2FP.F16.F32.PACK_AB R8, R77, R114 ;  /* 0x000000724d08723e */ /* 0x000fe400000000ff */
[----:B------:R-:W-:-:S05]  /*b0c0*/  F2FP.F16.F32.PACK_AB R9, R76, R9 ;  /* 0x000000094c09723e */ /* 0x000fca00000000ff */
[----:B------:R1:W-:Y:S02]  /*b0d0*/  STS.128 [R120], R8 ;  /* 0x0000000878007388 */ /* 0x0003e40000000c00 */
.L_x_1878:
[----:B------:R-:W-:Y:S05]  /*b0e0*/  BSYNC B2 ;  /* 0x0000000000027941 */ /* 0x000fea0003800000 */
.L_x_1877:
[----:B------:R-:W-:Y:S04]  /*b0f0*/  BSSY B2, `(.L_x_1879) ;  /* 0x000002c000027945 */ /* 0x000fe80003800000 */
[----:B------:R-:W-:Y:S05]  /*b100*/  @P1 BRA `(.L_x_1880) ;  /* 0x0000000000a81947 */ /* 0x000fea0003800000 */
[----:B-1---5:R-:W1:Y:S01]  /*b110*/  LDS.128 R8, [R120+0x4000] ;  /* 0x0040000078087984 */ /* 0x022e620000000c00 */
[----:B------:R-:W-:Y:S01]  /*b120*/  SHF.R.U32.HI R75, RZ, 0x10, R73 ;  /* 0x00000010ff4b7819 */ /* 0x000fe20000011649 */
[----:B------:R-:W-:Y:S01]  /*b130*/  HADD2.F32 R74, -RZ, R109.H0_H0 ;  /* 0x2000006dff4a7230 */ /* 0x000fe20000004100 */
[----:B------:R-:W-:Y:S01]  /*b140*/  SHF.R.U32.HI R77, RZ, 0x10, R71 ;  /* 0x00000010ff4d7819 */ /* 0x000fe20000011647 */
        /* <DEDUP_REMOVED lines=37> */
[----:B------:R2:W-:Y:S02]  /*b3a0*/  STS.128 [R120+0x4000], R8 ;  /* 0x0040000878007388 */ /* 0x0005e40000000c00 */
.L_x_1880:
[----:B------:R-:W-:Y:S05]  /*b3b0*/  BSYNC B2 ;  /* 0x0000000000027941 */ /* 0x000fea0003800000 */
.L_x_1879:
[----:B------:R-:W-:Y:S04]  /*b3c0*/  BSSY B2, `(.L_x_1881) ;  /* 0x000002c000027945 */ /* 0x000fe80003800000 */
[----:B------:R-:W-:Y:S05]  /*b3d0*/  @P2 BRA `(.L_x_1882) ;  /* 0x0000000000a82947 */ /* 0x000fea0003800000 */
[----:B-12--5:R-:W1:Y:S01]  /*b3e0*/  LDS.128 R8, [R120+0x8000] ;  /* 0x0080000078087984 */ /* 0x026e620000000c00 */
        /* <DEDUP_REMOVED lines=41> */
.L_x_1882:
[----:B------:R-:W-:Y:S05]  /*b680*/  BSYNC B2 ;  /* 0x0000000000027941 */ /* 0x000fea0003800000 */
.L_x_1881:
[----:B------:R-:W-:Y:S05]  /*b690*/  @P3 BRA `(.L_x_1876) ;  /* 0x0000000000a83947 */ /* 0x000fea0003800000 */
[----:B-123-5:R-:W1:Y:S01]  /*b6a0*/  LDS.128 R8, [R120+0xc000] ;  /* 0x00c0000078087984 */ /* 0x02ee620000000c00 */
[----:B------:R-:W-:Y:S01]  /*b6b0*/  SHF.R.U32.HI R67, RZ, 0x10, R63 ;  /* 0x00000010ff437819 */ /* 0x000fe2000001163f */
[----:B------:R-:W-:Y:S01]  /*b6c0*/  HADD2.F32 R66, -RZ, R105.H1_H1 ;  /* 0x30000069ff427230 */ /* 0x000fe20000004100 */
[----:B------:R-:W-:Y:S01]  /*b6d0*/  SHF.R.U32.HI R69, RZ, 0x10, R61 ;  /* 0x00000010ff457819 */ /* 0x000fe2000001163d */
[--C-:B------:R-:W-:Y:S01]  /*b6e0*/  HADD2.F32 R68, -RZ, R104.reuse.H1_H1 ;  /* 0x30000068ff447230 */ /* 0x100fe20000004100 */
[----:B------:R-:W-:Y:S01]  /*b6f0*/  SHF.R.U64 R75, R62, 0x10, R63 ;  /* 0x000000103e4b7819 */ /* 0x000fe2000000123f */
[----:B------:R-:W-:Y:S01]  /*b700*/  HADD2.F32 R67, -RZ, R67.H0_H0 ;  /* 0x20000043ff437230 */ /* 0x000fe20000004100 */
[----:B------:R-:W-:Y:S01]  /*b710*/  SHF.R.U64 R73, R60, 0x10, R61 ;  /* 0x000000103c497819 */ /* 0x000fe2000000123d */
[----:B------:R-:W-:Y:S02]  /*b720*/  HADD2.F32 R69, -RZ, R69.H0_H0 ;  /* 0x20000045ff457230 */ /* 0x000fe40000004100 */
[----:B------:R-:W-:-:S02]  /*b730*/  HADD2.F32 R104, -RZ, R104.H0_H0 ;  /* 0x20000068ff687230 */ /* 0x000fc40000004100 */
[----:B------:R-:W-:Y:S02]  /*b740*/  HADD2.F32 R105, -RZ, R105.H0_H0 ;  /* 0x20000069ff697230 */ /* 0x000fe40000004100 */
        /* <DEDUP_REMOVED lines=31> */
.L_x_1876:
[----:B------:R-:W-:Y:S05]  /*b940*/  BSYNC B1 ;  /* 0x0000000000017941 */ /* 0x000fea0003800000 */
.L_x_1875:
[----:B-1234-:R-:W-:Y:S01]  /*b950*/  VIADD R8, R218, 0x20 ;  /* 0x00000020da087836 */ /* 0x01efe20000000000 */
[----:B------:R-:W-:Y:S04]  /*b960*/  BSSY B1, `(.L_x_1883) ;  /* 0x00000bb000017945 */ /* 0x000fe80003800000 */
[----:B------:R-:W-:-:S13]  /*b970*/  ISETP.GE.AND P0, PT, R8, R3, PT ;  /* 0x000000030800720c */ /* 0x000fda0003f06270 */
        /* <DEDUP_REMOVED lines=9> */
[----:B-----5:R-:W1:Y:S01]  /*ba10*/  LDS.128 R8, [R72+0x1000] ;  /* 0x0010000048087984 */ /* 0x020e620000000c00 */
[----:B------:R-:W-:Y:S01]  /*ba20*/  SHF.R.U32.HI R63, RZ, 0x10, R59 ;  /* 0x00000010ff3f7819 */ /* 0x000fe2000001163b */
[----:B------:R-:W-:Y:S01]  /*ba30*/  HADD2.F32 R62, -RZ, R101.H0_H0 ;  /* 0x20000065ff3e7230 */ /* 0x000fe20000004100 */
[--C-:B------:R-:W-:Y:S01]  /*ba40*/  SHF.R.U64 R69, R64, 0x10, R65.reuse ;  /* 0x0000001040457819 */ /* 0x100fe20000001241 */
[----:B------:R-:W-:Y:S01]  /*ba50*/  HADD2.F32 R64, -RZ, R103.H0_H0 ;  /* 0x20000067ff407230 */ /* 0x000fe20000004100 */
[----:B------:R-:W-:Y:S01]  /*ba60*/  SHF.R.U32.HI R65, RZ, 0x10, R65 ;  /* 0x00000010ff417819 */ /* 0x000fe20000011641 */
[----:B------:R-:W-:Y:S01]  /*ba70*/  HADD2.F32 R63, -RZ, R63.H0_H0 ;  /* 0x2000003fff3f7230 */ /* 0x000fe20000004100 */
[----:B------:R-:W-:Y:S01]  /*ba80*/  SHF.R.U64 R71, R58, 0x10, R59 ;  /* 0x000000103a477819 */ /* 0x000fe2000000123b */
[----:B------:R-:W-:Y:S02]  /*ba90*/  HADD2.F32 R103, -RZ, R103.H1_H1 ;  /* 0x30000067ff677230 */ /* 0x000fe40000004100 */
[----:B------:R-:W-:-:S02]  /*baa0*/  HADD2.F32 R65, -RZ, R65.H0_H0 ;  /* 0x20000041ff417230 */ /* 0x000fc40000004100 */
        /* <DEDUP_REMOVED lines=22> */
[-C--:B------:R-:W-:Y:S01]  /*bc10*/  FMUL.FTZ R59, R9, R8.reuse ;  /* 0x00000008093b7220 */ /* 0x080fe20000410000 */
        /* <DEDUP_REMOVED lines=9> */
.L_x_1886:
[----:B------:R-:W-:Y:S05]  /*bcb0*/  BSYNC B2 ;  /* 0x0000000000027941 */ /* 0x000fea0003800000 */
.L_x_1885:
        /* <DEDUP_REMOVED lines=32> */
[----:B------:R-:W-:Y:S01]  /*bec0*/  FMUL.FTZ R61, R55, R98 ;  /* 0x00000062373d7220 */ /* 0x000fe20000410000 */
        /* <DEDUP_REMOVED lines=11> */
.L_x_1888:
[----:B------:R-:W-:Y:S05]  /*bf80*/  BSYNC B2 ;  /* 0x0000000000027941 */ /* 0x000fea0003800000 */
.L_x_1887:
[----:B------:R-:W-:Y:S04]  /*bf90*/  BSSY B2, `(.L_x_1889) ;  /* 0x000002c000027945 */ /* 0x000fe80003800000 */
[----:B------:R-:W-:Y:S05]  /*bfa0*/  @P2 BRA `(.L_x_1890) ;  /* 0x0000000000a82947 */ /* 0x000fea0003800000 */
[----:B-12--5:R-:W1:Y:S01]  /*bfb0*/  LDS.128 R8, [R72+0x9000] ;  /* 0x0090000048087984 */ /* 0x026e620000000c00 */
[----:B------:R-:W-:Y:S01]  /*bfc0*/  SHF.R.U32.HI R55, RZ, 0x10, R53 ;  /* 0x00000010ff377819 */ /* 0x000fe20000011635 */
[----:B------:R-:W-:Y:S01]  /*bfd0*/  HADD2.F32 R54, -RZ, R94.H1_H1 ;  /* 0x3000005eff367230 */ /* 0x000fe20000004100 */
[----:B------:R-:W-:Y:S01]  /*bfe0*/  SHF.R.U32.HI R57, RZ, 0x10, R51 ;  /* 0x00000010ff397819 */ /* 0x000fe20000011633 */
[----:B------:R-:W-:Y:S01]  /*bff0*/  HADD2.F32 R56, -RZ, R95.H1_H1 ;  /* 0x3000005fff387230 */ /* 0x000fe20000004100 */
        /* <DEDUP_REMOVED lines=24> */
[CC--:B------:R-:W-:Y:S01]  /*c180*/  FMUL.FTZ R55, R51.reuse, R95.reuse ;  /* 0x0000005f33377220 */ /* 0x0c0fe20000410000 */
        /* <DEDUP_REMOVED lines=12> */
.L_x_1890:
[----:B------:R-:W-:Y:S05]  /*c250*/  BSYNC B2 ;  /* 0x0000000000027941 */ /* 0x000fea0003800000 */
.L_x_1889:
[----:B------:R-:W-:Y:S05]  /*c260*/  @P3 BRA `(.L_x_1884) ;  /* 0x0000000000a83947 */ /* 0x000fea0003800000 */
[----:B-123-5:R-:W1:Y:S01]  /*c270*/  LDS.128 R8, [R72+0xd000] ;  /* 0x00d0000048087984 */ /* 0x02ee620000000c00 */
        /* <DEDUP_REMOVED lines=41> */
.L_x_1884:
[----:B------:R-:W-:Y:S05]  /*c510*/  BSYNC B1 ;  /* 0x0000000000017941 */ /* 0x000fea0003800000 */
.L_x_1883:
        /* <DEDUP_REMOVED lines=15> */
[----:B------:R-:W-:Y:S01]  /*c610*/  SHF.R.U32.HI R49, RZ, 0x10, R43 ;  /* 0x00000010ff317819 */ /* 0x000fe2000001162b */
[----:B------:R-:W-:Y:S01]  /*c620*/  HADD2.F32 R48, -RZ, R99.H0_H0 ;  /* 0x20000063ff307230 */ /* 0x000fe20000004100 */
        /* <DEDUP_REMOVED lines=37> */
.L_x_1894:
[----:B------:R-:W-:Y:S05]  /*c880*/  BSYNC B2 ;  /* 0x0000000000027941 */ /* 0x000fea0003800000 */
.L_x_1893:
[----:B------:R-:W-:Y:S04]  /*c890*/  BSSY B2, `(.L_x_1895) ;  /* 0x000002c000027945 */ /* 0x000fe80003800000 */
[----:B------:R-:W-:Y:S05]  /*c8a0*/  @P1 BRA `(.L_x_1896) ;  /* 0x0000000000a81947 */ /* 0x000fea0003800000 */
[----:B-1---5:R-:W1:Y:S01]  /*c8b0*/  LDS.128 R8, [R56+0x6000] ;  /* 0x0060000038087984 */ /* 0x022e620000000c00 */
        /* <DEDUP_REMOVED lines=41> */
.L_x_1896:
[----:B------:R-:W-:Y:S05]  /*cb50*/  BSYNC B2 ;  /* 0x0000000000027941 */ /* 0x000fea0003800000 */
.L_x_1895:
        /* <DEDUP_REMOVED lines=44> */
.L_x_1898:
[----:B------:R-:W-:Y:S05]  /*ce20*/  BSYNC B2 ;  /* 0x0000000000027941 */ /* 0x000fea0003800000 */
.L_x_1897:
[----:B------:R-:W-:Y:S05]  /*ce30*/  @P3 BRA `(.L_x_1892) ;  /* 0x0000000000a83947 */ /* 0x000fea0003800000 */
[----:B-123-5:R-:W1:Y:S01]  /*ce40*/  LDS.128 R8, [R56+0xe000] ;  /* 0x00e0000038087984 */ /* 0x02ee620000000c00 */
[----:B------:R-:W-:Y:S01]  /*ce50*/  SHF.R.U32.HI R35, RZ, 0x10, R27 ;  /* 0x00000010ff237819 */ /* 0x000fe2000001161b */
[----:B------:R-:W-:Y:S01]  /*ce60*/  HADD2.F32 R34, -RZ, R87.H0_H0 ;  /* 0x20000057ff227230 */ /* 0x000fe20000004100 */
[--C-:B------:R-:W-:Y:S01]  /*ce70*/  SHF.R.U32.HI R37, RZ, 0x10, R29.reuse ;  /* 0x00000010ff257819 */ /* 0x100fe2000001161d */
        /* <DEDUP_REMOVED lines=38> */
.L_x_1892:
[----:B------:R-:W-:Y:S05]  /*d0e0*/  BSYNC B1 ;  /* 0x0000000000017941 */ /* 0x000fea0003800000 */
.L_x_1891:
[----:B-1234-:R-:W-:-:S05]  /*d0f0*/  VIADD R8, R218, 0x60 ;  /* 0x00000060da087836 */ /* 0x01efca0000000000 */
        /* <DEDUP_REMOVED lines=11> */
[----:B------:R-:W-:Y:S01]  /*d1b0*/  SHF.R.U64 R36, R32, 0x10, R33 ;  /* 0x0000001020247819 */ /* 0x000fe20000001221 */
[--C-:B------:R-:W-:Y:S01]  /*d1c0*/  HADD2.F32 R29, -RZ, R84.reuse.H0_H0 ;  /* 0x20000054ff1d7230 */ /* 0x100fe20000004100 */
[----:B------:R-:W-:Y:S01]  /*d1d0*/  SHF.R.U32.HI R32, RZ, 0x10, R31 ;  /* 0x00000010ff207819 */ /* 0x000fe2000001161f */
[----:B------:R-:W-:Y:S01]  /*d1e0*/  HADD2.F32 R84, -RZ, R84.H1_H1 ;  /* 0x30000054ff547230 */ /* 0x000fe20000004100 */
[----:B------:R-:W-:Y:S02]  /*d1f0*/  SHF.R.U32.HI R33, RZ, 0x10, R33 ;  /* 0x00000010ff217819 */ /* 0x000fe40000011621 */
[----:B------:R-:W-:Y:S01]  /*d200*/  SHF.R.U64 R35, R30, 0x10, R31 ;  /* 0x000000101e237819 */ /* 0x000fe2000000121f */
[----:B------:R-:W-:Y:S02]  /*d210*/  HADD2.F32 R32, -RZ, R32.H0_H0 ;  /* 0x20000020ff207230 */ /* 0x000fe40000004100 */
[----:B------:R-:W-:-:S02]  /*d220*/  HADD2.F32 R30, -RZ, R33.H0_H0 ;  /* 0x20000021ff1e7230 */ /* 0x000fc40000004100 */
[--C-:B------:R-:W-:Y:S02]  /*d230*/  HADD2.F32 R31, -RZ, R83.reuse.H0_H0 ;  /* 0x20000053ff1f7230 */ /* 0x100fe40000004100 */
[----:B------:R-:W-:Y:S02]  /*d240*/  HADD2.F32 R83, -RZ, R83.H1_H1 ;  /* 0x30000053ff537230 */ /* 0x000fe40000004100 */
[--C-:B-1----:R-:W-:Y:S02]  /*d250*/  HADD2.F32 R28, -RZ, R11.reuse.H1_H1 ;  /* 0x3000000bff1c7230 */ /* 0x102fe40000004100 */
[--C-:B------:R-:W-:Y:S02]  /*d260*/  HADD2.F32 R3, -RZ, R8.reuse.H0_H0 ;  /* 0x20000008ff037230 */ /* 0x100fe40000004100 */
[----:B------:R-:W-:Y:S02]  /*d270*/  HADD2.F32 R27, -RZ, R11.H0_H0 ;  /* 0x2000000bff1b7230 */ /* 0x000fe40000004100 */
[----:B------:R-:W-:Y:S01]  /*d280*/  FMUL.FTZ R34, R28, R32 ;  /* 0x000000201c227220 */ /* 0x000fe20000410000 */
[----:B------:R-:W-:-:S02]  /*d290*/  HADD2.F32 R8, -RZ, R8.H1_H1 ;  /* 0x30000008ff087230 */ /* 0x000fc40000004100 */
[-C--:B------:R-:W-:Y:S01]  /*d2a0*/  FMUL.FTZ R33, R28, R30.reuse ;  /* 0x0000001e1c217220 */ /* 0x080fe20000410000 */
[--C-:B------:R-:W-:Y:S02]  /*d2b0*/  HADD2.F32 R11, -RZ, R10.reuse.H0_H0 ;  /* 0x2000000aff0b7230 */ /* 0x100fe40000004100 */
[C---:B------:R-:W-:Y:S01]  /*d2c0*/  FFMA.FTZ R34, R27.reuse, R30, -R34 ;  /* 0x0000001e1b227223 */ /* 0x040fe20000010822 */
[----:B------:R-:W-:Y:S02]  /*d2d0*/  HADD2.F32 R26, -RZ, R10.H1_H1 ;  /* 0x3000000aff1a7230 */ /* 0x000fe40000004100 */
[C---:B------:R-:W-:Y:S01]  /*d2e0*/  FMUL.FTZ R28, R8.reuse, R31 ;  /* 0x0000001f081c7220 */ /* 0x040fe20000410000 */
[--C-:B------:R-:W-:Y:S02]  /*d2f0*/  HADD2.F32 R10, -RZ, R9.reuse.H0_H0 ;  /* 0x20000009ff0a7230 */ /* 0x100fe40000004100 */
[----:B------:R-:W-:Y:S01]  /*d300*/  FFMA.FTZ R33, R27, R32, R33 ;  /* 0x000000201b217223 */ /* 0x000fe20000010021 */
[----:B------:R-:W-:Y:S01]  /*d310*/  FMUL.FTZ R30, R8, R29 ;  /* 0x0000001d081e7220 */ /* 0x000fe20000410000 */
[----:B------:R-:W-:-:S02]  /*d320*/  HADD2.F32 R9, -RZ, R9.H1_H1 ;  /* 0x30000009ff097230 */ /* 0x000fc40000004100 */
[C---:B------:R-:W-:Y:S01]  /*d330*/  FFMA.FTZ R28, R3.reuse, R29, -R28 ;  /* 0x0000001d031c7223 */ /* 0x040fe2000001081c */
[----:B------:R-:W-:Y:S02]  /*d340*/  HADD2.F32 R27, -RZ, R35.H0_H0 ;  /* 0x20000023ff1b7230 */ /* 0x000fe40000004100 */
        /* <DEDUP_REMOVED lines=15> */
.L_x_1901:
[----:B------:R-:W-:Y:S05]  /*d440*/  BSYNC B1 ;  /* 0x0000000000017941 */ /* 0x000fea0003800000 */
.L_x_1900:
[----:B------:R-:W-:Y:S04]  /*d450*/  BSSY B1, `(.L_x_1902) ;  /* 0x000002c000017945 */ /* 0x000fe80003800000 */
[----:B------:R-:W-:Y:S05]  /*d460*/  @P1 BRA `(.L_x_1903) ;  /* 0x0000000000a81947 */ /* 0x000fea0003800000 */
[----:B-1---5:R-:W1:Y:S01]  /*d470*/  LDS.128 R8, [R37+0x7000] ;  /* 0x0070000025087984 */ /* 0x022e620000000c00 */
[----:B------:R-:W-:Y:S01]  /*d480*/  SHF.R.U32.HI R28, RZ, 0x10, R21 ;  /* 0x00000010ff1c7819 */ /* 0x000fe20000011615 */
[--C-:B------:R-:W-:Y:S01]  /*d490*/  HADD2.F32 R27, -RZ, R81.reuse.H0_H0 ;  /* 0x20000051ff1b7230 */ /* 0x100fe20000004100 */
[--C-:B------:R-:W-:Y:S01]  /*d4a0*/  SHF.R.U32.HI R26, RZ, 0x10, R25.reuse ;  /* 0x00000010ff1a7819 */ /* 0x100fe20000011619 */
[----:B------:R-:W-:Y:S01]  /*d4b0*/  HADD2.F32 R81, -RZ, R81.H1_H1 ;  /* 0x30000051ff517230 */ /* 0x000fe20000004100 */
[----:B------:R-:W-:Y:S01]  /*d4c0*/  SHF.R.U64 R32, R24, 0x10, R25 ;  /* 0x0000001018207819 */ /* 0x000fe20000001219 */
[----:B------:R-:W-:Y:S01]  /*d4d0*/  HADD2.F32 R28, -RZ, R28.H0_H0 ;  /* 0x2000001cff1c7230 */ /* 0x000fe20000004100 */
[----:B------:R-:W-:Y:S01]  /*d4e0*/  SHF.R.U64 R31, R20, 0x10, R21 ;  /* 0x00000010141f7819 */ /* 0x000fe20000001215 */
[----:B------:R-:W-:Y:S02]  /*d4f0*/  HADD2.F32 R26, -RZ, R26.H0_H0 ;  /* 0x2000001aff1a7230 */ /* 0x000fe40000004100 */
[----:B------:R-:W-:-:S02]  /*d500*/  HADD2.F32 R25, -RZ, R82.H0_H0 ;  /* 0x20000052ff197230 */ /* 0x000fc40000004100 */
[----:B------:R-:W-:Y:S02]  /*d510*/  HADD2.F32 R82, -RZ, R82.H1_H1 ;  /* 0x30000052ff527230 */ /* 0x000fe40000004100 */
[--C-:B-1----:R-:W-:Y:S02]  /*d520*/  HADD2.F32 R24, -RZ, R11.reuse.H1_H1 ;  /* 0x3000000bff187230 */ /* 0x102fe40000004100 */
[--C-:B------:R-:W-:Y:S02]  /*d530*/  HADD2.F32 R3, -RZ, R8.reuse.H0_H0 ;  /* 0x20000008ff037230 */ /* 0x100fe40000004100 */
[----:B------:R-:W-:Y:S02]  /*d540*/  HADD2.F32 R21, -RZ, R11.H0_H0 ;  /* 0x2000000bff157230 */ /* 0x000fe40000004100 */
[C---:B------:R-:W-:Y:S01]  /*d550*/  FMUL.FTZ R30, R24.reuse, R28 ;  /* 0x0000001c181e7220 */ /* 0x040fe20000410000 */
[----:B------:R-:W-:Y:S02]  /*d560*/  HADD2.F32 R8, -RZ, R8.H1_H1 ;  /* 0x30000008ff087230 */ /* 0x000fe40000004100 */
[----:B------:R-:W-:Y:S01]  /*d570*/  FMUL.FTZ R29, R24, R26 ;  /* 0x0000001a181d7220 */ /* 0x000fe20000410000 */
[----:B------:R-:W-:-:S02]  /*d580*/  HADD2.F32 R11, -RZ, R10.H0_H0 ;  /* 0x2000000aff0b7230 */ /* 0x000fc40000004100 */
[C---:B------:R-:W-:Y:S01]  /*d590*/  FFMA.FTZ R30, R21.reuse, R26, -R30 ;  /* 0x0000001a151e7223 */ /* 0x040fe2000001081e */
[----:B------:R-:W-:Y:S02]  /*d5a0*/  HADD2.F32 R20, -RZ, R10.H1_H1 ;  /* 0x3000000aff147230 */ /* 0x000fe40000004100 */
[C---:B------:R-:W-:Y:S01]  /*d5b0*/  FMUL.FTZ R24, R8.reuse, R27 ;  /* 0x0000001b08187220 */ /* 0x040fe20000410000 */
[--C-:B------:R-:W-:Y:S02]  /*d5c0*/  HADD2.F32 R10, -RZ, R9.reuse.H0_H0 ;  /* 0x20000009ff0a7230 */ /* 0x100fe40000004100 */
[----:B------:R-:W-:Y:S01]  /*d5d0*/  FFMA.FTZ R29, R21, R28, R29 ;  /* 0x0000001c151d7223 */ /* 0x000fe2000001001d */
        /* <DEDUP_REMOVED lines=19> */
.L_x_1903:
[----:B------:R-:W-:Y:S05]  /*d710*/  BSYNC B1 ;  /* 0x0000000000017941 */ /* 0x000fea0003800000 */
.L_x_1902:
[----:B------:R-:W-:Y:S04]  /*d720*/  BSSY B1, `(.L_x_1904) ;  /* 0x000002c000017945 */ /* 0x000fe80003800000 */
[----:B------:R-:W-:Y:S05]  /*d730*/  @P2 BRA `(.L_x_1905) ;  /* 0x0000000000a82947 */ /* 0x000fea0003800000 */
[----:B-12--5:R-:W1:Y:S01]  /*d740*/  LDS.128 R8, [R37+0xb000] ;  /* 0x00b0000025087984 */ /* 0x026e620000000c00 */
        /* <DEDUP_REMOVED lines=41> */
.L_x_1905:
[----:B------:R-:W-:Y:S05]  /*d9e0*/  BSYNC B1 ;  /* 0x0000000000017941 */ /* 0x000fea0003800000 */
.L_x_1904:
[----:B------:R-:W-:Y:S05]  /*d9f0*/  @P3 BRA `(.L_x_1899) ;  /* 0x0000004800f43947 */ /* 0x000fea0003800000 */
[----:B-123-5:R-:W1:Y:S01]  /*da00*/  LDS.128 R8, [R37+0xf000] ;  /* 0x00f0000025087984 */ /* 0x02ee620000000c00 */
[----:B------:R-:W-:Y:S01]  /*da10*/  SHF.R.U32.HI R14, RZ, 0x10, R5 ;  /* 0x00000010ff0e7819 */ /* 0x000fe20000011605 */
[----:B------:R-:W-:Y:S01]  /*da20*/  HADD2.F32 R13, -RZ, R0.H1_H1 ;  /* 0x30000000ff0d7230 */ /* 0x000fe20000004100 */
[--C-:B------:R-:W-:Y:S02]  /*da30*/  SHF.R.U32.HI R12, RZ, 0x10, R7.reuse ;  /* 0x00000010ff0c7819 */ /* 0x100fe40000011607 */
[----:B------:R-:W-:Y:S01]  /*da40*/  SHF.R.U64 R24, R6, 0x10, R7 ;  /* 0x0000001006187819 */ /* 0x000fe20000001207 */
[----:B------:R-:W-:Y:S01]  /*da50*/  HADD2.F32 R14, -RZ, R14.H0_H0 ;  /* 0x2000000eff0e7230 */ /* 0x000fe20000004100 */
[----:B------:R-:W-:Y:S01]  /*da60*/  SHF.R.U64 R21, R4, 0x10, R5 ;  /* 0x0000001004157819 */ /* 0x000fe20000001205 */
[----:B------:R-:W-:Y:S02]  /*da70*/  HADD2.F32 R12, -RZ, R12.H0_H0 ;  /* 0x2000000cff0c7230 */ /* 0x000fe40000004100 */
[----:B------:R-:W-:-:S02]  /*da80*/  HADD2.F32 R7, -RZ, R78.H0_H0 ;  /* 0x2000004eff077230 */ /* 0x000fc40000004100 */
[----:B------:R-:W-:Y:S02]  /*da90*/  HADD2.F32 R78, -RZ, R78.H1_H1 ;  /* 0x3000004eff4e7230 */ /* 0x000fe40000004100 */
[--C-:B-1----:R-:W-:Y:S02]  /*daa0*/  HADD2.F32 R3, -RZ, R8.reuse.H0_H0 ;  /* 0x20000008ff037230 */ /* 0x102fe40000004100 */
[--C-:B------:R-:W-:Y:S02]  /*dab0*/  HADD2.F32 R6, -RZ, R11.reuse.H0_H0 ;  /* 0x2000000bff067230 */ /* 0x100fe40000004100 */
[----:B------:R-:W-:Y:S02]  /*dac0*/  HADD2.F32 R8, -RZ, R8.H1_H1 ;  /* 0x30000008ff087230 */ /* 0x000fe40000004100 */
[----:B------:R-:W-:Y:S02]  /*dad0*/  HADD2.F32 R11, -RZ, R11.H1_H1 ;  /* 0x3000000bff0b7230 */ /* 0x000fe40000004100 */
[----:B------:R-:W-:-:S02]  /*dae0*/  HADD2.F32 R5, -RZ, R10.H0_H0 ;  /* 0x2000000aff057230 */ /* 0x000fc40000004100 */
[C---:B------:R-:W-:Y:S01]  /*daf0*/  FMUL.FTZ R20, R8.reuse, R13 ;  /* 0x0000000d08147220 */ /* 0x040fe20000410000 */
[-C--:B------:R-:W-:Y:S01]  /*db00*/  FMUL.FTZ R8, R8, R7.reuse ;  /* 0x0000000708087220 */ /* 0x080fe20000410000 */
[C---:B------:R-:W-:Y:S01]  /*db10*/  FMUL.FTZ R15, R11.reuse, R14 ;  /* 0x0000000e0b0f7220 */ /* 0x040fe20000410000 */
[-C--:B------:R-:W-:Y:S01]  /*db20*/  FMUL.FTZ R11, R11, R12.reuse ;  /* 0x0000000c0b0b7220 */ /* 0x080fe20000410000 */
[----:B------:R-:W-:Y:S01]  /*db30*/  FFMA.FTZ R20, R3, R7, -R20 ;  /* 0x0000000703147223 */ /* 0x000fe20000010814 */
[----:B------:R-:W-:Y:S02]  /*db40*/  HADD2.F32 R10, -RZ, R10.H1_H1 ;  /* 0x3000000aff0a7230 */ /* 0x000fe40000004100 */
[C---:B------:R-:W-:Y:S01]  /*db50*/  FFMA.FTZ R15, R6.reuse, R12, -R15 ;  /* 0x0000000c060f7223 */ /* 0x040fe2000001080f */
[----:B------:R-:W-:Y:S02]  /*db60*/  HADD2.F32 R7, -RZ, R0.H0_H0 ;  /* 0x20000000ff077230 */ /* 0x000fe40000004100 */
[----:B------:R-:W-:Y:S01]  /*db70*/  FFMA.FTZ R14, R6, R14, R11 ;  /* 0x0000000e060e7223 */ /* 0x000fe2000001000b */
[----:B------:R-:W-:-:S02]  /*db80*/  HADD2.F32 R4, -RZ, R9.H0_H0 ;  /* 0x20000009ff047230 */ /* 0x000fc40000004100 */
[----:B------:R-:W-:Y:S01]  /*db90*/  FFMA.FTZ R3, R3, R13, R8 ;  /* 0x0000000d03037223 */ /* 0x000fe20000010008 */
[----:B------:R-:W-:Y:S02]  /*dba0*/  HADD2.F32 R9, -RZ, R9.H1_H1 ;  /* 0x30000009ff097230 */ /* 0x000fe40000004100 */
[CC--:B------:R-:W-:Y:S01]  /*dbb0*/  FMUL.FTZ R8, R10.reuse, R7.reuse ;  /* 0x000000070a087220 */ /* 0x0c0fe20000410000 */
[----:B------:R-:W-:Y:S02]  /*dbc0*/  HADD2.F32 R6, -RZ, R21.H0_H0 ;  /* 0x20000015ff067230 */ /* 0x000fe40000004100 */
[-C--:B------:R-:W-:Y:S01]  /*dbd0*/  FMUL.FTZ R10, R10, R78.reuse ;  /* 0x0000004e0a0a7220 */ /* 0x080fe20000410000 */
[----:B------:R-:W-:Y:S02]  /*dbe0*/  HADD2.F32 R0, -RZ, R24.H0_H0 ;  /* 0x20000018ff007230 */ /* 0x000fe40000004100 */
[----:B------:R-:W-:Y:S01]  /*dbf0*/  FFMA.FTZ R8, R5, R78, -R8 ;  /* 0x0000004e05087223 */ /* 0x000fe20000010808 */
[----:B------:R-:W-:Y:S01]  /*dc00*/  FMUL.FTZ R11, R9, R6 ;  /* 0x00000006090b7220 */ /* 0x000fe20000410000 */
[----:B------:R-:W-:Y:S01]  /*dc10*/  FFMA.FTZ R13, R5, R7, R10 ;  /* 0x00000007050d7223 */ /* 0x000fe2000001000a */
[-C--:B------:R-:W-:Y:S01]  /*dc20*/  FMUL.FTZ R9, R9, R0.reuse ;  /* 0x0000000009097220 */ /* 0x080fe20000410000 */
[----:B------:R-:W-:Y:S01]  /*dc30*/  F2FP.F16.F32.PACK_AB R7, R14, R15 ;  /* 0x0000000f0e07723e */ /* 0x000fe200000000ff */
[----:B------:R-:W-:-:S02]  /*dc40*/  FFMA.FTZ R5, R4, R0, -R11 ;  /* 0x0000000004057223 */ /* 0x000fc4000001080b */
[----:B------:R-:W-:Y:S01]  /*dc50*/  FFMA.FTZ R0, R4, R6, R9 ;  /* 0x0000000604007223 */ /* 0x000fe20000010009 */
[----:B------:R-:W-:Y:S02]  /*dc60*/  F2FP.F16.F32.PACK_AB R6, R13, R8 ;  /* 0x000000080d06723e */ /* 0x000fe400000000ff */
[----:B------:R-:W-:Y:S02]  /*dc70*/  F2FP.F16.F32.PACK_AB R4, R3, R20 ;  /* 0x000000140304723e */ /* 0x000fe400000000ff */
[----:B------:R-:W-:-:S05]  /*dc80*/  F2FP.F16.F32.PACK_AB R5, R0, R5 ;  /* 0x000000050005723e */ /* 0x000fca00000000ff */
[----:B------:R4:W-:Y:S01]  /*dc90*/  STS.128 [R37+0xf000], R4 ;  /* 0x00f0000425007388 */ /* 0x0009e20000000c00 */
[----:B------:R-:W-:Y:S05]  /*dca0*/  BRA `(.L_x_1899) ;  /* 0x0000004800487947 */ /* 0x000fea0003800000 */
.L_x_1860:
[----:B------:R-:W0:Y:S01]  /*dcb0*/  LDC R91, c[0x0][0x448] ;  /* 0x00011200ff5b7b82 */ /* 0x000e220000000800 */
[----:B------:R-:W-:Y:S01]  /*dcc0*/  ULDC.64 UR4, c[0x0][0x3f8] ;  /* 0x0000fe0000047ab9 */ /* 0x000fe20000000a00 */
[----:B------:R-:W-:Y:S01]  /*dcd0*/  ULDC.64 UR6, c[0x0][0x408] ;  /* 0x0001020000067ab9 */ /* 0x000fe20000000a00 */
[----:B------:R-:W-:Y:S01]  /*dce0*/  MOV R25, R27 ;  /* 0x0000001b00197202 */ /* 0x000fe20000000f00 */
[----:B------:R-:W-:Y:S01]  /*dcf0*/  IMAD.MOV.U32 R101, RZ, RZ, R29 ;  /* 0x000000ffff657224 */ /* 0x000fe200078e001d */
[----:B0-----:R-:W-:-:S13]  /*dd00*/  ISETP.NE.AND P0, PT, R91, 0x1, PT ;  /* 0x000000015b00780c */ /* 0x001fda0003f05270 */
[----:B------:R-:W0:Y:S08]  /*dd10*/  @P0 LDC R0, c[0x0][0x44c] ;  /* 0x00011300ff000b82 */ /* 0x000e300000000800 */
[----:B------:R-:W1:Y:S01]  /*dd20*/  @P0 LDC R5, c[0x0][0x450] ;  /* 0x00011400ff050b82 */ /* 0x000e620000000800 */
[----:B0-----:R-:W-:-:S05]  /*dd30*/  @P0 IMAD.HI.U32 R0, R3, R0, RZ ;  /* 0x0000000003000227 */ /* 0x001fca00078e00ff */
[----:B-1----:R-:W-:-:S04]  /*dd40*/  @P0 SHF.R.U32.HI R3, RZ, R5, R0 ;  /* 0x00000005ff030219 */ /* 0x002fc80000011600 */
        /* <DEDUP_REMOVED lines=21> */
.L_x_2263:
        /* <DEDUP_REMOVED lines=12> */
[----:B------:R-:W3:Y:S01]  /*df60*/  LDL R8, [R1+0x44] ;  /* 0x0000440001087983 */ /* 0x000ee20000100800 */
[----:B------:R-:W-:Y:S01]  /*df70*/  ULDC UR4, c[0x0][0x3f4] ;  /* 0x0000fd0000047ab9 */ /* 0x000fe20000000800 */
[----:B--2---:R-:W-:Y:S01]  /*df80*/  IMAD.MOV.U32 R12, RZ, RZ, R4 ;  /* 0x000000ffff0c7224 */ /* 0x004fe200078e0004 */
[----:B------:R-:W-:Y:S01]  /*df90*/  ISETP.GE.AND P2, PT, R18, UR4, PT ;  /* 0x0000000412007c0c */ /* 0x000fe2000bf46270 */
[----:B-1----:R-:W-:Y:S01]  /*dfa0*/  IMAD.MOV.U32 R13, RZ, RZ, R5 ;  /* 0x000000ffff0d7224 */ /* 0x002fe200078e0005 */
[----:B------:R-:W-:Y:S02]  /*dfb0*/  ISETP.GE.AND P3, PT, R226, UR4, PT ;  /* 0x00000004e2007c0c */ /* 0x000fe4000bf66270 */
[----:B------:R-:W-:Y:S02]  /*dfc0*/  CS2R R56, SRZ ;  /* 0x0000000000387805 */ /* 0x000fe4000001ff00 */
[----:B------:R-:W-:Y:S02]  /*dfd0*/  CS2R R58, SRZ ;  /* 0x00000000003a7805 */ /* 0x000fe4000001ff00 */
[----:B------:R-:W-:Y:S01]  /*dfe0*/  CS2R R64, SRZ ;  /* 0x0000000000407805 */ /* 0x000fe2000001ff00 */
[----:B------:R-:W-:-:S04]  /*dff0*/  ULDC.64 UR6, c[0x0][0x208] ;  /* 0x0000820000067ab9 */ /* 0x000fc80000000a00 */
[C---:B------:R-:W-:Y:S02]  /*e000*/  @!P2 SHF.L.U32 R15, R18.reuse, 0x1, RZ ;  /* 0x00000001120fa819 */ /* 0x040fe400000006ff */
[----:B------:R-:W-:Y:S02]  /*e010*/  @!P2 SHF.L.U64.HI R20, R18, 0x1, R19 ;  /* 0x000000011214a819 */ /* 0x000fe40000010213 */
[----:B------:R-:W-:Y:S02]  /*e020*/  @!P2 IADD3 R4, P0, R4, R15, RZ ;  /* 0x0000000f0404a210 */ /* 0x000fe40007f1e0ff */
[----:B------:R-:W-:Y:S02]  /*e030*/  CS2R R66, SRZ ;  /* 0x0000000000427805 */ /* 0x000fe4000001ff00 */
[----:B------:R-:W-:Y:S02]  /*e040*/  CS2R R60, SRZ ;  /* 0x00000000003c7805 */ /* 0x000fe4000001ff00 */
[----:B------:R-:W-:-:S02]  /*e050*/  CS2R R62, SRZ ;  /* 0x00000000003e7805 */ /* 0x000fc4000001ff00 */
[----:B------:R-:W-:Y:S02]  /*e060*/  CS2R R68, SRZ ;  /* 0x0000000000447805 */ /* 0x000fe4000001ff00 */
[----:B------:R-:W-:Y:S01]  /*e070*/  CS2R R70, SRZ ;  /* 0x0000000000467805 */ /* 0x000fe2000001ff00 */
[----:B------:R-:W-:-:S05]  /*e080*/  @!P2 IMAD.X R5, R5, 0x1, R20, P0 ;  /* 0x000000010505a824 */ /* 0x000fca00000e0614 */
[----:B------:R1:W5:Y:S01]  /*e090*/  @!P2 LD.E.128 R60, desc[UR6][R4.64] ;  /* 0x00000006043ca980 */ /* 0x000362000c101d00 */
[----:B---3--:R-:W-:Y:S01]  /*e0a0*/  @!P3 IMAD.SHL.U32 R11, R8, 0x8, RZ ;  /* 0x00000008080bb824 */ /* 0x008fe200078e00ff */
[----:B----4-:R-:W-:Y:S01]  /*e0b0*/  @!P2 IADD3 R8, P1, R14, R15, RZ ;  /* 0x0000000f0e08a210 */ /* 0x010fe20007f3e0ff */
[----:B------:R-:W-:Y:S02]  /*e0c0*/  IMAD.MOV.U32 R15, RZ, RZ, R9 ;  /* 0x000000ffff0f7224 */ /* 0x000fe400078e0009 */
[----:B------:R-:W-:-:S04]  /*e0d0*/  @!P3 IMAD.WIDE R12, R11, 0x2, R12 ;  /* 0x000000020b0cb825 */ /* 0x000fc800078e020c */
[----:B------:R-:W-:Y:S01]  /*e0e0*/  @!P3 IMAD.WIDE R14, R11, 0x2, R14 ;  /* 0x000000020b0eb825 */ /* 0x000fe200078e020e */
[----:B------:R1:W5:Y:S03]  /*e0f0*/  @!P3 LD.E.128 R56, desc[UR6][R12.64] ;  /* 0x000000060c38b980 */ /* 0x000366000c101d00 */
[----:B------:R-:W-:Y:S01]  /*e100*/  @!P2 IMAD.X R9, R9, 0x1, R20, P1 ;  /* 0x000000010909a824 */ /* 0x000fe200008e0614 */
[----:B------:R1:W5:Y:S04]  /*e110*/  @!P3 LD.E.128 R64, desc[UR6][R14.64] ;  /* 0x000000060e40b980 */ /* 0x000368000c101d00 */
[----:B------:R1:W5:Y:S02]  /*e120*/  @!P2 LD.E.128 R68, desc[UR6][R8.64] ;  /* 0x000000060844a980 */ /* 0x000364000c101d00 */
.L_x_1908:
[----:B------:R-:W-:Y:S05]  /*e130*/  BSYNC B1 ;  /* 0x0000000000017941 */ /* 0x000fea0003800000 */
.L_x_1907:
[----:B-12--5:R-:W-:Y:S01]  /*e140*/  IMAD.MOV.U32 R4, RZ, RZ, R68 ;  /* 0x000000ffff047224 */ /* 0x026fe200078e0044 */
[----:B------:R-:W-:Y:S01]  /*e150*/  MOV R5, R69 ;  /* 0x0000004500057202 */ /* 0x000fe20000000f00 */
[----:B------:R-:W-:Y:S01]  /*e160*/  IMAD.MOV.U32 R8, RZ, RZ, R70 ;  /* 0x000000ffff087224 */ /* 0x000fe200078e0046 */
[----:B------:R-:W-:Y:S01]  /*e170*/  UMOV UR4, 0xffffffff ;  /* 0xffffffff00047882 */ /* 0x000fe20000000000 */
[----:B---3--:R-:W-:Y:S01]  /*e180*/  IMAD.MOV.U32 R9, RZ, RZ, R71 ;  /* 0x000000ffff097224 */ /* 0x008fe200078e0047 */
        /* <DEDUP_REMOVED lines=8> */
[----:B------:R-:W-:Y:S02]  /*e210*/  MOV R9, R67 ;  /* 0x0000004300097202 */ /* 0x000fe40000000f00 */
[----:B------:R-:W-:Y:S01]  /*e220*/  PRMT R105, R4, 0x5410, R5 ;  /* 0x0000541004697816 */ /* 0x000fe20000000005 */
[----:B------:R-:W-:Y:S01]  /*e230*/  IMAD.MOV.U32 R4, RZ, RZ, R60 ;  /* 0x000000ffff047224 */ /* 0x000fe200078e003c */
[----:B------:R-:W-:Y:S01]  /*e240*/  PRMT R107, R8, 0x5410, R9 ;  /* 0x00005410086b7816 */ /* 0x000fe20000000009 */
[----:B------:R-:W-:Y:S02]  /*e250*/  IMAD.MOV.U32 R8, RZ, RZ, R62 ;  /* 0x000000ffff087224 */ /* 0x000fe400078e003e */
        /* <DEDUP_REMOVED lines=10> */
[----:B------:R-:W-:Y:S02]  /*e300*/  PRMT R108, R4, 0x5410, R5 ;  /* 0x00005410046c7816 */ /* 0x000fe40000000005 */
[----:B------:R-:W-:Y:S01]  /*e310*/  PRMT R109, R8, 0x5410, R9 ;  /* 0x00005410086d7816 */ /* 0x000fe20000000009 */
[----:B------:R-:W-:Y:S06]  /*e320*/  BRA.DIV UR4, `(.L_x_1909) ;  /* 0x000001ca04707947 */ /* 0x000fec000b800000 */
[----:B------:R1:W2:Y:S04]  /*e330*/  SHFL.IDX PT, R5, R6, 0x1, 0x181f ;  /* 0x00381f0006057f89 */ /* 0x0002a800000e0000 */
[----:B------:R1:W3:Y:S04]  /*e340*/  SHFL.IDX PT, R4, R3, 0x1, 0x181f ;  /* 0x00381f0003047f89 */ /* 0x0002e800000e0000 */
[----:B------:R1:W0:Y:S04]  /*e350*/  SHFL.IDX PT, R9, R7, 0x1, 0x181f ;  /* 0x00381f0007097f89 */ /* 0x00022800000e0000 */
[----:B----4-:R1:W4:Y:S02]  /*e360*/  SHFL.IDX PT, R14, R0, 0x1, 0x181f ;  /* 0x00381f00000e7f89 */ /* 0x01032400000e0000 */
.L_x_2269:
        /* <DEDUP_REMOVED lines=9> */
[----:B------:R-:W-:-:S05]  /*e400*/  CS2R R42, SRZ ;  /* 0x00000000002a7805 */ /* 0x000fca000001ff00 */
[----:B------:R-:W-:Y:S05]  /*e410*/  @P0 BRA `(.L_x_1911) ;  /* 0x0000000000740947 */ /* 0x000fea0003800000 */
[----:B------:R-:W4:Y:S01]  /*e420*/  LDL R15, [R1+0x44] ;  /* 0x00004400010f7983 */ /* 0x000f220000100800 */
[----:B------:R-:W-:Y:S01]  /*e430*/  ULDC UR4, c[0x0][0x3f4] ;  /* 0x0000fd0000047ab9 */ /* 0x000fe20000000800 */
[----:B---3--:R-:W-:Y:S01]  /*e440*/  IMAD.MOV.U32 R12, RZ, RZ, R4 ;  /* 0x000000ffff0c7224 */ /* 0x008fe200078e0004 */
[----:B------:R-:W-:Y:S01]  /*e450*/  ISETP.GE.AND P2, PT, R18, UR4, PT ;  /* 0x0000000412007c0c */ /* 0x000fe2000bf46270 */
[----:B--2---:R-:W-:Y:S01]  /*e460*/  IMAD.MOV.U32 R13, RZ, RZ, R5 ;  /* 0x000000ffff0d7224 */ /* 0x004fe200078e0005 */
[----:B------:R-:W-:Y:S02]  /*e470*/  ISETP.GE.AND P3, PT, R226, UR4, PT ;  /* 0x00000004e2007c0c */ /* 0x000fe4000bf66270 */
[----:B------:R-:W-:Y:S02]  /*e480*/  CS2R R40, SRZ ;  /* 0x0000000000287805 */ /* 0x000fe4000001ff00 */
[----:B------:R-:W-:Y:S02]  /*e490*/  CS2R R42, SRZ ;  /* 0x00000000002a7805 */ /* 0x000fe4000001ff00 */
[----:B------:R-:W-:Y:S01]  /*e4a0*/  CS2R R48, SRZ ;  /* 0x0000000000307805 */ /* 0x000fe2000001ff00 */
[----:B------:R-:W-:-:S04]  /*e4b0*/  ULDC.64 UR6, c[0x0][0x208] ;  /* 0x0000820000067ab9 */ /* 0x000fc80000000a00 */
[C---:B------:R-:W-:Y:S02]  /*e4c0*/  @!P2 SHF.L.U32 R11, R18.reuse, 0x1, RZ ;  /* 0x00000001120ba819 */ /* 0x040fe400000006ff */
[----:B------:R-:W-:Y:S02]  /*e4d0*/  @!P2 SHF.L.U64.HI R20, R18, 0x1, R19 ;  /* 0x000000011214a819 */ /* 0x000fe40000010213 */
[-C--:B------:R-:W-:Y:S02]  /*e4e0*/  @!P2 IADD3 R4, P0, R4, R11.reuse, RZ ;  /* 0x0000000b0404a210 */ /* 0x080fe40007f1e0ff */
[----:B----4-:R-:W-:Y:S02]  /*e4f0*/  @!P2 IADD3 R8, P1, R14, R11, RZ ;  /* 0x0000000b0e08a210 */ /* 0x010fe40007f3e0ff */
[----:B------:R-:W-:Y:S02]  /*e500*/  CS2R R50, SRZ ;  /* 0x0000000000327805 */ /* 0x000fe4000001ff00 */
[----:B------:R-:W-:-:S02]  /*e510*/  CS2R R44, SRZ ;  /* 0x00000000002c7805 */ /* 0x000fc4000001ff00 */
[----:B------:R-:W-:Y:S02]  /*e520*/  CS2R R46, SRZ ;  /* 0x00000000002e7805 */ /* 0x000fe4000001ff00 */
[----:B------:R-:W-:Y:S02]  /*e530*/  CS2R R52, SRZ ;  /* 0x0000000000347805 */ /* 0x000fe4000001ff00 */
[----:B------:R-:W-:Y:S01]  /*e540*/  CS2R R54, SRZ ;  /* 0x0000000000367805 */ /* 0x000fe2000001ff00 */
[----:B------:R-:W-:-:S05]  /*e550*/  @!P2 IMAD.X R5, R5, 0x1, R20, P0 ;  /* 0x000000010505a824 */ /* 0x000fca00000e0614 */
[----:B------:R2:W5:Y:S01]  /*e560*/  @!P2 LD.E.128 R44, desc[UR6][R4.64] ;  /* 0x00000006042ca980 */ /* 0x000562000c101d00 */
[----:B------:R-:W-:Y:S02]  /*e570*/  @!P3 IMAD.SHL.U32 R21, R15, 0x8, RZ ;  /* 0x000000080f15b824 */ /* 0x000fe400078e00ff */
[----:B0-----:R-:W-:Y:S02]  /*e580*/  IMAD.MOV.U32 R15, RZ, RZ, R9 ;  /* 0x000000ffff0f7224 */ /* 0x001fe400078e0009 */
[----:B------:R-:W-:-:S04]  /*e590*/  @!P3 IMAD.WIDE R12, R21, 0x2, R12 ;  /* 0x00000002150cb825 */ /* 0x000fc800078e020c */
[----:B------:R-:W-:Y:S01]  /*e5a0*/  @!P3 IMAD.WIDE R14, R21, 0x2, R14 ;  /* 0x00000002150eb825 */ /* 0x000fe200078e020e */
[----:B------:R2:W5:Y:S03]  /*e5b0*/  @!P3 LD.E.128 R40, desc[UR6][R12.64] ;  /* 0x000000060c28b980 */ /* 0x000566000c101d00 */
[----:B------:R-:W-:Y:S01]  /*e5c0*/  @!P2 IMAD.X R9, R9, 0x1, R20, P1 ;  /* 0x000000010909a824 */ /* 0x000fe200008e0614 */
[----:B------:R2:W5:Y:S04]  /*e5d0*/  @!P3 LD.E.128 R48, desc[UR6][R14.64] ;  /* 0x000000060e30b980 */ /* 0x000568000c101d00 */
[----:B------:R2:W5:Y:S02]  /*e5e0*/  @!P2 LD.E.128 R52, desc[UR6][R8.64] ;  /* 0x000000060834a980 */ /* 0x000564000c101d00 */
.L_x_1911:
[----:B------:R-:W-:Y:S05]  /*e5f0*/  BSYNC B1 ;  /* 0x0000000000017941 */ /* 0x000fea0003800000 */
.L_x_1910:
[----:B--23-5:R-:W-:Y:S01]  /*e600*/  IMAD.MOV.U32 R4, RZ, RZ, R52 ;  /* 0x000000ffff047224 */ /* 0x02cfe200078e0034 */
[----:B------:R-:W-:Y:S01]  /*e610*/  MOV R5, R53 ;  /* 0x0000003500057202 */ /* 0x000fe20000000f00 */
[----:B------:R-:W-:Y:S01]  /*e620*/  IMAD.MOV.U32 R8, RZ, RZ, R54 ;  /* 0x000000ffff087224 */ /* 0x000fe200078e0036 */
[----:B------:R-:W-:Y:S01]  /*e630*/  UMOV UR4, 0xffffffff ;  /* 0xffffffff00047882 */ /* 0x000fe20000000000 */
[----:B0-----:R-:W-:Y:S01]  /*e640*/  IMAD.MOV.U32 R9, RZ, RZ, R55 ;  /* 0x000000ffff097224 */ /* 0x001fe200078e0037 */
        /* <DEDUP_REMOVED lines=25> */
.L_x_2275:
        /* <DEDUP_REMOVED lines=19> */
[----:B------:R-:W-:Y:S01]  /*e910*/  CS2R R26, SRZ ;  /* 0x00000000001a7805 */ /* 0x000fe2000001ff00 */
[----:B------:R-:W-:-:S06]  /*e920*/  ULDC.64 UR6, c[0x0][0x208] ;  /* 0x0000820000067ab9 */ /* 0x000fcc0000000a00 */
[C---:B------:R-:W-:Y:S02]  /*e930*/  @!P2 SHF.L.U32 R11, R18.reuse, 0x1, RZ ;  /* 0x00000001120ba819 */ /* 0x040fe400000006ff */
[----:B------:R-:W-:Y:S02]  /*e940*/  @!P2 SHF.L.U64.HI R28, R18, 0x1, R19 ;  /* 0x00000001121ca819 */ /* 0x000fe40000010213 */
[-C--:B------:R-:W-:Y:S02]  /*e950*/  @!P2 IADD3 R4, P0, R4, R11.reuse, RZ ;  /* 0x0000000b0404a210 */ /* 0x080fe40007f1e0ff */
[----:B0-----:R-:W-:Y:S02]  /*e960*/  @!P2 IADD3 R8, P1, R14, R11, RZ ;  /* 0x0000000b0e08a210 */ /* 0x001fe40007f3e0ff */
[----:B------:R-:W-:Y:S02]  /*e970*/  CS2R R32, SRZ ;  /* 0x0000000000207805 */ /* 0x000fe4000001ff00 */
[----:B------:R-:W-:Y:S01]  /*e980*/  CS2R R34, SRZ ;  /* 0x0000000000227805 */ /* 0x000fe2000001ff00 */
[----:B------:R-:W-:Y:S01]  /*e990*/  @!P2 IMAD.X R5, R5, 0x1, R28, P0 ;  /* 0x000000010505a824 */ /* 0x000fe200000e061c */
[----:B------:R-:W-:-:S02]  /*e9a0*/  CS2R R30, SRZ ;  /* 0x00000000001e7805 */ /* 0x000fc4000001ff00 */
[----:B------:R-:W-:Y:S02]  /*e9b0*/  CS2R R36, SRZ ;  /* 0x0000000000247805 */ /* 0x000fe4000001ff00 */
[----:B------:R-:W-:Y:S01]  /*e9c0*/  CS2R R38, SRZ ;  /* 0x0000000000267805 */ /* 0x000fe2000001ff00 */
[----:B----4-:R-:W-:Y:S02]  /*e9d0*/  @!P3 IMAD.SHL.U32 R29, R15, 0x8, RZ ;  /* 0x000000080f1db824 */ /* 0x010fe400078e00ff */
[----:B------:R-:W-:Y:S02]  /*e9e0*/  IMAD.MOV.U32 R15, RZ, RZ, R9 ;  /* 0x000000ffff0f7224 */ /* 0x000fe400078e0009 */
[----:B------:R-:W-:-:S04]  /*e9f0*/  @!P3 IMAD.WIDE R20, R29, 0x2, R12 ;  /* 0x000000021d14b825 */ /* 0x000fc800078e020c */
[----:B------:R-:W-:Y:S01]  /*ea00*/  @!P3 IMAD.WIDE R12, R29, 0x2, R14 ;  /* 0x000000021d0cb825 */ /* 0x000fe200078e020e */
[----:B------:R0:W5:Y:S03]  /*ea10*/  @!P3 LD.E.128 R24, desc[UR6][R20.64] ;  /* 0x000000061418b980 */ /* 0x000166000c101d00 */
[----:B------:R-:W-:Y:S01]  /*ea20*/  @!P2 IMAD.X R9, R9, 0x1, R28, P1 ;  /* 0x000000010909a824 */ /* 0x000fe200008e061c */
[----:B------:R-:W-:Y:S01]  /*ea30*/  CS2R R28, SRZ ;  /* 0x00000000001c7805 */ /* 0x000fe2000001ff00 */
[----:B------:R0:W5:Y:S04]  /*ea40*/  @!P3 LD.E.128 R32, desc[UR6][R12.64] ;  /* 0x000000060c20b980 */ /* 0x000168000c101d00 */
[----:B------:R0:W5:Y:S04]  /*ea50*/  @!P2 LD.E.128 R36, desc[UR6][R8.64] ;  /* 0x000000060824a980 */ /* 0x000168000c101d00 */
[----:B------:R0:W5:Y:S02]  /*ea60*/  @!P2 LD.E.128 R28, desc[UR6][R4.64] ;  /* 0x00000006041ca980 */ /* 0x000164000c101d00 */
.L_x_1914:
[----:B------:R-:W-:Y:S05]  /*ea70*/  BSYNC B1 ;  /* 0x0000000000017941 */ /* 0x000fea0003800000 */
.L_x_1913:
        /* <DEDUP_REMOVED lines=24> */
[----:B------:R-:W-:-:S04]  /*ec00*/  CS2R R4, SRZ ;  /* 0x0000000000047805 */ /* 0x000fc8000001ff00 */
[----:B------:R-:W-:Y:S01]  /*ec10*/  PRMT R88, R8, 0x5410, R9 ;  /* 0x0000541008587816 */ /* 0x000fe20000000009 */
[----:B------:R-:W-:Y:S06]  /*ec20*/  BRA.DIV UR4, `(.L_x_1915) ;  /* 0x000001c604107947 */ /* 0x000fec000b800000 */
[----:B------:R0:W2:Y:S04]  /*ec30*/  SHFL.IDX PT, R21, R6, 0x3, 0x181f ;  /* 0x00781f0006157f89 */ /* 0x0000a800000e0000 */
[----:B------:R0:W3:Y:S04]  /*ec40*/  SHFL.IDX PT, R20, R3, 0x3, 0x181f ;  /* 0x00781f0003147f89 */ /* 0x0000e800000e0000 */
[----:B------:R0:W0:Y:S04]  /*ec50*/  SHFL.IDX PT, R77, R7, 0x3, 0x181f ;  /* 0x00781f00074d7f89 */ /* 0x00002800000e0000 */
[----:B------:R0:W0:Y:S02]  /*ec60*/  SHFL.IDX PT, R76, R0, 0x3, 0x181f ;  /* 0x00781f00004c7f89 */ /* 0x00002400000e0000 */
.L_x_2281:
[----:B01----:R-:W4:Y:S01]  /*ec70*/  LDL R3, [R1+0x54] ;  /* 0x0000540001037983 */ /* 0x003f220000100800 */
        /* <DEDUP_REMOVED lines=15> */
[----:B------:R-:W4:Y:S01]  /*ed70*/  LDL R3, [R1+0x44] ;  /* 0x0000440001037983 */ /* 0x000f220000100800 */
[----:B------:R-:W-:Y:S01]  /*ed80*/  ULDC UR4, c[0x0][0x3f4] ;  /* 0x0000fd0000047ab9 */ /* 0x000fe20000000800 */
[----:B--2---:R-:W-:Y:S01]  /*ed90*/  MOV R5, R21 ;  /* 0x0000001500057202 */ /* 0x004fe20000000f00 */
[----:B---3--:R-:W-:Y:S01]  /*eda0*/  IMAD.MOV.U32 R4, RZ, RZ, R20 ;  /* 0x000000ffff047224 */ /* 0x008fe200078e0014 */
[----:B------:R-:W-:Y:S02]  /*edb0*/  ISETP.GE.AND P2, PT, R18, UR4, PT ;  /* 0x0000000412007c0c */ /* 0x000fe4000bf46270 */
[----:B------:R-:W-:Y:S02]  /*edc0*/  CS2R R72, SRZ ;  /* 0x0000000000487805 */ /* 0x000fe4000001ff00 */
[----:B------:R-:W-:Y:S02]  /*edd0*/  ISETP.GE.AND P3, PT, R226, UR4, PT ;  /* 0x00000004e2007c0c */ /* 0x000fe4000bf66270 */
[----:B------:R-:W-:-:S02]  /*ede0*/  CS2R R74, SRZ ;  /* 0x00000000004a7805 */ /* 0x000fc4000001ff00 */
[----:B------:R-:W-:Y:S01]  /*edf0*/  CS2R R8, SRZ ;  /* 0x0000000000087805 */ /* 0x000fe2000001ff00 */
[----:B------:R-:W-:-:S04]  /*ee00*/  ULDC.64 UR6, c[0x0][0x208] ;  /* 0x0000820000067ab9 */ /* 0x000fc80000000a00 */
[C---:B------:R-:W-:Y:S01]  /*ee10*/  @!P2 IMAD.SHL.U32 R79, R18.reuse, 0x2, RZ ;  /* 0x00000002124fa824 */ /* 0x040fe200078e00ff */
[----:B------:R-:W-:-:S04]  /*ee20*/  @!P2 SHF.L.U64.HI R0, R18, 0x1, R19 ;  /* 0x000000011200a819 */ /* 0x000fc80000010213 */
[-C--:B------:R-:W-:Y:S02]  /*ee30*/  @!P2 IADD3 R20, P0, R20, R79.reuse, RZ ;  /* 0x0000004f1414a210 */ /* 0x080fe40007f1e0ff */
[----:B------:R-:W-:Y:S02]  /*ee40*/  @!P2 IADD3 R78, P1, R76, R79, RZ ;  /* 0x0000004f4c4ea210 */ /* 0x000fe40007f3e0ff */
[----:B------:R-:W-:Y:S02]  /*ee50*/  CS2R R10, SRZ ;  /* 0x00000000000a7805 */ /* 0x000fe4000001ff00 */
[----:B------:R-:W-:Y:S02]  /*ee60*/  CS2R R12, SRZ ;  /* 0x00000000000c7805 */ /* 0x000fe4000001ff00 */
[----:B------:R-:W-:Y:S02]  /*ee70*/  CS2R R14, SRZ ;  /* 0x00000000000e7805 */ /* 0x000fe4000001ff00 */
[----:B------:R-:W-:Y:S01]  /*ee80*/  CS2R R6, SRZ ;  /* 0x0000000000067805 */ /* 0x000fe2000001ff00 */
[----:B------:R-:W-:-:S02]  /*ee90*/  @!P2 IMAD.X R21, R21, 0x1, R0, P0 ;  /* 0x000000011515a824 */ /* 0x000fc400000e0600 */
[----:B------:R-:W-:-:S03]  /*eea0*/  @!P2 IMAD.X R79, R77, 0x1, R0, P1 ;  /* 0x000000014d4fa824 */ /* 0x000fc600008e0600 */
[----:B------:R0:W5:Y:S01]  /*eeb0*/  @!P2 LD.E.128 R12, desc[UR6][R20.64] ;  /* 0x00000006140ca980 */ /* 0x000162000c101d00 */
[----:B----4-:R-:W-:-:S04]  /*eec0*/  @!P3 IMAD.SHL.U32 R81, R3, 0x8, RZ ;  /* 0x000000080351b824 */ /* 0x010fc800078e00ff */
[----:B------:R-:W-:Y:S01]  /*eed0*/  @!P3 IMAD.WIDE R82, R81, 0x2, R4 ;  /* 0x000000025152b825 */ /* 0x000fe200078e0204 */
[----:B------:R-:W-:-:S03]  /*eee0*/  CS2R R4, SRZ ;  /* 0x0000000000047805 */ /* 0x000fc6000001ff00 */
[----:B------:R-:W-:Y:S01]  /*eef0*/  @!P3 IMAD.WIDE R80, R81, 0x2, R76 ;  /* 0x000000025150b825 */ /* 0x000fe200078e024c */
[----:B------:R0:W5:Y:S04]  /*ef00*/  @!P3 LD.E.128 R72, desc[UR6][R82.64] ;  /* 0x000000065248b980 */ /* 0x000168000c101d00 */
[----:B------:R0:W5:Y:S04]  /*ef10*/  @!P3 LD.E.128 R8, desc[UR6][R80.64] ;  /* 0x000000065008b980 */ /* 0x000168000c101d00 */
[----:B------:R0:W5:Y:S02]  /*ef20*/  @!P2 LD.E.128 R4, desc[UR6][R78.64] ;  /* 0x000000064e04a980 */ /* 0x000164000c101d00 */
.L_x_1917:
[----:B------:R-:W-:Y:S05]  /*ef30*/  BSYNC B1 ;  /* 0x0000000000017941 */ /* 0x000fea0003800000 */
.L_x_1916:
[----:B0-----:R-:W4:Y:S01]  /*ef40*/  LDL R78, [R1+0x14] ;  /* 0x00001400014e7983 */ /* 0x001f220000100800 */
[----:B------:R-:W0:Y:S01]  /*ef50*/  SYNCS.PHASECHK.TRANS64.TRYWAIT P0, [R16+URZ+0x30800], R113 ;  /* 0x03080071100075a7 */ /* 0x000e22000800017f */
[----:B-----5:R-:W-:Y:S01]  /*ef60*/  IMAD.MOV.U32 R0, RZ, RZ, R4 ;  /* 0x000000ffff007224 */ /* 0x020fe200078e0004 */
[----:B------:R-:W-:Y:S01]  /*ef70*/  MOV R3, R5 ;  /* 0x0000000500037202 */ /* 0x000fe20000000f00 */
[----:B---3--:R-:W-:Y:S01]  /*ef80*/  IMAD.MOV.U32 R20, RZ, RZ, R6 ;  /* 0x000000ffff147224 */ /* 0x008fe200078e0006 */
[----:B------:R-:W-:Y:S01]  /*ef90*/  BSSY B1, `(.L_x_1918) ;  /* 0x000001a000017945 */ /* 0x000fe20003800000 */
[----:B--2---:R-:W-:Y:S01]  /*efa0*/  IMAD.MOV.U32 R21, RZ, RZ, R10 ;  /* 0x000000ffff157224 */ /* 0x004fe200078e000a */
[----:B------:R-:W-:Y:S01]  /*efb0*/  PRMT R89, R0, 0x5410, R3 ;  /* 0x0000541000597816 */ /* 0x000fe20000000003 */
[----:B------:R-:W-:Y:S01]  /*efc0*/  IMAD.MOV.U32 R0, RZ, RZ, R7 ;  /* 0x000000ffff007224 */ /* 0x000fe200078e0007 */
[----:B------:R-:W-:Y:S01]  /*efd0*/  PRMT R90, R20, 0x7610, R90 ;  /* 0x00007610145a7816 */ /* 0x000fe2000000005a */
[----:B------:R-:W-:-:S02]  /*efe0*/  IMAD.MOV.U32 R3, RZ, RZ, R8 ;  /* 0x000000ffff037224 */ /* 0x000fc400078e0008 */
[----:B------:R-:W-:Y:S01]  /*eff0*/  IMAD.MOV.U32 R20, RZ, RZ, R9 ;  /* 0x000000ffff147224 */ /* 0x000fe200078e0009 */
[----:B------:R-:W-:Y:S01]  /*f000*/  PRMT R90, R90, 0x5410, R0 ;  /* 0x000054105a5a7816 */ /* 0x000fe20000000000 */
[----:B------:R-:W-:Y:S02]  /*f010*/  IMAD.MOV.U32 R76, RZ, RZ, R12 ;  /* 0x000000ffff4c7224 */ /* 0x000fe400078e000c */
[----:B------:R-:W-:Y:S01]  /*f020*/  IMAD.MOV.U32 R77, RZ, RZ, R13 ;  /* 0x000000ffff4d7224 */ /* 0x000fe200078e000d */
[--C-:B------:R-:W-:Y:S02]  /*f030*/  PRMT R0, R3, 0x5410, R20.reuse ;  /* 0x0000541003007816 */ /* 0x100fe40000000014 */
[----:B------:R-:W-:Y:S02]  /*f040*/  PRMT R20, R21, 0x7610, R20 ;  /* 0x0000761015147816 */ /* 0x000fe40000000014 */
[----:B------:R-:W-:-:S04]  /*f050*/  MOV R21, R11 ;  /* 0x0000000b00157202 */ /* 0x000fc80000000f00 */
[----:B------:R-:W-:Y:S01]  /*f060*/  PRMT R20, R20, 0x5410, R21 ;  /* 0x0000541014147816 */ /* 0x000fe20000000015 */
[----:B------:R-:W-:Y:S01]  /*f070*/  IMAD.MOV.U32 R21, RZ, RZ, R14 ;  /* 0x000000ffff157224 */ /* 0x000fe200078e000e */
[----:B----4-:R-:W-:Y:S02]  /*f080*/  VIADDMNMX R3, R91, -R78, 0x80, PT ;  /* 0x000000805b037446 */ /* 0x010fe4000380094e */
[----:B------:R-:W-:Y:S01]  /*f090*/  PRMT R91, R76, 0x5410, R77 ;  /* 0x000054104c5b7816 */ /* 0x000fe2000000004d */
[----:B------:R-:W-:Y:S01]  /*f0a0*/  IMAD.MOV.U32 R76, RZ, RZ, R15 ;  /* 0x000000ffff4c7224 */ /* 0x000fe200078e000f */
[----:B------:R-:W-:Y:S01]  /*f0b0*/  MOV R78, R73 ;  /* 0x00000049004e7202 */ /* 0x000fe20000000f00 */
[----:B------:R-:W-:Y:S01]  /*f0c0*/  IMAD.MOV.U32 R77, RZ, RZ, R72 ;  /* 0x000000ffff4d7224 */ /* 0x000fe200078e0048 */
[----:B------:R-:W-:Y:S02]  /*f0d0*/  ISETP.GE.AND P1, PT, R218, R3, PT ;  /* 0x00000003da00720c */ /* 0x000fe40003f26270 */
[----:B------:R-:W-:Y:S01]  /*f0e0*/  PRMT R92, R21, 0x5410, R76 ;  /* 0x00005410155c7816 */ /* 0x000fe2000000004c */
[----:B------:R-:W-:Y:S01]  /*f0f0*/  IMAD.MOV.U32 R76, RZ, RZ, R74 ;  /* 0x000000ffff4c7224 */ /* 0x000fe200078e004a */
[----:B------:R-:W-:Y:S01]  /*f100*/  PRMT R21, R77, 0x5410, R78 ;  /* 0x000054104d157816 */ /* 0x000fe2000000004e */
[----:B------:R-:W-:Y:S01]  /*f110*/  IMAD.MOV.U32 R77, RZ, RZ, R75 ;  /* 0x000000ffff4d7224 */ /* 0x000fe200078e004b */
[----:B0-----:R-:W-:Y:S07]  /*f120*/  @!P0 BRA `(.L_x_1919) ;  /* 0x000001c000448947 */ /* 0x001fee0003800000 */
.L_x_2282:
[----:B------:R-:W-:Y:S05]  /*f130*/  BSYNC B1 ;  /* 0x0000000000017941 */ /* 0x000fea0003800000 */
.L_x_1918:
[----:B------:R-:W-:Y:S01]  /*f140*/  BSSY B1, `(.L_x_1920) ;  /* 0x00000d1000017945 */ /* 0x000fe20003800000 */
[----:B------:R-:W-:-:S03]  /*f150*/  PRMT R84, R76, 0x5410, R77 ;  /* 0x000054104c547816 */ /* 0x000fc6000000004d */
[----:B------:R-:W-:Y:S05]  /*f160*/  @P1 BRA `(.L_x_1921) ;  /* 0x0000000c00381947 */ /* 0x000fea0003800000 */
[----:B------:R1:W5:Y:S01]  /*f170*/  LDL R129, [R1+0x28] ;  /* 0x0000280001817983 */ /* 0x0003620000100800 */
[----:B0-----:R-:W0:Y:S01]  /*f180*/  LDC R113, c[0x0][0x3f4] ;  /* 0x0000fd00ff717b82 */ /* 0x001e220000000800 */
[C---:B------:R-:W-:Y:S01]  /*f190*/  IMAD.SHL.U32 R130, R218.reuse, 0x40, RZ ;  /* 0x00000040da827824 */ /* 0x040fe200078e00ff */
[----:B------:R-:W-:Y:S01]  /*f1a0*/  BSSY B2, `(.L_x_1922) ;  /* 0x0000068000027945 */ /* 0x000fe20003800000 */
[----:B------:R-:W-:-:S03]  /*f1b0*/  IMAD.SHL.U32 R131, R218, 0x40, RZ ;  /* 0x00000040da837824 */ /* 0x000fc600078e00ff */
[----:B------:R-:W-:-:S04]  /*f1c0*/  LOP3.LUT R130, R130, 0x1c0, RZ, 0xc0, !PT ;  /* 0x000001c082827812 */ /* 0x000fc800078ec0ff */
[----:B------:R-:W-:Y:S02]  /*f1d0*/  SHF.R.U32.HI R130, RZ, 0x3, R130 ;  /* 0x00000003ff827819 */ /* 0x000fe40000011682 */
[-C--:B0-----:R-:W-:Y:S02]  /*f1e0*/  ISETP.GE.AND P0, PT, R18, R113.reuse, PT ;  /* 0x000000711200720c */ /* 0x081fe40003f06270 */
[----:B------:R-:W-:-:S11]  /*f1f0*/  ISETP.GE.AND P1, PT, R226, R113, PT ;  /* 0x00000071e200720c */ /* 0x000fd60003f26270 */
[----:B-1----:R-:W-:Y:S05]  /*f200*/  @P0 BRA `(.L_x_1923) ;  /* 0x0000000400840947 */ /* 0x002fea0003800000 */
[----:B------:R-:W2:Y:S04]  /*f210*/  LDL R78, [R1+0x40] ;  /* 0x00004000014e7983 */ /* 0x000ea80000100800 */
[----:B------:R-:W3:Y:S01]  /*f220*/  LDL R132, [R1+0x30] ;  /* 0x0000300001847983 */ /* 0x000ee20000100800 */
[----:B------:R-:W-:Y:S01]  /*f230*/  SHF.R.U32.HI R126, RZ, 0x10, R69 ;  /* 0x00000010ff7e7819 */ /* 0x000fe20000011645 */
[--C-:B------:R-:W-:Y:S01]  /*f240*/  HADD2.F32 R125, -RZ, R114.reuse.H1_H1 ;  /* 0x30000072ff7d7230 */ /* 0x100fe20000004100 */
[--C-:B------:R-:W-:Y:S01]  /*f250*/  SHF.R.U32.HI R123, RZ, 0x10, R61.reuse ;  /* 0x00000010ff7b7819 */ /* 0x100fe2000001163d */
[----:B------:R-:W-:Y:S01]  /*f260*/  HADD2.F32 R122, -RZ, R114.H0_H0 ;  /* 0x20000072ff7a7230 */ /* 0x000fe20000004100 */
[----:B------:R-:W-:Y:S01]  /*f270*/  SHF.R.U64 R60, R60, 0x10, R61 ;  /* 0x000000103c3c7819 */ /* 0x000fe2000000123d */
[----:B------:R-:W-:Y:S01]  /*f280*/  HADD2.F32 R126, -RZ, R126.H0_H0 ;  /* 0x2000007eff7e7230 */ /* 0x000fe20000004100 */
[----:B------:R-:W-:Y:S01]  /*f290*/  SHF.R.U64 R61, R68, 0x10, R69 ;  /* 0x00000010443d7819 */ /* 0x000fe20000001245 */
[----:B------:R-:W-:Y:S01]  /*f2a0*/  HADD2.F32 R123, -RZ, R123.H0_H0 ;  /* 0x2000007bff7b7230 */ /* 0x000fe20000004100 */
[--C-:B------:R-:W-:Y:S01]  /*f2b0*/  SHF.R.U64 R62, R62, 0x10, R63.reuse ;  /* 0x000000103e3e7819 */ /* 0x100fe2000000123f */
[----:B------:R-:W-:Y:S01]  /*f2c0*/  HADD2.F32 R124, -RZ, R112.H1_H1 ;  /* 0x30000070ff7c7230 */ /* 0x000fe20000004100 */
[----:B------:R-:W-:-:S02]  /*f2d0*/  SHF.R.U32.HI R68, RZ, 0x10, R63 ;  /* 0x00000010ff447819 */ /* 0x000fc4000001163f */
[--C-:B------:R-:W-:Y:S02]  /*f2e0*/  SHF.R.U64 R63, R70, 0x10, R71.reuse ;  /* 0x00000010463f7819 */ /* 0x100fe40000001247 */
[----:B------:R-:W-:Y:S01]  /*f2f0*/  SHF.R.U32.HI R70, RZ, 0x10, R71 ;  /* 0x00000010ff467819 */ /* 0x000fe20000011647 */
[----:B------:R-:W-:-:S04]  /*f300*/  HADD2.F32 R68, -RZ, R68.H0_H0 ;  /* 0x20000044ff447230 */ /* 0x000fc80000004100 */
[----:B------:R-:W-:Y:S01]  /*f310*/  HADD2.F32 R70, -RZ, R70.H0_H0 ;  /* 0x20000046ff467230 */ /* 0x000fe20000004100 */
[----:B--2---:R-:W-:-:S04]  /*f320*/  LEA.HI R76, R113, R78, RZ, 0x1d ;  /* 0x0000004e714c7211 */ /* 0x004fc800078fe8ff */
[----:B------:R-:W-:Y:S01]  /*f330*/  SHF.R.S32.HI R79, RZ, 0x1f, R76 ;  /* 0x0000001fff4f7819 */ /* 0x000fe2000001144c */
[----:B------:R-:W-:-:S03]  /*f340*/  IMAD.SHL.U32 R77, R76, 0x8, RZ ;  /* 0x000000084c4d7824 */ /* 0x000fc600078e00ff */
[----:B------:R-:W-:Y:S02]  /*f350*/  LEA.HI R79, R79, R76, RZ, 0x3 ;  /* 0x0000004c4f4f7211 */ /* 0x000fe400078f18ff */
[----:B------:R-:W-:Y:S02]  /*f360*/  LOP3.LUT R77, R77, 0x38, RZ, 0xc0, !PT ;  /* 0x000000384d4d7812 */ /* 0x000fe400078ec0ff */
[----:B------:R-:W-:Y:S02]  /*f370*/  SHF.L.U32 R79, R79, 0xa, RZ ;  /* 0x0000000a4f4f7819 */ /* 0x000fe400000006ff */
[----:B------:R-:W-:Y:S02]  /*f380*/  LOP3.LUT R77, R77, 0x1c0, R131, 0xf8, !PT ;  /* 0x000001c04d4d7812 */ /* 0x000fe400078ef883 */
[----:B------:R-:W-:Y:S02]  /*f390*/  LOP3.LUT R80, R79, 0x7fffe000, RZ, 0xc0, !PT ;  /* 0x7fffe0004f507812 */ /* 0x000fe400078ec0ff */
[----:B------:R-:W-:-:S02]  /*f3a0*/  LOP3.LUT R81, R77, R130, RZ, 0x3c, !PT ;  /* 0x000000824d517212 */ /* 0x000fc400078e3cff */
[----:B---3--:R-:W0:Y:S02]  /*f3b0*/  LDS.128 R76, [R132] ;  /* 0x00000000844c7984 */ /* 0x008e240000000c00 */
[----:B-----5:R-:W-:-:S05]  /*f3c0*/  IADD3 R81, R81, R80, R129 ;  /* 0x0000005051517210 */ /* 0x020fca0007ffe081 */
[----:B------:R-:W-:-:S05]  /*f3d0*/  IMAD R115, R81, 0x2, R16 ;  /* 0x0000000251737824 */ /* 0x000fca00078e0210 */
[----:B------:R-:W1:Y:S01]  /*f3e0*/  LDS.128 R80, [R115+0x10400] ;  /* 0x0104000073507984 */ /* 0x000e620000000c00 */
[--C-:B0-----:R-:W-:Y:S02]  /*f3f0*/  HADD2.F32 R116, -RZ, R77.reuse.H0_H0 ;  /* 0x2000004dff747230 */ /* 0x101fe40000004100 */
[----:B------:R-:W-:Y:S02]  /*f400*/  HADD2.F32 R117, -RZ, R77.H1_H1 ;  /* 0x3000004dff757230 */ /* 0x000fe40000004100 */
[----:B------:R-:W-:Y:S02]  /*f410*/  HADD2.F32 R118, -RZ, R76.H0_H0 ;  /* 0x2000004cff767230 */ /* 0x000fe40000004100 */
[----:B------:R-:W-:Y:S02]  /*f420*/  HADD2.F32 R69, -RZ, R78.H0_H0 ;  /* 0x2000004eff457230 */ /* 0x000fe40000004100 */
[--C-:B------:R-:W-:Y:S02]  /*f430*/  HADD2.F32 R71, -RZ, R79.reuse.H0_H0 ;  /* 0x2000004fff477230 */ /* 0x100fe40000004100 */
[----:B------:R-:W-:-:S02]  /*f440*/  HADD2.F32 R79, -RZ, R79.H1_H1 ;  /* 0x3000004fff4f7230 */ /* 0x000fc40000004100 */
[--C-:B-1----:R-:W-:Y:S02]  /*f450*/  HADD2.F32 R77, -RZ, R81.reuse.H0_H0 ;  /* 0x20000051ff4d7230 */ /* 0x102fe40000004100 */
[----:B------:R-:W-:Y:S02]  /*f460*/  HADD2.F32 R120, -RZ, R81.H1_H1 ;  /* 0x30000051ff787230 */ /* 0x000fe40000004100 */
[----:B------:R-:W-:Y:S02]  /*f470*/  HADD2.F32 R119, -RZ, R80.H0_H0 ;  /* 0x20000050ff777230 */ /* 0x000fe40000004100 */
[CC--:B------:R-:W-:Y:S01]  /*f480*/  FMUL.FTZ R81, R77.reuse, R125.reuse ;  /* 0x0000007d4d517220 */ /* 0x0c0fe20000410000 */
[----:B------:R-:W-:Y:S01]  /*f490*/  FMUL.FTZ R127, R77, R122 ;  /* 0x0000007a4d7f7220 */ /* 0x000fe20000410000 */
[----:B------:R-:W-:Y:S01]  /*f4a0*/  FMUL.FTZ R128, R120, R126 ;  /* 0x0000007e78807220 */ /* 0x000fe20000410000 */
[----:B------:R-:W-:Y:S02]  /*f4b0*/  HADD2.F32 R121, -RZ, R82.H0_H0 ;  /* 0x20000052ff797230 */ /* 0x000fe40000004100 */
[C---:B------:R-:W-:Y:S01]  /*f4c0*/  FFMA.FTZ R77, R116.reuse, R122, -R81 ;  /* 0x0000007a744d7223 */ /* 0x040fe20000010851 */
[----:B------:R-:W-:Y:S01]  /*f4d0*/  FFMA.FTZ R81, R116, R125, R127 ;  /* 0x0000007d74517223 */ /* 0x000fe2000001007f */
[----:B------:R-:W-:-:S02]  /*f4e0*/  HADD2.F32 R122, -RZ, R112.H0_H0 ;  /* 0x20000070ff7a7230 */ /* 0x000fc40000004100 */
[-C--:B------:R-:W-:Y:S01]  /*f4f0*/  FMUL.FTZ R116, R120, R123.reuse ;  /* 0x0000007b78747220 */ /* 0x080fe20000410000 */
[----:B------:R-:W-:Y:S01]  /*f500*/  FFMA.FTZ R112, R117, R123, -R128 ;  /* 0x0000007b75707223 */ /* 0x000fe20000010880 */
[----:B------:R-:W-:Y:S01]  /*f510*/  FMUL.FTZ R123, R119, R124 ;  /* 0x0000007c777b7220 */ /* 0x000fe20000410000 */
[----:B------:R-:W-:Y:S02]  /*f520*/  HADD2.F32 R128, -RZ, R111.H1_H1 ;  /* 0x3000006fff807230 */ /* 0x000fe40000004100 */
[----:B------:R-:W-:Y:S01]  /*f530*/  FFMA.FTZ R116, R117, R126, R116 ;  /* 0x0000007e75747223 */ /* 0x000fe20000010074 */
[-C--:B------:R-:W-:Y:S01]  /*f540*/  FMUL.FTZ R119, R119, R122.reuse ;  /* 0x0000007a77777220 */ /* 0x080fe20000410000 */
[----:B------:R-:W-:Y:S01]  /*f550*/  FFMA.FTZ R117, R118, R122, -R123 ;  /* 0x0000007a76757223 */ /* 0x000fe2000001087b */
[----:B------:R-:W-:Y:S02]  /*f560*/  HADD2.F32 R120, -RZ, R110.H1_H1 ;  /* 0x3000006eff787230 */ /* 0x000fe40000004100 */
[----:B------:R-:W-:Y:S01]  /*f570*/  FMUL.FTZ R122, R121, R128 ;  /* 0x00000080797a7220 */ /* 0x000fe20000410000 */
[----:B------:R-:W-:-:S02]  /*f580*/  HADD2.F32 R114, -RZ, R83.H0_H0 ;  /* 0x20000053ff727230 */ /* 0x000fc40000004100 */
[----:B------:R-:W-:Y:S01]  /*f590*/  FFMA.FTZ R118, R118, R124, R119 ;  /* 0x0000007c76767223 */ /* 0x000fe20000010077 */
[----:B------:R-:W-:Y:S02]  /*f5a0*/  HADD2.F32 R111, -RZ, R111.H0_H0 ;  /* 0x2000006fff6f7230 */ /* 0x000fe40000004100 */
[-C--:B------:R-:W-:Y:S01]  /*f5b0*/  FMUL.FTZ R124, R121, R120.reuse ;  /* 0x00000078797c7220 */ /* 0x080fe20000410000 */
[----:B------:R-:W-:Y:S02]  /*f5c0*/  HADD2.F32 R110, -RZ, R110.H0_H0 ;  /* 0x2000006eff6e7230 */ /* 0x000fe40000004100 */
[C---:B------:R-:W-:Y:S01]  /*f5d0*/  FFMA.FTZ R122, R69.reuse, R120, -R122 ;  /* 0x00000078457a7223 */ /* 0x040fe2000001087a */
[----:B------:R-:W-:Y:S02]  /*f5e0*/  HADD2.F32 R83, -RZ, R83.H1_H1 ;  /* 0x30000053ff537230 */ /* 0x000fe40000004100 */
[C---:B------:R-:W-:Y:S01]  /*f5f0*/  FMUL.FTZ R119, R114.reuse, R111 ;  /* 0x0000006f72777220 */ /* 0x040fe20000410000 */
[----:B------:R-:W-:Y:S01]  /*f600*/  FFMA.FTZ R124, R69, R128, R124 ;  /* 0x00000080457c7223 */ /* 0x000fe2000001007c */
[----:B------:R-:W-:Y:S01]  /*f610*/  FMUL.FTZ R120, R114, R110 ;  /* 0x0000006e72787220 */ /* 0x000fe20000410000 */
[----:B------:R-:W-:-:S02]  /*f620*/  HADD2.F32 R80, -RZ, R80.H1_H1 ;  /* 0x30000050ff507230 */ /* 0x000fc40000004100 */
[C---:B------:R-:W-:Y:S01]  /*f630*/  FFMA.FTZ R119, R71.reuse, R110, R119 ;  /* 0x0000006e47777223 */ /* 0x040fe20000010077 */
[----:B------:R-:W-:Y:S02]  /*f640*/  HADD2.F32 R82, -RZ, R82.H1_H1 ;  /* 0x30000052ff527230 */ /* 0x000fe40000004100 */
[----:B------:R-:W-:Y:S01]  /*f650*/  FFMA.FTZ R120, R71, R111, -R120 ;  /* 0x0000006f47787223 */ /* 0x000fe20000010878 */
[C---:B------:R-:W-:Y:S01]  /*f660*/  FMUL.FTZ R114, R83.reuse, R70 ;  /* 0x0000004653727220 */ /* 0x040fe20000410000 */
[-C--:B------:R-:W-:Y:S01]  /*f670*/  FMUL.FTZ R110, R83, R68.reuse ;  /* 0x00000044536e7220 */ /* 0x080fe20000410000 */
[----:B------:R-:W-:Y:S02]  /*f680*/  HADD2.F32 R69, -RZ, R61.H0_H0 ;  /* 0x2000003dff457230 */ /* 0x000fe40000004100 */
[----:B------:R-:W-:Y:S02]  /*f690*/  HADD2.F32 R71, -RZ, R63.H0_H0 ;  /* 0x2000003fff477230 */ /* 0x000fe40000004100 */
[----:B------:R-:W-:Y:S01]  /*f6a0*/  FFMA.FTZ R121, R79, R68, -R114 ;  /* 0x000000444f797223 */ /* 0x000fe20000010872 */
[----:B------:R-:W-:-:S02]  /*f6b0*/  HADD2.F32 R61, -RZ, R60.H0_H0 ;  /* 0x2000003cff3d7230 */ /* 0x000fc40000004100 */
[----:B------:R-:W-:Y:S01]  /*f6c0*/  FFMA.FTZ R110, R79, R70, R110 ;  /* 0x000000464f6e7223 */ /* 0x000fe2000001006e */
[----:B------:R-:W-:Y:S02]  /*f6d0*/  HADD2.F32 R63, -RZ, R62.H0_H0 ;  /* 0x2000003eff3f7230 */ /* 0x000fe40000004100 */
[----:B------:R-:W-:Y:S01]  /*f6e0*/  FMUL.FTZ R79, R80, R69 ;  /* 0x00000045504f7220 */ /* 0x000fe20000410000 */
[----:B------:R-:W-:Y:S02]  /*f6f0*/  HADD2.F32 R76, -RZ, R76.H1_H1 ;  /* 0x3000004cff4c7230 */ /* 0x000fe40000004100 */
        /* <DEDUP_REMOVED lines=18> */
.L_x_1923:
[----:B------:R-:W-:Y:S05]  /*f820*/  BSYNC B2 ;  /* 0x0000000000027941 */ /* 0x000fea0003800000 */
.L_x_1922:
[----:B------:R-:W-:Y:S05]  /*f830*/  @P1 BRA `(.L_x_1921) ;  /* 0x0000000400841947 */ /* 0x000fea0003800000 */
[----:B0-----:R-:W2:Y:S04]  /*f840*/  LDL R60, [R1+0x44] ;  /* 0x00004400013c7983 */ /* 0x001ea80000100800 */
[----:B------:R-:W3:Y:S01]  /*f850*/  LDL R115, [R1+0x84] ;  /* 0x0000840001737983 */ /* 0x000ee20000100800 */
[--C-:B------:R-:W-:Y:S01]  /*f860*/  SHF.R.U64 R56, R56, 0x10, R57.reuse ;  /* 0x0000001038387819 */ /* 0x100fe20000001239 */
[----:B------:R-:W-:Y:S01]  /*f870*/  HADD2.F32 R110, -RZ, R105.H1_H1 ;  /* 0x30000069ff6e7230 */ /* 0x000fe20000004100 */
[----:B------:R-:W-:Y:S01]  /*f880*/  SHF.R.U32.HI R81, RZ, 0x10, R57 ;  /* 0x00000010ff517819 */ /* 0x000fe20000011639 */
[--C-:B------:R-:W-:Y:S01]  /*f890*/  HADD2.F32 R82, -RZ, R108.reuse.H1_H1 ;  /* 0x3000006cff527230 */ /* 0x100fe20000004100 */
[----:B------:R-:W-:Y:S01]  /*f8a0*/  SHF.R.U64 R57, R58, 0x10, R59 ;  /* 0x000000103a397819 */ /* 0x000fe2000000123b */
[----:B------:R-:W-:Y:S01]  /*f8b0*/  HADD2.F32 R108, -RZ, R108.H0_H0 ;  /* 0x2000006cff6c7230 */ /* 0x000fe20000004100 */
[--C-:B------:R-:W-:Y:S01]  /*f8c0*/  SHF.R.U64 R64, R64, 0x10, R65.reuse ;  /* 0x0000001040407819 */ /* 0x100fe20000001241 */
[----:B------:R-:W-:Y:S01]  /*f8d0*/  HADD2.F32 R81, -RZ, R81.H0_H0 ;  /* 0x20000051ff517230 */ /* 0x000fe20000004100 */
[----:B------:R-:W-:Y:S01]  /*f8e0*/  SHF.R.U32.HI R83, RZ, 0x10, R65 ;  /* 0x00000010ff537819 */ /* 0x000fe20000011641 */
[----:B------:R-:W-:Y:S01]  /*f8f0*/  HADD2.F32 R57, -RZ, R57.H0_H0 ;  /* 0x20000039ff397230 */ /* 0x000fe20000004100 */
[----:B------:R-:W-:-:S02]  /*f900*/  SHF.R.U64 R58, R66, 0x10, R67 ;  /* 0x00000010423a7819 */ /* 0x000fc40000001243 */
[----:B------:R-:W-:Y:S01]  /*f910*/  SHF.R.U32.HI R111, RZ, 0x10, R67 ;  /* 0x00000010ff6f7819 */ /* 0x000fe20000011643 */
[----:B------:R-:W-:Y:S01]  /*f920*/  HADD2.F32 R83, -RZ, R83.H0_H0 ;  /* 0x20000053ff537230 */ /* 0x000fe20000004100 */
[----:B--2---:R-:W-:-:S04]  /*f930*/  LEA.HI R113, R113, R60, RZ, 0x1d ;  /* 0x0000003c71717211 */ /* 0x004fc800078fe8ff */
[----:B------:R-:W-:Y:S01]  /*f940*/  SHF.R.S32.HI R62, RZ, 0x1f, R113 ;  /* 0x0000001fff3e7819 */ /* 0x000fe20000011471 */
[----:B------:R-:W-:-:S03]  /*f950*/  IMAD.SHL.U32 R60, R113, 0x8, RZ ;  /* 0x00000008713c7824 */ /* 0x000fc600078e00ff */
[----:B------:R-:W-:Y:S02]  /*f960*/  LEA.HI R62, R62, R113, RZ, 0x3 ;  /* 0x000000713e3e7211 */ /* 0x000fe400078f18ff */
[----:B------:R-:W-:Y:S02]  /*f970*/  LOP3.LUT R60, R60, 0x38, RZ, 0xc0, !PT ;  /* 0x000000383c3c7812 */ /* 0x000fe400078ec0ff */
[----:B------:R-:W-:Y:S01]  /*f980*/  SHF.R.U32.HI R113, RZ, 0x10, R59 ;  /* 0x00000010ff717819 */ /* 0x000fe2000001163b */
[----:B------:R-:W-:Y:S01]  /*f990*/  IMAD.SHL.U32 R62, R62, 0x400, RZ ;  /* 0x000004003e3e7824 */ /* 0x000fe200078e00ff */
[----:B------:R-:W-:-:S04]  /*f9a0*/  LOP3.LUT R60, R60, 0x1c0, R131, 0xf8, !PT ;  /* 0x000001c03c3c7812 */ /* 0x000fc800078ef883 */
[----:B------:R-:W-:Y:S02]  /*f9b0*/  LOP3.LUT R69, R60, R130, RZ, 0x3c, !PT ;  /* 0x000000823c457212 */ /* 0x000fe400078e3cff */
[----:B------:R-:W-:Y:S02]  /*f9c0*/  LOP3.LUT R68, R62, 0x7fffe000, RZ, 0xc0, !PT ;  /* 0x7fffe0003e447812 */ /* 0x000fe400078ec0ff */
        /* <DEDUP_REMOVED lines=16> */
[----:B------:R-:W-:Y:S01]  /*fad0*/  FFMA.FTZ R61, R65, R82, -R112 ;  /* 0x00000052413d7223 */ /* 0x000fe20000010870 */
[----:B------:R-:W-:-:S02]  /*fae0*/  HADD2.F32 R82, -RZ, R105.H0_H0 ;  /* 0x20000069ff527230 */ /* 0x000fc40000004100 */
[----:B------:R-:W-:Y:S01]  /*faf0*/  FFMA.FTZ R114, R65, R110, R114 ;  /* 0x0000006e41727223 */ /* 0x000fe20000010072 */
[C---:B------:R-:W-:Y:S01]  /*fb00*/  FMUL.FTZ R105, R78.reuse, R83 ;  /* 0x000000534e697220 */ /* 0x040fe20000410000 */
[-C--:B------:R-:W-:Y:S01]  /*fb10*/  FMUL.FTZ R65, R78, R81.reuse ;  /* 0x000000514e417220 */ /* 0x080fe20000410000 */
[----:B------:R-:W-:Y:S02]  /*fb20*/  HADD2.F32 R78, -RZ, R107.H0_H0 ;  /* 0x2000006bff4e7230 */ /* 0x000fe40000004100 */
[C---:B------:R-:W-:Y:S01]  /*fb30*/  FMUL.FTZ R110, R69.reuse, R82 ;  /* 0x00000052456e7220 */ /* 0x040fe20000410000 */
[----:B------:R-:W-:Y:S01]  /*fb40*/  FMUL.FTZ R69, R69, R108 ;  /* 0x0000006c45457220 */ /* 0x000fe20000410000 */
[C---:B------:R-:W-:Y:S01]  /*fb50*/  FFMA.FTZ R112, R66.reuse, R81, -R105 ;  /* 0x0000005142707223 */ /* 0x040fe20000010869 */
[----:B------:R-:W-:Y:S01]  /*fb60*/  FFMA.FTZ R83, R66, R83, R65 ;  /* 0x0000005342537223 */ /* 0x000fe20000010041 */
[----:B------:R-:W-:Y:S02]  /*fb70*/  HADD2.F32 R66, -RZ, R109.H0_H0 ;  /* 0x2000006dff427230 */ /* 0x000fe40000004100 */
[----:B------:R-:W-:Y:S01]  /*fb80*/  FFMA.FTZ R69, R59, R82, R69 ;  /* 0x000000523b457223 */ /* 0x000fe20000010045 */
[----:B------:R-:W-:Y:S01]  /*fb90*/  FMUL.FTZ R82, R79, R78 ;  /* 0x0000004e4f527220 */ /* 0x000fe20000410000 */
[----:B------:R-:W-:Y:S01]  /*fba0*/  FFMA.FTZ R110, R59, R108, -R110 ;  /* 0x0000006c3b6e7223 */ /* 0x000fe2000001086e */
[----:B------:R-:W-:-:S02]  /*fbb0*/  HADD2.F32 R80, -RZ, R71.H0_H0 ;  /* 0x20000047ff507230 */ /* 0x000fc40000004100 */
[-C--:B------:R-:W-:Y:S01]  /*fbc0*/  FMUL.FTZ R108, R79, R66.reuse ;  /* 0x000000424f6c7220 */ /* 0x080fe20000410000 */
[----:B------:R-:W-:Y:S02]  /*fbd0*/  HADD2.F32 R107, -RZ, R107.H1_H1 ;  /* 0x3000006bff6b7230 */ /* 0x000fe40000004100 */
[C---:B------:R-:W-:Y:S01]  /*fbe0*/  FFMA.FTZ R79, R67.reuse, R66, -R82 ;  /* 0x00000042434f7223 */ /* 0x040fe20000010852 */
[----:B------:R-:W-:Y:S02]  /*fbf0*/  HADD2.F32 R71, -RZ, R71.H1_H1 ;  /* 0x30000047ff477230 */ /* 0x000fe40000004100 */
[----:B------:R-:W-:Y:S01]  /*fc00*/  FFMA.FTZ R108, R67, R78, R108 ;  /* 0x0000004e436c7223 */ /* 0x000fe2000001006c */
[----:B------:R-:W-:Y:S02]  /*fc10*/  HADD2.F32 R109, -RZ, R109.H1_H1 ;  /* 0x3000006dff6d7230 */ /* 0x000fe40000004100 */
[----:B------:R-:W-:Y:S01]  /*fc20*/  FMUL.FTZ R116, R80, R107 ;  /* 0x0000006b50747220 */ /* 0x000fe20000410000 */
[----:B------:R-:W-:-:S02]  /*fc30*/  HADD2.F32 R82, -RZ, R111.H0_H0 ;  /* 0x2000006fff527230 */ /* 0x000fc40000004100 */
[----:B------:R-:W-:Y:S02]  /*fc40*/  HADD2.F32 R66, -RZ, R113.H0_H0 ;  /* 0x20000071ff427230 */ /* 0x000fe40000004100 */
[-C--:B------:R-:W-:Y:S01]  /*fc50*/  FMUL.FTZ R80, R80, R109.reuse ;  /* 0x0000006d50507220 */ /* 0x080fe20000410000 */
[----:B------:R-:W-:Y:S02]  /*fc60*/  HADD2.F32 R68, -RZ, R68.H1_H1 ;  /* 0x30000044ff447230 */ /* 0x000fe40000004100 */
[C---:B------:R-:W-:Y:S01]  /*fc70*/  FMUL.FTZ R78, R71.reuse, R82 ;  /* 0x00000052474e7220 */ /* 0x040fe20000410000 */
[----:B------:R-:W-:Y:S02]  /*fc80*/  HADD2.F32 R70, -RZ, R70.H1_H1 ;  /* 0x30000046ff467230 */ /* 0x000fe40000004100 */
[----:B------:R-:W-:Y:S01]  /*fc90*/  FMUL.FTZ R118, R71, R66 ;  /* 0x0000004247767220 */ /* 0x000fe20000410000 */
[----:B------:R-:W-:Y:S02]  /*fca0*/  HADD2.F32 R65, -RZ, R64.H0_H0 ;  /* 0x20000040ff417230 */ /* 0x000fe40000004100 */
[----:B------:R-:W-:Y:S01]  /*fcb0*/  FFMA.FTZ R116, R77, R109, -R116 ;  /* 0x0000006d4d747223 */ /* 0x000fe20000010874 */
[----:B------:R-:W-:-:S02]  /*fcc0*/  HADD2.F32 R67, -RZ, R58.H0_H0 ;  /* 0x2000003aff437230 */ /* 0x000fc40000004100 */
[----:B------:R-:W-:Y:S01]  /*fcd0*/  FFMA.FTZ R80, R77, R107, R80 ;  /* 0x0000006b4d507223 */ /* 0x000fe20000010050 */
[----:B------:R-:W-:Y:S02]  /*fce0*/  HADD2.F32 R59, -RZ, R56.H0_H0 ;  /* 0x20000038ff3b7230 */ /* 0x000fe40000004100 */
[C---:B------:R-:W-:Y:S01]  /*fcf0*/  FFMA.FTZ R81, R63.reuse, R66, -R78 ;  /* 0x000000423f517223 */ /* 0x040fe2000001084e */
[----:B------:R-:W-:Y:S02]  /*fd00*/  HADD2.F32 R60, -RZ, R60.H1_H1 ;  /* 0x3000003cff3c7230 */ /* 0x000fe40000004100 */
[----:B------:R-:W-:Y:S01]  /*fd10*/  FFMA.FTZ R105, R63, R82, R118 ;  /* 0x000000523f697223 */ /* 0x000fe20000010076 */
[----:B------:R-:W-:Y:S02]  /*fd20*/  HADD2.F32 R62, -RZ, R62.H1_H1 ;  /* 0x3000003eff3e7230 */ /* 0x000fe40000004100 */
[----:B------:R-:W-:Y:S01]  /*fd30*/  FMUL.FTZ R63, R68, R65 ;  /* 0x00000041443f7220 */ /* 0x000fe20000410000 */
        /* <DEDUP_REMOVED lines=17> */
.L_x_1921:
[----:B------:R-:W-:Y:S05]  /*fe50*/  BSYNC B1 ;  /* 0x0000000000017941 */ /* 0x000fea0003800000 */
.L_x_1920:
[----:B-1----:R-:W-:Y:S01]  /*fe60*/  VIADD R56, R218, 0x20 ;  /* 0x00000020da387836 */ /* 0x002fe20000000000 */
[----:B------:R-:W-:Y:S04]  /*fe70*/  BSSY B1, `(.L_x_1924) ;  /* 0x00000d2000017945 */ /* 0x000fe80003800000 */
[----:B------:R-:W-:-:S13]  /*fe80*/  ISETP.GE.AND P0, PT, R56, R3, PT ;  /* 0x000000033800720c */ /* 0x000fda0003f06270 */
[----:B------:R-:W-:Y:S05]  /*fe90*/  @P0 BRA `(.L_x_1925) ;  /* 0x0000000c003c0947 */ /* 0x000fea0003800000 */
[----:B------:R1:W5:Y:S01]  /*fea0*/  LDL R105, [R1+0x24] ;  /* 0x0000240001697983 */ /* 0x0003620000100800 */
[----:B------:R-:W2:Y:S01]  /*feb0*/  LDC R65, c[0x0][0x3f4] ;  /* 0x0000fd00ff417b82 */ /* 0x000ea20000000800 */
[C---:B------:R-:W-:Y:S01]  /*fec0*/  IADD3 R107, R218.reuse, 0x20, RZ ;  /* 0x00000020da6b7810 */ /* 0x040fe20007ffe0ff */
[----:B------:R-:W-:Y:S01]  /*fed0*/  VIADD R108, R218, 0x20 ;  /* 0x00000020da6c7836 */ /* 0x000fe20000000000 */
[----:B------:R-:W-:Y:S03]  /*fee0*/  BSSY B2, `(.L_x_1926) ;  /* 0x0000069000027945 */ /* 0x000fe60003800000 */
        /* <DEDUP_REMOVED lines=8> */
[----:B------:R-:W2:Y:S04]  /*ff70*/  LDL R56, [R1+0x40] ;  /* 0x0000400001387983 */ /* 0x000ea80000100800 */
[----:B------:R-:W3:Y:S01]  /*ff80*/  LDL R109, [R1+0x80] ;  /* 0x00008000016d7983 */ /* 0x000ee20000100800 */
[--C-:B------:R-:W-:Y:S01]  /*ff90*/  SHF.R.U64 R79, R52, 0x10, R53.reuse ;  /* 0x00000010344f7819 */ /* 0x100fe20000001235 */
[----:B------:R-:W-:Y:S01]  /*ffa0*/  HADD2.F32 R66, -RZ, R103.H1_H1 ;  /* 0x30000067ff427230 */ /* 0x000fe20000004100 */
[----:B0-----:R-:W-:Y:S01]  /*ffb0*/  SHF.R.U32.HI R70, RZ, 0x10, R53 ;  /* 0x00000010ff467819 */ /* 0x001fe20000011635 */
[--C-:B------:R-:W-:Y:S01]  /*ffc0*/  HADD2.F32 R68, -RZ, R101.reuse.H1_H1 ;  /* 0x30000065ff447230 */ /* 0x100fe20000004100 */
[--C-:B------:R-:W-:Y:S01]  /*ffd0*/  SHF.R.U64 R83, R44, 0x10, R45.reuse ;  /* 0x000000102c537819 */ /* 0x100fe2000000122d */
[----:B------:R-:W-:Y:S01]  /*ffe0*/  HADD2.F32 R101, -RZ, R101.H0_H0 ;  /* 0x20000065ff657230 */ /* 0x000fe20000004100 */
[----:B------:R-:W-:Y:S01]  /*fff0*/  SHF.R.U32.HI R67, RZ, 0x10, R45 ;  /* 0x00000010ff437819 */ /* 0x000fe2000001162d */
[----:B------:R-:W-:Y:S01]  /*10000*/  HADD2.F32 R103, -RZ, R103.H0_H0 ;  /* 0x20000067ff677230 */ /* 0x000fe20000004100 */
[--C-:B------:R-:W-:Y:S01]  /*10010*/  SHF.R.U64 R77, R54, 0x10, R55.reuse ;  /* 0x00000010364d7819 */ /* 0x100fe20000001237 */
[----:B------:R-:W-:Y:S01]  /*10020*/  HADD2.F32 R70, -RZ, R70.H0_H0 ;  /* 0x20000046ff467230 */ /* 0x000fe20000004100 */
[----:B------:R-:W-:-:S02]  /*10030*/  SHF.R.U32.HI R71, RZ, 0x10, R55 ;  /* 0x00000010ff477819 */ /* 0x000fc40000011637 */
[--C-:B------:R-:W-:Y:S02]  /*10040*/  SHF.R.U32.HI R81, RZ, 0x10, R47.reuse ;  /* 0x00000010ff517819 */ /* 0x100fe4000001162f */
[----:B------:R-:W-:Y:S02]  /*10050*/  SHF.R.U64 R82, R46, 0x10, R47 ;  /* 0x000000102e527819 */ /* 0x000fe4000000122f */
[----:B--2---:R-:W-:-:S04]  /*10060*/  LEA.HI R56, R65, R56, RZ, 0x1d ;  /* 0x0000003841387211 */ /* 0x004fc800078fe8ff */
[----:B------:R-:W-:Y:S01]  /*10070*/  SHF.R.S32.HI R59, RZ, 0x1f, R56 ;  /* 0x0000001fff3b7819 */ /* 0x000fe20000011438 */
[----:B------:R-:W-:-:S03]  /*10080*/  IMAD.SHL.U32 R57, R56, 0x8, RZ ;  /* 0x0000000838397824 */ /* 0x000fc600078e00ff */
[----:B------:R-:W-:Y:S02]  /*10090*/  LEA.HI R59, R59, R56, RZ, 0x3 ;  /* 0x000000383b3b7211 */ /* 0x000fe400078f18ff */
[----:B------:R-:W-:-:S03]  /*100a0*/  LOP3.LUT R56, R108, 0x38, R57, 0xf8, !PT ;  /* 0x000000386c387812 */ /* 0x000fc600078ef839 */
[----:B------:R-:W-:Y:S01]  /*100b0*/  IMAD.SHL.U32 R59, R59, 0x400, RZ ;  /* 0x000004003b3b7824 */ /* 0x000fe200078e00ff */
[----:B------:R-:W-:-:S04]  /*100c0*/  LOP3.LUT R60, R56, R107, RZ, 0x3c, !PT ;  /* 0x0000006b383c7212 */ /* 0x000fc800078e3cff */
[----:B------:R-:W-:Y:S02]  /*100d0*/  LOP3.LUT R61, R59, 0x7fffe000, RZ, 0xc0, !PT ;  /* 0x7fffe0003b3d7812 */ /* 0x000fe400078ec0ff */
[----:B---3--:R-:W0:Y:S02]  /*100e0*/  LDS.128 R56, [R109] ;  /* 0x000000006d387984 */ /* 0x008e240000000c00 */
[----:B-----5:R-:W-:-:S04]  /*100f0*/  IADD3 R61, R60, R61, R105 ;  /* 0x0000003d3c3d7210 */ /* 0x020fc80007ffe069 */
[----:B------:R-:W-:-:S05]  /*10100*/  LEA R64, R61, R16, 0x1 ;  /* 0x000000103d407211 */ /* 0x000fca00078e08ff */
[----:B------:R-:W1:Y:S01]  /*10110*/  LDS.128 R60, [R64+0x10400] ;  /* 0x01040000403c7984 */ /* 0x000e620000000c00 */
[--C-:B0-----:R-:W-:Y:S02]  /*10120*/  HADD2.F32 R45, -RZ, R57.reuse.H0_H0 ;  /* 0x20000039ff2d7230 */ /* 0x101fe40000004100 */
[----:B------:R-:W-:Y:S02]  /*10130*/  HADD2.F32 R44, -RZ, R56.H0_H0 ;  /* 0x20000038ff2c7230 */ /* 0x000fe40000004100 */
[----:B------:R-:W-:Y:S02]  /*10140*/  HADD2.F32 R57, -RZ, R57.H1_H1 ;  /* 0x30000039ff397230 */ /* 0x000fe40000004100 */
[----:B------:R-:W-:Y:S02]  /*10150*/  HADD2.F32 R46, -RZ, R58.H0_H0 ;  /* 0x2000003aff2e7230 */ /* 0x000fe40000004100 */
[--C-:B------:R-:W-:Y:S02]  /*10160*/  HADD2.F32 R47, -RZ, R59.reuse.H0_H0 ;  /* 0x2000003bff2f7230 */ /* 0x100fe40000004100 */
[----:B------:R-:W-:-:S02]  /*10170*/  HADD2.F32 R59, -RZ, R59.H1_H1 ;  /* 0x3000003bff3b7230 */ /* 0x000fc40000004100 */
[--C-:B-1----:R-:W-:Y:S02]  /*10180*/  HADD2.F32 R53, -RZ, R61.reuse.H0_H0 ;  /* 0x2000003dff357230 */ /* 0x102fe40000004100 */
[----:B------:R-:W-:Y:S02]  /*10190*/  HADD2.F32 R52, -RZ, R60.H0_H0 ;  /* 0x2000003cff347230 */ /* 0x000fe40000004100 */
[----:B------:R-:W-:Y:S02]  /*101a0*/  HADD2.F32 R61, -RZ, R61.H1_H1 ;  /* 0x3000003dff3d7230 */ /* 0x000fe40000004100 */
[C---:B------:R-:W-:Y:S01]  /*101b0*/  FMUL.FTZ R76, R53.reuse, R68 ;  /* 0x00000044354c7220 */ /* 0x040fe20000410000 */
[-C--:B------:R-:W-:Y:S01]  /*101c0*/  FMUL.FTZ R78, R53, R66.reuse ;  /* 0x00000042354e7220 */ /* 0x080fe20000410000 */
[----:B------:R-:W-:Y:S02]  /*101d0*/  HADD2.F32 R53, -RZ, R102.H0_H0 ;  /* 0x20000066ff357230 */ /* 0x000fe40000004100 */
[C---:B------:R-:W-:Y:S01]  /*101e0*/  FFMA.FTZ R76, R45.reuse, R66, -R76 ;  /* 0x000000422d4c7223 */ /* 0x040fe2000001084c */
[----:B------:R-:W-:Y:S01]  /*101f0*/  FFMA.FTZ R78, R45, R68, R78 ;  /* 0x000000442d4e7223 */ /* 0x000fe2000001004e */
[----:B------:R-:W-:Y:S01]  /*10200*/  FMUL.FTZ R45, R52, R101 ;  /* 0x00000065342d7220 */ /* 0x000fe20000410000 */
[----:B------:R-:W-:-:S02]  /*10210*/  HADD2.F32 R66, -RZ, R67.H0_H0 ;  /* 0x20000043ff427230 */ /* 0x000fc40000004100 */
[-C--:B------:R-:W-:Y:S01]  /*10220*/  FMUL.FTZ R52, R52, R103.reuse ;  /* 0x0000006734347220 */ /* 0x080fe20000410000 */
[----:B------:R-:W-:Y:S02]  /*10230*/  HADD2.F32 R55, -RZ, R63.H0_H0 ;  /* 0x2000003fff377230 */ /* 0x000fe40000004100 */
[----:B------:R-:W-:Y:S01]  /*10240*/  FFMA.FTZ R103, R44, R103, -R45 ;  /* 0x000000672c677223 */ /* 0x000fe2000001082d */
[C---:B------:R-:W-:Y:S01]  /*10250*/  FMUL.FTZ R80, R61.reuse, R70 ;  /* 0x000000463d507220 */ /* 0x040fe20000410000 */
[----:B------:R-:W-:Y:S02]  /*10260*/  HADD2.F32 R45, -RZ, R104.H0_H0 ;  /* 0x20000068ff2d7230 */ /* 0x000fe40000004100 */
[-C--:B------:R-:W-:Y:S01]  /*10270*/  FMUL.FTZ R68, R61, R66.reuse ;  /* 0x000000423d447220 */ /* 0x080fe20000410000 */
[----:B------:R-:W-:Y:S02]  /*10280*/  HADD2.F32 R102, -RZ, R102.H1_H1 ;  /* 0x30000066ff667230 */ /* 0x000fe40000004100 */
[----:B------:R-:W-:Y:S01]  /*10290*/  FFMA.FTZ R61, R57, R66, -R80 ;  /* 0x00000042393d7223 */ /* 0x000fe20000010850 */
[----:B------:R-:W-:-:S02]  /*102a0*/  HADD2.F32 R54, -RZ, R62.H0_H0 ;  /* 0x2000003eff367230 */ /* 0x000fc40000004100 */
[----:B------:R-:W-:Y:S01]  /*102b0*/  FFMA.FTZ R67, R57, R70, R68 ;  /* 0x0000004639437223 */ /* 0x000fe20000010044 */
[----:B------:R-:W-:Y:S02]  /*102c0*/  HADD2.F32 R104, -RZ, R104.H1_H1 ;  /* 0x30000068ff687230 */ /* 0x000fe40000004100 */
[----:B------:R-:W-:Y:S01]  /*102d0*/  FFMA.FTZ R101, R44, R101, R52 ;  /* 0x000000652c657223 */ /* 0x000fe20000010034 */
[C---:B------:R-:W-:Y:S01]  /*102e0*/  FMUL.FTZ R66, R55.reuse, R102 ;  /* 0x0000006637427220 */ /* 0x040fe20000410000 */
[----:B------:R-:W-:Y:S02]  /*102f0*/  HADD2.F32 R63, -RZ, R63.H1_H1 ;  /* 0x3000003fff3f7230 */ /* 0x000fe40000004100 */
[C---:B------:R-:W-:Y:S01]  /*10300*/  FMUL.FTZ R57, R54.reuse, R53 ;  /* 0x0000003536397220 */ /* 0x040fe20000410000 */
[----:B------:R-:W-:Y:S01]  /*10310*/  FMUL.FTZ R69, R54, R45 ;  /* 0x0000002d36457220 */ /* 0x000fe20000410000 */
[----:B------:R-:W-:Y:S02]  /*10320*/  HADD2.F32 R52, -RZ, R71.H0_H0 ;  /* 0x20000047ff347230 */ /* 0x000fe40000004100 */
[----:B------:R-:W-:Y:S01]  /*10330*/  FMUL.FTZ R55, R55, R104 ;  /* 0x0000006837377220 */ /* 0x000fe20000410000 */
[----:B------:R-:W-:-:S02]  /*10340*/  HADD2.F32 R44, -RZ, R81.H0_H0 ;  /* 0x20000051ff2c7230 */ /* 0x000fc40000004100 */
[C---:B------:R-:W-:Y:S01]  /*10350*/  FFMA.FTZ R54, R46.reuse, R45, -R57 ;  /* 0x0000002d2e367223 */ /* 0x040fe20000010839 */
[----:B------:R-:W-:Y:S01]  /*10360*/  FFMA.FTZ R69, R46, R53, R69 ;  /* 0x000000352e457223 */ /* 0x000fe20000010045 */
[----:B------:R-:W-:Y:S01]  /*10370*/  FFMA.FTZ R102, R47, R102, R55 ;  /* 0x000000662f667223 */ /* 0x000fe20000010037 */
[----:B------:R-:W-:Y:S02]  /*10380*/  HADD2.F32 R60, -RZ, R60.H1_H1 ;  /* 0x3000003cff3c7230 */ /* 0x000fe40000004100 */
[----:B------:R-:W-:Y:S01]  /*10390*/  FMUL.FTZ R46, R63, R52 ;  /* 0x000000343f2e7220 */ /* 0x000fe20000410000 */
[----:B------:R-:W-:Y:S02]  /*103a0*/  HADD2.F32 R62, -RZ, R62.H1_H1 ;  /* 0x3000003eff3e7230 */ /* 0x000fe40000004100 */
[----:B------:R-:W-:Y:S01]  /*103b0*/  FFMA.FTZ R66, R47, R104, -R66 ;  /* 0x000000682f427223 */ /* 0x000fe20000010842 */
[----:B------:R-:W-:Y:S01]  /*103c0*/  FMUL.FTZ R68, R63, R44 ;  /* 0x0000002c3f447220 */ /* 0x000fe20000410000 */
[----:B------:R-:W-:-:S02]  /*103d0*/  HADD2.F32 R53, -RZ, R79.H0_H0 ;  /* 0x2000004fff357230 */ /* 0x000fc40000004100 */
[C---:B------:R-:W-:Y:S01]  /*103e0*/  FFMA.FTZ R63, R59.reuse, R44, -R46 ;  /* 0x0000002c3b3f7223 */ /* 0x040fe2000001082e */
[----:B------:R-:W-:Y:S02]  /*103f0*/  HADD2.F32 R55, -RZ, R77.H0_H0 ;  /* 0x2000004dff377230 */ /* 0x000fe40000004100 */
[----:B------:R-:W-:Y:S01]  /*10400*/  FFMA.FTZ R71, R59, R52, R68 ;  /* 0x000000343b477223 */ /* 0x000fe20000010044 */
[----:B------:R-:W-:Y:S02]  /*10410*/  HADD2.F32 R45, -RZ, R83.H0_H0 ;  /* 0x20000053ff2d7230 */ /* 0x000fe40000004100 */
[----:B------:R-:W-:Y:S01]  /*10420*/  FMUL.FTZ R57, R60, R53 ;  /* 0x000000353c397220 */ /* 0x000fe20000410000 */
[----:B------:R-:W-:Y:S02]  /*10430*/  HADD2.F32 R47, -RZ, R82.H0_H0 ;  /* 0x20000052ff2f7230 */ /* 0x000fe40000004100 */
[----:B------:R-:W-:Y:S01]  /*10440*/  FMUL.FTZ R59, R62, R55 ;  /* 0x000000373e3b7220 */ /* 0x000fe20000410000 */
[----:B------:R-:W-:-:S02]  /*10450*/  HADD2.F32 R56, -RZ, R56.H1_H1 ;  /* 0x30000038ff387230 */ /* 0x000fc40000004100 */
[----:B------:R-:W-:Y:S01]  /*10460*/  FMUL.FTZ R60, R60, R45 ;  /* 0x0000002d3c3c7220 */ /* 0x000fe20000410000 */
[----:B------:R-:W-:Y:S02]  /*10470*/  HADD2.F32 R58, -RZ, R58.H1_H1 ;  /* 0x3000003aff3a7230 */ /* 0x000fe40000004100 */
[----:B------:R-:W-:Y:S01]  /*10480*/  FMUL.FTZ R62, R62, R47 ;  /* 0x0000002f3e3e7220 */ /* 0x000fe20000410000 */
        /* <DEDUP_REMOVED lines=14> */
.L_x_1927:
[----:B------:R-:W-:Y:S05]  /*10570*/  BSYNC B2 ;  /* 0x0000000000027941 */ /* 0x000fea0003800000 */
.L_x_1926:
[----:B------:R-:W-:Y:S05]  /*10580*/  @P1 BRA `(.L_x_1925) ;  /* 0x0000000400801947 */ /* 0x000fea0003800000 */
[----:B-1----:R-:W2:Y:S04]  /*10590*/  LDL R44, [R1+0x44] ;  /* 0x00004400012c7983 */ /* 0x002ea80000100800 */
[----:B0-----:R-:W3:Y:S01]  /*105a0*/  LDL R71, [R1+0x7c] ;  /* 0x00007c0001477983 */ /* 0x001ee20000100800 */
[----:B------:R-:W-:Y:S01]  /*105b0*/  SHF.R.U32.HI R62, RZ, 0x10, R49 ;  /* 0x00000010ff3e7819 */ /* 0x000fe20000011631 */
[----:B------:R-:W-:Y:S01]  /*105c0*/  HADD2.F32 R58, -RZ, R95.H1_H1 ;  /* 0x3000005fff3a7230 */ /* 0x000fe20000004100 */
[--C-:B------:R-:W-:Y:S01]  /*105d0*/  SHF.R.U64 R70, R40, 0x10, R41.reuse ;  /* 0x0000001028467819 */ /* 0x100fe20000001229 */
[--C-:B------:R-:W-:Y:S01]  /*105e0*/  HADD2.F32 R60, -RZ, R93.reuse.H1_H1 ;  /* 0x3000005dff3c7230 */ /* 0x100fe20000004100 */
[----:B------:R-:W-:Y:S01]  /*105f0*/  SHF.R.U32.HI R57, RZ, 0x10, R41 ;  /* 0x00000010ff397819 */ /* 0x000fe20000011629 */
[----:B------:R-:W-:Y:S01]  /*10600*/  HADD2.F32 R93, -RZ, R93.H0_H0 ;  /* 0x2000005dff5d7230 */ /* 0x000fe20000004100 */
[--C-:B------:R-:W-:Y:S01]  /*10610*/  SHF.R.U64 R63, R50, 0x10, R51.reuse ;  /* 0x00000010323f7819 */ /* 0x100fe20000001233 */
[----:B------:R-:W-:Y:S01]  /*10620*/  HADD2.F32 R95, -RZ, R95.H0_H0 ;  /* 0x2000005fff5f7230 */ /* 0x000fe20000004100 */
[----:B------:R-:W-:Y:S01]  /*10630*/  SHF.R.U32.HI R61, RZ, 0x10, R51 ;  /* 0x00000010ff3d7819 */ /* 0x000fe20000011633 */
[----:B------:R-:W-:Y:S01]  /*10640*/  HADD2.F32 R62, -RZ, R62.H0_H0 ;  /* 0x2000003eff3e7230 */ /* 0x000fe20000004100 */
[----:B------:R-:W-:-:S02]  /*10650*/  SHF.R.U32.HI R67, RZ, 0x10, R43 ;  /* 0x00000010ff437819 */ /* 0x000fc4000001162b */
[----:B------:R-:W-:Y:S02]  /*10660*/  SHF.R.U64 R69, R42, 0x10, R43 ;  /* 0x000000102a457819 */ /* 0x000fe4000000122b */
[----:B--2---:R-:W-:-:S04]  /*10670*/  LEA.HI R65, R65, R44, RZ, 0x1d ;  /* 0x0000002c41417211 */ /* 0x004fc800078fe8ff */
[----:B------:R-:W-:Y:S01]  /*10680*/  SHF.R.S32.HI R46, RZ, 0x1f, R65 ;  /* 0x0000001fff2e7819 */ /* 0x000fe20000011441 */
[----:B------:R-:W-:-:S03]  /*10690*/  IMAD.SHL.U32 R44, R65, 0x8, RZ ;  /* 0x00000008412c7824 */ /* 0x000fc600078e00ff */
[----:B------:R-:W-:Y:S02]  /*106a0*/  LEA.HI R46, R46, R65, RZ, 0x3 ;  /* 0x000000412e2e7211 */ /* 0x000fe400078f18ff */
[----:B------:R-:W-:Y:S02]  /*106b0*/  LOP3.LUT R44, R108, 0x38, R44, 0xf8, !PT ;  /* 0x000000386c2c7812 */ /* 0x000fe400078ef82c */
[----:B------:R-:W-:Y:S01]  /*106c0*/  SHF.R.U64 R65, R48, 0x10, R49 ;  /* 0x0000001030417819 */ /* 0x000fe20000001231 */
[----:B------:R-:W-:Y:S01]  /*106d0*/  IMAD.SHL.U32 R46, R46, 0x400, RZ ;  /* 0x000004002e2e7824 */ /* 0x000fe200078e00ff */
[----:B------:R-:W-:-:S04]  /*106e0*/  LOP3.LUT R52, R44, R107, RZ, 0x3c, !PT ;  /* 0x0000006b2c347212 */ /* 0x000fc800078e3cff */
[----:B------:R-:W-:Y:S02]  /*106f0*/  LOP3.LUT R53, R46, 0x7fffe000, RZ, 0xc0, !PT ;  /* 0x7fffe0002e357812 */ /* 0x000fe400078ec0ff */
[----:B---3--:R-:W0:Y:S02]  /*10700*/  LDS.128 R44, [R71] ;  /* 0x00000000472c7984 */ /* 0x008e240000000c00 */
[----:B-----5:R-:W-:-:S05]  /*10710*/  IADD3 R53, R52, R53, R105 ;  /* 0x0000003534357210 */ /* 0x020fca0007ffe069 */
[----:B------:R-:W-:-:S05]  /*10720*/  IMAD R56, R53, 0x2, R16 ;  /* 0x0000000235387824 */ /* 0x000fca00078e0210 */
        /* <DEDUP_REMOVED lines=15> */
[----:B------:R-:W-:-:S02]  /*10820*/  HADD2.F32 R58, -RZ, R57.H0_H0 ;  /* 0x20000039ff3a7230 */ /* 0x000fc40000004100 */
[C---:B------:R-:W-:Y:S01]  /*10830*/  FMUL.FTZ R41, R48.reuse, R93 ;  /* 0x0000005d30297220 */ /* 0x040fe20000410000 */
[-C--:B------:R-:W-:Y:S01]  /*10840*/  FMUL.FTZ R48, R48, R95.reuse ;  /* 0x0000005f30307220 */ /* 0x080fe20000410000 */
[----:B------:R-:W-:Y:S02]  /*10850*/  HADD2.F32 R50, -RZ, R54.H0_H0 ;  /* 0x20000036ff327230 */ /* 0x000fe40000004100 */
[C---:B------:R-:W-:Y:S01]  /*10860*/  FMUL.FTZ R68, R53.reuse, R62 ;  /* 0x0000003e35447220 */ /* 0x040fe20000410000 */
[----:B------:R-:W-:Y:S01]  /*10870*/  FFMA.FTZ R95, R40, R95, -R41 ;  /* 0x0000005f285f7223 */ /* 0x000fe20000010829 */
[----:B------:R-:W-:Y:S02]  /*10880*/  HADD2.F32 R51, -RZ, R55.H0_H0 ;  /* 0x20000037ff337230 */ /* 0x000fe40000004100 */
[-C--:B------:R-:W-:Y:S01]  /*10890*/  FMUL.FTZ R60, R53, R58.reuse ;  /* 0x0000003a353c7220 */ /* 0x080fe20000410000 */
[----:B------:R-:W-:Y:S02]  /*108a0*/  HADD2.F32 R41, -RZ, R96.H0_H0 ;  /* 0x20000060ff297230 */ /* 0x000fe40000004100 */
[----:B------:R-:W-:Y:S01]  /*108b0*/  FFMA.FTZ R53, R45, R58, -R68 ;  /* 0x0000003a2d357223 */ /* 0x000fe20000010844 */
[----:B------:R-:W-:-:S02]  /*108c0*/  HADD2.F32 R94, -RZ, R94.H1_H1 ;  /* 0x3000005eff5e7230 */ /* 0x000fc40000004100 */
[----:B------:R-:W-:Y:S01]  /*108d0*/  FFMA.FTZ R57, R45, R62, R60 ;  /* 0x0000003e2d397223 */ /* 0x000fe2000001003c */
[----:B------:R-:W-:Y:S02]  /*108e0*/  HADD2.F32 R96, -RZ, R96.H1_H1 ;  /* 0x30000060ff607230 */ /* 0x000fe40000004100 */
[----:B------:R-:W-:Y:S01]  /*108f0*/  FFMA.FTZ R93, R40, R93, R48 ;  /* 0x0000005d285d7223 */ /* 0x000fe20000010030 */
[----:B------:R-:W-:Y:S02]  /*10900*/  HADD2.F32 R55, -RZ, R55.H1_H1 ;  /* 0x30000037ff377230 */ /* 0x000fe40000004100 */
[C---:B------:R-:W-:Y:S01]  /*10910*/  FMUL.FTZ R45, R50.reuse, R49 ;  /* 0x00000031322d7220 */ /* 0x040fe20000410000 */
[----:B------:R-:W-:Y:S01]  /*10920*/  FMUL.FTZ R59, R50, R41 ;  /* 0x00000029323b7220 */ /* 0x000fe20000410000 */
[----:B------:R-:W-:Y:S02]  /*10930*/  HADD2.F32 R48, -RZ, R61.H0_H0 ;  /* 0x2000003dff307230 */ /* 0x000fe40000004100 */
[----:B------:R-:W-:Y:S01]  /*10940*/  FMUL.FTZ R58, R51, R94 ;  /* 0x0000005e333a7220 */ /* 0x000fe20000410000 */
[----:B------:R-:W-:-:S02]  /*10950*/  HADD2.F32 R40, -RZ, R67.H0_H0 ;  /* 0x20000043ff287230 */ /* 0x000fc40000004100 */
[----:B------:R-:W-:Y:S01]  /*10960*/  FMUL.FTZ R51, R51, R96 ;  /* 0x0000006033337220 */ /* 0x000fe20000410000 */
[C---:B------:R-:W-:Y:S01]  /*10970*/  FFMA.FTZ R50, R42.reuse, R41, -R45 ;  /* 0x000000292a327223 */ /* 0x040fe2000001082d */
[----:B------:R-:W-:Y:S01]  /*10980*/  FFMA.FTZ R59, R42, R49, R59 ;  /* 0x000000312a3b7223 */ /* 0x000fe2000001003b */
[----:B------:R-:W-:Y:S02]  /*10990*/  HADD2.F32 R52, -RZ, R52.H1_H1 ;  /* 0x30000034ff347230 */ /* 0x000fe40000004100 */
[----:B------:R-:W-:Y:S01]  /*109a0*/  FMUL.FTZ R42, R55, R48 ;  /* 0x00000030372a7220 */ /* 0x000fe20000410000 */
[----:B------:R-:W-:Y:S02]  /*109b0*/  HADD2.F32 R54, -RZ, R54.H1_H1 ;  /* 0x30000036ff367230 */ /* 0x000fe40000004100 */
[C---:B------:R-:W-:Y:S01]  /*109c0*/  FFMA.FTZ R58, R43.reuse, R96, -R58 ;  /* 0x000000602b3a7223 */ /* 0x040fe2000001083a */
[----:B------:R-:W-:Y:S01]  /*109d0*/  FFMA.FTZ R94, R43, R94, R51 ;  /* 0x0000005e2b5e7223 */ /* 0x000fe20000010033 */
        /* <DEDUP_REMOVED lines=27> */
.L_x_1925:
[----:B------:R-:W-:Y:S05]  /*10b90*/  BSYNC B1 ;  /* 0x0000000000017941 */ /* 0x000fea0003800000 */
.L_x_1924:
[----:B--2---:R-:W-:Y:S01]  /*10ba0*/  VIADD R40, R218, 0x40 ;  /* 0x00000040da287836 */ /* 0x004fe20000000000 */
[----:B------:R-:W-:Y:S04]  /*10bb0*/  BSSY B1, `(.L_x_1928) ;  /* 0x00000cf000017945 */ /* 0x000fe80003800000 */
[----:B------:R-:W-:-:S13]  /*10bc0*/  ISETP.GE.AND P0, PT, R40, R3, PT ;  /* 0x000000032800720c */ /* 0x000fda0003f06270 */
[----:B------:R-:W-:Y:S05]  /*10bd0*/  @P0 BRA `(.L_x_1929) ;  /* 0x0000000c00300947 */ /* 0x000fea0003800000 */
[----:B-1----:R1:W5:Y:S01]  /*10be0*/  LDL R64, [R1+0x64] ;  /* 0x0000640001407983 */ /* 0x0023620000100800 */
[----:B0-----:R-:W0:Y:S01]  /*10bf0*/  LDC R63, c[0x0][0x3f4] ;  /* 0x0000fd00ff3f7b82 */ /* 0x001e220000000800 */
[----:B------:R-:W-:Y:S01]  /*10c00*/  VIADD R66, R218, 0x40 ;  /* 0x00000040da427836 */ /* 0x000fe20000000000 */
[----:B------:R-:W-:Y:S04]  /*10c10*/  BSSY B2, `(.L_x_1930) ;  /* 0x0000067000027945 */ /* 0x000fe80003800000 */
[----:B------:R-:W-:-:S04]  /*10c20*/  SHF.L.U32 R66, R66, 0x6, RZ ;  /* 0x0000000642427819 */ /* 0x000fc800000006ff */
[----:B------:R-:W-:-:S04]  /*10c30*/  LOP3.LUT R66, R66, 0x1c0, RZ, 0xc0, !PT ;  /* 0x000001c042427812 */ /* 0x000fc800078ec0ff */
[----:B------:R-:W-:Y:S02]  /*10c40*/  SHF.R.U32.HI R65, RZ, 0x3, R66 ;  /* 0x00000003ff417819 */ /* 0x000fe40000011642 */
[-C--:B0-----:R-:W-:Y:S02]  /*10c50*/  ISETP.GE.AND P0, PT, R18, R63.reuse, PT ;  /* 0x0000003f1200720c */ /* 0x081fe40003f06270 */
[----:B------:R-:W-:-:S11]  /*10c60*/  ISETP.GE.AND P1, PT, R226, R63, PT ;  /* 0x0000003fe200720c */ /* 0x000fd60003f26270 */
[----:B-1----:R-:W-:Y:S05]  /*10c70*/  @P0 BRA `(.L_x_1931) ;  /* 0x0000000400800947 */ /* 0x002fea0003800000 */
[----:B------:R-:W2:Y:S04]  /*10c80*/  LDL R40, [R1+0x40] ;  /* 0x0000400001287983 */ /* 0x000ea80000100800 */
[----:B------:R-:W3:Y:S01]  /*10c90*/  LDL R67, [R1+0x78] ;  /* 0x0000780001437983 */ /* 0x000ee20000100800 */
[--C-:B------:R-:W-:Y:S01]  /*10ca0*/  SHF.R.U64 R57, R36, 0x10, R37.reuse ;  /* 0x0000001024397819 */ /* 0x100fe20000001225 */
[----:B------:R-:W-:Y:S01]  /*10cb0*/  HADD2.F32 R50, -RZ, R99.H1_H1 ;  /* 0x30000063ff327230 */ /* 0x000fe20000004100 */
[----:B------:R-:W-:Y:S01]  /*10cc0*/  SHF.R.U32.HI R54, RZ, 0x10, R37 ;  /* 0x00000010ff367819 */ /* 0x000fe20000011625 */
        /* <DEDUP_REMOVED lines=91> */
.L_x_1931:
[----:B------:R-:W-:Y:S05]  /*11280*/  BSYNC B2 ;  /* 0x0000000000027941 */ /* 0x000fea0003800000 */
.L_x_1930:
[----:B------:R-:W-:Y:S05]  /*11290*/  @P1 BRA `(.L_x_1929) ;  /* 0x0000000400801947 */ /* 0x000fea0003800000 */
[----:B0-----:R-:W2:Y:S04]  /*112a0*/  LDL R28, [R1+0x44] ;  /* 0x00004400011c7983 */ /* 0x001ea80000100800 */
[----:B------:R-:W3:Y:S01]  /*112b0*/  LDL R56, [R1+0x74] ;  /* 0x0000740001387983 */ /* 0x000ee20000100800 */
        /* <DEDUP_REMOVED lines=8> */
[----:B------:R-:W-:-:S02]  /*11340*/  SHF.R.U64 R49, R34, 0x10, R35 ;  /* 0x0000001022317819 */ /* 0x000fc40000001223 */
[----:B------:R-:W-:Y:S02]  /*11350*/  SHF.R.U32.HI R47, RZ, 0x10, R35 ;  /* 0x00000010ff2f7819 */ /* 0x000fe40000011623 */
        /* <DEDUP_REMOVED lines=25> */
[----:B------:R-:W-:Y:S02]  /*114f0*/  HADD2.F32 R33, -RZ, R86.H1_H1 ;  /* 0x30000056ff217230 */ /* 0x000fe40000004100 */
[----:B------:R-:W-:Y:S01]  /*11500*/  FFMA.FTZ R48, R25, R42, -R48 ;  /* 0x0000002a19307223 */ /* 0x000fe20000010830 */
[----:B------:R-:W-:-:S02]  /*11510*/  HADD2.F32 R42, -RZ, R41.H0_H0 ;  /* 0x20000029ff2a7230 */ /* 0x000fc40000004100 */
[----:B------:R-:W-:Y:S01]  /*11520*/  FFMA.FTZ R50, R25, R44, R50 ;  /* 0x0000002c19327223 */ /* 0x000fe20000010032 */
[C---:B------:R-:W-:Y:S01]  /*11530*/  FMUL.FTZ R25, R32.reuse, R33 ;  /* 0x0000002120197220 */ /* 0x040fe20000410000 */
[-C--:B------:R-:W-:Y:S01]  /*11540*/  FMUL.FTZ R32, R32, R87.reuse ;  /* 0x0000005720207220 */ /* 0x080fe20000410000 */
[C---:B------:R-:W-:Y:S01]  /*11550*/  FMUL.FTZ R52, R37.reuse, R46 ;  /* 0x0000002e25347220 */ /* 0x040fe20000410000 */
[-C--:B------:R-:W-:Y:S01]  /*11560*/  FMUL.FTZ R44, R37, R42.reuse ;  /* 0x0000002a252c7220 */ /* 0x080fe20000410000 */
[C---:B------:R-:W-:Y:S01]  /*11570*/  FFMA.FTZ R87, R24.reuse, R87, -R25 ;  /* 0x0000005718577223 */ /* 0x040fe20000010819 */
[----:B------:R-:W-:Y:S02]  /*11580*/  HADD2.F32 R34, -RZ, R38.H0_H0 ;  /* 0x20000026ff227230 */ /* 0x000fe40000004100 */
[----:B------:R-:W-:Y:S01]  /*11590*/  FFMA.FTZ R41, R24, R33, R32 ;  /* 0x0000002118297223 */ /* 0x000fe20000010020 */
[----:B------:R-:W-:Y:S02]  /*115a0*/  HADD2.F32 R37, -RZ, R85.H1_H1 ;  /* 0x30000055ff257230 */ /* 0x000fe40000004100 */
[----:B------:R-:W-:Y:S01]  /*115b0*/  FFMA.FTZ R43, R29, R42, -R52 ;  /* 0x0000002a1d2b7223 */ /* 0x000fe20000010834 */
[----:B------:R-:W-:-:S02]  /*115c0*/  HADD2.F32 R25, -RZ, R88.H0_H0 ;  /* 0x20000058ff197230 */ /* 0x000fc40000004100 */
[----:B------:R-:W-:Y:S01]  /*115d0*/  FFMA.FTZ R45, R29, R46, R44 ;  /* 0x0000002e1d2d7223 */ /* 0x000fe2000001002c */
[----:B------:R-:W-:Y:S02]  /*115e0*/  HADD2.F32 R35, -RZ, R39.H0_H0 ;  /* 0x20000027ff237230 */ /* 0x000fe40000004100 */
[C---:B------:R-:W-:Y:S01]  /*115f0*/  FMUL.FTZ R29, R34.reuse, R37 ;  /* 0x00000025221d7220 */ /* 0x040fe20000410000 */
[----:B------:R-:W-:Y:S02]  /*11600*/  HADD2.F32 R32, -RZ, R85.H0_H0 ;  /* 0x20000055ff207230 */ /* 0x000fe40000004100 */
[-C--:B------:R-:W-:Y:S01]  /*11610*/  FMUL.FTZ R33, R34, R25.reuse ;  /* 0x0000001922217220 */ /* 0x080fe20000410000 */
[----:B------:R-:W-:Y:S02]  /*11620*/  HADD2.F32 R88, -RZ, R88.H1_H1 ;  /* 0x30000058ff587230 */ /* 0x000fe40000004100 */
[----:B------:R-:W-:Y:S01]  /*11630*/  FFMA.FTZ R42, R26, R25, -R29 ;  /* 0x000000191a2a7223 */ /* 0x000fe2000001081d */
[----:B------:R-:W-:-:S02]  /*11640*/  HADD2.F32 R39, -RZ, R39.H1_H1 ;  /* 0x30000027ff277230 */ /* 0x000fc40000004100 */
[C---:B------:R-:W-:Y:S01]  /*11650*/  FMUL.FTZ R44, R35.reuse, R32 ;  /* 0x00000020232c7220 */ /* 0x040fe20000410000 */
[----:B------:R-:W-:Y:S02]  /*11660*/  HADD2.F32 R34, -RZ, R47.H0_H0 ;  /* 0x2000002fff227230 */ /* 0x000fe40000004100 */
[----:B------:R-:W-:Y:S01]  /*11670*/  FMUL.FTZ R35, R35, R88 ;  /* 0x0000005823237220 */ /* 0x000fe20000410000 */
[----:B------:R-:W-:Y:S02]  /*11680*/  HADD2.F32 R24, -RZ, R53.H0_H0 ;  /* 0x20000035ff187230 */ /* 0x000fe40000004100 */
[----:B------:R-:W-:Y:S01]  /*11690*/  FFMA.FTZ R37, R26, R37, R33 ;  /* 0x000000251a257223 */ /* 0x000fe20000010021 */
[----:B------:R-:W-:Y:S02]  /*116a0*/  HADD2.F32 R36, -RZ, R36.H1_H1 ;  /* 0x30000024ff247230 */ /* 0x000fe40000004100 */
[----:B------:R-:W-:Y:S01]  /*116b0*/  FMUL.FTZ R26, R39, R34 ;  /* 0x00000022271a7220 */ /* 0x000fe20000410000 */
[----:B------:R-:W-:-:S02]  /*116c0*/  HADD2.F32 R38, -RZ, R38.H1_H1 ;  /* 0x30000026ff267230 */ /* 0x000fc40000004100 */
[C---:B------:R-:W-:Y:S01]  /*116d0*/  FFMA.FTZ R44, R27.reuse, R88, -R44 ;  /* 0x000000581b2c7223 */ /* 0x040fe2000001082c */
[----:B------:R-:W-:Y:S01]  /*116e0*/  FFMA.FTZ R32, R27, R32, R35 ;  /* 0x000000201b207223 */ /* 0x000fe20000010023 */
[-C--:B------:R-:W-:Y:S01]  /*116f0*/  FMUL.FTZ R46, R39, R24.reuse ;  /* 0x00000018272e7220 */ /* 0x080fe20000410000 */
[----:B------:R-:W-:Y:S02]  /*11700*/  HADD2.F32 R29, -RZ, R51.H0_H0 ;  /* 0x20000033ff1d7230 */ /* 0x000fe40000004100 */
[C---:B------:R-:W-:Y:S01]  /*11710*/  FFMA.FTZ R39, R31.reuse, R24, -R26 ;  /* 0x000000181f277223 */ /* 0x040fe2000001081a */
[----:B------:R-:W-:Y:S02]  /*11720*/  HADD2.F32 R33, -RZ, R49.H0_H0 ;  /* 0x20000031ff217230 */ /* 0x000fe40000004100 */
[----:B------:R-:W-:Y:S01]  /*11730*/  FFMA.FTZ R47, R31, R34, R46 ;  /* 0x000000221f2f7223 */ /* 0x000fe2000001002e */
[----:B------:R-:W-:Y:S02]  /*11740*/  HADD2.F32 R25, -RZ, R55.H0_H0 ;  /* 0x20000037ff197230 */ /* 0x000fe40000004100 */
[----:B------:R-:W-:Y:S01]  /*11750*/  FMUL.FTZ R31, R36, R29 ;  /* 0x0000001d241f7220 */ /* 0x000fe20000410000 */
[----:B------:R-:W-:-:S02]  /*11760*/  HADD2.F32 R27, -RZ, R54.H0_H0 ;  /* 0x20000036ff1b7230 */ /* 0x000fc40000004100 */
[----:B------:R-:W-:Y:S01]  /*11770*/  FMUL.FTZ R35, R38, R33 ;  /* 0x0000002126237220 */ /* 0x000fe20000410000 */
[----:B------:R-:W-:Y:S02]  /*11780*/  HADD2.F32 R28, -RZ, R28.H1_H1 ;  /* 0x3000001cff1c7230 */ /* 0x000fe40000004100 */
[----:B------:R-:W-:Y:S01]  /*11790*/  FMUL.FTZ R36, R36, R25 ;  /* 0x0000001924247220 */ /* 0x000fe20000410000 */
[----:B------:R-:W-:Y:S02]  /*117a0*/  HADD2.F32 R30, -RZ, R30.H1_H1 ;  /* 0x3000001eff1e7230 */ /* 0x000fe40000004100 */
        /* <DEDUP_REMOVED lines=15> */
.L_x_1929:
[----:B------:R-:W-:Y:S05]  /*118a0*/  BSYNC B1 ;  /* 0x0000000000017941 */ /* 0x000fea0003800000 */
.L_x_1928:
[----:B--2---:R-:W-:-:S05]  /*118b0*/  VIADD R24, R218, 0x60 ;  /* 0x00000060da187836 */ /* 0x004fca0000000000 */
[----:B------:R-:W-:-:S13]  /*118c0*/  ISETP.GE.AND P0, PT, R24, R3, PT ;  /* 0x000000031800720c */ /* 0x000fda0003f06270 */
[----:B------:R-:W-:Y:S05]  /*118d0*/  @P0 BRA `(.L_x_1899) ;  /* 0x0000000c003c0947 */ /* 0x000fea0003800000 */
[----:B-1----:R1:W5:Y:S01]  /*118e0*/  LDL R46, [R1+0x60] ;  /* 0x00006000012e7983 */ /* 0x0023620000100800 */
[----:B------:R-:W2:Y:S01]  /*118f0*/  LDC R47, c[0x0][0x3f4] ;  /* 0x0000fd00ff2f7b82 */ /* 0x000ea20000000800 */
[C---:B0-----:R-:W-:Y:S01]  /*11900*/  VIADD R48, R218.reuse, 0x60 ;  /* 0x00000060da307836 */ /* 0x041fe20000000000 */
[----:B------:R-:W-:Y:S01]  /*11910*/  BSSY B1, `(.L_x_1932) ;  /* 0x000006a000017945 */ /* 0x000fe20003800000 */
[----:B------:R-:W-:Y:S02]  /*11920*/  VIADD R49, R218, 0x60 ;  /* 0x00000060da317836 */ /* 0x000fe40000000000 */
        /* <DEDUP_REMOVED lines=18> */
[----:B------:R-:W-:-:S02]  /*11a50*/  SHF.R.U64 R44, R14, 0x10, R15 ;  /* 0x000000100e2c7819 */ /* 0x000fc4000000120f */
[----:B------:R-:W-:Y:S01]  /*11a60*/  SHF.R.U32.HI R43, RZ, 0x10, R15 ;  /* 0x00000010ff2b7819 */ /* 0x000fe2000001160f */
[----:B------:R-:W-:Y:S01]  /*11a70*/  HADD2.F32 R36, -RZ, R36.H0_H0 ;  /* 0x20000024ff247230 */ /* 0x000fe20000004100 */
[--C-:B------:R-:W-:Y:S02]  /*11a80*/  SHF.R.U32.HI R37, RZ, 0x10, R7.reuse ;  /* 0x00000010ff257819 */ /* 0x100fe40000011607 */
[----:B------:R-:W-:Y:S02]  /*11a90*/  SHF.R.U64 R39, R6, 0x10, R7 ;  /* 0x0000001006277819 */ /* 0x000fe40000001207 */
[----:B--2---:R-:W-:-:S04]  /*11aa0*/  LEA.HI R3, R47, R24, RZ, 0x1d ;  /* 0x000000182f037211 */ /* 0x004fc800078fe8ff */
[----:B------:R-:W-:Y:S02]  /*11ab0*/  SHF.R.S32.HI R26, RZ, 0x1f, R3 ;  /* 0x0000001fff1a7819 */ /* 0x000fe40000011403 */
[----:B------:R-:W-:Y:S02]  /*11ac0*/  SHF.L.U32 R24, R3, 0x3, RZ ;  /* 0x0000000303187819 */ /* 0x000fe400000006ff */
        /* <DEDUP_REMOVED lines=78> */
.L_x_1933:
[----:B------:R-:W-:Y:S05]  /*11fb0*/  BSYNC B1 ;  /* 0x0000000000017941 */ /* 0x000fea0003800000 */
.L_x_1932:
[----:B------:R-:W-:Y:S05]  /*11fc0*/  @P1 BRA `(.L_x_1899) ;  /* 0x0000000400801947 */ /* 0x000fea0003800000 */
[----:B0-----:R-:W2:Y:S04]  /*11fd0*/  LDL R3, [R1+0x44] ;  /* 0x0000440001037983 */ /* 0x001ea80000100800 */
[----:B------:R-:W3:Y:S01]  /*11fe0*/  LDL R41, [R1+0x6c] ;  /* 0x00006c0001297983 */ /* 0x000ee20000100800 */
[--C-:B------:R-:W-:Y:S01]  /*11ff0*/  SHF.R.U64 R40, R72, 0x10, R73.reuse ;  /* 0x0000001048287819 */ /* 0x100fe20000001249 */
[--C-:B------:R-:W-:Y:S01]  /*12000*/  HADD2.F32 R29, -RZ, R21.reuse.H1_H1 ;  /* 0x30000015ff1d7230 */ /* 0x100fe20000004100 */
[----:B------:R-:W-:Y:S01]  /*12010*/  SHF.R.U32.HI R72, RZ, 0x10, R73 ;  /* 0x00000010ff487819 */ /* 0x000fe20000011649 */
[--C-:B------:R-:W-:Y:S01]  /*12020*/  HADD2.F32 R31, -RZ, R0.reuse.H1_H1 ;  /* 0x30000000ff1f7230 */ /* 0x100fe20000004100 */
[--C-:B------:R-:W-:Y:S01]  /*12030*/  SHF.R.U32.HI R30, RZ, 0x10, R9.reuse ;  /* 0x00000010ff1e7819 */ /* 0x100fe20000011609 */
[----:B------:R-:W-:Y:S01]  /*12040*/  HADD2.F32 R28, -RZ, R0.H0_H0 ;  /* 0x20000000ff1c7230 */ /* 0x000fe20000004100 */
[----:B------:R-:W-:Y:S01]  /*12050*/  SHF.R.U64 R38, R8, 0x10, R9 ;  /* 0x0000001008267819 */ /* 0x000fe20000001209 */
[----:B------:R-:W-:Y:S01]  /*12060*/  HADD2.F32 R0, -RZ, R21.H0_H0 ;  /* 0x20000015ff007230 */ /* 0x000fe20000004100 */
[--C-:B------:R-:W-:Y:S01]  /*12070*/  SHF.R.U64 R39, R74, 0x10, R75.reuse ;  /* 0x000000104a277819 */ /* 0x100fe2000000124b */
[----:B------:R-:W-:Y:S01]  /*12080*/  HADD2.F32 R30, -RZ, R30.H0_H0 ;  /* 0x2000001eff1e7230 */ /* 0x000fe20000004100 */
[----:B------:R-:W-:Y:S01]  /*12090*/  SHF.R.U32.HI R74, RZ, 0x10, R75 ;  /* 0x00000010ff4a7819 */ /* 0x000fe2000001164b */
[--C-:B------:R-:W-:Y:S01]  /*120a0*/  HADD2.F32 R21, -RZ, R20.reuse.H0_H0 ;  /* 0x20000014ff157230 */ /* 0x100fe20000004100 */
[--C-:B------:R-:W-:Y:S01]  /*120b0*/  SHF.R.U32.HI R36, RZ, 0x10, R11.reuse ;  /* 0x00000010ff247819 */ /* 0x100fe2000001160b */
[----:B------:R-:W-:Y:S01]  /*120c0*/  HADD2.F32 R20, -RZ, R20.H1_H1 ;  /* 0x30000014ff147230 */ /* 0x000fe20000004100 */
[----:B------:R-:W-:-:S02]  /*120d0*/  SHF.R.U64 R37, R10, 0x10, R11 ;  /* 0x000000100a257819 */ /* 0x000fc4000000120b */
        /* <DEDUP_REMOVED lines=27> */
[----:B------:R-:W-:Y:S01]  /*12290*/  FMUL.FTZ R8, R13, R28 ;  /* 0x0000001c0d087220 */ /* 0x000fe20000410000 */
[-C--:B------:R-:W-:Y:S01]  /*122a0*/  FMUL.FTZ R34, R25, R24.reuse ;  /* 0x0000001819227220 */ /* 0x080fe20000410000 */
[----:B------:R-:W-:Y:S01]  /*122b0*/  FFMA.FTZ R32, R9, R24, -R32 ;  /* 0x0000001809207223 */ /* 0x000fe20000010820 */
[----:B------:R-:W-:-:S02]  /*122c0*/  HADD2.F32 R26, -RZ, R14.H0_H0 ;  /* 0x2000000eff1a7230 */ /* 0x000fc40000004100 */
[----:B------:R-:W-:Y:S01]  /*122d0*/  FMUL.FTZ R13, R13, R0 ;  /* 0x000000000d0d7220 */ /* 0x000fe20000410000 */
[----:B------:R-:W-:Y:S01]  /*122e0*/  FFMA.FTZ R34, R9, R30, R34 ;  /* 0x0000001e09227223 */ /* 0x000fe20000010022 */
[--C-:B------:R-:W-:Y:S02]  /*122f0*/  HADD2.F32 R9, -RZ, R84.reuse.H0_H0 ;  /* 0x20000054ff097230 */ /* 0x100fe40000004100 */
[C---:B------:R-:W-:Y:S01]  /*12300*/  FFMA.FTZ R24, R5.reuse, R0, -R8 ;  /* 0x0000000005187223 */ /* 0x040fe20000010808 */
[--C-:B------:R-:W-:Y:S02]  /*12310*/  HADD2.F32 R27, -RZ, R15.reuse.H0_H0 ;  /* 0x2000000fff1b7230 */ /* 0x100fe40000004100 */
[----:B------:R-:W-:Y:S01]  /*12320*/  FFMA.FTZ R28, R5, R28, R13 ;  /* 0x0000001c051c7223 */ /* 0x000fe2000001000d */
[----:B------:R-:W-:Y:S02]  /*12330*/  HADD2.F32 R84, -RZ, R84.H1_H1 ;  /* 0x30000054ff547230 */ /* 0x000fe40000004100 */
[C---:B------:R-:W-:Y:S01]  /*12340*/  FMUL.FTZ R5, R26.reuse, R21 ;  /* 0x000000151a057220 */ /* 0x040fe20000410000 */
[----:B------:R-:W-:Y:S01]  /*12350*/  FMUL.FTZ R13, R26, R9 ;  /* 0x000000091a0d7220 */ /* 0x000fe20000410000 */
[----:B------:R-:W-:Y:S01]  /*12360*/  FMUL.FTZ R26, R27, R20 ;  /* 0x000000141b1a7220 */ /* 0x000fe20000410000 */
[----:B------:R-:W-:-:S02]  /*12370*/  HADD2.F32 R15, -RZ, R15.H1_H1 ;  /* 0x3000000fff0f7230 */ /* 0x000fc40000004100 */
[-C--:B------:R-:W-:Y:S01]  /*12380*/  FMUL.FTZ R27, R27, R84.reuse ;  /* 0x000000541b1b7220 */ /* 0x080fe20000410000 */
[----:B------:R-:W-:Y:S02]  /*12390*/  HADD2.F32 R8, -RZ, R36.H0_H0 ;  /* 0x20000024ff087230 */ /* 0x000fe40000004100 */
[C---:B------:R-:W-:Y:S01]  /*123a0*/  FFMA.FTZ R25, R10.reuse, R9, -R5 ;  /* 0x000000090a197223 */ /* 0x040fe20000010805 */
[----:B------:R-:W-:Y:S02]  /*123b0*/  HADD2.F32 R0, -RZ, R74.H0_H0 ;  /* 0x2000004aff007230 */ /* 0x000fe40000004100 */
[----:B------:R-:W-:Y:S01]  /*123c0*/  FFMA.FTZ R10, R10, R21, R13 ;  /* 0x000000150a0a7223 */ /* 0x000fe2000001000d */
[C---:B------:R-:W-:Y:S01]  /*123d0*/  FFMA.FTZ R26, R11.reuse, R84, -R26 ;  /* 0x000000540b1a7223 */ /* 0x040fe2000001081a */
[----:B------:R-:W-:Y:S01]  /*123e0*/  FFMA.FTZ R20, R11, R20, R27 ;  /* 0x000000140b147223 */ /* 0x000fe2000001001b */
[----:B------:R-:W-:Y:S02]  /*123f0*/  HADD2.F32 R12, -RZ, R12.H1_H1 ;  /* 0x3000000cff0c7230 */ /* 0x000fe40000004100 */
[----:B------:R-:W-:Y:S01]  /*12400*/  FMUL.FTZ R30, R15, R8 ;  /* 0x000000080f1e7220 */ /* 0x000fe20000410000 */
[----:B------:R-:W-:-:S02]  /*12410*/  HADD2.F32 R14, -RZ, R14.H1_H1 ;  /* 0x3000000eff0e7230 */ /* 0x000fc40000004100 */
        /* <DEDUP_REMOVED lines=27> */
.L_x_1899:
[----:B------:R-:W-:Y:S05]  /*125d0*/  BSYNC B0 ;  /* 0x0000000000007941 */ /* 0x000fea0003800000 */
.L_x_1859:
        /* <DEDUP_REMOVED lines=8> */
.L_x_1856:
[----:B------:R-:W2:Y:S02]  /*12660*/  LDL R0, [R1+0x20] ;  /* 0x0000200001007983 */ /* 0x000ea40000100800 */
[----:B--2---:R-:W-:-:S13]  /*12670*/  R2UR UR4, R0 ;  /* 0x00000000000472ca */ /* 0x004fda00000e0000 */
[----:B------:R-:W-:-:S04]  /*12680*/  MOV R0, UR4 ;  /* 0x0000000400007c02 */ /* 0x000fc80008000f00 */
[----:B------:R-:W-:-:S13]  /*12690*/  ISETP.NE.AND P0, PT, R0, 0x3, PT ;  /* 0x000000030000780c */ /* 0x000fda0003f05270 */
[----:B------:R-:W-:Y:S05]  /*126a0*/  @!P0 BRA `(.L_x_1934) ;  /* 0x0000000000048947 */ /* 0x000fea0003800000 */
[----:B------:R-:W-:Y:S01]  /*126b0*/  BPT.TRAP 0x1 ;  /* 0x000000040000795c */ /* 0x000fe20000300000 */
.L_x_1934:
[----:B----4-:R-:W-:Y:S01]  /*126c0*/  IMAD R5, R22, 0x8, R16 ;  /* 0x0000000816057824 */ /* 0x010fe200078e0210 */
[----:B------:R-:W-:-:S04]  /*126d0*/  SHF.L.U32 R0, R219, 0x1f, RZ ;  /* 0x0000001fdb007819 */ /* 0x000fc800000006ff */
[----:B------:R2:W4:Y:S01]  /*126e0*/  SYNCS.PHASECHK.TRANS64.TRYWAIT P2, [R5+URZ+0x30830], R0 ;  /* 0x03083000050075a7 */ /* 0x000522000804017f */
[----:B------:R-:W-:Y:S05]  /*126f0*/  @!P0 BRA `(.L_x_1935) ;  /* 0x0000000000048947 */ /* 0x000fea0003800000 */
[----:B------:R-:W-:Y:S01]  /*12700*/  BPT.TRAP 0x1 ;  /* 0x000000040000795c */ /* 0x000fe20000300000 */
.L_x_1935:
[----:B01----:R-:W0:Y:S02]  /*12710*/  S2R R3, SR_TID.X ;  /* 0x0000000000037919 */ /* 0x003e240000002100 */
[----:B0-----:R-:W-:-:S04]  /*12720*/  LOP3.LUT R3, R3, 0x7f, RZ, 0xc0, !PT ;  /* 0x0000007f03037812 */ /* 0x001fc800078ec0ff */
[----:B------:R-:W-:Y:S01]  /*12730*/  ISETP.NE.AND P1, PT, R3, RZ, PT ;  /* 0x000000ff0300720c */ /* 0x000fe20003f25270 */
[----:B----4-:R-:W-:-:S12]  /*12740*/  @P2 BRA `(.L_x_1936) ;  /* 0x0000000000082947 */ /* 0x010fd80003800000 */
[----:B------:R-:W0:Y:S02]  /*12750*/  SYNCS.PHASECHK.TRANS64.TRYWAIT P2, [R5+URZ+0x30830], R0 ;  /* 0x03083000050075a7 */ /* 0x000e24000804017f */
[----:B0-----:R-:W-:Y:S05]  /*12760*/  @!P2 BRA `(.L_x_1937) ;  /* 0x0000018800c8a947 */ /* 0x001fea0003800000 */
.L_x_1936:
[----:B------:R-:W-:Y:S05]  /*12770*/  WARPSYNC.ALL ;  /* 0x0000000000007948 */ /* 0x000fea0003800000 */
[----:B0-2---:R-:W-:Y:S01]  /*12780*/  VIADD R0, R16, 0x20400 ;  /* 0x0002040010007836 */ /* 0x005fe20000000000 */
[----:B------:R-:W-:Y:S01]  /*12790*/  LOP3.LUT R6, R2, 0x10000, RZ, 0xfc, !PT ;  /* 0x0001000002067812 */ /* 0x000fe200078efcff */
[----:B------:R-:W-:Y:S02]  /*127a0*/  IMAD.MOV.U32 R7, RZ, RZ, 0x40000040 ;  /* 0x40000040ff077424 */ /* 0x000fe400078e00ff */
[----:B------:R-:W-:Y:S01]  /*127b0*/  IMAD.MOV.U32 R3, RZ, RZ, 0x40000040 ;  /* 0x40000040ff037424 */ /* 0x000fe200078e00ff */
[----:B------:R-:W-:Y:S01]  /*127c0*/  SHF.R.U32.HI R0, RZ, 0x4, R0 ;  /* 0x00000004ff007819 */ /* 0x000fe20000011600 */
[----:B---3-5:R-:W-:Y:S01]  /*127d0*/  WARPGROUP.ARRIVE ;  /* 0x00000000000079c5 */ /* 0x028fe20000000000 */
[----:B------:R-:W-:-:S02]  /*127e0*/  IMAD.MOV.U32 R225, RZ, RZ, 0x40000040 ;  /* 0x40000040ffe17424 */ /* 0x000fc400078e00ff */
[----:B------:R-:W-:Y:S01]  /*127f0*/  IMAD.MOV.U32 R9, RZ, RZ, 0x40000040 ;  /* 0x40000040ff097424 */ /* 0x000fe200078e00ff */
[----:B------:R-:W-:Y:S02]  /*12800*/  LOP3.LUT R0, R0, 0x3fff, RZ, 0xc0, !PT ;  /* 0x00003fff00007812 */ /* 0x000fe400078ec0ff */
[----:B------:R-:W-:Y:S01]  /*12810*/  MOV R223, 0x40000040 ;  /* 0x4000004000df7802 */ /* 0x000fe20000000f00 */
[----:B------:R-:W-:Y:S01]  /*12820*/  IMAD.MOV.U32 R217, RZ, RZ, 0x40000040 ;  /* 0x40000040ffd97424 */ /* 0x000fe200078e00ff */
[----:B------:R-:W-:Y:S01]  /*12830*/  LOP3.LUT R4, R0, 0x10000, RZ, 0xfc, !PT ;  /* 0x0001000000047812 */ /* 0x000fe200078efcff */
[----:B------:R-:W-:Y:S01]  /*12840*/  IMAD.MOV.U32 R215, RZ, RZ, 0x40000040 ;  /* 0x40000040ffd77424 */ /* 0x000fe200078e00ff */
[C---:B------:R-:W-:Y:S01]  /*12850*/  R2UR UR4, R6.reuse ;  /* 0x00000000060472ca */ /* 0x040fe200000e0000 */
[----:B------:R-:W-:Y:S01]  /*12860*/  VIADD R222, R6, 0x4 ;  /* 0x0000000406de7836 */ /* 0x000fe20000000000 */
[----:B------:R-:W-:Y:S01]  /*12870*/  R2UR UR5, R7 ;  /* 0x00000000070572ca */ /* 0x000fe200000e0000 */
[----:B------:R-:W-:Y:S01]  /*12880*/  IMAD R2, R22, 0x800, R4 ;  /* 0x0000080016027824 */ /* 0x000fe200078e0204 */
[----:B------:R-:W-:Y:S01]  /*12890*/  R2UR UR7, R3 ;  /* 0x00000000030772ca */ /* 0x000fe200000e0000 */
[C---:B------:R-:W-:Y:S01]  /*128a0*/  VIADD R216, R6.reuse, 0x6 ;  /* 0x0000000606d87836 */ /* 0x040fe20000000000 */
[C---:B------:R-:W-:Y:S01]  /*128b0*/  IADD3 R224, R6.reuse, 0x2, RZ ;  /* 0x0000000206e07810 */ /* 0x040fe20007ffe0ff */
[----:B------:R-:W-:Y:S01]  /*128c0*/  VIADD R212, R6, 0x402 ;  /* 0x0000040206d47836 */ /* 0x000fe20000000000 */
[----:B------:R-:W-:-:S02]  /*128d0*/  R2UR UR6, R2 ;  /* 0x00000000020672ca */ /* 0x000fc400000e0000 */
[----:B------:R-:W-:Y:S01]  /*128e0*/  MOV R213, 0x40000040 ;  /* 0x4000004000d57802 */ /* 0x000fe20000000f00 */
[C---:B------:R-:W-:Y:S01]  /*128f0*/  VIADD R210, R6.reuse, 0x404 ;  /* 0x0000040406d27836 */ /* 0x040fe20000000000 */
[C---:B------:R-:W-:Y:S01]  /*12900*/  IADD3 R214, R6.reuse, 0x400, RZ ;  /* 0x0000040006d67810 */ /* 0x040fe20007ffe0ff */
[----:B------:R-:W-:Y:S01]  /*12910*/  IMAD.MOV.U32 R211, RZ, RZ, 0x40000040 ;  /* 0x40000040ffd37424 */ /* 0x000fe200078e00ff */
[C---:B------:R-:W-:Y:S01]  /*12920*/  IADD3 R208, R6.reuse, 0x406, RZ ;  /* 0x0000040606d07810 */ /* 0x040fe20007ffe0ff */
[----:B------:R-:W-:Y:S01]  /*12930*/  IMAD.MOV.U32 R209, RZ, RZ, 0x40000040 ;  /* 0x40000040ffd17424 */ /* 0x000fe200078e00ff */
[----:B------:R-:W-:Y:S01]  /*12940*/  MOV R207, 0x40000040 ;  /* 0x4000004000cf7802 */ /* 0x000fe20000000f00 */
[C---:B------:R-:W-:Y:S02]  /*12950*/  VIADD R206, R6.reuse, 0x800 ;  /* 0x0000080006ce7836 */ /* 0x040fe40000000000 */
[----:B------:R-:W-:Y:S01]  /*12960*/  IMAD.MOV.U32 R205, RZ, RZ, 0x40000040 ;  /* 0x40000040ffcd7424 */ /* 0x000fe200078e00ff */
[----:B------:R-:W-:Y:S01]  /*12970*/  IADD3 R202, R6, 0x804, RZ ;  /* 0x0000080406ca7810 */ /* 0x000fe20007ffe0ff */
[----:B------:R-:W-:Y:S01]  /*12980*/  HGMMA.64x64x16.F32 R24, gdesc[UR4], RZ, !UPT, gsb0 ;  /* 0x00e00000041879f0 */ /* 0x000fe2000c0008ff */
[----:B------:R-:W-:Y:S01]  /*12990*/  VIADD R8, R2, 0x2 ;  /* 0x0000000202087836 */ /* 0x000fe20000000000 */
[----:B------:R-:W-:Y:S01]  /*129a0*/  R2UR UR4, R224 ;  /* 0x00000000e00472ca */ /* 0x000fe200000e0000 */
[----:B------:R-:W-:Y:S01]  /*129b0*/  VIADD R204, R6, 0x802 ;  /* 0x0000080206cc7836 */ /* 0x000fe20000000000 */
[----:B------:R-:W-:Y:S01]  /*129c0*/  R2UR UR5, R225 ;  /* 0x00000000e10572ca */ /* 0x000fe200000e0000 */
[----:B------:R-:W-:Y:S01]  /*129d0*/  IMAD.MOV.U32 R203, RZ, RZ, 0x40000040 ;  /* 0x40000040ffcb7424 */ /* 0x000fe200078e00ff */
[----:B------:R-:W-:Y:S01]  /*129e0*/  R2UR UR6, R8 ;  /* 0x00000000080672ca */ /* 0x000fe200000e0000 */
[----:B------:R-:W-:Y:S01]  /*129f0*/  VIADD R20, R6, 0x806 ;  /* 0x0000080606147836 */ /* 0x000fe20000000000 */
[----:B------:R-:W-:-:S02]  /*12a00*/  R2UR UR7, R9 ;  /* 0x00000000090772ca */ /* 0x000fc400000e0000 */
[----:B------:R-:W-:Y:S01]  /*12a10*/  MOV R21, 0x40000040 ;  /* 0x4000004000157802 */ /* 0x000fe20000000f00 */
[C---:B------:R-:W-:Y:S01]  /*12a20*/  VIADD R14, R6.reuse, 0xc00 ;  /* 0x00000c00060e7836 */ /* 0x040fe20000000000 */
[----:B------:R0:W-:Y:S01]  /*12a30*/  STL [R1], R4 ;  /* 0x0000000401007387 */ /* 0x0001e20000100800 */
[----:B------:R-:W-:Y:S01]  /*12a40*/  IMAD.MOV.U32 R15, RZ, RZ, 0x40000040 ;  /* 0x40000040ff0f7424 */ /* 0x000fe200078e00ff */
[C---:B------:R-:W-:Y:S01]  /*12a50*/  IADD3 R12, R6.reuse, 0xc02, RZ ;  /* 0x00000c02060c7810 */ /* 0x040fe20007ffe0ff */
[----:B------:R-:W-:Y:S01]  /*12a60*/  IMAD.MOV.U32 R13, RZ, RZ, 0x40000040 ;  /* 0x40000040ff0d7424 */ /* 0x000fe200078e00ff */
[----:B------:R-:W2:Y:S01]  /*12a70*/  LDL R79, [R1+0x14] ;  /* 0x00001400014f7983 */ /* 0x000ea20000100800 */
[----:B------:R-:W-:Y:S01]  /*12a80*/  VIADD R10, R6, 0xc04 ;  /* 0x00000c04060a7836 */ /* 0x000fe20000000000 */
[----:B------:R-:W-:Y:S01]  /*12a90*/  MOV R11, 0x40000040 ;  /* 0x40000040000b7802 */ /* 0x000fe20000000f00 */
[----:B------:R-:W1:Y:S08]  /*12aa0*/  LDC R0, c[0x0][0x448] ;  /* 0x00011200ff007b82 */ /* 0x000e700000000800 */
[----:B------:R-:W3:Y:S01]  /*12ab0*/  LDC.64 R56, c[0x0][0x9e0] ;  /* 0x00027800ff387b82 */ /* 0x000ee20000000a00 */
[----:B------:R-:W-:-:S02]  /*12ac0*/  WARPGROUP.DEPBAR.LE gsb0, 0x0 ;  /* 0x00008000000079c5 */ /* 0x000fc40000010000 */
[----:B------:R-:W-:Y:S01]  /*12ad0*/  WARPGROUP.ARRIVE ;  /* 0x00000000000079c5 */ /* 0x000fe20000000000 */
[----:B------:R-:W-:Y:S01]  /*12ae0*/  VIADD R8, R2, 0x4 ;  /* 0x0000000402087836 */ /* 0x000fe20000000000 */
[----:B0-----:R-:W2:Y:S04]  /*12af0*/  LDL R4, [R1+0x34] ;  /* 0x0000340001047983 */ /* 0x001ea80000100800 */
[----:B------:R-:W-:Y:S01]  /*12b00*/  HGMMA.64x64x16.F32 R24, gdesc[UR4], R24, gsb0 ;  /* 0x00e00000041879f0 */ /* 0x000fe20008000818 */
[----:B------:R-:W-:Y:S01]  /*12b10*/  IMAD.MOV.U32 R9, RZ, RZ, 0x40000040 ;  /* 0x40000040ff097424 */ /* 0x000fe200078e00ff */
[----:B------:R-:W-:Y:S02]  /*12b20*/  R2UR UR4, R222 ;  /* 0x00000000de0472ca */ /* 0x000fe400000e0000 */
[----:B------:R-:W-:-:S02]  /*12b30*/  R2UR UR5, R223 ;  /* 0x00000000df0572ca */ /* 0x000fc400000e0000 */
[----:B------:R-:W-:Y:S02]  /*12b40*/  R2UR UR6, R8 ;  /* 0x00000000080672ca */ /* 0x000fe400000e0000 */
[----:B------:R-:W-:Y:S01]  /*12b50*/  R2UR UR7, R9 ;  /* 0x00000000090772ca */ /* 0x000fe200000e0000 */
[----:B------:R-:W-:Y:S02]  /*12b60*/  WARPGROUP.DEPBAR.LE gsb0, 0x0 ;  /* 0x00008000000079c5 */ /* 0x000fe40000010000 */
[----:B------:R-:W-:-:S10]  /*12b70*/  WARPGROUP.ARRIVE ;  /* 0x00000000000079c5 */ /* 0x000fd40000000000 */
[----:B------:R-:W-:Y:S01]  /*12b80*/  HGMMA.64x64x16.F32 R24, gdesc[UR4], R24, gsb0 ;  /* 0x00e00000041879f0 */ /* 0x000fe20008000818 */
[----:B------:R-:W-:Y:S02]  /*12b90*/  VIADD R8, R2, 0x6 ;  /* 0x0000000602087836 */ /* 0x000fe40000000000 */
[----:B------:R-:W-:Y:S01]  /*12ba0*/  IMAD.MOV.U32 R9, RZ, RZ, 0x40000040 ;  /* 0x40000040ff097424 */ /* 0x000fe200078e00ff */
[----:B------:R-:W-:Y:S02]  /*12bb0*/  R2UR UR4, R216 ;  /* 0x00000000d80472ca */ /* 0x000fe400000e0000 */
[----:B------:R-:W-:Y:S02]  /*12bc0*/  R2UR UR5, R217 ;  /* 0x00000000d90572ca */ /* 0x000fe400000e0000 */
[----:B------:R-:W-:Y:S02]  /*12bd0*/  R2UR UR6, R8 ;  /* 0x00000000080672ca */ /* 0x000fe400000e0000 */
[----:B------:R-:W-:Y:S01]  /*12be0*/  R2UR UR7, R9 ;  /* 0x00000000090772ca */ /* 0x000fe200000e0000 */
[----:B------:R-:W-:-:S02]  /*12bf0*/  WARPGROUP.DEPBAR.LE gsb0, 0x0 ;  /* 0x00008000000079c5 */ /* 0x000fc40000010000 */
        /* <DEDUP_REMOVED lines=102> */
[----:B------:R-:W-:Y:S02]  /*13260*/  VIADD R8, R6, 0xc06 ;  /* 0x00000c0606087836 */ /* 0x000fe40000000000 */
[----:B------:R-:W-:Y:S02]  /*13270*/  IMAD.MOV.U32 R3, RZ, RZ, 0x40000040 ;  /* 0x40000040ff037424 */ /* 0x000fe400078e00ff */
[----:B------:R-:W-:Y:S01]  /*13280*/  IMAD.MOV.U32 R9, RZ, RZ, 0x40000040 ;  /* 0x40000040ff097424 */ /* 0x000fe200078e00ff */
[----:B------:R-:W-:Y:S02]  /*13290*/  R2UR UR6, R2 ;  /* 0x00000000020672ca */ /* 0x000fe400000e0000 */
[----:B------:R-:W-:-:S02]  /*132a0*/  R2UR UR7, R3 ;  /* 0x00000000030772ca */ /* 0x000fc400000e0000 */
[----:B------:R-:W-:Y:S02]  /*132b0*/  R2UR UR4, R8 ;  /* 0x00000000080472ca */ /* 0x000fe400000e0000 */
[----:B------:R-:W-:Y:S02]  /*132c0*/  R2UR UR5, R9 ;  /* 0x00000000090572ca */ /* 0x000fe400000e0000 */
[----:B-1----:R-:W-:-:S13]  /*132d0*/  ISETP.NE.AND P2, PT, R0, 0x1, PT ;  /* 0x000000010000780c */ /* 0x002fda0003f45270 */
[----:B------:R-:W0:Y:S08]  /*132e0*/  @P2 LDC R3, c[0x0][0x44c] ;  /* 0x00011300ff032b82 */ /* 0x000e300000000800 */
[----:B------:R-:W1:Y:S01]  /*132f0*/  @P2 LDC R59, c[0x0][0x450] ;  /* 0x00011400ff3b2b82 */ /* 0x000e620000000800 */
[----:B------:R-:W-:Y:S02]  /*13300*/  WARPGROUP.DEPBAR.LE gsb0, 0x0 ;  /* 0x00008000000079c5 */ /* 0x000fe40000010000 */
[----:B------:R-:W-:-:S06]  /*13310*/  WARPGROUP.ARRIVE ;  /* 0x00000000000079c5 */ /* 0x000fcc0000000000 */
[----:B------:R-:W-:Y:S01]  /*13320*/  HGMMA.64x64x16.F32 R24, gdesc[UR4], R24, gsb0 ;  /* 0x00e00000041879f0 */ /* 0x000fe20008000818 */
[----:B--2---:R-:W-:Y:S01]  /*13330*/  IADD3 R0, R4, R79, RZ ;  /* 0x0000004f04007210 */ /* 0x004fe20007ffe0ff */
[----:B------:R-:W-:-:S04]  /*13340*/  ULDC UR4, c[0x0][0x9dc] ;  /* 0x0002770000047ab9 */ /* 0x000fc80000000800 */
[----:B0-----:R-:W-:-:S04]  /*13350*/  @P2 IMAD.HI.U32 R2, R0, R3, RZ ;  /* 0x0000000300022227 */ /* 0x001fc800078e00ff */
[----:B------:R-:W-:Y:S01]  /*13360*/  IMAD.MOV.U32 R3, RZ, RZ, R0 ;  /* 0x000000ffff037224 */ /* 0x000fe200078e0000 */
[----:B-1----:R-:W-:Y:S01]  /*13370*/  @P2 SHF.R.U32.HI R3, RZ, R59, R2 ;  /* 0x0000003bff032219 */ /* 0x002fe20000011602 */
[----:B------:R-:W-:-:S04]  /*13380*/  IMAD.MOV.U32 R2, RZ, RZ, -0x40 ;  /* 0xffffffc0ff027424 */ /* 0x000fc800078e00ff */
[----:B------:R-:W0:Y:S01]  /*13390*/  SHFL.IDX PT, R58, R3, RZ, 0x1c1f ;  /* 0x001c1fff033a7589 */ /* 0x000e2200000e0000 */
[----:B------:R-:W-:Y:S02]  /*133a0*/  IMAD R66, R23, R2, 0x40 ;  /* 0x0000004017427424 */ /* 0x000fe400078e0202 */
[----:B------:R-:W-:Y:S02]  /*133b0*/  @!P1 VIADD R0, R5, 0x30840 ;  /* 0x0003084005009836 */ /* 0x000fe40000000000 */
[----:B------:R-:W-:Y:S01]  /*133c0*/  VIADD R2, R66, 0x1 ;  /* 0x0000000142027836 */ /* 0x000fe20000000000 */
[----:B---3--:R-:W-:Y:S01]  /*133d0*/  ISETP.GE.AND P3, PT, R57, 0x1, PT ;  /* 0x000000013900780c */ /* 0x008fe20003f66270 */
[----:B------:R-:W-:Y:S01]  /*133e0*/  IMAD.U32 R232, RZ, RZ, UR4 ;  /* 0x00000004ffe87e24 */ /* 0x000fe2000f8e00ff */
[----:B------:R-:W-:Y:S01]  /*133f0*/  @!P1 PRMT R0, RZ, 0x654, R0 ;  /* 0x00000654ff009816 */ /* 0x000fe20000000000 */
[----:B------:R-:W-:-:S03]  /*13400*/  IMAD R2, R229, -0x2, R2 ;  /* 0xfffffffee5027824 */ /* 0x000fc600078e0202 */
[----:B------:R-:W-:Y:S02]  /*13410*/  LOP3.LUT R4, RZ, R232, RZ, 0x33, !PT ;  /* 0x000000e8ff047212 */ /* 0x000fe400078e33ff */
[----:B------:R-:W-:-:S05]  /*13420*/  IADD3 R5, -R220, R2, R221 ;  /* 0x00000002dc057210 */ /* 0x000fca0007ffe1dd */
[C---:B------:R-:W-:Y:S02]  /*13430*/  IMAD.IADD R63, R5.reuse, 0x1, R56 ;  /* 0x00000001053f7824 */ /* 0x040fe400078e0238 */
[----:B------:R-:W-:Y:S01]  /*13440*/  IMAD.IADD R65, R5, 0x1, R4 ;  /* 0x0000000105417824 */ /* 0x000fe200078e0204 */
[----:B------:R-:W-:-:S03]  /*13450*/  LEA R61, R23, 0xffffffc0, 0x6 ;  /* 0xffffffc0173d7811 */ /* 0x000fc600078e30ff */
[----:B0-----:R-:W-:Y:S01]  /*13460*/  IMAD.IADD R5, R65, 0x1, R58 ;  /* 0x0000000141057824 */ /* 0x001fe200078e023a */
[----:B------:R-:W-:Y:S02]  /*13470*/  WARPGROUP.DEPBAR.LE gsb0, 0x0 ;  /* 0x00008000000079c5 */ /* 0x000fe40000010000 */
[----:B------:R0:W-:Y:S02]  /*13480*/  @!P1 SYNCS.ARRIVE.TRANS64.RED.A1T0 RZ, [R0+URZ], RZ ;  /* 0x000000ff00ff99a7 */ /* 0x0001e4000810043f */
[----:B0-----:R-:W-:-:S05]  /*13490*/  IADD3 R0, R221, R66, RZ ;  /* 0x00000042dd007210 */ /* 0x001fca0007ffe0ff */
[----:B------:R-:W-:-:S05]  /*134a0*/  IMAD R74, R229, -0x2, R0 ;  /* 0xfffffffee54a7824 */ /* 0x000fca00078e0200 */
[----:B------:R-:W-:Y:S01]  /*134b0*/  VIADDMNMX R0, R58, R63, R74, PT ;  /* 0x0000003f3a007246 */ /* 0x000fe2000380014a */
[----:B------:R-:W-:Y:S06]  /*134c0*/  @!P3 BRA `(.L_x_1938) ;  /* 0x000000000050b947 */ /* 0x000fec0003800000 */
[----:B------:R-:W-:Y:S01]  /*134d0*/  IADD3 R2, -R220, R221, R58 ;  /* 0x000000dddc027210 */ /* 0x000fe20007ffe13a */
[----:B------:R-:W-:Y:S03]  /*134e0*/  BSSY B0, `(.L_x_1939) ;  /* 0x000000e000007945 */ /* 0x000fe60003800000 */
        /* <DEDUP_REMOVED lines=9> */
.L_x_1940:
[----:B------:R-:W-:-:S13]  /*13580*/  ISETP.NE.AND P4, PT, R57, 0x1, PT ;  /* 0x000000013900780c */ /* 0x000fda0003f85270 */
[----:B------:R-:W0:Y:S02]  /*13590*/  @P4 LDC.64 R58, c[0x0][0x9e8] ;  /* 0x00027a00ff3a4b82 */ /* 0x000e240000000a00 */
[----:B0-----:R-:W-:-:S05]  /*135a0*/  @P4 IMAD.HI.U32 R4, R2, R58, RZ ;  /* 0x0000003a02044227 */ /* 0x001fca00078e00ff */
[----:B------:R-:W-:-:S07]  /*135b0*/  @P4 SHF.R.U32.HI R2, RZ, R59, R4 ;  /* 0x0000003bff024219 */ /* 0x000fce0000011604 */
.L_x_1941:
[----:B------:R-:W-:Y:S05]  /*135c0*/  BSYNC B0 ;  /* 0x0000000000007941 */ /* 0x000fea0003800000 */
.L_x_1939:
[----:B------:R-:W-:-:S04]  /*135d0*/  IMAD R2, R2, R57, -R61 ;  /* 0x0000003902027224 */ /* 0x000fc800078e0a3d */
[----:B------:R-:W-:-:S05]  /*135e0*/  IMAD R2, R229, -0x2, R2 ;  /* 0xfffffffee5027824 */ /* 0x000fca00078e0202 */
[----:B------:R-:W-:Y:S02]  /*135f0*/  VIMNMX R5, R5, R2, !PT ;  /* 0x0000000205057248 */ /* 0x000fe40007fe0100 */
[----:B------:R-:W-:-:S07]  /*13600*/  VIADDMNMX R0, R2, R57, R0, PT ;  /* 0x0000003902007246 */ /* 0x000fce0003800100 */
.L_x_1938:
[C---:B------:R-:W-:Y:S02]  /*13610*/  ISETP.GE.AND P4, PT, R66.reuse, 0x2, PT ;  /* 0x000000024200780c */ /* 0x040fe40003f86270 */
[----:B------:R-:W-:Y:S02]  /*13620*/  ISETP.GE.AND P6, PT, R66, 0x9, PT ;  /* 0x000000094200780c */ /* 0x000fe40003fc6270 */
[----:B------:R-:W-:Y:S02]  /*13630*/  ISETP.GT.AND P5, PT, R5, 0x1, !P4 ;  /* 0x000000010500780c */ /* 0x000fe400067a4270 */
[----:B------:R-:W-:Y:S02]  /*13640*/  P2R R59, PR, RZ, 0x40 ;  /* 0x00000040ff3b7803 */ /* 0x000fe40000000000 */
[----:B------:R-:W-:-:S04]  /*13650*/  ISETP.LT.OR P5, PT, R0, 0x2, P5 ;  /* 0x000000020000780c */ /* 0x000fc80002fa1670 */
[----:B------:R-:W-:Y:S02]  /*13660*/  FSEL R80, R25, -INF , !P5 ;  /* 0xff80000019507808 */ /* 0x000fe40006800000 */
[----:B------:R-:W-:Y:S02]  /*13670*/  ISETP.GT.AND P5, PT, R5, 0x8, !P6 ;  /* 0x000000080500780c */ /* 0x000fe400077a4270 */
[----:B------:R-:W-:Y:S02]  /*13680*/  ISETP.GE.AND P6, PT, R66, 0xa, PT ;  /* 0x0000000a4200780c */ /* 0x000fe40003fc6270 */
[----:B------:R-:W-:Y:S02]  /*13690*/  ISETP.LT.OR P5, PT, R0, 0x9, P5 ;  /* 0x000000090000780c */ /* 0x000fe40002fa1670 */
[----:B------:R-:W-:Y:S02]  /*136a0*/  P2R R67, PR, RZ, 0x40 ;  /* 0x00000040ff437803 */ /* 0x000fe40000000000 */
[----:B------:R-:W-:-:S02]  /*136b0*/  FSEL R82, R28, -INF , !P5 ;  /* 0xff8000001c527808 */ /* 0x000fc40006800000 */
[----:B------:R-:W-:Y:S02]  /*136c0*/  ISETP.GT.AND P5, PT, R5, 0x9, !P6 ;  /* 0x000000090500780c */ /* 0x000fe400077a4270 */
[----:B------:R-:W-:Y:S02]  /*136d0*/  ISETP.GE.AND P6, PT, R66, 0x11, PT ;  /* 0x000000114200780c */ /* 0x000fe40003fc6270 */
[----:B------:R-:W-:Y:S02]  /*136e0*/  ISETP.LT.OR P5, PT, R0, 0xa, P5 ;  /* 0x0000000a0000780c */ /* 0x000fe40002fa1670 */
[----:B------:R-:W-:Y:S02]  /*136f0*/  P2R R69, PR, RZ, 0x40 ;  /* 0x00000040ff457803 */ /* 0x000fe40000000000 */
[----:B------:R-:W-:Y:S02]  /*13700*/  FSEL R64, R29, -INF , !P5 ;  /* 0xff8000001d407808 */ /* 0x000fe40006800000 */
[----:B------:R-:W-:-:S02]  /*13710*/  ISETP.GT.AND P5, PT, R5, 0x10, !P6 ;  /* 0x000000100500780c */ /* 0x000fc400077a4270 */
[----:B------:R-:W-:Y:S02]  /*13720*/  ISETP.GE.AND P6, PT, R66, 0x12, PT ;  /* 0x000000124200780c */ /* 0x000fe40003fc6270 */
[----:B------:R-:W-:Y:S02]  /*13730*/  ISETP.LT.OR P5, PT, R0, 0x11, P5 ;  /* 0x000000110000780c */ /* 0x000fe40002fa1670 */
[----:B------:R-:W-:Y:S02]  /*13740*/  P2R R70, PR, RZ, 0x40 ;  /* 0x00000040ff467803 */ /* 0x000fe40000000000 */
[----:B------:R-:W-:Y:S02]  /*13750*/  FSEL R62, R32, -INF , !P5 ;  /* 0xff800000203e7808 */ /* 0x000fe40006800000 */
[----:B------:R-:W-:Y:S02]  /*13760*/  ISETP.GT.AND P5, PT, R5, 0x11, !P6 ;  /* 0x000000110500780c */ /* 0x000fe400077a4270 */
[----:B------:R-:W-:-:S02]  /*13770*/  ISETP.GE.AND P6, PT, R66, 0x19, PT ;  /* 0x000000194200780c */ /* 0x000fc40003fc6270 */
[----:B------:R-:W-:Y:S02]  /*13780*/  ISETP.LT.OR P5, PT, R0, 0x12, P5 ;  /* 0x000000120000780c */ /* 0x000fe40002fa1670 */
[----:B------:R-:W-:Y:S02]  /*13790*/  P2R R71, PR, RZ, 0x40 ;  /* 0x00000040ff477803 */ /* 0x000fe40000000000 */
[----:B------:R-:W-:Y:S02]  /*137a0*/  FSEL R60, R33, -INF , !P5 ;  /* 0xff800000213c7808 */ /* 0x000fe40006800000 */
[----:B------:R-:W-:Y:S02]  /*137b0*/  ISETP.GT.AND P5, PT, R5, 0x18, !P6 ;  /* 0x000000180500780c */ /* 0x000fe400077a4270 */
[----:B------:R-:W-:Y:S02]  /*137c0*/  ISETP.GE.AND P6, PT, R66, 0x1a, PT ;  /* 0x0000001a4200780c */ /* 0x000fe40003fc6270 */
[----:B------:R-:W-:-:S02]  /*137d0*/  ISETP.LT.OR P5, PT, R0, 0x19, P5 ;  /* 0x000000190000780c */ /* 0x000fc40002fa1670 */
[----:B------:R-:W-:Y:S02]  /*137e0*/  P2R R72, PR, RZ, 0x40 ;  /* 0x00000040ff487803 */ /* 0x000fe40000000000 */
[----:B------:R-:W-:Y:S02]  /*137f0*/  FSEL R58, R36, -INF , !P5 ;  /* 0xff800000243a7808 */ /* 0x000fe40006800000 */
[----:B------:R-:W-:Y:S02]  /*13800*/  ISETP.GT.AND P5, PT, R5, 0x19, !P6 ;  /* 0x000000190500780c */ /* 0x000fe400077a4270 */
[----:B------:R-:W-:Y:S02]  /*13810*/  ISETP.GE.AND P6, PT, R66, 0x21, PT ;  /* 0x000000214200780c */ /* 0x000fe40003fc6270 */
[----:B------:R-:W-:-:S04]  /*13820*/  ISETP.LT.OR P5, PT, R0, 0x1a, P5 ;  /* 0x0000001a0000780c */ /* 0x000fc80002fa1670 */
        /* <DEDUP_REMOVED lines=41> */
[----:B------:R-:W-:-:S04]  /*13ac0*/  ISETP.GT.AND P6, PT, R5, 0x39, !P6 ;  /* 0x000000390500780c */ /* 0x000fc800077c4270 */
[----:B------:R-:W-:Y:S02]  /*13ad0*/  ISETP.LT.OR P6, PT, R0, 0x3a, P6 ;  /* 0x0000003a0000780c */ /* 0x000fe400037c1670 */
[----:B------:R-:W0:Y:S02]  /*13ae0*/  SHFL.IDX PT, R0, R3, 0x1, 0x1c1f ;  /* 0x003c1f0003007f89 */ /* 0x000e2400000e0000 */
[----:B------:R-:W-:Y:S02]  /*13af0*/  FSEL R24, R53, -INF , !P6 ;  /* 0xff80000035187808 */ /* 0x000fe40007000000 */
[----:B0-----:R-:W-:Y:S01]  /*13b00*/  VIADDMNMX R74, R0, R63, R74, PT ;  /* 0x0000003f004a7246 */ /* 0x001fe2000380014a */
[----:B------:R-:W-:Y:S01]  /*13b10*/  IMAD.IADD R25, R65, 0x1, R0 ;  /* 0x0000000141197824 */ /* 0x000fe200078e0200 */
        /* <DEDUP_REMOVED lines=12> */
.L_x_1944:
[----:B------:R-:W-:-:S13]  /*13be0*/  ISETP.NE.AND P6, PT, R57, 0x1, PT ;  /* 0x000000013900780c */ /* 0x000fda0003fc5270 */
[----:B------:R-:W0:Y:S02]  /*13bf0*/  @P6 LDC.64 R32, c[0x0][0x9e8] ;  /* 0x00027a00ff206b82 */ /* 0x000e240000000a00 */
[----:B0-----:R-:W-:-:S05]  /*13c00*/  @P6 IMAD.HI.U32 R32, R0, R32, RZ ;  /* 0x0000002000206227 */ /* 0x001fca00078e00ff */
[----:B------:R-:W-:-:S07]  /*13c10*/  @P6 SHF.R.U32.HI R0, RZ, R33, R32 ;  /* 0x00000021ff006219 */ /* 0x000fce0000011620 */
.L_x_1945:
[----:B------:R-:W-:Y:S05]  /*13c20*/  BSYNC B0 ;  /* 0x0000000000007941 */ /* 0x000fea0003800000 */
.L_x_1943:
[----:B------:R-:W-:-:S04]  /*13c30*/  IMAD R0, R0, R57, -R61 ;  /* 0x0000003900007224 */ /* 0x000fc800078e0a3d */
[----:B------:R-:W-:-:S05]  /*13c40*/  IMAD R0, R229, -0x2, R0 ;  /* 0xfffffffee5007824 */ /* 0x000fca00078e0200 */
[----:B------:R-:W-:Y:S02]  /*13c50*/  VIMNMX R25, R25, R0, !PT ;  /* 0x0000000019197248 */ /* 0x000fe40007fe0100 */
[----:B------:R-:W-:-:S07]  /*13c60*/  VIADDMNMX R74, R0, R57, R74, PT ;  /* 0x00000039004a7246 */ /* 0x000fce000380014a */
.L_x_1942:
[----:B------:R-:W-:Y:S01]  /*13c70*/  ISETP.GT.AND P4, PT, R25, 0x1, !P4 ;  /* 0x000000011900780c */ /* 0x000fe20006784270 */
[----:B------:R-:W-:Y:S01]  /*13c80*/  ULDC UR4, c[0x0][0x988] ;  /* 0x0002620000047ab9 */ /* 0x000fe20000000800 */
[----:B------:R-:W-:Y:S01]  /*13c90*/  ISETP.NE.AND P6, PT, R59, RZ, PT ;  /* 0x000000ff3b00720c */ /* 0x000fe20003fc5270 */
[----:B------:R-:W-:Y:S01]  /*13ca0*/  VIADD R23, R23, 0xfffffffe ;  /* 0xfffffffe17177836 */ /* 0x000fe20000000000 */
[----:B------:R-:W-:Y:S02]  /*13cb0*/  ISETP.LT.OR P4, PT, R74, 0x2, P4 ;  /* 0x000000024a00780c */ /* 0x000fe40002781670 */
[----:B------:R-:W-:Y:S02]  /*13cc0*/  FMNMX.FTZ R3, R78, R80, !PT ;  /* 0x000000504e037209 */ /* 0x000fe40007810000 */
[----:B------:R-:W-:Y:S02]  /*13cd0*/  FSEL R32, R27, -INF , !P4 ;  /* 0xff8000001b207808 */ /* 0x000fe40006000000 */
        /* <DEDUP_REMOVED lines=20> */
[----:B------:R-:W-:Y:S02]  /*13e20*/  FMNMX.FTZ R3, R44, R3, !PT ;  /* 0x000000032c037209 */ /* 0x000fe40007810000 */
[----:B------:R-:W-:Y:S02]  /*13e30*/  ISETP.GT.AND P4, PT, R25, 0x11, !P4 ;  /* 0x000000111900780c */ /* 0x000fe40006784270 */
[----:B------:R-:W-:Y:S02]  /*13e40*/  FMNMX.FTZ R3, R4, R3, !PT ;  /* 0x0000000304037209 */ /* 0x000fe40007810000 */
[----:B------:R-:W-:Y:S02]  /*13e50*/  ISETP.LT.OR P4, PT, R74, 0x12, P4 ;  /* 0x000000124a00780c */ /* 0x000fe40002781670 */
[----:B------:R-:W-:-:S02]  /*13e60*/  FMNMX.FTZ R3, R48, R3, !PT ;  /* 0x0000000330037209 */ /* 0x000fc40007810000 */
[----:B------:R-:W-:Y:S02]  /*13e70*/  FSEL R70, R35, -INF , !P4 ;  /* 0xff80000023467808 */ /* 0x000fe40006000000 */
[----:B------:R-:W-:Y:S02]  /*13e80*/  ISETP.NE.AND P4, PT, R71, RZ, PT ;  /* 0x000000ff4700720c */ /* 0x000fe40003f85270 */
[----:B------:R-:W-:Y:S02]  /*13e90*/  FMNMX.FTZ R3, R2, R3, !PT ;  /* 0x0000000302037209 */ /* 0x000fe40007810000 */
[----:B------:R-:W-:Y:S02]  /*13ea0*/  ISETP.GT.AND P4, PT, R25, 0x18, !P4 ;  /* 0x000000181900780c */ /* 0x000fe40006784270 */
[----:B------:R-:W-:Y:S02]  /*13eb0*/  FMNMX.FTZ R3, R52, R3, !PT ;  /* 0x0000000334037209 */ /* 0x000fe40007810000 */
[----:B------:R-:W-:-:S02]  /*13ec0*/  ISETP.LT.OR P4, PT, R74, 0x19, P4 ;  /* 0x000000194a00780c */ /* 0x000fc40002781670 */
[----:B------:R-:W-:Y:S02]  /*13ed0*/  ISETP.NE.AND P6, PT, R29, RZ, PT ;  /* 0x000000ff1d00720c */ /* 0x000fe40003fc5270 */
[----:B------:R-:W-:Y:S02]  /*13ee0*/  FSEL R38, R38, -INF , !P4 ;  /* 0xff80000026267808 */ /* 0x000fe40006000000 */
[----:B------:R-:W-:Y:S02]  /*13ef0*/  ISETP.NE.AND P4, PT, R72, RZ, PT ;  /* 0x000000ff4800720c */ /* 0x000fe40003f85270 */
[----:B------:R-:W-:Y:S01]  /*13f00*/  FMNMX.FTZ R29, R24, R3, !PT ;  /* 0x00000003181d7209 */ /* 0x000fe20007810000 */
[----:B------:R-:W-:Y:S01]  /*13f10*/  IMAD.U32 R3, RZ, RZ, UR4 ;  /* 0x00000004ff037e24 */ /* 0x000fe2000f8e00ff */
[C---:B------:R-:W-:Y:S02]  /*13f20*/  ISETP.GT.AND P4, PT, R25.reuse, 0x19, !P4 ;  /* 0x000000191900780c */ /* 0x040fe40006784270 */
[----:B------:R-:W-:Y:S01]  /*13f30*/  ISETP.GT.AND P5, PT, R25, 0x38, !P5 ;  /* 0x000000381900780c */ /* 0x000fe20006fa4270 */
[----:B------:R-:W0:Y:S01]  /*13f40*/  SHFL.BFLY PT, R76, R29, 0x2, 0x1f ;  /* 0x0c401f001d4c7f89 */ /* 0x000e2200000e0000 */
[----:B------:R-:W-:-:S02]  /*13f50*/  ISETP.LT.OR P4, PT, R74, 0x1a, P4 ;  /* 0x0000001a4a00780c */ /* 0x000fc40002781670 */
[----:B------:R-:W-:Y:S02]  /*13f60*/  ISETP.LT.OR P5, PT, R74, 0x39, P5 ;  /* 0x000000394a00780c */ /* 0x000fe40002fa1670 */
[----:B------:R-:W-:Y:S02]  /*13f70*/  FSEL R72, R39, -INF , !P4 ;  /* 0xff80000027487808 */ /* 0x000fe40006000000 */
[----:B------:R-:W-:Y:S02]  /*13f80*/  ISETP.NE.AND P4, PT, R37, RZ, PT ;  /* 0x000000ff2500720c */ /* 0x000fe40003f85270 */
[----:B------:R-:W-:Y:S02]  /*13f90*/  FSEL R54, R54, -INF , !P5 ;  /* 0xff80000036367808 */ /* 0x000fe40006800000 */
[----:B------:R-:W-:-:S04]  /*13fa0*/  ISETP.GT.AND P4, PT, R25, 0x20, !P4 ;  /* 0x000000201900780c */ /* 0x000fc80006784270 */
[----:B------:R-:W-:-:S04]  /*13fb0*/  ISETP.LT.OR P4, PT, R74, 0x21, P4 ;  /* 0x000000214a00780c */ /* 0x000fc80002781670 */
[----:B------:R-:W-:Y:S02]  /*13fc0*/  FSEL R42, R42, -INF , !P4 ;  /* 0xff8000002a2a7808 */ /* 0x000fe40006000000 */
[----:B------:R-:W-:Y:S02]  /*13fd0*/  ISETP.NE.AND P4, PT, R73, RZ, PT ;  /* 0x000000ff4900720c */ /* 0x000fe40003f85270 */
[----:B0-----:R-:W-:Y:S02]  /*13fe0*/  FMNMX.FTZ R76, R29, R76, !PT ;  /* 0x0000004c1d4c7209 */ /* 0x001fe40007810000 */
[----:B------:R-:W-:-:S03]  /*13ff0*/  ISETP.GT.AND P4, PT, R25, 0x21, !P4 ;  /* 0x000000211900780c */ /* 0x000fc60006784270 */
[----:B------:R-:W0:Y:S01]  /*14000*/  SHFL.BFLY PT, R5, R76, 0x1, 0x1f ;  /* 0x0c201f004c057f89 */ /* 0x000e2200000e0000 */
[----:B------:R-:W-:-:S04]  /*14010*/  ISETP.LT.OR P4, PT, R74, 0x22, P4 ;  /* 0x000000224a00780c */ /* 0x000fc80002781670 */
[----:B------:R-:W-:Y:S02]  /*14020*/  FSEL R30, R43, -INF , !P4 ;  /* 0xff8000002b1e7808 */ /* 0x000fe40006000000 */
[----:B------:R-:W-:-:S04]  /*14030*/  ISETP.NE.AND P4, PT, R41, RZ, PT ;  /* 0x000000ff2900720c */ /* 0x000fc80003f85270 */
[----:B------:R-:W-:-:S04]  /*14040*/  ISETP.GT.AND P4, PT, R25, 0x28, !P4 ;  /* 0x000000281900780c */ /* 0x000fc80006784270 */
[----:B------:R-:W-:-:S04]  /*14050*/  ISETP.LT.OR P4, PT, R74, 0x29, P4 ;  /* 0x000000294a00780c */ /* 0x000fc80002781670 */
[----:B------:R-:W-:Y:S02]  /*14060*/  FSEL R46, R46, -INF , !P4 ;  /* 0xff8000002e2e7808 */ /* 0x000fe40006000000 */
[----:B------:R-:W-:Y:S02]  /*14070*/  ISETP.NE.AND P4, PT, R75, RZ, PT ;  /* 0x000000ff4b00720c */ /* 0x000fe40003f85270 */
[----:B0-----:R-:W-:Y:S02]  /*14080*/  FMNMX.FTZ R5, R76, R5, !PT ;  /* 0x000000054c057209 */ /* 0x001fe40007810000 */
[----:B------:R-:W-:-:S03]  /*14090*/  ISETP.GT.AND P4, PT, R25, 0x29, !P4 ;  /* 0x000000291900780c */ /* 0x000fc60006784270 */
[----:B------:R-:W-:Y:S01]  /*140a0*/  FMUL.FTZ R27, R5, R3 ;  /* 0x00000003051b7220 */ /* 0x000fe20000410000 */
[----:B------:R-:W-:-:S04]  /*140b0*/  ISETP.LT.OR P4, PT, R74, 0x2a, P4 ;  /* 0x0000002a4a00780c */ /* 0x000fc80002781670 */
[----:B------:R-:W-:Y:S02]  /*140c0*/  FSEL R0, R47, -INF , !P4 ;  /* 0xff8000002f007808 */ /* 0x000fe40006000000 */
[----:B------:R-:W-:Y:S02]  /*140d0*/  ISETP.NE.AND P4, PT, R45, RZ, PT ;  /* 0x000000ff2d00720c */ /* 0x000fe40003f85270 */
[----:B------:R-:W-:Y:S02]  /*140e0*/  MOV R47, R79 ;  /* 0x0000004f002f7202 */ /* 0x000fe40000000f00 */
[----:B------:R-:W-:-:S04]  /*140f0*/  ISETP.GT.AND P4, PT, R25, 0x30, !P4 ;  /* 0x000000301900780c */ /* 0x000fc80006784270 */
[----:B------:R-:W-:-:S04]  /*14100*/  ISETP.LT.OR P4, PT, R74, 0x31, P4 ;  /* 0x000000314a00780c */ /* 0x000fc80002781670 */
[----:B------:R-:W-:Y:S02]  /*14110*/  FSEL R50, R50, -INF , !P4 ;  /* 0xff80000032327808 */ /* 0x000fe40006000000 */
[----:B------:R-:W-:Y:S02]  /*14120*/  ISETP.GT.AND P4, PT, R25, RZ, !P6 ;  /* 0x000000ff1900720c */ /* 0x000fe40007784270 */
[----:B------:R-:W-:Y:S02]  /*14130*/  ISETP.NE.AND P6, PT, R49, RZ, PT ;  /* 0x000000ff3100720c */ /* 0x000fe40003fc5270 */
[----:B------:R-:W-:Y:S01]  /*14140*/  ISETP.LT.OR P4, PT, R74, 0x1, P4 ;  /* 0x000000014a00780c */ /* 0x000fe20002781670 */
[----:B------:R-:W0:Y:S01]  /*14150*/  @P2 LDC R49, c[0x0][0x450] ;  /* 0x00011400ff312b82 */ /* 0x000e220000000800 */
[----:B------:R-:W-:Y:S02]  /*14160*/  ISETP.GT.AND P6, PT, R25, 0x39, !P6 ;  /* 0x000000391900780c */ /* 0x000fe400077c4270 */
[----:B------:R-:W-:-:S02]  /*14170*/  FSEL R26, R26, -INF , !P4 ;  /* 0xff8000001a1a7808 */ /* 0x000fc40006000000 */
[----:B------:R-:W-:Y:S02]  /*14180*/  FSETP.NEU.FTZ.AND P4, PT, R5, -INF , PT ;  /* 0xff8000000500780b */ /* 0x000fe40003f9d000 */
[----:B------:R-:W-:Y:S02]  /*14190*/  ISETP.LT.OR P6, PT, R74, 0x3a, P6 ;  /* 0x0000003a4a00780c */ /* 0x000fe400037c1670 */
[----:B------:R-:W-:Y:S02]  /*141a0*/  FSEL R31, R27, RZ, P4 ;  /* 0x000000ff1b1f7208 */ /* 0x000fe40002000000 */
[----:B------:R-:W-:Y:S02]  /*141b0*/  FMNMX.FTZ R27, R26, R32, !PT ;  /* 0x000000201a1b7209 */ /* 0x000fe40007810000 */
[----:B------:R-:W-:Y:S01]  /*141c0*/  ISETP.NE.AND P4, PT, R77, RZ, PT ;  /* 0x000000ff4d00720c */ /* 0x000fe20003f85270 */
[--C-:B------:R-:W-:Y:S01]  /*141d0*/  FFMA.FTZ R35, R64, R3, -R31.reuse ;  /* 0x0000000340237223 */ /* 0x100fe2000001081f */
[----:B------:R-:W-:Y:S01]  /*141e0*/  FMNMX.FTZ R27, R66, R27, !PT ;  /* 0x0000001b421b7209 */ /* 0x000fe20007810000 */
[-CC-:B------:R-:W-:Y:S01]  /*141f0*/  FFMA.FTZ R29, R78, R3.reuse, -R31.reuse ;  /* 0x000000034e1d7223 */ /* 0x180fe2000001081f */
[----:B------:R-:W-:Y:S01]  /*14200*/  ISETP.GT.AND P4, PT, R25, 0x31, !P4 ;  /* 0x000000311900780c */ /* 0x000fe20006784270 */
[--C-:B------:R-:W-:Y:S01]  /*14210*/  FFMA.FTZ R25, R80, R3, -R31.reuse ;  /* 0x0000000350197223 */ /* 0x100fe2000001081f */
[----:B------:R-:W-:Y:S01]  /*14220*/  FMNMX.FTZ R27, R68, R27, !PT ;  /* 0x0000001b441b7209 */ /* 0x000fe20007810000 */
[----:B------:R1:W-:Y:S01]  /*14230*/  MUFU.EX2 R198, R35 ;  /* 0x0000002300c67308 */ /* 0x0003e20000000800 */
[----:B------:R-:W-:Y:S01]  /*14240*/  ISETP.LT.OR P4, PT, R74, 0x32, P4 ;  /* 0x000000324a00780c */ /* 0x000fe20002781670 */
[--C-:B------:R-:W-:Y:S01]  /*14250*/  FFMA.FTZ R33, R82, R3, -R31.reuse ;  /* 0x0000000352217223 */ /* 0x100fe2000001081f */
[----:B------:R-:W-:Y:S01]  /*14260*/  FMNMX.FTZ R27, R34, R27, !PT ;  /* 0x0000001b221b7209 */ /* 0x000fe20007810000 */
[-CC-:B------:R-:W-:Y:S01]  /*14270*/  FFMA.FTZ R62, R62, R3.reuse, -R31.reuse ;  /* 0x000000033e3e7223 */ /* 0x180fe2000001081f */
[----:B------:R-:W-:Y:S01]  /*14280*/  FSEL R76, R51, -INF , !P4 ;  /* 0xff800000334c7808 */ /* 0x000fe20006000000 */
[--C-:B------:R-:W-:Y:S01]  /*14290*/  FFMA.FTZ R60, R60, R3, -R31.reuse ;  /* 0x000000033c3c7223 */ /* 0x100fe2000001081f */
[----:B------:R-:W-:Y:S01]  /*142a0*/  FMNMX.FTZ R27, R70, R27, !PT ;  /* 0x0000001b461b7209 */ /* 0x000fe20007810000 */
[----:B------:R-:W-:Y:S01]  /*142b0*/  MUFU.EX2 R196, R25 ;  /* 0x0000001900c47308 */ /* 0x000fe20000000800 */
[----:B------:R-:W-:Y:S01]  /*142c0*/  FSEL R74, R55, -INF , !P6 ;  /* 0xff800000374a7808 */ /* 0x000fe20007000000 */
[--C-:B-1----:R-:W-:Y:S01]  /*142d0*/  FFMA.FTZ R35, R4, R3, -R31.reuse ;  /* 0x0000000304237223 */ /* 0x102fe2000001081f */
[----:B------:R-:W-:Y:S01]  /*142e0*/  FMNMX.FTZ R27, R38, R27, !PT ;  /* 0x0000001b261b7209 */ /* 0x000fe20007810000 */
[-CC-:B------:R-:W-:Y:S01]  /*142f0*/  FFMA.FTZ R58, R58, R3.reuse, -R31.reuse ;  /* 0x000000033a3a7223 */ /* 0x180fe2000001081f */
[-CC-:B------:R-:W-:Y:S01]  /*14300*/  FFMA.FTZ R36, R36, R3.reuse, -R31.reuse ;  /* 0x0000000324247223 */ /* 0x180fe2000001081f */
[--C-:B------:R-:W-:Y:S01]  /*14310*/  FFMA.FTZ R40, R40, R3, -R31.reuse ;  /* 0x0000000328287223 */ /* 0x100fe2000001081f */
[----:B------:R-:W-:Y:S01]  /*14320*/  FMNMX.FTZ R27, R72, R27, !PT ;  /* 0x0000001b481b7209 */ /* 0x000fe20007810000 */
[-CC-:B------:R-:W-:Y:S01]  /*14330*/  FFMA.FTZ R28, R28, R3.reuse, -R31.reuse ;  /* 0x000000031c1c7223 */ /* 0x180fe2000001081f */
[-CC-:B------:R-:W-:Y:S01]  /*14340*/  FFMA.FTZ R44, R44, R3.reuse, -R31.reuse ;  /* 0x000000032c2c7223 */ /* 0x180fe2000001081f */
[--C-:B------:R-:W-:Y:S01]  /*14350*/  FFMA.FTZ R48, R48, R3, -R31.reuse ;  /* 0x0000000330307223 */ /* 0x100fe2000001081f */
[----:B------:R-:W-:Y:S01]  /*14360*/  FMNMX.FTZ R27, R42, R27, !PT ;  /* 0x0000001b2a1b7209 */ /* 0x000fe20007810000 */
[-CC-:B------:R-:W-:Y:S01]  /*14370*/  FFMA.FTZ R2, R2, R3.reuse, -R31.reuse ;  /* 0x0000000302027223 */ /* 0x180fe2000001081f */
[-CC-:B------:R-:W-:Y:S01]  /*14380*/  FFMA.FTZ R52, R52, R3.reuse, -R31.reuse ;  /* 0x0000000334347223 */ /* 0x180fe2000001081f */
[----:B------:R-:W-:Y:S01]  /*14390*/  FFMA.FTZ R24, R24, R3, -R31 ;  /* 0x0000000318187223 */ /* 0x000fe2000001081f */
[----:B------:R-:W-:Y:S01]  /*143a0*/  FMNMX.FTZ R27, R30, R27, !PT ;  /* 0x0000001b1e1b7209 */ /* 0x000fe20007810000 */
[----:B------:R-:W1:Y:S03]  /*143b0*/  MUFU.EX2 R29, R29 ;  /* 0x0000001d001d7308 */ /* 0x000e660000000800 */
[----:B------:R-:W-:-:S04]  /*143c0*/  FMNMX.FTZ R27, R46, R27, !PT ;  /* 0x0000001b2e1b7209 */ /* 0x000fc80007810000 */
[----:B------:R-:W-:Y:S01]  /*143d0*/  FMNMX.FTZ R27, R0, R27, !PT ;  /* 0x0000001b001b7209 */ /* 0x000fe20007810000 */
[----:B------:R-:W-:Y:S03]  /*143e0*/  MUFU.EX2 R33, R33 ;  /* 0x0000002100217308 */ /* 0x000fe60000000800 */
[----:B------:R-:W-:-:S04]  /*143f0*/  FMNMX.FTZ R27, R50, R27, !PT ;  /* 0x0000001b321b7209 */ /* 0x000fc80007810000 */
[----:B------:R-:W-:Y:S01]  /*14400*/  FMNMX.FTZ R27, R76, R27, !PT ;  /* 0x0000001b4c1b7209 */ /* 0x000fe20007810000 */
[----:B------:R-:W-:Y:S03]  /*14410*/  MUFU.EX2 R62, R62 ;  /* 0x0000003e003e7308 */ /* 0x000fe60000000800 */
[----:B------:R-:W-:-:S04]  /*14420*/  FMNMX.FTZ R27, R54, R27, !PT ;  /* 0x0000001b361b7209 */ /* 0x000fc80007810000 */
[----:B------:R-:W-:Y:S01]  /*14430*/  FMNMX.FTZ R27, R74, R27, !PT ;  /* 0x0000001b4a1b7209 */ /* 0x000fe20007810000 */
[----:B------:R-:W2:Y:S04]  /*14440*/  MUFU.EX2 R37, R60 ;  /* 0x0000003c00257308 */ /* 0x000ea80000000800 */
[----:B------:R-:W3:Y:S04]  /*14450*/  SHFL.BFLY PT, R64, R27, 0x2, 0x1f ;  /* 0x0c401f001b407f89 */ /* 0x000ee800000e0000 */
[----:B------:R1:W-:Y:S08]  /*14460*/  MUFU.EX2 R41, R2 ;  /* 0x0000000200297308 */ /* 0x0003f00000000800 */
[----:B------:R-:W-:Y:S01]  /*14470*/  MUFU.EX2 R58, R58 ;  /* 0x0000003a003a7308 */ /* 0x000fe20000000800 */
[----:B-1----:R-:W-:Y:S01]  /*14480*/  FADD.FTZ R2, R29, R196 ;  /* 0x000000c41d027221 */ /* 0x002fe20000010000 */
[----:B------:R-:W-:-:S02]  /*14490*/  F2FP.F16.F32.PACK_AB R196, R196, R29 ;  /* 0x0000001dc4c4723e */ /* 0x000fc400000000ff */
[----:B--2---:R-:W-:Y:S01]  /*144a0*/  F2FP.F16.F32.PACK_AB R192, R37, R62 ;  /* 0x0000003e25c0723e */ /* 0x004fe200000000ff */
[----:B------:R-:W-:-:S03]  /*144b0*/  FADD.FTZ R43, R33, R2 ;  /* 0x00000002212b7221 */ /* 0x000fc60000010000 */
[----:B------:R-:W1:Y:S01]  /*144c0*/  MUFU.EX2 R39, R36 ;  /* 0x0000002400277308 */ /* 0x000e620000000800 */
[C---:B------:R-:W-:Y:S01]  /*144d0*/  FADD.FTZ R45, R198.reuse, R43 ;  /* 0x0000002bc62d7221 */ /* 0x040fe20000010000 */
[----:B------:R-:W-:Y:S02]  /*144e0*/  F2FP.F16.F32.PACK_AB R198, R198, R33 ;  /* 0x00000021c6c6723e */ /* 0x000fe400000000ff */
[----:B---3--:R-:W-:-:S04]  /*144f0*/  FMNMX.FTZ R64, R27, R64, !PT ;  /* 0x000000401b407209 */ /* 0x008fc80007810000 */
[----:B------:R-:W-:Y:S01]  /*14500*/  MUFU.EX2 R40, R40 ;  /* 0x0000002800287308 */ /* 0x000fe20000000800 */
[----:B------:R-:W2:Y:S07]  /*14510*/  SHFL.BFLY PT, R25, R64, 0x1, 0x1f ;  /* 0x0c201f0040197f89 */ /* 0x000eae00000e0000 */
[----:B------:R3:W4:Y:S01]  /*14520*/  MUFU.EX2 R27, R28 ;  /* 0x0000001c001b7308 */ /* 0x0007220000000800 */
[----:B-1----:R-:W-:-:S07]  /*14530*/  F2FP.F16.F32.PACK_AB R194, R39, R58 ;  /* 0x0000003a27c2723e */ /* 0x002fce00000000ff */
[----:B------:R-:W-:Y:S01]  /*14540*/  MUFU.EX2 R44, R44 ;  /* 0x0000002c002c7308 */ /* 0x000fe20000000800 */
[----:B---3--:R-:W1:Y:S07]  /*14550*/  @P2 LDC R28, c[0x0][0x44c] ;  /* 0x00011300ff1c2b82 */ /* 0x008e6e0000000800 */
[----:B------:R-:W3:Y:S01]  /*14560*/  MUFU.EX2 R35, R35 ;  /* 0x0000002300237308 */ /* 0x000ee20000000800 */
[----:B--2---:R-:W-:Y:S02]  /*14570*/  FMNMX.FTZ R4, R64, R25, !PT ;  /* 0x0000001940047209 */ /* 0x004fe40007810000 */
[----:B----4-:R-:W-:-:S02]  /*14580*/  F2FP.F16.F32.PACK_AB R188, R27, R40 ;  /* 0x000000281bbc723e */ /* 0x010fc400000000ff */
[C---:B------:R-:W-:Y:S01]  /*14590*/  FSETP.NEU.FTZ.AND P4, PT, R4.reuse, -INF , PT ;  /* 0xff8000000400780b */ /* 0x040fe20003f9d000 */
[----:B------:R-:W-:Y:S02]  /*145a0*/  FMUL.FTZ R25, R4, R3 ;  /* 0x0000000304197220 */ /* 0x000fe40000410000 */
[----:B------:R-:W2:Y:S03]  /*145b0*/  MUFU.EX2 R48, R48 ;  /* 0x0000003000307308 */ /* 0x000ea60000000800 */
[----:B------:R-:W-:-:S05]  /*145c0*/  FSEL R31, R25, RZ, P4 ;  /* 0x000000ff191f7208 */ /* 0x000fca0002000000 */
[-CC-:B------:R-:W-:Y:S01]  /*145d0*/  FFMA.FTZ R26, R26, R3.reuse, -R31.reuse ;  /* 0x000000031a1a7223 */ /* 0x180fe2000001081f */
[-CC-:B------:R-:W-:Y:S01]  /*145e0*/  FFMA.FTZ R32, R32, R3.reuse, -R31.reuse ;  /* 0x0000000320207223 */ /* 0x180fe2000001081f */
[-CC-:B------:R-:W-:Y:S01]  /*145f0*/  FFMA.FTZ R66, R66, R3.reuse, -R31.reuse ;  /* 0x0000000342427223 */ /* 0x180fe2000001081f */
[-CC-:B------:R-:W-:Y:S01]  /*14600*/  FFMA.FTZ R68, R68, R3.reuse, -R31.reuse ;  /* 0x0000000344447223 */ /* 0x180fe2000001081f */
[-CC-:B------:R-:W-:Y:S01]  /*14610*/  FFMA.FTZ R34, R34, R3.reuse, -R31.reuse ;  /* 0x0000000322227223 */ /* 0x180fe2000001081f */
[----:B------:R-:W-:Y:S01]  /*14620*/  MUFU.EX2 R197, R32 ;  /* 0x0000002000c57308 */ /* 0x000fe20000000800 */
[-CC-:B------:R-:W-:Y:S01]  /*14630*/  FFMA.FTZ R70, R70, R3.reuse, -R31.reuse ;  /* 0x0000000346467223 */ /* 0x180fe2000001081f */
[-CC-:B------:R-:W-:Y:S01]  /*14640*/  FFMA.FTZ R38, R38, R3.reuse, -R31.reuse ;  /* 0x0000000326267223 */ /* 0x180fe2000001081f */
[-CC-:B------:R-:W-:Y:S01]  /*14650*/  FFMA.FTZ R72, R72, R3.reuse, -R31.reuse ;  /* 0x0000000348487223 */ /* 0x180fe2000001081f */
[-CC-:B------:R-:W-:Y:S01]  /*14660*/  FFMA.FTZ R42, R42, R3.reuse, -R31.reuse ;  /* 0x000000032a2a7223 */ /* 0x180fe2000001081f */
[-CC-:B------:R-:W-:Y:S01]  /*14670*/  FFMA.FTZ R30, R30, R3.reuse, -R31.reuse ;  /* 0x000000031e1e7223 */ /* 0x180fe2000001081f */
[-CC-:B------:R-:W-:Y:S01]  /*14680*/  FFMA.FTZ R46, R46, R3.reuse, -R31.reuse ;  /* 0x000000032e2e7223 */ /* 0x180fe2000001081f */
[-CC-:B------:R-:W-:Y:S01]  /*14690*/  FFMA.FTZ R0, R0, R3.reuse, -R31.reuse ;  /* 0x0000000300007223 */ /* 0x180fe2000001081f */
[----:B------:R-:W4:Y:S01]  /*146a0*/  MUFU.EX2 R26, R26 ;  /* 0x0000001a001a7308 */ /* 0x000f220000000800 */
[-CC-:B------:R-:W-:Y:S01]  /*146b0*/  FFMA.FTZ R50, R50, R3.reuse, -R31.reuse ;  /* 0x0000000332327223 */ /* 0x180fe2000001081f */
[-CC-:B------:R-:W-:Y:S01]  /*146c0*/  FFMA.FTZ R76, R76, R3.reuse, -R31.reuse ;  /* 0x000000034c4c7223 */ /* 0x180fe2000001081f */
[-CC-:B------:R-:W-:Y:S01]  /*146d0*/  FFMA.FTZ R54, R54, R3.reuse, -R31.reuse ;  /* 0x0000000336367223 */ /* 0x180fe2000001081f */
[----:B------:R-:W-:Y:S01]  /*146e0*/  FFMA.FTZ R31, R74, R3, -R31 ;  /* 0x000000034a1f7223 */ /* 0x000fe2000001081f */
[----:B-1----:R-:W-:Y:S01]  /*146f0*/  @P2 IMAD.HI.U32 R28, R79, R28, RZ ;  /* 0x0000001c4f1c2227 */ /* 0x002fe200078e00ff */
[----:B---3--:R-:W-:-:S02]  /*14700*/  F2FP.F16.F32.PACK_AB R190, R35, R44 ;  /* 0x0000002c23be723e */ /* 0x008fc400000000ff */
[----:B------:R-:W1:Y:S01]  /*14710*/  MUFU.EX2 R66, R66 ;  /* 0x0000004200427308 */ /* 0x000e620000000800 */
[----:B--2---:R-:W-:Y:S02]  /*14720*/  F2FP.F16.F32.PACK_AB R184, R41, R48 ;  /* 0x0000003029b8723e */ /* 0x004fe400000000ff */
[----:B0-----:R-:W-:-:S05]  /*14730*/  @P2 SHF.R.U32.HI R47, RZ, R49, R28 ;  /* 0x00000031ff2f2219 */ /* 0x001fca000001161c */
[----:B------:R-:W0:Y:S01]  /*14740*/  MUFU.EX2 R199, R68 ;  /* 0x0000004400c77308 */ /* 0x000e220000000800 */
[----:B----4-:R-:W-:Y:S01]  /*14750*/  FADD.FTZ R43, R26, R197 ;  /* 0x000000c51a2b7221 */ /* 0x010fe20000010000 */
[----:B------:R-:W-:-:S06]  /*14760*/  F2FP.F16.F32.PACK_AB R197, R197, R26 ;  /* 0x0000001ac5c5723e */ /* 0x000fcc00000000ff */
[----:B------:R-:W2:Y:S01]  /*14770*/  MUFU.EX2 R34, R34 ;  /* 0x0000002200227308 */ /* 0x000ea20000000800 */
[----:B-1----:R-:W-:-:S07]  /*14780*/  FADD.FTZ R2, R66, R43 ;  /* 0x0000002b42027221 */ /* 0x002fce0000010000 */
[----:B------:R-:W1:Y:S01]  /*14790*/  MUFU.EX2 R193, R70 ;  /* 0x0000004600c17308 */ /* 0x000e620000000800 */
[C---:B0-----:R-:W-:Y:S01]  /*147a0*/  FADD.FTZ R43, R199.reuse, R2 ;  /* 0x00000002c72b7221 */ /* 0x041fe20000010000 */
[----:B------:R-:W-:-:S06]  /*147b0*/  F2FP.F16.F32.PACK_AB R199, R199, R66 ;  /* 0x00000042c7c7723e */ /* 0x000fcc00000000ff */
[----:B------:R0:W-:Y:S01]  /*147c0*/  MUFU.EX2 R25, R24 ;  /* 0x0000001800197308 */ /* 0x0001e20000000800 */
[----:B--2---:R-:W-:-:S07]  /*147d0*/  FADD.FTZ R2, R34, R43 ;  /* 0x0000002b22027221 */ /* 0x004fce0000010000 */
[----:B------:R-:W2:Y:S01]  /*147e0*/  MUFU.EX2 R38, R38 ;  /* 0x0000002600267308 */ /* 0x000ea20000000800 */
[----:B0-----:R-:W-:Y:S01]  /*147f0*/  FADD.FTZ R24, R62, R45 ;  /* 0x0000002d3e187221 */ /* 0x001fe20000010000 */
[C---:B-1----:R-:W-:Y:S01]  /*14800*/  FADD.FTZ R43, R193.reuse, R2 ;  /* 0x00000002c12b7221 */ /* 0x042fe20000010000 */
[----:B------:R-:W-:Y:S02]  /*14810*/  F2FP.F16.F32.PACK_AB R193, R193, R34 ;  /* 0x00000022c1c1723e */ /* 0x000fe400000000ff */
[----:B------:R-:W-:-:S03]  /*14820*/  FADD.FTZ R45, R37, R24 ;  /* 0x00000018252d7221 */ /* 0x000fc60000010000 */
[----:B------:R-:W0:Y:S01]  /*14830*/  MUFU.EX2 R195, R72 ;  /* 0x0000004800c37308 */ /* 0x000e220000000800 */
[----:B------:R-:W-:-:S04]  /*14840*/  FADD.FTZ R24, R58, R45 ;  /* 0x0000002d3a187221 */ /* 0x000fc80000010000 */
[----:B------:R-:W-:-:S03]  /*14850*/  FADD.FTZ R45, R39, R24 ;  /* 0x00000018272d7221 */ /* 0x000fc60000010000 */
[----:B------:R-:W1:Y:S01]  /*14860*/  MUFU.EX2 R42, R42 ;  /* 0x0000002a002a7308 */ /* 0x000e620000000800 */
[----:B------:R-:W-:-:S04]  /*14870*/  FADD.FTZ R2, R40, R45 ;  /* 0x0000002d28027221 */ /* 0x000fc80000010000 */
[----:B------:R-:W-:-:S03]  /*14880*/  FADD.FTZ R45, R27, R2 ;  /* 0x000000021b2d7221 */ /* 0x000fc60000010000 */
[----:B------:R-:W3:Y:S01]  /*14890*/  MUFU.EX2 R189, R30 ;  /* 0x0000001e00bd7308 */ /* 0x000ee20000000800 */
[----:B------:R-:W-:Y:S01]  /*148a0*/  FADD.FTZ R2, R44, R45 ;  /* 0x0000002d2c027221 */ /* 0x000fe20000010000 */
[----:B------:R-:W-:-:S04]  /*148b0*/  IMAD.IADD R45, R106, 0x1, R47 ;  /* 0x000000016a2d7824 */ /* 0x000fc800078e022f */
[----:B------:R-:W-:Y:S02]  /*148c0*/  IMAD.IADD R56, R45, 0x1, R56 ;  /* 0x000000012d387824 */ /* 0x000fe400078e0238 */
[----:B------:R-:W4:Y:S08]  /*148d0*/  MUFU.EX2 R46, R46 ;  /* 0x0000002e002e7308 */ /* 0x000f300000000800 */
[----:B------:R2:W-:Y:S08]  /*148e0*/  MUFU.EX2 R191, R0 ;  /* 0x0000000000bf7308 */ /* 0x0005f00000000800 */
[----:B------:R-:W5:Y:S01]  /*148f0*/  MUFU.EX2 R52, R52 ;  /* 0x0000003400347308 */ /* 0x000f620000000800 */
[----:B--2---:R-:W-:-:S04]  /*14900*/  FADD.FTZ R0, R38, R43 ;  /* 0x0000002b26007221 */ /* 0x004fc80000010000 */
[C---:B0-----:R-:W-:Y:S01]  /*14910*/  FADD.FTZ R43, R195.reuse, R0 ;  /* 0x00000000c32b7221 */ /* 0x041fe20000010000 */
[----:B------:R-:W-:Y:S02]  /*14920*/  F2FP.F16.F32.PACK_AB R195, R195, R38 ;  /* 0x00000026c3c3723e */ /* 0x000fe400000000ff */
[----:B------:R-:W0:Y:S01]  /*14930*/  MUFU.EX2 R50, R50 ;  /* 0x0000003200327308 */ /* 0x000e220000000800 */
[----:B-1----:R-:W-:Y:S01]  /*14940*/  FADD.FTZ R0, R42, R43 ;  /* 0x0000002b2a007221 */ /* 0x002fe20000010000 */
[----:B------:R-:W-:-:S03]  /*14950*/  FADD.FTZ R43, R35, R2 ;  /* 0x00000002232b7221 */ /* 0x000fc60000010000 */
[C---:B---3--:R-:W-:Y:S01]  /*14960*/  FADD.FTZ R29, R189.reuse, R0 ;  /* 0x00000000bd1d7221 */ /* 0x048fe20000010000 */
[----:B------:R-:W-:Y:S01]  /*14970*/  FADD.FTZ R2, R48, R43 ;  /* 0x0000002b30027221 */ /* 0x000fe20000010000 */
[----:B------:R-:W-:Y:S01]  /*14980*/  F2FP.F16.F32.PACK_AB R189, R189, R42 ;  /* 0x0000002abdbd723e */ /* 0x000fe200000000ff */
[----:B------:R-:W1:Y:S01]  /*14990*/  MUFU.EX2 R185, R76 ;  /* 0x0000004c00b97308 */ /* 0x000e620000000800 */
[----:B----4-:R-:W-:Y:S01]  /*149a0*/  FADD.FTZ R0, R46, R29 ;  /* 0x0000001d2e007221 */ /* 0x010fe20000010000 */
[----:B------:R-:W-:Y:S01]  /*149b0*/  FADD.FTZ R29, R41, R2 ;  /* 0x00000002291d7221 */ /* 0x000fe20000010000 */
[----:B-----5:R-:W-:Y:S02]  /*149c0*/  F2FP.F16.F32.PACK_AB R186, R25, R52 ;  /* 0x0000003419ba723e */ /* 0x020fe400000000ff */
[C---:B------:R-:W-:Y:S01]  /*149d0*/  FADD.FTZ R27, R191.reuse, R0 ;  /* 0x00000000bf1b7221 */ /* 0x040fe20000010000 */
[----:B------:R-:W-:Y:S01]  /*149e0*/  FADD.FTZ R228, R52, R29 ;  /* 0x0000001d34e47221 */ /* 0x000fe20000010000 */
[----:B------:R-:W-:Y:S01]  /*149f0*/  F2FP.F16.F32.PACK_AB R191, R191, R46 ;  /* 0x0000002ebfbf723e */ /* 0x000fe200000000ff */
[----:B------:R-:W2:Y:S01]  /*14a00*/  MUFU.EX2 R54, R54 ;  /* 0x0000003600367308 */ /* 0x000ea20000000800 */
[----:B0-----:R-:W-:Y:S01]  /*14a10*/  FADD.FTZ R0, R50, R27 ;  /* 0x0000001b32007221 */ /* 0x001fe20000010000 */
[----:B------:R-:W-:-:S06]  /*14a20*/  FADD.FTZ R228, R25, R228 ;  /* 0x000000e419e47221 */ /* 0x000fcc0000010000 */
[----:B------:R-:W0:Y:S01]  /*14a30*/  MUFU.EX2 R31, R31 ;  /* 0x0000001f001f7308 */ /* 0x000e220000000800 */
[C---:B-1----:R-:W-:Y:S01]  /*14a40*/  FADD.FTZ R25, R185.reuse, R0 ;  /* 0x00000000b9197221 */ /* 0x042fe20000010000 */
[----:B------:R-:W-:-:S03]  /*14a50*/  F2FP.F16.F32.PACK_AB R185, R185, R50 ;  /* 0x00000032b9b9723e */ /* 0x000fc600000000ff */
[----:B--2---:R-:W-:-:S04]  /*14a60*/  FADD.FTZ R0, R54, R25 ;  /* 0x0000001936007221 */ /* 0x004fc80000010000 */
[C---:B0-----:R-:W-:Y:S01]  /*14a70*/  FADD.FTZ R227, R31.reuse, R0 ;  /* 0x000000001fe37221 */ /* 0x041fe20000010000 */
[----:B------:R-:W-:Y:S01]  /*14a80*/  F2FP.F16.F32.PACK_AB R187, R31, R54 ;  /* 0x000000361fbb723e */ /* 0x000fe200000000ff */
        /* <DEDUP_REMOVED lines=12> */
.L_x_1948:
[----:B------:R-:W-:-:S13]  /*14b50*/  ISETP.NE.AND P4, PT, R57, 0x1, PT ;  /* 0x000000013900780c */ /* 0x000fda0003f85270 */
[----:B------:R-:W0:Y:S02]  /*14b60*/  @P4 LDC.64 R24, c[0x0][0x9e8] ;  /* 0x00027a00ff184b82 */ /* 0x000e240000000a00 */
[----:B0-----:R-:W-:-:S05]  /*14b70*/  @P4 IMAD.HI.U32 R2, R0, R24, RZ ;  /* 0x0000001800024227 */ /* 0x001fca00078e00ff */
[----:B------:R-:W-:-:S07]  /*14b80*/  @P4 SHF.R.U32.HI R0, RZ, R25, R2 ;  /* 0x00000019ff004219 */ /* 0x000fce0000011602 */
.L_x_1949:
[----:B------:R-:W-:Y:S05]  /*14b90*/  BSYNC B0 ;  /* 0x0000000000007941 */ /* 0x000fea0003800000 */
.L_x_1947:
[----:B------:R-:W-:-:S05]  /*14ba0*/  IMAD R57, R0, R57, R57 ;  /* 0x0000003900397224 */ /* 0x000fca00078e0239 */
[----:B------:R-:W-:-:S07]  /*14bb0*/  VIMNMX R56, R56, R57, PT ;  /* 0x0000003938387248 */ /* 0x000fce0003fe0100 */
.L_x_1946:
[----:B------:R-:W2:Y:S01]  /*14bc0*/  LDL R24, [R1+0x38] ;  /* 0x0000380001187983 */ /* 0x000ea20000100800 */
[----:B------:R-:W-:Y:S01]  /*14bd0*/  SHF.R.S32.HI R25, RZ, 0x1f, R56 ;  /* 0x0000001fff197819 */ /* 0x000fe20000011438 */
[----:B------:R-:W-:Y:S01]  /*14be0*/  BSSY B0, `(.L_x_1950) ;  /* 0x00002ff000007945 */ /* 0x000fe20003800000 */
[----:B------:R-:W-:Y:S01]  /*14bf0*/  MOV R2, 0x3f800000 ;  /* 0x3f80000000027802 */ /* 0x000fe20000000f00 */
[----:B------:R-:W-:Y:S01]  /*14c00*/  IMAD.MOV.U32 R0, RZ, RZ, 0x3f800000 ;  /* 0x3f800000ff007424 */ /* 0x000fe200078e00ff */
[----:B------:R-:W-:Y:S02]  /*14c10*/  LEA.HI R25, R25, R56, RZ, 0x6 ;  /* 0x0000003819197211 */ /* 0x000fe400078f30ff */
[----:B------:R-:W-:Y:S02]  /*14c20*/  CS2R R150, SRZ ;  /* 0x0000000000967805 */ /* 0x000fe4000001ff00 */
[----:B------:R-:W-:Y:S02]  /*14c30*/  CS2R R148, SRZ ;  /* 0x0000000000947805 */ /* 0x000fe4000001ff00 */
[----:B------:R-:W-:-:S02]  /*14c40*/  CS2R R146, SRZ ;  /* 0x0000000000927805 */ /* 0x000fc4000001ff00 */
[----:B------:R-:W-:Y:S02]  /*14c50*/  SHF.R.S32.HI R25, RZ, 0x6, R25 ;  /* 0x00000006ff197819 */ /* 0x000fe40000011419 */
        /* <DEDUP_REMOVED lines=60> */
[----:B--2---:R-:W-:-:S04]  /*15020*/  VIMNMX R24, R24, R25, !PT ;  /* 0x0000001918187248 */ /* 0x004fc80007fe0100 */
[----:B------:R-:W-:Y:S01]  /*15030*/  ISETP.GE.AND P4, PT, R23, R24, PT ;  /* 0x000000181700720c */ /* 0x000fe20003f86270 */
[----:B------:R0:W-:Y:S02]  /*15040*/  STL [R1+0x1c], R24 ;  /* 0x00001c1801007387 */ /* 0x0001e40000100800 */
[----:B0-----:R-:W-:-:S10]  /*15050*/  CS2R R24, SRZ ;  /* 0x0000000000187805 */ /* 0x001fd4000001ff00 */
[----:B------:R-:W-:Y:S05]  /*15060*/  @!P4 BRA `(.L_x_1951) ;  /* 0x0000002800d8c947 */ /* 0x000fea0003800000 */
[----:B------:R-:W-:Y:S01]  /*15070*/  BSSY B1, `(.L_x_1952) ;  /* 0x00002b1000017945 */ /* 0x000fe20003800000 */
[----:B------:R-:W-:Y:S02]  /*15080*/  IMAD.MOV.U32 R2, RZ, RZ, 0x3f800000 ;  /* 0x3f800000ff027424 */ /* 0x000fe400078e00ff */
[----:B------:R-:W-:-:S07]  /*15090*/  IMAD.MOV.U32 R151, RZ, RZ, RZ ;  /* 0x000000ffff977224 */ /* 0x000fce00078e00ff */
.L_x_1971:
[----:B------:R-:W-:-:S05]  /*150a0*/  VIADD R231, R22, 0x1 ;  /* 0x0000000116e77836 */ /* 0x000fca0000000000 */
[----:B------:R-:W-:-:S04]  /*150b0*/  ISETP.NE.AND P4, PT, R231, 0x2, PT ;  /* 0x00000002e700780c */ /* 0x000fc80003f85270 */
[----:B------:R-:W-:Y:S02]  /*150c0*/  SEL R230, RZ, 0x1, P4 ;  /* 0x00000001ffe67807 */ /* 0x000fe40002000000 */
[----:B------:R-:W-:Y:S02]  /*150d0*/  SEL R231, R231, RZ, P4 ;  /* 0x000000ffe7e77207 */ /* 0x000fe40002000000 */
[----:B------:R-:W-:Y:S01]  /*150e0*/  LOP3.LUT R230, R219, R230, RZ, 0x3c, !PT ;  /* 0x000000e6dbe67212 */ /* 0x000fe200078e3cff */
[----:B------:R-:W-:Y:S06]  /*150f0*/  @!P0 BRA `(.L_x_1953) ;  /* 0x0000000000048947 */ /* 0x000fec0003800000 */
[----:B------:R-:W-:Y:S01]  /*15100*/  BPT.TRAP 0x1 ;  /* 0x000000040000795c */ /* 0x000fe20000300000 */
.L_x_1953:
[----:B------:R-:W-:Y:S01]  /*15110*/  IMAD R232, R231, 0x8, R16 ;  /* 0x00000008e7e87824 */ /* 0x000fe200078e0210 */
[----:B------:R-:W-:-:S04]  /*15120*/  SHF.L.U32 R152, R230, 0x1f, RZ ;  /* 0x0000001fe6987819 */ /* 0x000fc800000006ff */
[----:B------:R0:W1:Y:S01]  /*15130*/  SYNCS.PHASECHK.TRANS64.TRYWAIT P4, [R232+URZ+0x30830], R152 ;  /* 0x03083098e80075a7 */ /* 0x000062000808017f */
[----:B------:R-:W-:Y:S05]  /*15140*/  @!P0 BRA `(.L_x_1954) ;  /* 0x0000000000048947 */ /* 0x000fea0003800000 */
[----:B------:R-:W-:Y:S01]  /*15150*/  BPT.TRAP 0x1 ;  /* 0x000000040000795c */ /* 0x000fe20000300000 */
.L_x_1954:
[----:B------:R-:W2:Y:S01]  /*15160*/  LDL R3, [R1] ;  /* 0x0000000001037983 */ /* 0x000ea20000100800 */
[----:B------:R-:W-:Y:S01]  /*15170*/  BSSY B2, `(.L_x_1955) ;  /* 0x0000007000027945 */ /* 0x000fe20003800000 */
[----:B--2---:R-:W-:-:S05]  /*15180*/  LEA R158, R231, R3, 0xb ;  /* 0x00000003e79e7211 */ /* 0x004fca00078e58ff */
[C---:B------:R-:W-:Y:S02]  /*15190*/  VIADD R155, R158.reuse, 0x2 ;  /* 0x000000029e9b7836 */ /* 0x040fe40000000000 */
[----:B------:R-:W-:Y:S01]  /*151a0*/  VIADD R3, R158, 0x4 ;  /* 0x000000049e037836 */ /* 0x000fe20000000000 */
[----:B-1----:R-:W-:Y:S06]  /*151b0*/  @P4 BRA `(.L_x_1956) ;  /* 0x0000000000084947 */ /* 0x002fec0003800000 */
[----:B------:R-:W1:Y:S02]  /*151c0*/  SYNCS.PHASECHK.TRANS64.TRYWAIT P4, [R232+URZ+0x30830], R152 ;  /* 0x03083098e80075a7 */ /* 0x000e64000808017f */
[----:B-1----:R-:W-:Y:S05]  /*151d0*/  @!P4 BRA `(.L_x_1957) ;  /* 0x000001600040c947 */ /* 0x002fea0003800000 */
.L_x_1956:
[----:B------:R-:W-:Y:S05]  /*151e0*/  BSYNC B2 ;  /* 0x0000000000027941 */ /* 0x000fea0003800000 */
.L_x_1955:
[----:B01----:R-:W-:Y:S01]  /*151f0*/  IMAD.MOV.U32 R152, RZ, RZ, R158 ;  /* 0x000000ffff987224 */ /* 0x003fe200078e009e */
[----:B------:R-:W-:Y:S01]  /*15200*/  R2UR UR12, R214 ;  /* 0x00000000d60c72ca */ /* 0x000fe200000e0000 */
[----:B------:R-:W-:Y:S01]  /*15210*/  VIADD R154, R158, 0x6 ;  /* 0x000000069e9a7836 */ /* 0x000fe20000000000 */
[----:B------:R-:W-:Y:S01]  /*15220*/  R2UR UR13, R215 ;  /* 0x00000000d70d72ca */ /* 0x000fe200000e0000 */
[----:B------:R-:W-:Y:S01]  /*15230*/  IMAD.MOV.U32 R153, RZ, RZ, 0x40000040 ;  /* 0x40000040ff997424 */ /* 0x000fe200078e00ff */
[----:B------:R-:W-:Y:S01]  /*15240*/  R2UR UR6, R152 ;  /* 0x00000000980672ca */ /* 0x000fe200000e0000 */
[----:B------:R-:W-:Y:S01]  /*15250*/  VIADD R156, R158, 0x204 ;  /* 0x000002049e9c7836 */ /* 0x000fe20000000000 */
[----:B------:R-:W-:Y:S01]  /*15260*/  MOV R152, R155 ;  /* 0x0000009b00987202 */ /* 0x000fe20000000f00 */
[----:B------:R-:W-:Y:S01]  /*15270*/  IMAD.MOV.U32 R155, RZ, RZ, 0x40000040 ;  /* 0x40000040ff9b7424 */ /* 0x000fe200078e00ff */
[----:B------:R-:W-:Y:S01]  /*15280*/  R2UR UR10, R154 ;  /* 0x000000009a0a72ca */ /* 0x000fe200000e0000 */
[----:B------:R-:W-:Y:S01]  /*15290*/  VIADD R154, R158, 0x202 ;  /* 0x000002029e9a7836 */ /* 0x000fe20000000000 */
[----:B------:R-:W-:Y:S01]  /*152a0*/  R2UR UR4, R152 ;  /* 0x00000000980472ca */ /* 0x000fe200000e0000 */
[----:B------:R-:W-:Y:S01]  /*152b0*/  IMAD.MOV.U32 R152, RZ, RZ, R3 ;  /* 0x000000ffff987224 */ /* 0x000fe200078e0003 */
[----:B------:R-:W-:Y:S01]  /*152c0*/  R2UR UR11, R155 ;  /* 0x000000009b0b72ca */ /* 0x000fe200000e0000 */
[----:B------:R-:W-:Y:S01]  /*152d0*/  IMAD.MOV.U32 R157, RZ, RZ, 0x40000040 ;  /* 0x40000040ff9d7424 */ /* 0x000fe200078e00ff */
[----:B------:R-:W-:Y:S01]  /*152e0*/  R2UR UR5, R153 ;  /* 0x00000000990572ca */ /* 0x000fe200000e0000 */
[-C--:B------:R-:W-:Y:S01]  /*152f0*/  FMUL.FTZ R24, R24, R0.reuse ;  /* 0x0000000018187220 */ /* 0x080fe20000410000 */
[----:B------:R-:W-:Y:S01]  /*15300*/  R2UR UR8, R152 ;  /* 0x00000000980872ca */ /* 0x000fe200000e0000 */
[----:B------:R-:W-:Y:S01]  /*15310*/  VIADD R152, R158, 0x200 ;  /* 0x000002009e987836 */ /* 0x000fe20000000000 */
[----:B------:R-:W-:Y:S01]  /*15320*/  R2UR UR22, R156 ;  /* 0x000000009c1672ca */ /* 0x000fe200000e0000 */
[----:B------:R-:W-:Y:S01]  /*15330*/  VIADD R156, R158, 0x400 ;  /* 0x000004009e9c7836 */ /* 0x000fe20000000000 */
[----:B------:R-:W-:Y:S01]  /*15340*/  R2UR UR18, R154 ;  /* 0x000000009a1272ca */ /* 0x000fe200000e0000 */
[----:B------:R-:W-:Y:S01]  /*15350*/  VIADD R154, R158, 0x402 ;  /* 0x000004029e9a7836 */ /* 0x000fe20000000000 */
[----:B------:R-:W-:Y:S01]  /*15360*/  R2UR UR14, R152 ;  /* 0x00000000980e72ca */ /* 0x000fe200000e0000 */
[-C--:B------:R-:W-:Y:S01]  /*15370*/  FMUL.FTZ R25, R25, R0.reuse ;  /* 0x0000000019197220 */ /* 0x080fe20000410000 */
[----:B------:R-:W-:Y:S01]  /*15380*/  IADD3 R152, R158, 0x206, RZ ;  /* 0x000002069e987810 */ /* 0x000fe20007ffe0ff */
[-C--:B------:R-:W-:Y:S01]  /*15390*/  FMUL.FTZ R28, R28, R0.reuse ;  /* 0x000000001c1c7220 */ /* 0x080fe20000410000 */
[----:B------:R-:W-:Y:S01]  /*153a0*/  R2UR UR30, R156 ;  /* 0x000000009c1e72ca */ /* 0x000fe200000e0000 */
[----:B------:R-:W-:Y:S01]  /*153b0*/  VIADD R156, R158, 0x406 ;  /* 0x000004069e9c7836 */ /* 0x000fe20000000000 */
[----:B------:R-:W-:Y:S01]  /*153c0*/  R2UR UR26, R152 ;  /* 0x00000000981a72ca */ /* 0x000fe200000e0000 */
[----:B------:R-:W-:Y:S01]  /*153d0*/  VIADD R152, R158, 0x404 ;  /* 0x000004049e987836 */ /* 0x000fe20000000000 */
[----:B------:R-:W-:Y:S01]  /*153e0*/  MOV R236, UR11 ;  /* 0x0000000b00ec7c02 */ /* 0x000fe20008000f00 */
[----:B------:R-:W-:Y:S01]  /*153f0*/  UMOV UR11, UR5 ;  /* 0x00000005000b7c82 */ /* 0x000fe20008000000 */
[----:B------:R-:W-:Y:S01]  /*15400*/  MOV R3, UR10 ;  /* 0x0000000a00037c02 */ /* 0x000fe20008000f00 */
[----:B------:R-:W-:Y:S01]  /*15410*/  UMOV UR10, UR4 ;  /* 0x00000004000a7c82 */ /* 0x000fe20008000000 */
[----:B------:R-:W-:Y:S01]  /*15420*/  R2UR UR38, R152 ;  /* 0x00000000982672ca */ /* 0x000fe200000e0000 */
[-C--:B------:R-:W-:Y:S01]  /*15430*/  FMUL.FTZ R29, R29, R0.reuse ;  /* 0x000000001d1d7220 */ /* 0x080fe20000410000 */
[----:B------:R-:W-:Y:S01]  /*15440*/  IADD3 R152, R158, 0x600, RZ ;  /* 0x000006009e987810 */ /* 0x000fe20007ffe0ff */
[-C--:B------:R-:W-:Y:S01]  /*15450*/  FMUL.FTZ R32, R32, R0.reuse ;  /* 0x0000000020207220 */ /* 0x080fe20000410000 */
        /* <DEDUP_REMOVED lines=10> */
[----:B------:R-:W-:Y:S01]  /*15500*/  R2UR UR5, R7 ;  /* 0x00000000070572ca */ /* 0x000fe200000e0000 */
[-C--:B------:R-:W-:Y:S01]  /*15510*/  FMUL.FTZ R37, R37, R0.reuse ;  /* 0x0000000025257220 */ /* 0x080fe20000410000 */
[C---:B------:R-:W-:Y:S01]  /*15520*/  R2UR UR9, R153.reuse ;  /* 0x00000000990972ca */ /* 0x040fe200000e0000 */
[-C--:B------:R-:W-:Y:S01]  /*15530*/  FMUL.FTZ R40, R40, R0.reuse ;  /* 0x0000000028287220 */ /* 0x080fe20000410000 */
[----:B------:R-:W-:Y:S01]  /*15540*/  R2UR UR15, R153 ;  /* 0x00000000990f72ca */ /* 0x000fe200000e0000 */
        /* <DEDUP_REMOVED lines=29> */
[----:B------:R-:W-:Y:S01]  /*15720*/  WARPGROUP.ARRIVE ;  /* 0x00000000000079c5 */ /* 0x000fe20000000000 */
[----:B------:R-:W-:Y:S01]  /*15730*/  R2UR UR16, R212 ;  /* 0x00000000d41072ca */ /* 0x000fe200000e0000 */
[-C--:B------:R-:W-:Y:S01]  /*15740*/  FMUL.FTZ R72, R72, R0.reuse ;  /* 0x0000000048487220 */ /* 0x080fe20000410000 */
[----:B------:R-:W-:Y:S01]  /*15750*/  R2UR UR17, R213 ;  /* 0x00000000d51172ca */ /* 0x000fe200000e0000 */
[-C--:B------:R-:W-:Y:S01]  /*15760*/  FMUL.FTZ R73, R73, R0.reuse ;  /* 0x0000000049497220 */ /* 0x080fe20000410000 */
[----:B------:R-:W-:Y:S01]  /*15770*/  R2UR UR20, R210 ;  /* 0x00000000d21472ca */ /* 0x000fe200000e0000 */
[----:B------:R-:W-:Y:S01]  /*15780*/  HGMMA.64x64x16.F32 R152, gdesc[UR4], RZ, !UPT, gsb0 ;  /* 0x00e00000049879f0 */ /* 0x000fe2000c0008ff */
[----:B------:R-:W-:Y:S01]  /*15790*/  UMOV UR6, UR8 ;  /* 0x0000000800067c82 */ /* 0x000fe20008000000 */
[----:B------:R-:W-:Y:S01]  /*157a0*/  UMOV UR7, UR9 ;  /* 0x0000000900077c82 */ /* 0x000fe20008000000 */
        /* <DEDUP_REMOVED lines=177> */
.L_x_1958:
[----:B------:R-:W-:Y:S01]  /*162c0*/  SHF.L.U32 R2, R219, 0x1f, RZ ;  /* 0x0000001fdb027819 */ /* 0x000fe200000006ff */
[----:B------:R-:W-:-:S04]  /*162d0*/  IMAD R0, R22, 0x8, R16 ;  /* 0x0000000816007824 */ /* 0x000fc800078e0210 */
[----:B------:R0:W1:Y:S01]  /*162e0*/  SYNCS.PHASECHK.TRANS64.TRYWAIT P4, [R0+URZ+0x30850], R2 ;  /* 0x03085002000075a7 */ /* 0x000062000808017f */
[----:B------:R-:W-:Y:S05]  /*162f0*/  @!P0 BRA `(.L_x_1959) ;  /* 0x0000000000048947 */ /* 0x000fea0003800000 */
[----:B------:R-:W-:Y:S01]  /*16300*/  BPT.TRAP 0x1 ;  /* 0x000000040000795c */ /* 0x000fe20000300000 */
.L_x_1959:
[----:B------:R-:W-:Y:S04]  /*16310*/  BSSY B2, `(.L_x_1960) ;  /* 0x0000004000027945 */ /* 0x000fe80003800000 */
[----:B-1----:R-:W-:Y:S05]  /*16320*/  @P4 BRA `(.L_x_1961) ;  /* 0x0000000000084947 */ /* 0x002fea0003800000 */
[----:B------:R-:W1:Y:S02]  /*16330*/  SYNCS.PHASECHK.TRANS64.TRYWAIT P4, [R0+URZ+0x30850], R2 ;  /* 0x03085002000075a7 */ /* 0x000e64000808017f */
[----:B-1----:R-:W-:Y:S05]  /*16340*/  @!P4 BRA `(.L_x_1962) ;  /* 0x0000014c00f8c947 */ /* 0x002fea0003800000 */
.L_x_1961:
[----:B------:R-:W-:Y:S05]  /*16350*/  BSYNC B2 ;  /* 0x0000000000027941 */ /* 0x000fea0003800000 */
.L_x_1960:
[----:B01----:R-:W-:Y:S01]  /*16360*/  VIADD R2, R16, 0x400 ;  /* 0x0000040010027836 */ /* 0x003fe20000000000 */
[----:B------:R-:W2:Y:S01]  /*16370*/  LDL R219, [R1+0x34] ;  /* 0x0000340001db7983 */ /* 0x000ea20000100800 */
[----:B------:R-:W-:Y:S01]  /*16380*/  IMAD.MOV.U32 R3, RZ, RZ, 0x40000040 ;  /* 0x40000040ff037424 */ /* 0x000fe200078e00ff */
[----:B------:R-:W-:Y:S01]  /*16390*/  WARPGROUP.ARRIVE ;  /* 0x00000000000079c5 */ /* 0x000fe20000000000 */
[----:B------:R-:W-:Y:S01]  /*163a0*/  @!P1 VIADD R232, R232, 0x30840 ;  /* 0x00030840e8e89836 */ /* 0x000fe20000000000 */
[----:B------:R-:W-:Y:S01]  /*163b0*/  SHF.R.U32.HI R2, RZ, 0x4, R2 ;  /* 0x00000004ff027819 */ /* 0x000fe20000011602 */
[----:B------:R-:W-:-:S03]  /*163c0*/  ULDC UR4, c[0x0][0x9dc] ;  /* 0x0002770000047ab9 */ /* 0x000fc60000000800 */
[----:B------:R-:W-:-:S04]  /*163d0*/  LOP3.LUT R2, R2, 0x3fff, RZ, 0xc0, !PT ;  /* 0x00003fff02027812 */ /* 0x000fc800078ec0ff */
[----:B------:R-:W-:-:S04]  /*163e0*/  LOP3.LUT R2, R2, 0x2000000, RZ, 0xfc, !PT ;  /* 0x0200000002027812 */ /* 0x000fc800078efcff */
[----:B------:R-:W-:Y:S02]  /*163f0*/  LEA R2, R22, R2, 0xb ;  /* 0x0000000216027211 */ /* 0x000fe400078e58ff */
[----:B------:R-:W-:Y:S01]  /*16400*/  R2UR UR7, R3 ;  /* 0x00000000030772ca */ /* 0x000fe200000e0000 */
[----:B------:R-:W2:Y:S01]  /*16410*/  LDL R22, [R1+0x14] ;  /* 0x0000140001167983 */ /* 0x000ea20000100800 */
[----:B------:R-:W-:Y:S01]  /*16420*/  R2UR UR6, R2 ;  /* 0x00000000020672ca */ /* 0x000fe200000e0000 */
[----:B------:R-:W-:Y:S01]  /*16430*/  IMAD.MOV.U32 R3, RZ, RZ, 0x40000040 ;  /* 0x40000040ff037424 */ /* 0x000fe200078e00ff */
[----:B------:R-:W-:-:S11]  /*16440*/  @!P1 PRMT R232, RZ, 0x654, R232 ;  /* 0x00000654ffe89816 */ /* 0x000fd600000000e8 */
[----:B------:R-:W-:Y:S03]  /*16450*/  HGMMA.64x256x16.F32 R24, R196, gdesc[UR4].tnspB, R24, gsb0 ;  /* 0x43e00004c4187df0 */ /* 0x000fe60008000818 */
[----:B------:R-:W-:Y:S02]  /*16460*/  WARPGROUP.DEPBAR.LE gsb0, 0x0 ;  /* 0x00008000000079c5 */ /* 0x000fe40000010000 */
[----:B------:R-:W-:Y:S01]  /*16470*/  VIADD R196, R2, 0x80 ;  /* 0x0000008002c47836 */ /* 0x000fe20000000000 */
[----:B------:R-:W-:Y:S01]  /*16480*/  WARPGROUP.ARRIVE ;  /* 0x00000000000079c5 */ /* 0x000fe20000000000 */
[----:B------:R-:W-:-:S03]  /*16490*/  IMAD.MOV.U32 R197, RZ, RZ, 0x40000040 ;  /* 0x40000040ffc57424 */ /* 0x000fc600078e00ff */
[----:B------:R-:W-:Y:S02]  /*164a0*/  R2UR UR6, R196 ;  /* 0x00000000c40672ca */ /* 0x000fe400000e0000 */
[----:B------:R-:W-:-:S15]  /*164b0*/  R2UR UR7, R197 ;  /* 0x00000000c50772ca */ /* 0x000fde00000e0000 */
[----:B------:R-:W-:-:S01]  /*164c0*/  NOP ;  /* 0x0000000000007918 */ /* 0x000fc20000000000 */
[----:B------:R-:W-:Y:S03]  /*164d0*/  HGMMA.64x256x16.F32 R24, R192, gdesc[UR4].tnspB, R24, gsb0 ;  /* 0x43e00004c0187df0 */ /* 0x000fe60008000818 */
[----:B------:R-:W-:Y:S02]  /*164e0*/  WARPGROUP.DEPBAR.LE gsb0, 0x0 ;  /* 0x00008000000079c5 */ /* 0x000fe40000010000 */
[C---:B------:R-:W-:Y:S01]  /*164f0*/  VIADD R192, R2.reuse, 0x100 ;  /* 0x0000010002c07836 */ /* 0x040fe20000000000 */
[----:B------:R-:W-:Y:S01]  /*16500*/  WARPGROUP.ARRIVE ;  /* 0x00000000000079c5 */ /* 0x000fe20000000000 */
[----:B------:R-:W-:Y:S01]  /*16510*/  IMAD.MOV.U32 R193, RZ, RZ, 0x40000040 ;  /* 0x40000040ffc17424 */ /* 0x000fe200078e00ff */
[----:B------:R-:W-:Y:S02]  /*16520*/  IADD3 R2, R2, 0x180, RZ ;  /* 0x0000018002027810 */ /* 0x000fe40007ffe0ff */
[----:B------:R-:W-:-:S02]  /*16530*/  R2UR UR6, R192 ;  /* 0x00000000c00672ca */ /* 0x000fc400000e0000 */
[----:B------:R-:W-:-:S15]  /*16540*/  R2UR UR7, R193 ;  /* 0x00000000c10772ca */ /* 0x000fde00000e0000 */
[----:B------:R-:W-:-:S01]  /*16550*/  NOP ;  /* 0x0000000000007918 */ /* 0x000fc20000000000 */
[----:B------:R-:W-:Y:S01]  /*16560*/  HGMMA.64x256x16.F32 R24, R188, gdesc[UR4].tnspB, R24, gsb0 ;  /* 0x43e00004bc187df0 */ /* 0x000fe20008000818 */
[----:B------:R-:W-:Y:S02]  /*16570*/  R2UR UR6, R2 ;  /* 0x00000000020672ca */ /* 0x000fe400000e0000 */
[----:B------:R-:W-:Y:S01]  /*16580*/  R2UR UR7, R3 ;  /* 0x00000000030772ca */ /* 0x000fe200000e0000 */
[----:B------:R-:W0:Y:S08]  /*16590*/  @P2 LDC R2, c[0x0][0x450] ;  /* 0x00011400ff022b82 */ /* 0x000e300000000800 */
[----:B------:R-:W1:Y:S01]  /*165a0*/  @P2 LDC R3, c[0x0][0x44c] ;  /* 0x00011300ff032b82 */ /* 0x000e620000000800 */
[----:B------:R-:W-:-:S02]  /*165b0*/  WARPGROUP.DEPBAR.LE gsb0, 0x0 ;  /* 0x00008000000079c5 */ /* 0x000fc40000010000 */
[----:B------:R-:W-:-:S13]  /*165c0*/  WARPGROUP.ARRIVE ;  /* 0x00000000000079c5 */ /* 0x000fda0000000000 */
[----:B------:R-:W-:Y:S03]  /*165d0*/  HGMMA.64x256x16.F32 R24, R184, gdesc[UR4].tnspB, R24, gsb0 ;  /* 0x43e00004b8187df0 */ /* 0x000fe60008000818 */
[----:B------:R-:W-:Y:S02]  /*165e0*/  WARPGROUP.DEPBAR.LE gsb0, 0x0 ;  /* 0x00008000000079c5 */ /* 0x000fe40000010000 */
[----:B--2---:R-:W-:Y:S01]  /*165f0*/  IMAD.IADD R184, R219, 0x1, R22 ;  /* 0x00000001dbb87824 */ /* 0x004fe200078e0216 */
[----:B------:R2:W-:Y:S01]  /*16600*/  @!P1 SYNCS.ARRIVE.TRANS64.RED.A1T0 RZ, [R232+URZ], RZ ;  /* 0x000000ffe8ff99a7 */ /* 0x0005e2000810043f */
[----:B------:R-:W-:Y:S02]  /*16610*/  IMAD.SHL.U32 R22, R23, 0x40, RZ ;  /* 0x0000004017167824 */ /* 0x000fe400078e00ff */
[----:B-1----:R-:W-:-:S03]  /*16620*/  @P2 IMAD.HI.U32 R3, R184, R3, RZ ;  /* 0x00000003b8032227 */ /* 0x002fc600078e00ff */
[----:B------:R-:W-:Y:S02]  /*16630*/  IADD3 R187, -R22, 0x1, RZ ;  /* 0x0000000116bb7810 */ /* 0x000fe40007ffe1ff */
[----:B0-----:R-:W-:Y:S01]  /*16640*/  @P2 SHF.R.U32.HI R184, RZ, R2, R3 ;  /* 0x00000002ffb82219 */ /* 0x001fe20000011603 */
[----:B--2---:R-:W-:Y:S01]  /*16650*/  IMAD.U32 R232, RZ, RZ, UR4 ;  /* 0x00000004ffe87e24 */ /* 0x004fe2000f8e00ff */
[----:B------:R-:W-:Y:S01]  /*16660*/  ULDC UR4, c[0x0][0x9e0] ;  /* 0x0002780000047ab9 */ /* 0x000fe20000000800 */
[----:B------:R-:W-:Y:S02]  /*16670*/  IMAD R187, R229, -0x2, R187 ;  /* 0xfffffffee5bb7824 */ /* 0x000fe400078e02bb */
[----:B------:R-:W0:Y:S01]  /*16680*/  SHFL.IDX PT, R189, R184, RZ, 0x1c1f ;  /* 0x001c1fffb8bd7589 */ /* 0x000e2200000e0000 */
[----:B------:R-:W-:Y:S02]  /*16690*/  LOP3.LUT R188, RZ, R232, RZ, 0x33, !PT ;  /* 0x000000e8ffbc7212 */ /* 0x000fe400078e33ff */
[----:B------:R-:W-:-:S04]  /*166a0*/  IADD3 R187, -R220, R187, R221 ;  /* 0x000000bbdcbb7210 */ /* 0x000fc80007ffe1dd */
[----:B------:R-:W-:Y:S01]  /*166b0*/  IADD3 R188, R188, R187, RZ ;  /* 0x000000bbbcbc7210 */ /* 0x000fe20007ffe0ff */
[----:B------:R-:W-:-:S04]  /*166c0*/  VIADD R187, R187, UR4 ;  /* 0x00000004bbbb7c36 */ /* 0x000fc80008000000 */
[--C-:B0-----:R-:W-:Y:S02]  /*166d0*/  IMAD.IADD R186, R187, 0x1, R189.reuse ;  /* 0x00000001bbba7824 */ /* 0x101fe400078e02bd */
[----:B------:R-:W-:Y:S01]  /*166e0*/  IMAD.IADD R185, R188, 0x1, R189 ;  /* 0x00000001bcb97824 */ /* 0x000fe200078e02bd */
[----:B------:R-:W-:Y:S06]  /*166f0*/  @!P3 BRA `(.L_x_1963) ;  /* 0x000000000060b947 */ /* 0x000fec0003800000 */
[----:B------:R-:W-:Y:S01]  /*16700*/  IADD3 R189, -R220, R221, R189 ;  /* 0x000000dddcbd7210 */ /* 0x000fe20007ffe1bd */
[----:B------:R-:W-:Y:S03]  /*16710*/  BSSY B2, `(.L_x_1964) ;  /* 0x0000012000027945 */ /* 0x000fe60003800000 */
[----:B------:R-:W-:-:S13]  /*16720*/  ISETP.GT.AND P4, PT, R189, -0x1, PT ;  /* 0xffffffffbd00780c */ /* 0x000fda0003f84270 */
[----:B------:R-:W-:Y:S05]  /*16730*/  @P4 BRA `(.L_x_1965) ;  /* 0x0000000000244947 */ /* 0x000fea0003800000 */
[----:B------:R-:W-:Y:S01]  /*16740*/  ULDC UR4, c[0x0][0x9e4] ;  /* 0x0002790000047ab9 */ /* 0x000fe20000000800 */
[----:B------:R-:W-:Y:S01]  /*16750*/  LOP3.LUT R189, RZ, R189, RZ, 0x33, !PT ;  /* 0x000000bdffbd7212 */ /* 0x000fe200078e33ff */
[----:B------:R-:W-:-:S05]  /*16760*/  IMAD.U32 R190, RZ, RZ, UR4 ;  /* 0x00000004ffbe7e24 */ /* 0x000fca000f8e00ff */
[----:B------:R-:W-:-:S13]  /*16770*/  ISETP.NE.AND P4, PT, R190, 0x1, PT ;  /* 0x00000001be00780c */ /* 0x000fda0003f85270 */
[----:B------:R-:W0:Y:S02]  /*16780*/  @P4 LDC.64 R2, c[0x0][0x9e8] ;  /* 0x00027a00ff024b82 */ /* 0x000e240000000a00 */
[----:B0-----:R-:W-:-:S05]  /*16790*/  @P4 IMAD.HI.U32 R2, R189, R2, RZ ;  /* 0x00000002bd024227 */ /* 0x001fca00078e00ff */
[----:B------:R-:W-:-:S04]  /*167a0*/  @P4 SHF.R.U32.HI R189, RZ, R3, R2 ;  /* 0x00000003ffbd4219 */ /* 0x000fc80000011602 */
[----:B------:R-:W-:Y:S01]  /*167b0*/  LOP3.LUT R189, RZ, R189, RZ, 0x33, !PT ;  /* 0x000000bdffbd7212 */ /* 0x000fe200078e33ff */
[----:B------:R-:W-:Y:S06]  /*167c0*/  BRA `(.L_x_1966) ;  /* 0x0000000000187947 */ /* 0x000fec0003800000 */
.L_x_1965:
[----:B------:R-:W-:Y:S02]  /*167d0*/  ULDC UR4, c[0x0][0x9e4] ;  /* 0x0002790000047ab9 */ /* 0x000fe40000000800 */
[----:B------:R-:W-:-:S05]  /*167e0*/  IMAD.U32 R190, RZ, RZ, UR4 ;  /* 0x00000004ffbe7e24 */ /* 0x000fca000f8e00ff */
[----:B------:R-:W-:-:S13]  /*167f0*/  ISETP.NE.AND P4, PT, R190, 0x1, PT ;  /* 0x00000001be00780c */ /* 0x000fda0003f85270 */
[----:B------:R-:W0:Y:S02]  /*16800*/  @P4 LDC.64 R2, c[0x0][0x9e8] ;  /* 0x00027a00ff024b82 */ /* 0x000e240000000a00 */
[----:B0-----:R-:W-:-:S05]  /*16810*/  @P4 IMAD.HI.U32 R2, R189, R2, RZ ;  /* 0x00000002bd024227 */ /* 0x001fca00078e00ff */
[----:B------:R-:W-:-:S07]  /*16820*/  @P4 SHF.R.U32.HI R189, RZ, R3, R2 ;  /* 0x00000003ffbd4219 */ /* 0x000fce0000011602 */
.L_x_1966:
[----:B------:R-:W-:Y:S05]  /*16830*/  BSYNC B2 ;  /* 0x0000000000027941 */ /* 0x000fea0003800000 */
.L_x_1964:
[----:B------:R-:W-:-:S04]  /*16840*/  IMAD R189, R189, R190, -R22 ;  /* 0x000000bebdbd7224 */ /* 0x000fc800078e0a16 */
[----:B------:R-:W-:-:S05]  /*16850*/  IMAD R189, R229, -0x2, R189 ;  /* 0xfffffffee5bd7824 */ /* 0x000fca00078e02bd */
[----:B------:R-:W-:Y:S02]  /*16860*/  VIMNMX R185, R185, R189, !PT ;  /* 0x000000bdb9b97248 */ /* 0x000fe40007fe0100 */
[----:B------:R-:W-:-:S07]  /*16870*/  VIADDMNMX R186, R189, R190, R186, PT ;  /* 0x000000bebdba7246 */ /* 0x000fce00038001ba */
.L_x_1963:
        /* <DEDUP_REMOVED lines=13> */
[----:B0-----:R-:W-:Y:S01]  /*16950*/  IMAD.IADD R188, R188, 0x1, R184 ;  /* 0x00000001bcbc7824 */ /* 0x001fe200078e02b8 */
        /* <DEDUP_REMOVED lines=35> */
[----:B------:R-:W-:Y:S02]  /*16b90*/  IADD3 R187, R187, R184, RZ ;  /* 0x000000b8bbbb7210 */ /* 0x000fe40007ffe0ff */
[----:B------:R-:W-:Y:S02]  /*16ba0*/  FSEL R180, R180, -INF , !P6 ;  /* 0xff800000b4b47808 */ /* 0x000fe40007000000 */
[----:B------:R-:W-:Y:S01]  /*16bb0*/  FSEL R181, R181, -INF , !P5 ;  /* 0xff800000b5b57808 */ /* 0x000fe20006800000 */
        /* <DEDUP_REMOVED lines=14> */
.L_x_1969:
[----:B------:R-:W-:Y:S02]  /*16ca0*/  ULDC UR4, c[0x0][0x9e4] ;  /* 0x0002790000047ab9 */ /* 0x000fe40000000800 */
[----:B------:R-:W-:-:S05]  /*16cb0*/  IMAD.U32 R165, RZ, RZ, UR4 ;  /* 0x00000004ffa57e24 */ /* 0x000fca000f8e00ff */
[----:B------:R-:W-:-:S13]  /*16cc0*/  ISETP.NE.AND P5, PT, R165, 0x1, PT ;  /* 0x00000001a500780c */ /* 0x000fda0003fa5270 */
[----:B------:R-:W0:Y:S02]  /*16cd0*/  @P5 LDC.64 R2, c[0x0][0x9e8] ;  /* 0x00027a00ff025b82 */ /* 0x000e240000000a00 */
[----:B0-----:R-:W-:-:S05]  /*16ce0*/  @P5 IMAD.HI.U32 R2, R184, R2, RZ ;  /* 0x00000002b8025227 */ /* 0x001fca00078e00ff */
[----:B------:R-:W-:-:S07]  /*16cf0*/  @P5 SHF.R.U32.HI R184, RZ, R3, R2 ;  /* 0x00000003ffb85219 */ /* 0x000fce0000011602 */
.L_x_1970:
[----:B------:R-:W-:Y:S05]  /*16d00*/  BSYNC B2 ;  /* 0x0000000000027941 */ /* 0x000fea0003800000 */
.L_x_1968:
[----:B------:R-:W-:-:S04]  /*16d10*/  IMAD R22, R184, R165, -R22 ;  /* 0x000000a5b8167224 */ /* 0x000fc800078e0a16 */
[----:B------:R-:W-:-:S05]  /*16d20*/  IMAD R22, R229, -0x2, R22 ;  /* 0xfffffffee5167824 */ /* 0x000fca00078e0216 */
[----:B------:R-:W-:Y:S02]  /*16d30*/  VIMNMX R188, R188, R22, !PT ;  /* 0x00000016bcbc7248 */ /* 0x000fe40007fe0100 */
[----:B------:R-:W-:-:S07]  /*16d40*/  VIADDMNMX R187, R22, R165, R187, PT ;  /* 0x000000a516bb7246 */ /* 0x000fce00038001bb */
.L_x_1967:
[----:B------:R-:W-:Y:S01]  /*16d50*/  @!P1 VIADD R0, R0, 0x30860 ;  /* 0x0003086000009836 */ /* 0x000fe20000000000 */
[----:B------:R-:W2:Y:S01]  /*16d60*/  LDL R219, [R1+0x1c] ;  /* 0x00001c0001db7983 */ /* 0x000ea20000100800 */
[----:B------:R-:W-:Y:S02]  /*16d70*/  ULDC UR4, c[0x0][0x988] ;  /* 0x0002620000047ab9 */ /* 0x000fe40000000800 */
[----:B------:R-:W-:Y:S01]  /*16d80*/  IMAD.U32 R3, RZ, RZ, UR4 ;  /* 0x00000004ff037e24 */ /* 0x000fe2000f8e00ff */
[----:B------:R-:W-:-:S04]  /*16d90*/  @!P1 PRMT R0, RZ, 0x654, R0 ;  /* 0x00000654ff009816 */ /* 0x000fc80000000000 */
[----:B------:R0:W-:Y:S02]  /*16da0*/  @!P1 SYNCS.ARRIVE.TRANS64.RED.A1T0 RZ, [R0+URZ], RZ ;  /* 0x000000ff00ff99a7 */ /* 0x0001e4000810043f */
[----:B0-----:R-:W-:-:S04]  /*16db0*/  FMNMX.FTZ R0, R152, R5, !PT ;  /* 0x0000000598007209 */ /* 0x001fc80007810000 */
        /* <DEDUP_REMOVED lines=18> */
[----:B0-----:R-:W-:-:S04]  /*16ee0*/  FMNMX.FTZ R165, R2, R165, !PT ;  /* 0x000000a502a57209 */ /* 0x001fc80007810000 */
[C---:B------:R-:W-:Y:S01]  /*16ef0*/  FSETP.NEU.FTZ.AND P5, PT, R165.reuse, -INF , PT ;  /* 0xff800000a500780b */ /* 0x040fe20003fbd000 */
[----:B------:R-:W-:-:S03]  /*16f00*/  FMUL.FTZ R0, R165, R3 ;  /* 0x00000003a5007220 */ /* 0x000fc60000410000 */
[----:B------:R-:W-:Y:S02]  /*16f10*/  FSEL R2, R165, RZ, P5 ;  /* 0x000000ffa5027208 */ /* 0x000fe40002800000 */
[----:B------:R-:W-:Y:S02]  /*16f20*/  FSEL R0, R0, RZ, P5 ;  /* 0x000000ff00007208 */ /* 0x000fe40002800000 */
[----:B------:R-:W-:Y:S01]  /*16f30*/  ISETP.GT.AND P5, PT, R188, 0x1, P4 ;  /* 0x00000001bc00780c */ /* 0x000fe200027a4270 */
[----:B------:R-:W-:Y:S02]  /*16f40*/  FADD.FTZ R2, -R2, R5 ;  /* 0x0000000502027221 */ /* 0x000fe40000010100 */
[-CC-:B------:R-:W-:Y:S01]  /*16f50*/  FFMA.FTZ R152, R152, R3.reuse, -R0.reuse ;  /* 0x0000000398987223 */ /* 0x180fe20000010800 */
[----:B------:R-:W-:Y:S01]  /*16f60*/  ISETP.LT.OR P6, PT, R187, 0x2, P5 ;  /* 0x00000002bb00780c */ /* 0x000fe20002fc1670 */
[-CC-:B------:R-:W-:Y:S01]  /*16f70*/  FFMA.FTZ R153, R153, R3.reuse, -R0.reuse ;  /* 0x0000000399997223 */ /* 0x180fe20000010800 */
[----:B------:R-:W-:Y:S01]  /*16f80*/  ISETP.GT.AND P5, PT, R188, 0x8, P4 ;  /* 0x00000008bc00780c */ /* 0x000fe200027a4270 */
[-C--:B------:R-:W-:Y:S01]  /*16f90*/  FMUL.FTZ R2, R2, R3.reuse ;  /* 0x0000000302027220 */ /* 0x080fe20000410000 */
[----:B------:R-:W-:Y:S01]  /*16fa0*/  FSEL R155, R155, -INF , !P6 ;  /* 0xff8000009b9b7808 */ /* 0x000fe20007000000 */
[-CC-:B------:R-:W-:Y:S01]  /*16fb0*/  FFMA.FTZ R156, R156, R3.reuse, -R0.reuse ;  /* 0x000000039c9c7223 */ /* 0x180fe20000010800 */
[----:B------:R-:W-:Y:S01]  /*16fc0*/  ISETP.GT.AND P6, PT, R188, 0x9, P4 ;  /* 0x00000009bc00780c */ /* 0x000fe200027c4270 */
[-CC-:B------:R-:W-:Y:S01]  /*16fd0*/  FFMA.FTZ R157, R157, R3.reuse, -R0.reuse ;  /* 0x000000039d9d7223 */ /* 0x180fe20000010800 */
[C---:B------:R-:W-:Y:S01]  /*16fe0*/  ISETP.LT.OR P5, PT, R187.reuse, 0x9, P5 ;  /* 0x00000009bb00780c */ /* 0x040fe20002fa1670 */
[-CC-:B------:R-:W-:Y:S01]  /*16ff0*/  FFMA.FTZ R160, R160, R3.reuse, -R0.reuse ;  /* 0x00000003a0a07223 */ /* 0x180fe20000010800 */
[----:B------:R-:W-:Y:S01]  /*17000*/  ISETP.LT.OR P6, PT, R187, 0xa, P6 ;  /* 0x0000000abb00780c */ /* 0x000fe200037c1670 */
[-CC-:B------:R-:W-:Y:S01]  /*17010*/  FFMA.FTZ R161, R161, R3.reuse, -R0.reuse ;  /* 0x00000003a1a17223 */ /* 0x180fe20000010800 */
[----:B------:R-:W-:Y:S01]  /*17020*/  FSEL R158, R158, -INF , !P5 ;  /* 0xff8000009e9e7808 */ /* 0x000fe20006800000 */
[-CC-:B------:R-:W-:Y:S01]  /*17030*/  FFMA.FTZ R164, R164, R3.reuse, -R0.reuse ;  /* 0x00000003a4a47223 */ /* 0x180fe20000010800 */
[----:B------:R-:W-:Y:S01]  /*17040*/  FSEL R159, R159, -INF , !P6 ;  /* 0xff8000009f9f7808 */ /* 0x000fe20007000000 */
[-CC-:B------:R-:W-:Y:S01]  /*17050*/  FFMA.FTZ R189, R189, R3.reuse, -R0.reuse ;  /* 0x00000003bdbd7223 */ /* 0x180fe20000010800 */
[----:B------:R-:W-:Y:S01]  /*17060*/  ISETP.GT.AND P6, PT, R188, 0x11, P4 ;  /* 0x00000011bc00780c */ /* 0x000fe200027c4270 */
        /* <DEDUP_REMOVED lines=9> */
[----:B------:R-:W-:Y:S01]  /*17100*/  ISETP.GT.AND P6, PT, R188, 0x19, P4 ;  /* 0x00000019bc00780c */ /* 0x000fe200027c4270 */
[-CC-:B------:R-:W-:Y:S01]  /*17110*/  FFMA.FTZ R177, R177, R3.reuse, -R0.reuse ;  /* 0x00000003b1b17223 */ /* 0x180fe20000010800 */
[----:B------:R-:W-:Y:S01]  /*17120*/  FSEL R162, R162, -INF , !P5 ;  /* 0xff800000a2a27808 */ /* 0x000fe20006800000 */
[-CC-:B------:R-:W-:Y:S01]  /*17130*/  FFMA.FTZ R180, R180, R3.reuse, -R0.reuse ;  /* 0x00000003b4b47223 */ /* 0x180fe20000010800 */
[----:B------:R-:W-:Y:S01]  /*17140*/  ISETP.LT.OR P6, PT, R187, 0x1a, P6 ;  /* 0x0000001abb00780c */ /* 0x000fe200037c1670 */
[----:B------:R-:W-:Y:S01]  /*17150*/  FFMA.FTZ R181, R181, R3, -R0 ;  /* 0x00000003b5b57223 */ /* 0x000fe20000010800 */
[----:B------:R-:W-:Y:S01]  /*17160*/  ISETP.GT.AND P5, PT, R188, 0x18, P4 ;  /* 0x00000018bc00780c */ /* 0x000fe200027a4270 */
[----:B------:R-:W-:Y:S01]  /*17170*/  MUFU.EX2 R152, R152 ;  /* 0x0000009800987308 */ /* 0x000fe20000000800 */
[----:B------:R-:W-:-:S02]  /*17180*/  FSEL R167, R167, -INF , !P6 ;  /* 0xff800000a7a77808 */ /* 0x000fc40007000000 */
[----:B------:R-:W-:Y:S02]  /*17190*/  ISETP.GT.AND P6, PT, R188, 0x21, P4 ;  /* 0x00000021bc00780c */ /* 0x000fe400027c4270 */
[C---:B------:R-:W-:Y:S02]  /*171a0*/  ISETP.LT.OR P5, PT, R187.reuse, 0x19, P5 ;  /* 0x00000019bb00780c */ /* 0x040fe40002fa1670 */
[----:B------:R-:W-:Y:S01]  /*171b0*/  ISETP.LT.OR P6, PT, R187, 0x22, P6 ;  /* 0x00000022bb00780c */ /* 0x000fe200037c1670 */
[----:B------:R-:W0:Y:S01]  /*171c0*/  MUFU.EX2 R0, R2 ;  /* 0x0000000200007308 */ /* 0x000e220000000800 */
[----:B------:R-:W-:Y:S02]  /*171d0*/  FSEL R166, R166, -INF , !P5 ;  /* 0xff800000a6a67808 */ /* 0x000fe40006800000 */
[----:B------:R-:W-:Y:S02]  /*171e0*/  FSEL R171, R171, -INF , !P6 ;  /* 0xff800000abab7808 */ /* 0x000fe40007000000 */
[----:B------:R-:W-:-:S02]  /*171f0*/  ISETP.GT.AND P6, PT, R188, 0x29, P4 ;  /* 0x00000029bc00780c */ /* 0x000fc400027c4270 */
[C---:B------:R-:W-:Y:S01]  /*17200*/  ISETP.GT.AND P5, PT, R188.reuse, 0x20, P4 ;  /* 0x00000020bc00780c */ /* 0x040fe200027a4270 */
[----:B------:R-:W1:Y:S01]  /*17210*/  MUFU.EX2 R153, R153 ;  /* 0x0000009900997308 */ /* 0x000e620000000800 */
[C---:B------:R-:W-:Y:S02]  /*17220*/  ISETP.LT.OR P6, PT, R187.reuse, 0x2a, P6 ;  /* 0x0000002abb00780c */ /* 0x040fe400037c1670 */
[----:B------:R-:W-:Y:S02]  /*17230*/  ISETP.LT.OR P5, PT, R187, 0x21, P5 ;  /* 0x00000021bb00780c */ /* 0x000fe40002fa1670 */
[----:B------:R-:W-:Y:S02]  /*17240*/  FSEL R175, R175, -INF , !P6 ;  /* 0xff800000afaf7808 */ /* 0x000fe40007000000 */
[----:B------:R-:W-:Y:S01]  /*17250*/  ISETP.GT.AND P6, PT, R188, RZ, P4 ;  /* 0x000000ffbc00720c */ /* 0x000fe200027c4270 */
[----:B------:R-:W3:Y:S01]  /*17260*/  MUFU.EX2 R156, R156 ;  /* 0x0000009c009c7308 */ /* 0x000ee20000000800 */
[----:B------:R-:W-:Y:S01]  /*17270*/  FSEL R170, R170, -INF , !P5 ;  /* 0xff800000aaaa7808 */ /* 0x000fe20006800000 */
[----:B0-----:R-:W-:Y:S01]  /*17280*/  FFMA.FTZ R2, R0, R228, R152 ;  /* 0x000000e400027223 */ /* 0x001fe20000010098 */
[----:B------:R-:W-:-:S02]  /*17290*/  ISETP.LT.OR P6, PT, R187, 0x1, P6 ;  /* 0x00000001bb00780c */ /* 0x000fc400037c1670 */
[----:B------:R-:W-:Y:S02]  /*172a0*/  ISETP.GT.AND P5, PT, R188, 0x28, P4 ;  /* 0x00000028bc00780c */ /* 0x000fe400027a4270 */
[----:B------:R-:W-:Y:S01]  /*172b0*/  FSEL R154, R154, -INF , !P6 ;  /* 0xff8000009a9a7808 */ /* 0x000fe20007000000 */
[----:B------:R-:W0:Y:S01]  /*172c0*/  MUFU.EX2 R157, R157 ;  /* 0x0000009d009d7308 */ /* 0x000e220000000800 */
[----:B------:R-:W-:Y:S01]  /*172d0*/  ISETP.LT.OR P5, PT, R187, 0x29, P5 ;  /* 0x00000029bb00780c */ /* 0x000fe20002fa1670 */
[----:B-1----:R-:W-:Y:S01]  /*172e0*/  FADD.FTZ R2, R153, R2 ;  /* 0x0000000299027221 */ /* 0x002fe20000010000 */
[----:B------:R-:W-:Y:S02]  /*172f0*/  FMNMX.FTZ R5, R154, R4, !PT ;  /* 0x000000049a057209 */ /* 0x000fe40007810000 */
[----:B------:R-:W-:Y:S02]  /*17300*/  FSEL R174, R174, -INF , !P5 ;  /* 0xff800000aeae7808 */ /* 0x000fe40006800000 */
[----:B------:R-:W-:Y:S01]  /*17310*/  FMNMX.FTZ R5, R155, R5, !PT ;  /* 0x000000059b057209 */ /* 0x000fe20007810000 */
[----:B------:R-:W1:Y:S01]  /*17320*/  MUFU.EX2 R160, R160 ;  /* 0x000000a000a07308 */ /* 0x000e620000000800 */
[----:B------:R-:W-:Y:S01]  /*17330*/  ISETP.GT.AND P5, PT, R188, 0x30, P4 ;  /* 0x00000030bc00780c */ /* 0x000fe200027a4270 */
[----:B---3--:R-:W-:Y:S01]  /*17340*/  FADD.FTZ R2, R156, R2 ;  /* 0x000000029c027221 */ /* 0x008fe20000010000 */
[----:B------:R-:W-:-:S02]  /*17350*/  FMNMX.FTZ R5, R158, R5, !PT ;  /* 0x000000059e057209 */ /* 0x000fc40007810000 */
[----:B------:R-:W-:Y:S02]  /*17360*/  ISETP.LT.OR P5, PT, R187, 0x31, P5 ;  /* 0x00000031bb00780c */ /* 0x000fe40002fa1670 */
[----:B------:R-:W-:Y:S01]  /*17370*/  FMNMX.FTZ R5, R159, R5, !PT ;  /* 0x000000059f057209 */ /* 0x000fe20007810000 */
[----:B------:R-:W3:Y:S01]  /*17380*/  MUFU.EX2 R161, R161 ;  /* 0x000000a100a17308 */ /* 0x000ee20000000800 */
[----:B------:R-:W-:Y:S01]  /*17390*/  FSEL R178, R178, -INF , !P5 ;  /* 0xff800000b2b27808 */ /* 0x000fe20006800000 */
[----:B0-----:R-:W-:Y:S01]  /*173a0*/  FADD.FTZ R2, R157, R2 ;  /* 0x000000029d027221 */ /* 0x001fe20000010000 */
[----:B------:R-:W-:Y:S02]  /*173b0*/  FMNMX.FTZ R5, R162, R5, !PT ;  /* 0x00000005a2057209 */ /* 0x000fe40007810000 */
[C---:B------:R-:W-:Y:S02]  /*173c0*/  ISETP.GT.AND P5, PT, R188.reuse, 0x31, P4 ;  /* 0x00000031bc00780c */ /* 0x040fe400027a4270 */
[----:B------:R-:W-:Y:S01]  /*173d0*/  FMNMX.FTZ R5, R163, R5, !PT ;  /* 0x00000005a3057209 */ /* 0x000fe20007810000 */
[----:B------:R-:W-:Y:S01]  /*173e0*/  MUFU.EX2 R164, R164 ;  /* 0x000000a400a47308 */ /* 0x000fe20000000800 */
[----:B------:R-:W-:Y:S01]  /*173f0*/  ISETP.GT.AND P6, PT, R188, 0x38, P4 ;  /* 0x00000038bc00780c */ /* 0x000fe200027c4270 */
[----:B-1----:R-:W-:Y:S01]  /*17400*/  FADD.FTZ R2, R160, R2 ;  /* 0x00000002a0027221 */ /* 0x002fe20000010000 */
[----:B------:R-:W-:-:S02]  /*17410*/  FMNMX.FTZ R5, R166, R5, !PT ;  /* 0x00000005a6057209 */ /* 0x000fc40007810000 */
[----:B------:R-:W-:Y:S02]  /*17420*/  ISETP.LT.OR P5, PT, R187, 0x32, P5 ;  /* 0x00000032bb00780c */ /* 0x000fe40002fa1670 */
[----:B------:R-:W-:Y:S01]  /*17430*/  FMNMX.FTZ R5, R167, R5, !PT ;  /* 0x00000005a7057209 */ /* 0x000fe20007810000 */
[----:B------:R-:W0:Y:S01]  /*17440*/  MUFU.EX2 R189, R189 ;  /* 0x000000bd00bd7308 */ /* 0x000e220000000800 */
[----:B------:R-:W-:Y:S01]  /*17450*/  ISETP.GT.AND P4, PT, R188, 0x39, P4 ;  /* 0x00000039bc00780c */ /* 0x000fe20002784270 */
[----:B---3--:R-:W-:Y:S01]  /*17460*/  FADD.FTZ R2, R161, R2 ;  /* 0x00000002a1027221 */ /* 0x008fe20000010000 */
[----:B------:R-:W-:Y:S02]  /*17470*/  FMNMX.FTZ R5, R170, R5, !PT ;  /* 0x00000005aa057209 */ /* 0x000fe40007810000 */
[----:B------:R-:W-:Y:S02]  /*17480*/  ISETP.LT.OR P6, PT, R187, 0x39, P6 ;  /* 0x00000039bb00780c */ /* 0x000fe400037c1670 */
[----:B------:R-:W-:Y:S01]  /*17490*/  FMNMX.FTZ R5, R171, R5, !PT ;  /* 0x00000005ab057209 */ /* 0x000fe20007810000 */
[----:B------:R-:W-:Y:S01]  /*174a0*/  MUFU.EX2 R168, R168 ;  /* 0x000000a800a87308 */ /* 0x000fe20000000800 */
[----:B------:R-:W-:-:S02]  /*174b0*/  FSEL R179, R179, -INF , !P5 ;  /* 0xff800000b3b37808 */ /* 0x000fc40006800000 */
[----:B------:R-:W-:Y:S02]  /*174c0*/  FMNMX.FTZ R5, R174, R5, !PT ;  /* 0x00000005ae057209 */ /* 0x000fe40007810000 */
[----:B------:R-:W-:Y:S02]  /*174d0*/  ISETP.LT.OR P4, PT, R187, 0x3a, P4 ;  /* 0x0000003abb00780c */ /* 0x000fe40002781670 */
[----:B------:R-:W-:Y:S01]  /*174e0*/  FMNMX.FTZ R5, R175, R5, !PT ;  /* 0x00000005af057209 */ /* 0x000fe20007810000 */
[----:B------:R-:W1:Y:S01]  /*174f0*/  MUFU.EX2 R169, R169 ;  /* 0x000000a900a97308 */ /* 0x000e620000000800 */
[----:B------:R-:W-:Y:S02]  /*17500*/  FSEL R182, R182, -INF , !P6 ;  /* 0xff800000b6b67808 */ /* 0x000fe40007000000 */
[----:B------:R-:W-:Y:S02]  /*17510*/  FMNMX.FTZ R5, R178, R5, !PT ;  /* 0x00000005b2057209 */ /* 0x000fe40007810000 */
[----:B------:R-:W-:-:S02]  /*17520*/  FSEL R183, R183, -INF , !P4 ;  /* 0xff800000b7b77808 */ /* 0x000fc40006000000 */
[----:B------:R-:W-:Y:S01]  /*17530*/  FMNMX.FTZ R5, R179, R5, !PT ;  /* 0x00000005b3057209 */ /* 0x000fe20007810000 */
[----:B------:R-:W-:Y:S01]  /*17540*/  MUFU.EX2 R172, R172 ;  /* 0x000000ac00ac7308 */ /* 0x000fe20000000800 */
[----:B------:R-:W-:Y:S02]  /*17550*/  F2FP.F16.F32.PACK_AB R196, R153, R152 ;  /* 0x0000009899c4723e */ /* 0x000fe400000000ff */
[----:B------:R-:W-:Y:S02]  /*17560*/  FMNMX.FTZ R5, R182, R5, !PT ;  /* 0x00000005b6057209 */ /* 0x000fe40007810000 */
[----:B0-----:R-:W-:Y:S02]  /*17570*/  F2FP.F16.F32.PACK_AB R194, R189, R164 ;  /* 0x000000a4bdc2723e */ /* 0x001fe400000000ff */
[----:B------:R-:W-:Y:S01]  /*17580*/  FMNMX.FTZ R5, R183, R5, !PT ;  /* 0x00000005b7057209 */ /* 0x000fe20007810000 */
[----:B------:R-:W0:Y:S01]  /*17590*/  MUFU.EX2 R173, R173 ;  /* 0x000000ad00ad7308 */ /* 0x000e220000000800 */
[----:B------:R-:W-:-:S02]  /*175a0*/  F2FP.F16.F32.PACK_AB R198, R157, R156 ;  /* 0x0000009c9dc6723e */ /* 0x000fc400000000ff */
[----:B------:R-:W-:Y:S01]  /*175b0*/  F2FP.F16.F32.PACK_AB R192, R161, R160 ;  /* 0x000000a0a1c0723e */ /* 0x000fe200000000ff */
[----:B------:R-:W3:Y:S01]  /*175c0*/  SHFL.BFLY PT, R22, R5, 0x2, 0x1f ;  /* 0x0c401f0005167f89 */ /* 0x000ee200000e0000 */
[----:B-1----:R-:W-:-:S03]  /*175d0*/  F2FP.F16.F32.PACK_AB R188, R169, R168 ;  /* 0x000000a8a9bc723e */ /* 0x002fc600000000ff */
[----:B------:R-:W-:Y:S08]  /*175e0*/  MUFU.EX2 R176, R176 ;  /* 0x000000b000b07308 */ /* 0x000ff00000000800 */
[----:B------:R-:W1:Y:S01]  /*175f0*/  MUFU.EX2 R177, R177 ;  /* 0x000000b100b17308 */ /* 0x000e620000000800 */
[----:B0-----:R-:W-:-:S07]  /*17600*/  F2FP.F16.F32.PACK_AB R190, R173, R172 ;  /* 0x000000acadbe723e */ /* 0x001fce00000000ff */
[----:B------:R-:W-:Y:S01]  /*17610*/  MUFU.EX2 R180, R180 ;  /* 0x000000b400b47308 */ /* 0x000fe20000000800 */
[----:B---3--:R-:W-:-:S07]  /*17620*/  FMNMX.FTZ R5, R5, R22, !PT ;  /* 0x0000001605057209 */ /* 0x008fce0007810000 */
[----:B------:R-:W0:Y:S01]  /*17630*/  MUFU.EX2 R181, R181 ;  /* 0x000000b500b57308 */ /* 0x000e220000000800 */
[----:B------:R-:W3:Y:S01]  /*17640*/  SHFL.BFLY PT, R152, R5, 0x1, 0x1f ;  /* 0x0c201f0005987f89 */ /* 0x000ee200000e0000 */
[----:B-1----:R-:W-:Y:S02]  /*17650*/  F2FP.F16.F32.PACK_AB R184, R177, R176 ;  /* 0x000000b0b1b8723e */ /* 0x002fe400000000ff */
[----:B0-----:R-:W-:Y:S02]  /*17660*/  F2FP.F16.F32.PACK_AB R186, R181, R180 ;  /* 0x000000b4b5ba723e */ /* 0x001fe400000000ff */
[----:B---3--:R-:W-:-:S04]  /*17670*/  FMNMX.FTZ R152, R5, R152, !PT ;  /* 0x0000009805987209 */ /* 0x008fc80007810000 */
[C---:B------:R-:W-:Y:S01]  /*17680*/  FSETP.NEU.FTZ.AND P4, PT, R152.reuse, -INF , PT ;  /* 0xff8000009800780b */ /* 0x040fe20003f9d000 */
[----:B------:R-:W-:-:S03]  /*17690*/  FMUL.FTZ R5, R152, R3 ;  /* 0x0000000398057220 */ /* 0x000fc60000410000 */
[----:B------:R-:W-:Y:S02]  /*176a0*/  FSEL R22, R152, RZ, P4 ;  /* 0x000000ff98167208 */ /* 0x000fe40002000000 */
[----:B------:R-:W-:Y:S02]  /*176b0*/  FSEL R5, R5, RZ, P4 ;  /* 0x000000ff05057208 */ /* 0x000fe40002000000 */
[----:B--2---:R-:W-:Y:S01]  /*176c0*/  ISETP.GT.AND P4, PT, R23, R219, PT ;  /* 0x000000db1700720c */ /* 0x004fe20003f84270 */
[----:B------:R-:W-:Y:S01]  /*176d0*/  FADD.FTZ R22, -R22, R4 ;  /* 0x0000000416167221 */ /* 0x000fe20000010100 */
[----:B------:R-:W-:Y:S01]  /*176e0*/  FADD.FTZ R4, R164, R2 ;  /* 0x00000002a4047221 */ /* 0x000fe20000010000 */
[-CC-:B------:R-:W-:Y:S01]  /*176f0*/  FFMA.FTZ R154, R154, R3.reuse, -R5.reuse ;  /* 0x000000039a9a7223 */ /* 0x180fe20000010805 */
[-CC-:B------:R-:W-:Y:S01]  /*17700*/  FFMA.FTZ R155, R155, R3.reuse, -R5.reuse ;  /* 0x000000039b9b7223 */ /* 0x180fe20000010805 */
[-C--:B------:R-:W-:Y:S01]  /*17710*/  FMUL.FTZ R22, R22, R3.reuse ;  /* 0x0000000316167220 */ /* 0x080fe20000410000 */
        /* <DEDUP_REMOVED lines=11> */
[----:B------:R0:W1:Y:S01]  /*177d0*/  MUFU.EX2 R2, R22 ;  /* 0x0000001600027308 */ /* 0x0000620000000800 */
[-CC-:B------:R-:W-:Y:S01]  /*177e0*/  FFMA.FTZ R178, R178, R3.reuse, -R5.reuse ;  /* 0x00000003b2b27223 */ /* 0x180fe20000010805 */
[----:B------:R-:W-:Y:S01]  /*177f0*/  FADD.FTZ R4, R189, R4 ;  /* 0x00000004bd047221 */ /* 0x000fe20000010000 */
[-CC-:B------:R-:W-:Y:S01]  /*17800*/  FFMA.FTZ R179, R179, R3.reuse, -R5.reuse ;  /* 0x00000003b3b37223 */ /* 0x180fe20000010805 */
[-CC-:B------:R-:W-:Y:S01]  /*17810*/  FFMA.FTZ R182, R182, R3.reuse, -R5.reuse ;  /* 0x00000003b6b67223 */ /* 0x180fe20000010805 */
[----:B------:R-:W-:Y:S01]  /*17820*/  FFMA.FTZ R5, R183, R3, -R5 ;  /* 0x00000003b7057223 */ /* 0x000fe20000010805 */
[----:B------:R-:W-:Y:S01]  /*17830*/  FADD.FTZ R4, R168, R4 ;  /* 0x00000004a8047221 */ /* 0x000fe20000010000 */
[----:B------:R-:W-:Y:S01]  /*17840*/  IADD3 R23, R23, -0x1, RZ ;  /* 0xffffffff17177810 */ /* 0x000fe20007ffe0ff */
[----:B------:R-:W2:Y:S01]  /*17850*/  MUFU.EX2 R155, R155 ;  /* 0x0000009b009b7308 */ /* 0x000ea20000000800 */
[----:B------:R-:W-:-:S02]  /*17860*/  IMAD.MOV.U32 R219, RZ, RZ, R230 ;  /* 0x000000ffffdb7224 */ /* 0x000fc400078e00e6 */
[----:B------:R-:W-:Y:S01]  /*17870*/  FADD.FTZ R4, R169, R4 ;  /* 0x00000004a9047221 */ /* 0x000fe20000010000 */
[----:B0-----:R-:W-:-:S03]  /*17880*/  IMAD.MOV.U32 R22, RZ, RZ, R231 ;  /* 0x000000ffff167224 */ /* 0x001fc600078e00e7 */
[----:B------:R-:W-:Y:S01]  /*17890*/  FADD.FTZ R4, R172, R4 ;  /* 0x00000004ac047221 */ /* 0x000fe20000010000 */
[----:B------:R-:W0:Y:S01]  /*178a0*/  MUFU.EX2 R158, R158 ;  /* 0x0000009e009e7308 */ /* 0x000e220000000800 */
[----:B-1----:R-:W-:Y:S02]  /*178b0*/  FFMA.FTZ R227, R2, R227, R154 ;  /* 0x000000e302e37223 */ /* 0x002fe4000001009a */
[----:B------:R-:W-:-:S04]  /*178c0*/  FADD.FTZ R4, R173, R4 ;  /* 0x00000004ad047221 */ /* 0x000fc80000010000 */
[----:B------:R-:W-:Y:S01]  /*178d0*/  FADD.FTZ R4, R176, R4 ;  /* 0x00000004b0047221 */ /* 0x000fe20000010000 */
[----:B------:R-:W1:Y:S01]  /*178e0*/  MUFU.EX2 R159, R159 ;  /* 0x0000009f009f7308 */ /* 0x000e620000000800 */
[----:B--2---:R-:W-:Y:S02]  /*178f0*/  FADD.FTZ R227, R155, R227 ;  /* 0x000000e39be37221 */ /* 0x004fe40000010000 */
[----:B------:R-:W-:Y:S01]  /*17900*/  FADD.FTZ R4, R177, R4 ;  /* 0x00000004b1047221 */ /* 0x000fe20000010000 */
[----:B------:R-:W-:-:S03]  /*17910*/  F2FP.F16.F32.PACK_AB R197, R155, R154 ;  /* 0x0000009a9bc5723e */ /* 0x000fc600000000ff */
[----:B------:R-:W-:Y:S01]  /*17920*/  FADD.FTZ R4, R180, R4 ;  /* 0x00000004b4047221 */ /* 0x000fe20000010000 */
[----:B------:R-:W2:Y:S01]  /*17930*/  MUFU.EX2 R162, R162 ;  /* 0x000000a200a27308 */ /* 0x000ea20000000800 */
[----:B0-----:R-:W-:Y:S02]  /*17940*/  FADD.FTZ R227, R158, R227 ;  /* 0x000000e39ee37221 */ /* 0x001fe40000010000 */
[----:B------:R-:W-:Y:S01]  /*17950*/  FADD.FTZ R228, R181, R4 ;  /* 0x00000004b5e47221 */ /* 0x000fe20000010000 */
[----:B------:R-:W-:-:S04]  /*17960*/  IMAD.MOV.U32 R4, RZ, RZ, R152 ;  /* 0x000000ffff047224 */ /* 0x000fc800078e0098 */
[----:B------:R-:W0:Y:S01]  /*17970*/  MUFU.EX2 R163, R163 ;  /* 0x000000a300a37308 */ /* 0x000e220000000800 */
[C---:B-1----:R-:W-:Y:S01]  /*17980*/  FADD.FTZ R227, R159.reuse, R227 ;  /* 0x000000e39fe37221 */ /* 0x042fe20000010000 */
[----:B------:R-:W-:-:S06]  /*17990*/  F2FP.F16.F32.PACK_AB R199, R159, R158 ;  /* 0x0000009e9fc7723e */ /* 0x000fcc00000000ff */
        /* <DEDUP_REMOVED lines=24> */
[----:B------:R-:W-:-:S03]  /*17b20*/  F2FP.F16.F32.PACK_AB R185, R179, R178 ;  /* 0x000000b2b3b9723e */ /* 0x000fc600000000ff */
[----:B0-----:R-:W-:-:S04]  /*17b30*/  FADD.FTZ R227, R182, R227 ;  /* 0x000000e3b6e37221 */ /* 0x001fc80000010000 */
[C---:B-1----:R-:W-:Y:S01]  /*17b40*/  FADD.FTZ R227, R5.reuse, R227 ;  /* 0x000000e305e37221 */ /* 0x042fe20000010000 */
[----:B------:R-:W-:Y:S01]  /*17b50*/  F2FP.F16.F32.PACK_AB R187, R5, R182 ;  /* 0x000000b605bb723e */ /* 0x000fe200000000ff */
[----:B------:R-:W-:Y:S01]  /*17b60*/  IMAD.MOV.U32 R5, RZ, RZ, R165 ;  /* 0x000000ffff057224 */ /* 0x000fe200078e00a5 */
[----:B------:R-:W-:Y:S06]  /*17b70*/  @P4 BRA `(.L_x_1971) ;  /* 0xffffffd400484947 */ /* 0x000fec000383ffff */
[----:B------:R-:W-:Y:S05]  /*17b80*/  BSYNC B1 ;  /* 0x0000000000017941 */ /* 0x000fea0003800000 */
.L_x_1952:
[----:B------:R-:W-:Y:S01]  /*17b90*/  IMAD.MOV.U32 R4, RZ, RZ, R152 ;  /* 0x000000ffff047224 */ /* 0x000fe200078e0098 */
[----:B------:R-:W-:Y:S01]  /*17ba0*/  MOV R5, R165 ;  /* 0x000000a500057202 */ /* 0x000fe20000000f00 */
[----:B------:R-:W-:Y:S02]  /*17bb0*/  IMAD.MOV.U32 R22, RZ, RZ, R231 ;  /* 0x000000ffff167224 */ /* 0x000fe400078e00e7 */
[----:B------:R-:W-:-:S07]  /*17bc0*/  IMAD.MOV.U32 R219, RZ, RZ, R230 ;  /* 0x000000ffffdb7224 */ /* 0x000fce00078e00e6 */
.L_x_1951:
[----:B------:R-:W-:Y:S05]  /*17bd0*/  BSYNC B0 ;  /* 0x0000000000007941 */ /* 0x000fea0003800000 */
.L_x_1950:
[----:B------:R-:W2:Y:S01]  /*17be0*/  LDL R153, [R1+0x14] ;  /* 0x0000140001997983 */ /* 0x000ea20000100800 */
[----:B------:R-:W0:Y:S08]  /*17bf0*/  LDC R152, c[0x0][0x448] ;  /* 0x00011200ff987b82 */ /* 0x000e300000000800 */
[----:B------:R-:W1:Y:S01]  /*17c00*/  LDC R155, c[0x0][0x9e4] ;  /* 0x00027900ff9b7b82 */ /* 0x000e620000000800 */
[----:B0-----:R-:W-:-:S02]  /*17c10*/  ISETP.NE.AND P5, PT, R152, 0x1, PT ;  /* 0x000000019800780c */ /* 0x001fc40003fa5270 */
[----:B-1----:R-:W-:-:S11]  /*17c20*/  ISETP.GE.AND P6, PT, R155, 0x1, PT ;  /* 0x000000019b00780c */ /* 0x002fd60003fc6270 */
[----:B------:R-:W0:Y:S08]  /*17c30*/  @P5 LDC R154, c[0x0][0x44c] ;  /* 0x00011300ff9a5b82 */ /* 0x000e300000000800 */
[----:B------:R-:W1:Y:S01]  /*17c40*/  @P5 LDC R152, c[0x0][0x450] ;  /* 0x00011400ff985b82 */ /* 0x000e620000000800 */
[----:B--2---:R-:W-:-:S04]  /*17c50*/  VIADD R153, R153, 0x7f ;  /* 0x0000007f99997836 */ /* 0x004fc80000000000 */
[----:B0-----:R-:W-:-:S05]  /*17c60*/  @P5 IMAD.HI.U32 R154, R153, R154, RZ ;  /* 0x0000009a999a5227 */ /* 0x001fca00078e00ff */
[----:B-1----:R-:W-:Y:S02]  /*17c70*/  @P5 SHF.R.U32.HI R153, RZ, R152, R154 ;  /* 0x00000098ff995219 */ /* 0x002fe4000001169a */
[----:B------:R-:W-:-:S05]  /*17c80*/  IADD3 R152, R221, 0x1, -R220 ;  /* 0x00000001dd987810 */ /* 0x000fca0007ffe8dc */
[----:B------:R-:W-:-:S04]  /*17c90*/  IMAD.IADD R153, R152, 0x1, R153 ;  /* 0x0000000198997824 */ /* 0x000fc800078e0299 */
[----:B------:R-:W-:Y:S01]  /*17ca0*/  IMAD.IADD R232, R153, 0x1, -R232 ;  /* 0x0000000199e87824 */ /* 0x000fe200078e0ae8 */
[----:B------:R-:W-:Y:S06]  /*17cb0*/  @!P6 BRA `(.L_x_1972) ;  /* 0x000000000048e947 */ /* 0x000fec0003800000 */
[----:B------:R-:W-:Y:S01]  /*17cc0*/  MOV R154, R153 ;  /* 0x00000099009a7202 */ /* 0x000fe20000000f00 */
        /* <DEDUP_REMOVED lines=10> */
.L_x_1974:
[----:B------:R-:W-:-:S13]  /*17d70*/  ISETP.NE.AND P2, PT, R155, 0x1, PT ;  /* 0x000000019b00780c */ /* 0x000fda0003f45270 */
[----:B------:R-:W0:Y:S02]  /*17d80*/  @P2 LDC.64 R152, c[0x0][0x9e8] ;  /* 0x00027a00ff982b82 */ /* 0x000e240000000a00 */
[----:B0-----:R-:W-:-:S05]  /*17d90*/  @P2 IMAD.HI.U32 R152, R154, R152, RZ ;  /* 0x000000989a982227 */ /* 0x001fca00078e00ff */
[----:B------:R-:W-:-:S07]  /*17da0*/  @P2 SHF.R.U32.HI R154, RZ, R153, R152 ;  /* 0x00000099ff9a2219 */ /* 0x000fce0000011698 */
.L_x_1975:
[----:B------:R-:W-:Y:S05]  /*17db0*/  BSYNC B0 ;  /* 0x0000000000007941 */ /* 0x000fea0003800000 */
.L_x_1973:
[----:B------:R-:W-:-:S05]  /*17dc0*/  IMAD R154, R154, R155, RZ ;  /* 0x0000009b9a9a7224 */ /* 0x000fca00078e02ff */
[----:B------:R-:W-:-:S07]  /*17dd0*/  VIMNMX R232, R232, R154, !PT ;  /* 0x0000009ae8e87248 */ /* 0x000fce0007fe0100 */
.L_x_1972:
[----:B------:R-:W2:Y:S01]  /*17de0*/  LDL R153, [R1+0x38] ;  /* 0x0000380001997983 */ /* 0x000ea20000100800 */
[----:B------:R-:W-:Y:S01]  /*17df0*/  VIADD R232, R232, 0x3f ;  /* 0x0000003fe8e87836 */ /* 0x000fe20000000000 */
[----:B------:R-:W-:Y:S04]  /*17e00*/  BSSY B0, `(.L_x_1976) ;  /* 0x000020d000007945 */ /* 0x000fe80003800000 */
[----:B------:R-:W-:-:S04]  /*17e10*/  SHF.R.S32.HI R152, RZ, 0x1f, R232 ;  /* 0x0000001fff987819 */ /* 0x000fc800000114e8 */
[----:B------:R-:W-:-:S04]  /*17e20*/  LEA.HI R152, R152, R232, RZ, 0x6 ;  /* 0x000000e898987211 */ /* 0x000fc800078f30ff */
[----:B------:R-:W-:-:S04]  /*17e30*/  SHF.R.S32.HI R152, RZ, 0x6, R152 ;  /* 0x00000006ff987819 */ /* 0x000fc80000011498 */
[----:B--2---:R-:W-:-:S04]  /*17e40*/  VIMNMX R153, R153, R152, !PT ;  /* 0x0000009899997248 */ /* 0x004fc80007fe0100 */
[----:B------:R-:W-:Y:S01]  /*17e50*/  ISETP.GE.AND P2, PT, R23, R153, PT ;  /* 0x000000991700720c */ /* 0x000fe20003f46270 */
[----:B------:R0:W-:-:S12]  /*17e60*/  STL [R1+0x1c], R153 ;  /* 0x00001c9901007387 */ /* 0x0001d80000100800 */
[----:B0-----:R-:W-:Y:S05]  /*17e70*/  @!P2 BRA `(.L_x_1977) ;  /* 0x000000200014a947 */ /* 0x001fea0003800000 */
[----:B------:R-:W-:Y:S01]  /*17e80*/  BSSY B1, `(.L_x_1978) ;  /* 0x0000203000017945 */ /* 0x000fe20003800000 */
[----:B------:R-:W-:Y:S01]  /*17e90*/  IMAD.MOV.U32 R232, RZ, RZ, R23 ;  /* 0x000000ffffe87224 */ /* 0x000fe200078e0017 */
[----:B------:R-:W-:Y:S01]  /*17ea0*/  MOV R236, R22 ;  /* 0x0000001600ec7202 */ /* 0x000fe20000000f00 */
[----:B------:R-:W-:Y:S02]  /*17eb0*/  IMAD.MOV.U32 R231, RZ, RZ, R4 ;  /* 0x000000ffffe77224 */ /* 0x000fe400078e0004 */
[----:B------:R-:W-:Y:S02]  /*17ec0*/  IMAD.MOV.U32 R230, RZ, RZ, R5 ;  /* 0x000000ffffe67224 */ /* 0x000fe400078e0005 */
[----:B------:R-:W-:-:S07]  /*17ed0*/  IMAD.MOV.U32 R23, RZ, RZ, R219 ;  /* 0x000000ffff177224 */ /* 0x000fce00078e00db */
.L_x_1989:
[----:B------:R-:W-:-:S05]  /*17ee0*/  VIADD R22, R236, 0x1 ;  /* 0x00000001ec167836 */ /* 0x000fca0000000000 */
[----:B------:R-:W-:-:S04]  /*17ef0*/  ISETP.NE.AND P2, PT, R22, 0x2, PT ;  /* 0x000000021600780c */ /* 0x000fc80003f45270 */
[----:B------:R-:W-:Y:S02]  /*17f00*/  SEL R219, RZ, 0x1, P2 ;  /* 0x00000001ffdb7807 */ /* 0x000fe40001000000 */
[----:B------:R-:W-:Y:S02]  /*17f10*/  SEL R22, R22, RZ, P2 ;  /* 0x000000ff16167207 */ /* 0x000fe40001000000 */
[----:B------:R-:W-:Y:S01]  /*17f20*/  LOP3.LUT R219, R23, R219, RZ, 0x3c, !PT ;  /* 0x000000db17db7212 */ /* 0x000fe200078e3cff */
[----:B------:R-:W-:Y:S06]  /*17f30*/  @!P0 BRA `(.L_x_1979) ;  /* 0x0000000000048947 */ /* 0x000fec0003800000 */
[----:B------:R-:W-:Y:S01]  /*17f40*/  BPT.TRAP 0x1 ;  /* 0x000000040000795c */ /* 0x000fe20000300000 */
.L_x_1979:
[----:B------:R-:W-:Y:S01]  /*17f50*/  IMAD R4, R22, 0x8, R16 ;  /* 0x0000000816047824 */ /* 0x000fe200078e0210 */
[----:B------:R-:W-:-:S04]  /*17f60*/  SHF.L.U32 R5, R219, 0x1f, RZ ;  /* 0x0000001fdb057819 */ /* 0x000fc800000006ff */
[----:B------:R0:W1:Y:S01]  /*17f70*/  SYNCS.PHASECHK.TRANS64.TRYWAIT P2, [R4+URZ+0x30830], R5 ;  /* 0x03083005040075a7 */ /* 0x000062000804017f */
[----:B------:R-:W-:Y:S05]  /*17f80*/  @!P0 BRA `(.L_x_1980) ;  /* 0x0000000000048947 */ /* 0x000fea0003800000 */
[----:B------:R-:W-:Y:S01]  /*17f90*/  BPT.TRAP 0x1 ;  /* 0x000000040000795c */ /* 0x000fe20000300000 */
.L_x_1980:
[----:B------:R-:W2:Y:S01]  /*17fa0*/  LDL R3, [R1] ;  /* 0x0000000001037983 */ /* 0x000ea20000100800 */
[----:B------:R-:W-:Y:S01]  /*17fb0*/  BSSY B2, `(.L_x_1981) ;  /* 0x0000007000027945 */ /* 0x000fe20003800000 */
[----:B--2---:R-:W-:-:S04]  /*17fc0*/  IMAD R158, R22, 0x800, R3 ;  /* 0x00000800169e7824 */ /* 0x004fc800078e0203 */
[C---:B------:R-:W-:Y:S02]  /*17fd0*/  VIADD R152, R158.reuse, 0x2 ;  /* 0x000000029e987836 */ /* 0x040fe40000000000 */
[----:B------:R-:W-:Y:S01]  /*17fe0*/  VIADD R3, R158, 0x4 ;  /* 0x000000049e037836 */ /* 0x000fe20000000000 */
[----:B-1----:R-:W-:Y:S06]  /*17ff0*/  @P2 BRA `(.L_x_1982) ;  /* 0x0000000000082947 */ /* 0x002fec0003800000 */
[----:B------:R-:W1:Y:S02]  /*18000*/  SYNCS.PHASECHK.TRANS64.TRYWAIT P2, [R4+URZ+0x30830], R5 ;  /* 0x03083005040075a7 */ /* 0x000e64000804017f */
[----:B-1----:R-:W-:Y:S05]  /*18010*/  @!P2 BRA `(.L_x_1983) ;  /* 0x0000013000d8a947 */ /* 0x002fea0003800000 */
.L_x_1982:
[----:B------:R-:W-:Y:S05]  /*18020*/  BSYNC B2 ;  /* 0x0000000000027941 */ /* 0x000fea0003800000 */
.L_x_1981:
[----:B------:R-:W-:Y:S01]  /*18030*/  R2UR UR4, R152 ;  /* 0x00000000980472ca */ /* 0x000fe200000e0000 */
[----:B------:R-:W-:Y:S01]  /*18040*/  IMAD.MOV.U32 R152, RZ, RZ, R3 ;  /* 0x000000ffff987224 */ /* 0x000fe200078e0003 */
[----:B01----:R-:W-:Y:S01]  /*18050*/  MOV R4, R158 ;  /* 0x0000009e00047202 */ /* 0x003fe20000000f00 */
[----:B------:R-:W-:Y:S01]  /*18060*/  IMAD.MOV.U32 R5, RZ, RZ, 0x40000040 ;  /* 0x40000040ff057424 */ /* 0x000fe200078e00ff */
[----:B------:R-:W-:Y:S01]  /*18070*/  IADD3 R154, R158, 0x202, RZ ;  /* 0x000002029e9a7810 */ /* 0x000fe20007ffe0ff */
[----:B------:R-:W-:Y:S01]  /*18080*/  IMAD.MOV.U32 R153, RZ, RZ, 0x40000040 ;  /* 0x40000040ff997424 */ /* 0x000fe200078e00ff */
[----:B------:R-:W-:Y:S01]  /*18090*/  R2UR UR8, R152 ;  /* 0x00000000980872ca */ /* 0x000fe200000e0000 */
[----:B------:R-:W-:Y:S01]  /*180a0*/  VIADD R152, R158, 0x200 ;  /* 0x000002009e987836 */ /* 0x000fe20000000000 */
[----:B------:R-:W-:Y:S01]  /*180b0*/  R2UR UR6, R4 ;  /* 0x00000000040672ca */ /* 0x000fe200000e0000 */
[C---:B------:R-:W-:Y:S01]  /*180c0*/  VIADD R4, R158.reuse, 0x6 ;  /* 0x000000069e047836 */ /* 0x040fe20000000000 */
[----:B------:R-:W-:Y:S01]  /*180d0*/  R2UR UR11, R5 ;  /* 0x00000000050b72ca */ /* 0x000fe200000e0000 */
[----:B------:R-:W-:Y:S01]  /*180e0*/  VIADD R156, R158, 0x204 ;  /* 0x000002049e9c7836 */ /* 0x000fe20000000000 */
[----:B------:R-:W-:Y:S01]  /*180f0*/  R2UR UR14, R152 ;  /* 0x00000000980e72ca */ /* 0x000fe200000e0000 */
[----:B------:R-:W-:Y:S01]  /*18100*/  VIADD R152, R158, 0x206 ;  /* 0x000002069e987836 */ /* 0x000fe20000000000 */
[----:B------:R-:W-:Y:S01]  /*18110*/  R2UR UR10, R4 ;  /* 0x00000000040a72ca */ /* 0x000fe200000e0000 */
[----:B------:R-:W-:Y:S01]  /*18120*/  IMAD.MOV.U32 R155, RZ, RZ, 0x40000040 ;  /* 0x40000040ff9b7424 */ /* 0x000fe200078e00ff */
[----:B------:R-:W-:Y:S01]  /*18130*/  R2UR UR5, R153 ;  /* 0x00000000990572ca */ /* 0x000fe200000e0000 */
[----:B------:R-:W-:Y:S01]  /*18140*/  IMAD.MOV.U32 R157, RZ, RZ, 0x40000040 ;  /* 0x40000040ff9d7424 */ /* 0x000fe200078e00ff */
[----:B------:R-:W-:Y:S01]  /*18150*/  R2UR UR22, R156 ;  /* 0x000000009c1672ca */ /* 0x000fe200000e0000 */
[----:B------:R-:W-:Y:S01]  /*18160*/  VIADD R156, R158, 0x400 ;  /* 0x000004009e9c7836 */ /* 0x000fe20000000000 */
[----:B------:R-:W-:Y:S01]  /*18170*/  R2UR UR26, R152 ;  /* 0x00000000981a72ca */ /* 0x000fe200000e0000 */
[----:B------:R-:W-:Y:S01]  /*18180*/  VIADD R152, R158, 0x404 ;  /* 0x000004049e987836 */ /* 0x000fe20000000000 */
[----:B------:R-:W-:Y:S01]  /*18190*/  R2UR UR18, R154 ;  /* 0x000000009a1272ca */ /* 0x000fe200000e0000 */
[-C--:B------:R-:W-:Y:S01]  /*181a0*/  FMUL.FTZ R24, R24, R0.reuse ;  /* 0x0000000018187220 */ /* 0x080fe20000410000 */
[----:B------:R-:W-:Y:S01]  /*181b0*/  R2UR UR30, R156 ;  /* 0x000000009c1e72ca */ /* 0x000fe200000e0000 */
[----:B------:R-:W-:Y:S01]  /*181c0*/  VIADD R156, R158, 0x406 ;  /* 0x000004069e9c7836 */ /* 0x000fe20000000000 */
[----:B------:R-:W-:Y:S01]  /*181d0*/  R2UR UR38, R152 ;  /* 0x00000000982672ca */ /* 0x000fe200000e0000 */
[C---:B------:R-:W-:Y:S01]  /*181e0*/  VIADD R152, R158.reuse, 0x600 ;  /* 0x000006009e987836 */ /* 0x040fe20000000000 */
[----:B------:R-:W-:Y:S01]  /*181f0*/  IADD3 R154, R158, 0x402, RZ ;  /* 0x000004029e9a7810 */ /* 0x000fe20007ffe0ff */
[-C--:B------:R-:W-:Y:S01]  /*18200*/  FMUL.FTZ R25, R25, R0.reuse ;  /* 0x0000000019197220 */ /* 0x080fe20000410000 */
[----:B------:R-:W-:Y:S01]  /*18210*/  MOV R4, UR11 ;  /* 0x0000000b00047c02 */ /* 0x000fe20008000f00 */
[----:B------:R-:W-:Y:S01]  /*18220*/  UMOV UR11, UR5 ;  /* 0x00000005000b7c82 */ /* 0x000fe20008000000 */
[----:B------:R-:W-:Y:S01]  /*18230*/  MOV R3, UR10 ;  /* 0x0000000a00037c02 */ /* 0x000fe20008000f00 */
[----:B------:R-:W-:Y:S01]  /*18240*/  UMOV UR10, UR4 ;  /* 0x00000004000a7c82 */ /* 0x000fe20008000000 */
[----:B------:R-:W-:Y:S01]  /*18250*/  R2UR UR7, R5 ;  /* 0x00000000050772ca */ /* 0x000fe200000e0000 */
[-C--:B------:R-:W-:Y:S01]  /*18260*/  FMUL.FTZ R28, R28, R0.reuse ;  /* 0x000000001c1c7220 */ /* 0x080fe20000410000 */
        /* <DEDUP_REMOVED lines=8> */
[----:B------:R-:W-:Y:S01]  /*182f0*/  R2UR UR5, R7 ;  /* 0x00000000070572ca */ /* 0x000fe200000e0000 */
[-C--:B------:R-:W-:Y:S01]  /*18300*/  FMUL.FTZ R33, R33, R0.reuse ;  /* 0x0000000021217220 */ /* 0x080fe20000410000 */
[----:B------:R-:W-:Y:S01]  /*18310*/  IADD3 R152, R158, 0x606, RZ ;  /* 0x000006069e987810 */ /* 0x000fe20007ffe0ff */
        /* <DEDUP_REMOVED lines=222> */
.L_x_1984:
[----:B------:R-:W-:Y:S01]  /*19100*/  SHF.L.U32 R0, R23, 0x1f, RZ ;  /* 0x0000001f17007819 */ /* 0x000fe200000006ff */
[----:B------:R-:W-:-:S04]  /*19110*/  IMAD R23, R236, 0x8, R16 ;  /* 0x00000008ec177824 */ /* 0x000fc800078e0210 */
[----:B------:R0:W1:Y:S01]  /*19120*/  SYNCS.PHASECHK.TRANS64.TRYWAIT P2, [R23+URZ+0x30850], R0 ;  /* 0x03085000170075a7 */ /* 0x000062000804017f */
[----:B------:R-:W-:Y:S05]  /*19130*/  @!P0 BRA `(.L_x_1985) ;  /* 0x0000000000048947 */ /* 0x000fea0003800000 */
[----:B------:R-:W-:Y:S01]  /*19140*/  BPT.TRAP 0x1 ;  /* 0x000000040000795c */ /* 0x000fe20000300000 */
.L_x_1985:
[----:B------:R-:W-:Y:S04]  /*19150*/  BSSY B2, `(.L_x_1986) ;  /* 0x0000004000027945 */ /* 0x000fe80003800000 */
[----:B-1----:R-:W-:Y:S05]  /*19160*/  @P2 BRA `(.L_x_1987) ;  /* 0x0000000000082947 */ /* 0x002fea0003800000 */
[----:B------:R-:W1:Y:S02]  /*19170*/  SYNCS.PHASECHK.TRANS64.TRYWAIT P2, [R23+URZ+0x30850], R0 ;  /* 0x03085000170075a7 */ /* 0x000e64000804017f */
[----:B-1----:R-:W-:Y:S05]  /*19180*/  @!P2 BRA `(.L_x_1988) ;  /* 0x000001200090a947 */ /* 0x002fea0003800000 */
.L_x_1987:
[----:B------:R-:W-:Y:S05]  /*19190*/  BSYNC B2 ;  /* 0x0000000000027941 */ /* 0x000fea0003800000 */
.L_x_1986:
[----:B01----:R-:W-:Y:S01]  /*191a0*/  VIADD R0, R16, 0x400 ;  /* 0x0000040010007836 */ /* 0x003fe20000000000 */
[----:B------:R-:W-:Y:S01]  /*191b0*/  WARPGROUP.ARRIVE ;  /* 0x00000000000079c5 */ /* 0x000fe20000000000 */
[----:B------:R-:W-:Y:S01]  /*191c0*/  IMAD.MOV.U32 R3, RZ, RZ, 0x40000040 ;  /* 0x40000040ff037424 */ /* 0x000fe200078e00ff */
[----:B------:R-:W-:Y:S01]  /*191d0*/  MOV R5, 0x40000040 ;  /* 0x4000004000057802 */ /* 0x000fe20000000f00 */
[----:B------:R-:W-:Y:S01]  /*191e0*/  ULDC UR4, c[0x0][0x988] ;  /* 0x0002620000047ab9 */ /* 0x000fe20000000800 */
[----:B------:R-:W-:Y:S02]  /*191f0*/  SHF.R.U32.HI R0, RZ, 0x4, R0 ;  /* 0x00000004ff007819 */ /* 0x000fe40000011600 */
[----:B------:R-:W-:Y:S01]  /*19200*/  R2UR UR7, R3 ;  /* 0x00000000030772ca */ /* 0x000fe200000e0000 */
[----:B------:R-:W-:Y:S01]  /*19210*/  IMAD.MOV.U32 R3, RZ, RZ, 0x40000040 ;  /* 0x40000040ff037424 */ /* 0x000fe200078e00ff */
[----:B------:R-:W-:-:S04]  /*19220*/  LOP3.LUT R0, R0, 0x3fff, RZ, 0xc0, !PT ;  /* 0x00003fff00007812 */ /* 0x000fc800078ec0ff */
[----:B------:R-:W-:-:S05]  /*19230*/  LOP3.LUT R0, R0, 0x2000000, RZ, 0xfc, !PT ;  /* 0x0200000000007812 */ /* 0x000fca00078efcff */
[----:B------:R-:W-:Y:S01]  /*19240*/  IMAD R2, R236, 0x800, R0 ;  /* 0x00000800ec027824 */ /* 0x000fe200078e0200 */
[----:B------:R-:W-:-:S03]  /*19250*/  FMNMX.FTZ R0, R152, R230, !PT ;  /* 0x000000e698007209 */ /* 0x000fc60007810000 */
[C---:B------:R-:W-:Y:S01]  /*19260*/  VIADD R4, R2.reuse, 0x80 ;  /* 0x0000008002047836 */ /* 0x040fe20000000000 */
[----:B------:R-:W-:Y:S02]  /*19270*/  R2UR UR6, R2 ;  /* 0x00000000020672ca */ /* 0x000fe400000e0000 */
        /* <DEDUP_REMOVED lines=8> */
[----:B------:R-:W-:Y:S01]  /*19300*/  FMNMX.FTZ R0, R160, R0, !PT ;  /* 0x00000000a0007209 */ /* 0x000fe20007810000 */
[----:B------:R-:W-:-:S03]  /*19310*/  VIADD R2, R2, 0x180 ;  /* 0x0000018002027836 */ /* 0x000fc60000000000 */
        /* <DEDUP_REMOVED lines=16> */
[----:B------:R-:W0:Y:S02]  /*19420*/  SHFL.BFLY PT, R4, R0, 0x2, 0x1f ;  /* 0x0c401f0000047f89 */ /* 0x000e2400000e0000 */
[----:B0-----:R-:W-:Y:S02]  /*19430*/  FMNMX.FTZ R4, R0, R4, !PT ;  /* 0x0000000400047209 */ /* 0x001fe40007810000 */
[----:B------:R-:W-:-:S03]  /*19440*/  FMNMX.FTZ R0, R154, R231, !PT ;  /* 0x000000e79a007209 */ /* 0x000fc60007810000 */
[----:B------:R-:W0:Y:S01]  /*19450*/  SHFL.BFLY PT, R5, R4, 0x1, 0x1f ;  /* 0x0c201f0004057f89 */ /* 0x000e2200000e0000 */
[----:B------:R-:W-:-:S04]  /*19460*/  FMNMX.FTZ R0, R155, R0, !PT ;  /* 0x000000009b007209 */ /* 0x000fc80007810000 */
[----:B------:R-:W-:-:S04]  /*19470*/  FMNMX.FTZ R0, R158, R0, !PT ;  /* 0x000000009e007209 */ /* 0x000fc80007810000 */
[----:B------:R-:W-:-:S04]  /*19480*/  FMNMX.FTZ R0, R159, R0, !PT ;  /* 0x000000009f007209 */ /* 0x000fc80007810000 */
[----:B------:R-:W-:-:S04]  /*19490*/  FMNMX.FTZ R0, R162, R0, !PT ;  /* 0x00000000a2007209 */ /* 0x000fc80007810000 */
[----:B------:R-:W-:Y:S02]  /*194a0*/  FMNMX.FTZ R0, R163, R0, !PT ;  /* 0x00000000a3007209 */ /* 0x000fe40007810000 */
[----:B0-----:R-:W-:Y:S01]  /*194b0*/  FMNMX.FTZ R5, R4, R5, !PT ;  /* 0x0000000504057209 */ /* 0x001fe20007810000 */
[----:B------:R-:W-:Y:S02]  /*194c0*/  WARPGROUP.DEPBAR.LE gsb0, 0x0 ;  /* 0x00008000000079c5 */ /* 0x000fe40000010000 */
[----:B------:R-:W-:-:S06]  /*194d0*/  WARPGROUP.ARRIVE ;  /* 0x00000000000079c5 */ /* 0x000fcc0000000000 */
[----:B------:R-:W-:Y:S01]  /*194e0*/  HGMMA.64x256x16.F32 R24, R188, gdesc[UR4].tnspB, R24, gsb0 ;  /* 0x43e00004bc187df0 */ /* 0x000fe20008000818 */
[----:B------:R-:W-:Y:S01]  /*194f0*/  R2UR UR6, R2 ;  /* 0x00000000020672ca */ /* 0x000fe200000e0000 */
[----:B------:R-:W-:Y:S01]  /*19500*/  FADD.FTZ R2, -R5, R230 ;  /* 0x000000e605027221 */ /* 0x000fe20000010100 */
[----:B------:R-:W-:Y:S01]  /*19510*/  R2UR UR7, R3 ;  /* 0x00000000030772ca */ /* 0x000fe200000e0000 */
[----:B------:R-:W2:Y:S01]  /*19520*/  LDL R230, [R1+0x1c] ;  /* 0x00001c0001e67983 */ /* 0x000ea20000100800 */
[----:B------:R-:W-:-:S04]  /*19530*/  FMNMX.FTZ R0, R166, R0, !PT ;  /* 0x00000000a6007209 */ /* 0x000fc80007810000 */
[----:B------:R-:W-:-:S04]  /*19540*/  FMNMX.FTZ R4, R167, R0, !PT ;  /* 0x00000000a7047209 */ /* 0x000fc80007810000 */
[----:B------:R-:W-:-:S04]  /*19550*/  FMNMX.FTZ R4, R170, R4, !PT ;  /* 0x00000004aa047209 */ /* 0x000fc80007810000 */
[----:B------:R-:W-:-:S04]  /*19560*/  FMNMX.FTZ R4, R171, R4, !PT ;  /* 0x00000004ab047209 */ /* 0x000fc80007810000 */
[----:B------:R-:W-:-:S04]  /*19570*/  FMNMX.FTZ R4, R174, R4, !PT ;  /* 0x00000004ae047209 */ /* 0x000fc80007810000 */
[----:B------:R-:W-:Y:S01]  /*19580*/  FMNMX.FTZ R4, R175, R4, !PT ;  /* 0x00000004af047209 */ /* 0x000fe20007810000 */
[----:B------:R-:W-:-:S03]  /*19590*/  IMAD.U32 R3, RZ, RZ, UR4 ;  /* 0x00000004ff037e24 */ /* 0x000fc6000f8e00ff */
[----:B------:R-:W-:Y:S01]  /*195a0*/  FMNMX.FTZ R4, R178, R4, !PT ;  /* 0x00000004b2047209 */ /* 0x000fe20007810000 */
[----:B------:R-:W-:-:S03]  /*195b0*/  FMUL.FTZ R2, R2, R3 ;  /* 0x0000000302027220 */ /* 0x000fc60000410000 */
[----:B------:R-:W-:Y:S01]  /*195c0*/  FMNMX.FTZ R4, R179, R4, !PT ;  /* 0x00000004b3047209 */ /* 0x000fe20007810000 */
[----:B------:R0:W-:Y:S03]  /*195d0*/  MUFU.EX2 R0, R2 ;  /* 0x0000000200007308 */ /* 0x0001e60000000800 */
[----:B------:R-:W-:-:S04]  /*195e0*/  FMNMX.FTZ R4, R182, R4, !PT ;  /* 0x00000004b6047209 */ /* 0x000fc80007810000 */
[----:B------:R-:W-:Y:S01]  /*195f0*/  FMNMX.FTZ R4, R183, R4, !PT ;  /* 0x00000004b7047209 */ /* 0x000fe20007810000 */
[----:B0-----:R-:W-:-:S04]  /*19600*/  FMUL.FTZ R2, R5, R3 ;  /* 0x0000000305027220 */ /* 0x001fc80000410000 */
[----:B------:R-:W-:Y:S02]  /*19610*/  FFMA.FTZ R196, R153, R3, -R2 ;  /* 0x0000000399c47223 */ /* 0x000fe40000010802 */
[----:B------:R-:W0:Y:S02]  /*19620*/  SHFL.BFLY PT, R153, R4, 0x2, 0x1f ;  /* 0x0c401f0004997f89 */ /* 0x000e2400000e0000 */
[----:B0-----:R-:W-:Y:S01]  /*19630*/  FMNMX.FTZ R4, R4, R153, !PT ;  /* 0x0000009904047209 */ /* 0x001fe20007810000 */
[----:B------:R-:W-:Y:S02]  /*19640*/  WARPGROUP.DEPBAR.LE gsb0, 0x0 ;  /* 0x00008000000079c5 */ /* 0x000fe40000010000 */
[----:B------:R-:W-:-:S06]  /*19650*/  WARPGROUP.ARRIVE ;  /* 0x00000000000079c5 */ /* 0x000fcc0000000000 */
[----:B------:R-:W-:Y:S01]  /*19660*/  HGMMA.64x256x16.F32 R24, R184, gdesc[UR4].tnspB, R24, gsb0 ;  /* 0x43e00004b8187df0 */ /* 0x000fe20008000818 */
        /* <DEDUP_REMOVED lines=10> */
[----:B------:R-:W-:Y:S08]  /*19710*/  MUFU.EX2 R196, R196 ;  /* 0x000000c400c47308 */ /* 0x000ff00000000800 */
[----:B------:R-:W-:Y:S01]  /*19720*/  MUFU.EX2 R198, R198 ;  /* 0x000000c600c67308 */ /* 0x000fe20000000800 */
[----:B------:R-:W-:-:S07]  /*19730*/  @!P1 VIADD R23, R23, 0x30860 ;  /* 0x0003086017179836 */ /* 0x000fce0000000000 */
[----:B------:R-:W-:Y:S08]  /*19740*/  MUFU.EX2 R192, R192 ;  /* 0x000000c000c07308 */ /* 0x000ff00000000800 */
[----:B------:R-:W-:Y:S08]  /*19750*/  MUFU.EX2 R194, R194 ;  /* 0x000000c200c27308 */ /* 0x000ff00000000800 */
[----:B------:R-:W-:Y:S08]  /*19760*/  MUFU.EX2 R152, R152 ;  /* 0x0000009800987308 */ /* 0x000ff00000000800 */
[----:B------:R-:W-:Y:S08]  /*19770*/  MUFU.EX2 R188, R188 ;  /* 0x000000bc00bc7308 */ /* 0x000ff00000000800 */
[----:B------:R-:W-:Y:S08]  /*19780*/  MUFU.EX2 R153, R153 ;  /* 0x0000009900997308 */ /* 0x000ff00000000800 */
[----:B------:R-:W-:Y:S08]  /*19790*/  MUFU.EX2 R190, R190 ;  /* 0x000000be00be7308 */ /* 0x000ff00000000800 */
[----:B------:R-:W-:Y:S01]  /*197a0*/  MUFU.EX2 R156, R156 ;  /* 0x0000009c009c7308 */ /* 0x000fe20000000800 */
[C---:B--2---:R-:W-:Y:S01]  /*197b0*/  ISETP.GT.AND P2, PT, R232.reuse, R230, PT ;  /* 0x000000e6e800720c */ /* 0x044fe20003f44270 */
[----:B------:R-:W-:-:S02]  /*197c0*/  VIADD R232, R232, 0xffffffff ;  /* 0xffffffffe8e87836 */ /* 0x000fc40000000000 */
[----:B------:R-:W-:Y:S02]  /*197d0*/  IMAD.MOV.U32 R236, RZ, RZ, R22 ;  /* 0x000000ffffec7224 */ /* 0x000fe400078e0016 */
[----:B------:R-:W-:Y:S01]  /*197e0*/  IMAD.MOV.U32 R230, RZ, RZ, R5 ;  /* 0x000000ffffe67224 */ /* 0x000fe200078e0005 */
[----:B------:R-:W-:Y:S02]  /*197f0*/  WARPGROUP.DEPBAR.LE gsb0, 0x0 ;  /* 0x00008000000079c5 */ /* 0x000fe40000010000 */
[-CC-:B------:R-:W-:Y:S02]  /*19800*/  FFMA.FTZ R187, R160, R3.reuse, -R2.reuse ;  /* 0x00000003a0bb7223 */ /* 0x180fe40000010802 */
[----:B------:R-:W0:Y:S01]  /*19810*/  SHFL.BFLY PT, R160, R4, 0x1, 0x1f ;  /* 0x0c201f0004a07f89 */ /* 0x000e2200000e0000 */
[-CC-:B------:R-:W-:Y:S01]  /*19820*/  FFMA.FTZ R185, R157, R3.reuse, -R2.reuse ;  /* 0x000000039db97223 */ /* 0x180fe20000010802 */
[-CC-:B------:R-:W-:Y:S01]  /*19830*/  FFMA.FTZ R184, R176, R3.reuse, -R2.reuse ;  /* 0x00000003b0b87223 */ /* 0x180fe20000010802 */
[-CC-:B------:R-:W-:Y:S01]  /*19840*/  FFMA.FTZ R157, R177, R3.reuse, -R2.reuse ;  /* 0x00000003b19d7223 */ /* 0x180fe20000010802 */
[-CC-:B------:R-:W-:Y:S01]  /*19850*/  FFMA.FTZ R186, R180, R3.reuse, -R2.reuse ;  /* 0x00000003b4ba7223 */ /* 0x180fe20000010802 */
[----:B0-----:R-:W-:Y:S01]  /*19860*/  FMNMX.FTZ R4, R4, R160, !PT ;  /* 0x000000a004047209 */ /* 0x001fe20007810000 */
[----:B------:R-:W-:-:S04]  /*19870*/  FFMA.FTZ R160, R181, R3, -R2 ;  /* 0x00000003b5a07223 */ /* 0x000fc80000010802 */
[C---:B------:R-:W-:Y:S01]  /*19880*/  FADD.FTZ R2, -R4.reuse, R231 ;  /* 0x000000e704027221 */ /* 0x040fe20000010100 */
[----:B------:R-:W-:-:S03]  /*19890*/  FMUL.FTZ R161, R4, R3 ;  /* 0x0000000304a17220 */ /* 0x000fc60000410000 */
[-C--:B------:R-:W-:Y:S01]  /*198a0*/  FMUL.FTZ R2, R2, R3.reuse ;  /* 0x0000000302027220 */ /* 0x080fe20000410000 */
[-CC-:B------:R-:W-:Y:S01]  /*198b0*/  FFMA.FTZ R197, R154, R3.reuse, -R161.reuse ;  /* 0x000000039ac57223 */ /* 0x180fe200000108a1 */
[-CC-:B------:R-:W-:Y:S01]  /*198c0*/  FFMA.FTZ R154, R155, R3.reuse, -R161.reuse ;  /* 0x000000039b9a7223 */ /* 0x180fe200000108a1 */
[----:B------:R-:W-:-:S03]  /*198d0*/  FFMA.FTZ R199, R158, R3, -R161 ;  /* 0x000000039ec77223 */ /* 0x000fc600000108a1 */
[----:B------:R-:W-:Y:S01]  /*198e0*/  MUFU.EX2 R2, R2 ;  /* 0x0000000200027308 */ /* 0x000fe20000000800 */
[----:B------:R-:W-:Y:S01]  /*198f0*/  FFMA.FTZ R155, R159, R3, -R161 ;  /* 0x000000039f9b7223 */ /* 0x000fe200000108a1 */
[----:B------:R-:W-:-:S06]  /*19900*/  @!P1 LEA R158, R22, R16, 0x3 ;  /* 0x00000010169e9211 */ /* 0x000fcc00078e18ff */
[----:B------:R-:W0:Y:S01]  /*19910*/  MUFU.EX2 R197, R197 ;  /* 0x000000c500c57308 */ /* 0x000e220000000800 */
[----:B------:R-:W-:-:S07]  /*19920*/  FFMA.FTZ R193, R162, R3, -R161 ;  /* 0x00000003a2c17223 */ /* 0x000fce00000108a1 */
[----:B------:R-:W1:Y:S01]  /*19930*/  MUFU.EX2 R154, R154 ;  /* 0x0000009a009a7308 */ /* 0x000e620000000800 */
[----:B------:R-:W-:Y:S02]  /*19940*/  @!P1 VIADD R159, R158, 0x30840 ;  /* 0x000308409e9f9836 */ /* 0x000fe40000000000 */
[----:B------:R-:W-:-:S05]  /*19950*/  FFMA.FTZ R163, R163, R3, -R161 ;  /* 0x00000003a3a37223 */ /* 0x000fca00000108a1 */
[----:B------:R-:W2:Y:S01]  /*19960*/  MUFU.EX2 R199, R199 ;  /* 0x000000c700c77308 */ /* 0x000ea20000000800 */
[----:B------:R-:W-:Y:S01]  /*19970*/  @!P1 PRMT R159, RZ, 0x654, R159 ;  /* 0x00000654ff9f9816 */ /* 0x000fe2000000009f */
[----:B0-----:R-:W-:-:S06]  /*19980*/  FFMA.FTZ R227, R2, R227, R197 ;  /* 0x000000e302e37223 */ /* 0x001fcc00000100c5 */
[----:B------:R-:W-:Y:S01]  /*19990*/  MUFU.EX2 R185, R185 ;  /* 0x000000b900b97308 */ /* 0x000fe20000000800 */
[----:B------:R-:W-:Y:S01]  /*199a0*/  FFMA.FTZ R195, R166, R3, -R161 ;  /* 0x00000003a6c37223 */ /* 0x000fe200000108a1 */
[----:B------:R0:W-:Y:S06]  /*199b0*/  @!P1 SYNCS.ARRIVE.TRANS64.RED.A1T0 RZ, [R159+URZ], RZ ;  /* 0x000000ff9fff99a7 */ /* 0x0001ec000810043f */
[----:B------:R-:W3:Y:S01]  /*199c0*/  MUFU.EX2 R155, R155 ;  /* 0x0000009b009b7308 */ /* 0x000ee20000000800 */
[----:B-1----:R-:W-:Y:S01]  /*199d0*/  FADD.FTZ R227, R154, R227 ;  /* 0x000000e39ae37221 */ /* 0x002fe20000010000 */
[----:B0-----:R-:W-:-:S06]  /*199e0*/  @!P1 PRMT R159, RZ, 0x654, R23 ;  /* 0x00000654ff9f9816 */ /* 0x001fcc0000000017 */
[----:B------:R-:W-:Y:S01]  /*199f0*/  MUFU.EX2 R187, R187 ;  /* 0x000000bb00bb7308 */ /* 0x000fe20000000800 */
[----:B------:R-:W-:Y:S01]  /*19a00*/  FFMA.FTZ R167, R167, R3, -R161 ;  /* 0x00000003a7a77223 */ /* 0x000fe200000108a1 */
[----:B------:R0:W-:Y:S06]  /*19a10*/  @!P1 SYNCS.ARRIVE.TRANS64.RED.A1T0 RZ, [R159+URZ], RZ ;  /* 0x000000ff9fff99a7 */ /* 0x0001ec000810043f */
[----:B------:R-:W1:Y:S08]  /*19a20*/  MUFU.EX2 R193, R193 ;  /* 0x000000c100c17308 */ /* 0x000e700000000800 */
[----:B------:R4:W5:Y:S01]  /*19a30*/  MUFU.EX2 R158, R163 ;  /* 0x000000a3009e7308 */ /* 0x0009620000000800 */
[----:B--2---:R-:W-:Y:S01]  /*19a40*/  FADD.FTZ R227, R199, R227 ;  /* 0x000000e3c7e37221 */ /* 0x004fe20000010000 */
[----:B----4-:R-:W-:-:S06]  /*19a50*/  FFMA.FTZ R163, R0, R228, R189 ;  /* 0x000000e400a37223 */ /* 0x010fcc00000100bd */
[----:B------:R-:W2:Y:S01]  /*19a60*/  MUFU.EX2 R195, R195 ;  /* 0x000000c300c37308 */ /* 0x000ea20000000800 */
[----:B------:R-:W-:Y:S01]  /*19a70*/  FADD.FTZ R163, R196, R163 ;  /* 0x000000a3c4a37221 */ /* 0x000fe20000010000 */
[----:B0-----:R-:W-:-:S03]  /*19a80*/  FFMA.FTZ R159, R170, R3, -R161 ;  /* 0x00000003aa9f7223 */ /* 0x001fc600000108a1 */
[----:B------:R-:W-:-:S03]  /*19a90*/  FADD.FTZ R163, R198, R163 ;  /* 0x000000a3c6a37221 */ /* 0x000fc60000010000 */
[----:B------:R-:W0:Y:S01]  /*19aa0*/  MUFU.EX2 R23, R167 ;  /* 0x000000a700177308 */ /* 0x000e220000000800 */
[----:B---3--:R-:W-:Y:S01]  /*19ab0*/  FADD.FTZ R164, R155, R227 ;  /* 0x000000e39ba47221 */ /* 0x008fe20000010000 */
[-C--:B------:R-:W-:Y:S01]  /*19ac0*/  FFMA.FTZ R162, R171, R3.reuse, -R161 ;  /* 0x00000003aba27223 */ /* 0x080fe200000108a1 */
[----:B------:R-:W-:Y:S01]  /*19ad0*/  FADD.FTZ R163, R185, R163 ;  /* 0x000000a3b9a37221 */ /* 0x000fe20000010000 */
[-C--:B------:R-:W-:Y:S01]  /*19ae0*/  FFMA.FTZ R174, R174, R3.reuse, -R161 ;  /* 0x00000003aeae7223 */ /* 0x080fe200000108a1 */
[----:B-1----:R-:W-:Y:S02]  /*19af0*/  FADD.FTZ R164, R193, R164 ;  /* 0x000000a4c1a47221 */ /* 0x002fe40000010000 */
[----:B------:R-:W-:Y:S01]  /*19b00*/  FADD.FTZ R163, R187, R163 ;  /* 0x000000a3bba37221 */ /* 0x000fe20000010000 */
[----:B------:R-:W1:Y:S01]  /*19b10*/  MUFU.EX2 R159, R159 ;  /* 0x0000009f009f7308 */ /* 0x000e620000000800 */
[----:B-----5:R-:W-:Y:S01]  /*19b20*/  FADD.FTZ R164, R158, R164 ;  /* 0x000000a49ea47221 */ /* 0x020fe20000010000 */
[----:B------:R-:W-:Y:S01]  /*19b30*/  FFMA.FTZ R175, R175, R3, -R161 ;  /* 0x00000003afaf7223 */ /* 0x000fe200000108a1 */
[----:B------:R-:W-:-:S05]  /*19b40*/  FADD.FTZ R163, R192, R163 ;  /* 0x000000a3c0a37221 */ /* 0x000fca0000010000 */
[----:B------:R-:W3:Y:S01]  /*19b50*/  MUFU.EX2 R162, R162 ;  /* 0x000000a200a27308 */ /* 0x000ee20000000800 */
[----:B------:R-:W-:Y:S01]  /*19b60*/  FADD.FTZ R163, R194, R163 ;  /* 0x000000a3c2a37221 */ /* 0x000fe20000010000 */
[----:B--2---:R-:W-:Y:S01]  /*19b70*/  FADD.FTZ R164, R195, R164 ;  /* 0x000000a4c3a47221 */ /* 0x004fe20000010000 */
[----:B------:R-:W-:-:S05]  /*19b80*/  FFMA.FTZ R178, R178, R3, -R161 ;  /* 0x00000003b2b27223 */ /* 0x000fca00000108a1 */
[----:B------:R-:W2:Y:S01]  /*19b90*/  MUFU.EX2 R174, R174 ;  /* 0x000000ae00ae7308 */ /* 0x000ea20000000800 */
[----:B------:R-:W-:Y:S01]  /*19ba0*/  FADD.FTZ R163, R152, R163 ;  /* 0x000000a398a37221 */ /* 0x000fe20000010000 */
[----:B0-----:R-:W-:Y:S01]  /*19bb0*/  FADD.FTZ R164, R23, R164 ;  /* 0x000000a417a47221 */ /* 0x001fe20000010000 */
[----:B------:R-:W-:-:S05]  /*19bc0*/  FFMA.FTZ R179, R179, R3, -R161 ;  /* 0x00000003b3b37223 */ /* 0x000fca00000108a1 */
[----:B------:R-:W0:Y:S01]  /*19bd0*/  MUFU.EX2 R175, R175 ;  /* 0x000000af00af7308 */ /* 0x000e220000000800 */
[----:B------:R-:W-:Y:S01]  /*19be0*/  FADD.FTZ R163, R188, R163 ;  /* 0x000000a3bca37221 */ /* 0x000fe20000010000 */
[----:B-1----:R-:W-:Y:S01]  /*19bf0*/  FADD.FTZ R164, R159, R164 ;  /* 0x000000a49fa47221 */ /* 0x002fe20000010000 */
[----:B------:R-:W-:-:S05]  /*19c00*/  FFMA.FTZ R182, R182, R3, -R161 ;  /* 0x00000003b6b67223 */ /* 0x000fca00000108a1 */
[----:B------:R-:W1:Y:S01]  /*19c10*/  MUFU.EX2 R184, R184 ;  /* 0x000000b800b87308 */ /* 0x000e620000000800 */
[----:B------:R-:W-:Y:S01]  /*19c20*/  FADD.FTZ R163, R153, R163 ;  /* 0x000000a399a37221 */ /* 0x000fe20000010000 */
[----:B---3--:R-:W-:-:S06]  /*19c30*/  FADD.FTZ R164, R162, R164 ;  /* 0x000000a4a2a47221 */ /* 0x008fcc0000010000 */
[----:B------:R-:W3:Y:S01]  /*19c40*/  MUFU.EX2 R178, R178 ;  /* 0x000000b200b27308 */ /* 0x000ee20000000800 */
[----:B------:R-:W-:Y:S01]  /*19c50*/  FFMA.FTZ R161, R183, R3, -R161 ;  /* 0x00000003b7a17223 */ /* 0x000fe200000108a1 */
[----:B------:R-:W-:Y:S01]  /*19c60*/  FADD.FTZ R163, R190, R163 ;  /* 0x000000a3bea37221 */ /* 0x000fe20000010000 */
[----:B--2---:R-:W-:-:S05]  /*19c70*/  FADD.FTZ R164, R174, R164 ;  /* 0x000000a4aea47221 */ /* 0x004fca0000010000 */
[----:B------:R-:W2:Y:S08]  /*19c80*/  MUFU.EX2 R157, R157 ;  /* 0x0000009d009d7308 */ /* 0x000eb00000000800 */
[----:B------:R-:W4:Y:S01]  /*19c90*/  MUFU.EX2 R179, R179 ;  /* 0x000000b300b37308 */ /* 0x000f220000000800 */
[----:B------:R-:W-:Y:S01]  /*19ca0*/  FADD.FTZ R163, R156, R163 ;  /* 0x000000a39ca37221 */ /* 0x000fe20000010000 */
[----:B0-----:R-:W-:-:S06]  /*19cb0*/  FADD.FTZ R164, R175, R164 ;  /* 0x000000a4afa47221 */ /* 0x001fcc0000010000 */
[----:B------:R-:W0:Y:S08]  /*19cc0*/  MUFU.EX2 R186, R186 ;  /* 0x000000ba00ba7308 */ /* 0x000e300000000800 */
[----:B------:R-:W5:Y:S01]  /*19cd0*/  MUFU.EX2 R182, R182 ;  /* 0x000000b600b67308 */ /* 0x000f620000000800 */
[----:B-1----:R-:W-:Y:S01]  /*19ce0*/  FADD.FTZ R163, R184, R163 ;  /* 0x000000a3b8a37221 */ /* 0x002fe20000010000 */
[----:B---3--:R-:W-:-:S06]  /*19cf0*/  FADD.FTZ R164, R178, R164 ;  /* 0x000000a4b2a47221 */ /* 0x008fcc0000010000 */
[----:B------:R-:W1:Y:S08]  /*19d00*/  MUFU.EX2 R160, R160 ;  /* 0x000000a000a07308 */ /* 0x000e700000000800 */
[----:B------:R-:W3:Y:S01]  /*19d10*/  MUFU.EX2 R161, R161 ;  /* 0x000000a100a17308 */ /* 0x000ee20000000800 */
[----:B--2---:R-:W-:Y:S01]  /*19d20*/  FADD.FTZ R163, R157, R163 ;  /* 0x000000a39da37221 */ /* 0x004fe20000010000 */
[----:B----4-:R-:W-:-:S03]  /*19d30*/  FADD.FTZ R164, R179, R164 ;  /* 0x000000a4b3a47221 */ /* 0x010fc60000010000 */
[----:B0-----:R-:W-:Y:S01]  /*19d40*/  FADD.FTZ R163, R186, R163 ;  /* 0x000000a3baa37221 */ /* 0x001fe20000010000 */
[----:B-----5:R-:W-:Y:S01]  /*19d50*/  FADD.FTZ R164, R182, R164 ;  /* 0x000000a4b6a47221 */ /* 0x020fe20000010000 */
[----:B------:R-:W-:Y:S02]  /*19d60*/  F2FP.F16.F32.PACK_AB R196, R196, R189 ;  /* 0x000000bdc4c4723e */ /* 0x000fe400000000ff */
[----:B------:R-:W-:Y:S01]  /*19d70*/  F2FP.F16.F32.PACK_AB R198, R185, R198 ;  /* 0x000000c6b9c6723e */ /* 0x000fe200000000ff */
[----:B-1----:R-:W-:Y:S01]  /*19d80*/  FADD.FTZ R228, R160, R163 ;  /* 0x000000a3a0e47221 */ /* 0x002fe20000010000 */
[----:B------:R-:W-:Y:S02]  /*19d90*/  F2FP.F16.F32.PACK_AB R192, R192, R187 ;  /* 0x000000bbc0c0723e */ /* 0x000fe400000000ff */
[----:B------:R-:W-:Y:S01]  /*19da0*/  F2FP.F16.F32.PACK_AB R195, R23, R195 ;  /* 0x000000c317c3723e */ /* 0x000fe200000000ff */
[----:B------:R-:W-:Y:S01]  /*19db0*/  IMAD.MOV.U32 R23, RZ, RZ, R219 ;  /* 0x000000ffff177224 */ /* 0x000fe200078e00db */
[----:B------:R-:W-:-:S02]  /*19dc0*/  F2FP.F16.F32.PACK_AB R197, R154, R197 ;  /* 0x000000c59ac5723e */ /* 0x000fc400000000ff */
[----:B------:R-:W-:Y:S01]  /*19dd0*/  F2FP.F16.F32.PACK_AB R199, R155, R199 ;  /* 0x000000c79bc7723e */ /* 0x000fe200000000ff */
[----:B---3--:R-:W-:Y:S01]  /*19de0*/  FADD.FTZ R227, R161, R164 ;  /* 0x000000a4a1e37221 */ /* 0x008fe20000010000 */
        /* <DEDUP_REMOVED lines=10> */
[----:B------:R-:W-:Y:S01]  /*19e90*/  MOV R231, R4 ;  /* 0x0000000400e77202 */ /* 0x000fe20000000f00 */
[----:B------:R-:W-:Y:S06]  /*19ea0*/  @P2 BRA `(.L_x_1989) ;  /* 0xffffffe0000c2947 */ /* 0x000fec000383ffff */
[----:B------:R-:W-:Y:S05]  /*19eb0*/  BSYNC B1 ;  /* 0x0000000000017941 */ /* 0x000fea0003800000 */
.L_x_1978:
[----:B------:R-:W-:-:S07]  /*19ec0*/  IMAD.MOV.U32 R23, RZ, RZ, R232 ;  /* 0x000000ffff177224 */ /* 0x000fce00078e00e8 */
.L_x_1977:
[----:B------:R-:W-:Y:S05]  /*19ed0*/  BSYNC B0 ;  /* 0x0000000000007941 */ /* 0x000fea0003800000 */
.L_x_1976:
[----:B------:R-:W2:Y:S01]  /*19ee0*/  LDL R152, [R1+0x38] ;  /* 0x0000380001987983 */ /* 0x000ea20000100800 */
[----:B------:R-:W-:Y:S01]  /*19ef0*/  BSSY B0, `(.L_x_1990) ;  /* 0x00002b4000007945 */ /* 0x000fe20003800000 */
[----:B--2---:R-:W-:-:S13]  /*19f00*/  ISETP.GE.AND P2, PT, R23, R152, PT ;  /* 0x000000981700720c */ /* 0x004fda0003f46270 */
[----:B------:R-:W-:Y:S05]  /*19f10*/  @!P2 BRA `(.L_x_1991) ;  /* 0x0000002800c4a947 */ /* 0x000fea0003800000 */
[----:B------:R-:W-:Y:S01]  /*19f20*/  IMAD.MOV.U32 R230, RZ, RZ, R4 ;  /* 0x000000ffffe67224 */ /* 0x000fe200078e0004 */
[----:B------:R-:W-:Y:S01]  /*19f30*/  MOV R232, R22 ;  /* 0x0000001600e87202 */ /* 0x000fe20000000f00 */
[----:B------:R-:W-:Y:S02]  /*19f40*/  IMAD.MOV.U32 R231, RZ, RZ, R5 ;  /* 0x000000ffffe77224 */ /* 0x000fe400078e0005 */
[----:B------:R-:W-:-:S07]  /*19f50*/  IMAD.MOV.U32 R236, RZ, RZ, R219 ;  /* 0x000000ffffec7224 */ /* 0x000fce00078e00db */
.L_x_2010:
[----:B------:R-:W-:-:S05]  /*19f60*/  VIADD R22, R232, 0x1 ;  /* 0x00000001e8167836 */ /* 0x000fca0000000000 */
[----:B------:R-:W-:-:S04]  /*19f70*/  ISETP.NE.AND P2, PT, R22, 0x2, PT ;  /* 0x000000021600780c */ /* 0x000fc80003f45270 */
[----:B------:R-:W-:Y:S02]  /*19f80*/  SEL R219, RZ, 0x1, P2 ;  /* 0x00000001ffdb7807 */ /* 0x000fe40001000000 */
[----:B------:R-:W-:Y:S02]  /*19f90*/  SEL R22, R22, RZ, P2 ;  /* 0x000000ff16167207 */ /* 0x000fe40001000000 */
[----:B------:R-:W-:Y:S01]  /*19fa0*/  LOP3.LUT R219, R236, R219, RZ, 0x3c, !PT ;  /* 0x000000dbecdb7212 */ /* 0x000fe200078e3cff */
[----:B------:R-:W-:Y:S06]  /*19fb0*/  @!P0 BRA `(.L_x_1992) ;  /* 0x0000000000048947 */ /* 0x000fec0003800000 */
[----:B------:R-:W-:Y:S01]  /*19fc0*/  BPT.TRAP 0x1 ;  /* 0x000000040000795c */ /* 0x000fe20000300000 */
.L_x_1992:
[----:B------:R-:W-:Y:S01]  /*19fd0*/  IMAD R4, R22, 0x8, R16 ;  /* 0x0000000816047824 */ /* 0x000fe200078e0210 */
[----:B------:R-:W-:-:S04]  /*19fe0*/  SHF.L.U32 R5, R219, 0x1f, RZ ;  /* 0x0000001fdb057819 */ /* 0x000fc800000006ff */
[----:B------:R0:W1:Y:S01]  /*19ff0*/  SYNCS.PHASECHK.TRANS64.TRYWAIT P2, [R4+URZ+0x30830], R5 ;  /* 0x03083005040075a7 */ /* 0x000062000804017f */
[----:B------:R-:W-:Y:S05]  /*1a000*/  @!P0 BRA `(.L_x_1993) ;  /* 0x0000000000048947 */ /* 0x000fea0003800000 */
[----:B------:R-:W-:Y:S01]  /*1a010*/  BPT.TRAP 0x1 ;  /* 0x000000040000795c */ /* 0x000fe20000300000 */
.L_x_1993:
        /* <DEDUP_REMOVED lines=8> */
.L_x_1995:
[----:B------:R-:W-:Y:S05]  /*1a0a0*/  BSYNC B1 ;  /* 0x0000000000017941 */ /* 0x000fea0003800000 */
.L_x_1994:
        /* <DEDUP_REMOVED lines=269> */
.L_x_1997:
[----:B------:R-:W-:Y:S01]  /*1b180*/  SHF.L.U32 R2, R236, 0x1f, RZ ;  /* 0x0000001fec027819 */ /* 0x000fe200000006ff */
[----:B------:R-:W-:-:S04]  /*1b190*/  IMAD R0, R232, 0x8, R16 ;  /* 0x00000008e8007824 */ /* 0x000fc800078e0210 */
[----:B------:R0:W1:Y:S01]  /*1b1a0*/  SYNCS.PHASECHK.TRANS64.TRYWAIT P2, [R0+URZ+0x30850], R2 ;  /* 0x03085002000075a7 */ /* 0x000062000804017f */
[----:B------:R-:W-:Y:S05]  /*1b1b0*/  @!P0 BRA `(.L_x_1998) ;  /* 0x0000000000048947 */ /* 0x000fea0003800000 */
[----:B------:R-:W-:Y:S01]  /*1b1c0*/  BPT.TRAP 0x1 ;  /* 0x000000040000795c */ /* 0x000fe20000300000 */
.L_x_1998:
[----:B------:R-:W-:Y:S04]  /*1b1d0*/  BSSY B1, `(.L_x_1999) ;  /* 0x0000004000017945 */ /* 0x000fe80003800000 */
[----:B-1----:R-:W-:Y:S05]  /*1b1e0*/  @P2 BRA `(.L_x_2000) ;  /* 0x0000000000082947 */ /* 0x002fea0003800000 */
[----:B------:R-:W1:Y:S02]  /*1b1f0*/  SYNCS.PHASECHK.TRANS64.TRYWAIT P2, [R0+URZ+0x30850], R2 ;  /* 0x03085002000075a7 */ /* 0x000e64000804017f */
[----:B-1----:R-:W-:Y:S05]  /*1b200*/  @!P2 BRA `(.L_x_2001) ;  /* 0x000001000098a947 */ /* 0x002fea0003800000 */
.L_x_2000:
[----:B------:R-:W-:Y:S05]  /*1b210*/  BSYNC B1 ;  /* 0x0000000000017941 */ /* 0x000fea0003800000 */
.L_x_1999:
[----:B01----:R-:W-:Y:S02]  /*1b220*/  VIADD R2, R16, 0x400 ;  /* 0x0000040010027836 */ /* 0x003fe40000000000 */
[----:B------:R-:W-:Y:S01]  /*1b230*/  IMAD.MOV.U32 R3, RZ, RZ, 0x40000040 ;  /* 0x40000040ff037424 */ /* 0x000fe200078e00ff */
[----:B------:R-:W-:Y:S01]  /*1b240*/  WARPGROUP.ARRIVE ;  /* 0x00000000000079c5 */ /* 0x000fe20000000000 */
[----:B------:R-:W-:Y:S01]  /*1b250*/  MOV R5, 0x40000040 ;  /* 0x4000004000057802 */ /* 0x000fe20000000f00 */
[----:B------:R-:W-:Y:S01]  /*1b260*/  ULDC UR4, c[0x0][0x9dc] ;  /* 0x0002770000047ab9 */ /* 0x000fe20000000800 */
[----:B------:R-:W-:Y:S01]  /*1b270*/  SHF.R.U32.HI R2, RZ, 0x4, R2 ;  /* 0x00000004ff027819 */ /* 0x000fe20000011602 */
[----:B------:R-:W-:-:S03]  /*1b280*/  ULDC UR5, c[0x0][0x9e0] ;  /* 0x0002780000057ab9 */ /* 0x000fc60000000800 */
[----:B------:R-:W-:-:S04]  /*1b290*/  LOP3.LUT R2, R2, 0x3fff, RZ, 0xc0, !PT ;  /* 0x00003fff02027812 */ /* 0x000fc800078ec0ff */
[----:B------:R-:W-:-:S05]  /*1b2a0*/  LOP3.LUT R2, R2, 0x2000000, RZ, 0xfc, !PT ;  /* 0x0200000002027812 */ /* 0x000fca00078efcff */
[----:B------:R-:W-:Y:S01]  /*1b2b0*/  IMAD R2, R232, 0x800, R2 ;  /* 0x00000800e8027824 */ /* 0x000fe200078e0202 */
[----:B------:R-:W-:Y:S01]  /*1b2c0*/  R2UR UR7, R3 ;  /* 0x00000000030772ca */ /* 0x000fe200000e0000 */
[----:B------:R-:W2:Y:S03]  /*1b2d0*/  LDL R232, [R1+0x34] ;  /* 0x0000340001e87983 */ /* 0x000ea60000100800 */
[----:B------:R-:W-:-:S13]  /*1b2e0*/  R2UR UR6, R2 ;  /* 0x00000000020672ca */ /* 0x000fda00000e0000 */
[----:B------:R-:W-:Y:S01]  /*1b2f0*/  HGMMA.64x256x16.F32 R24, R196, gdesc[UR4].tnspB, R24, gsb0 ;  /* 0x43e00004c4187df0 */ /* 0x000fe20008000818 */
[----:B------:R-:W-:Y:S01]  /*1b300*/  VIADD R4, R2, 0x80 ;  /* 0x0000008002047836 */ /* 0x000fe20000000000 */
[----:B------:R-:W-:-:S04]  /*1b310*/  R2UR UR7, R5 ;  /* 0x00000000050772ca */ /* 0x000fc800000e0000 */
[----:B------:R-:W-:Y:S01]  /*1b320*/  R2UR UR6, R4 ;  /* 0x00000000040672ca */ /* 0x000fe200000e0000 */
[C---:B------:R-:W-:Y:S02]  /*1b330*/  VIADD R4, R2.reuse, 0x100 ;  /* 0x0000010002047836 */ /* 0x040fe40000000000 */
[----:B------:R-:W-:Y:S01]  /*1b340*/  IMAD.MOV.U32 R5, RZ, RZ, 0x40000040 ;  /* 0x40000040ff057424 */ /* 0x000fe200078e00ff */
[----:B------:R-:W-:Y:S02]  /*1b350*/  WARPGROUP.DEPBAR.LE gsb0, 0x0 ;  /* 0x00008000000079c5 */ /* 0x000fe40000010000 */
[----:B------:R-:W-:Y:S01]  /*1b360*/  WARPGROUP.ARRIVE ;  /* 0x00000000000079c5 */ /* 0x000fe20000000000 */
[----:B------:R-:W2:Y:S01]  /*1b370*/  LDL R199, [R1+0x14] ;  /* 0x0000140001c77983 */ /* 0x000ea20000100800 */
[----:B------:R-:W-:Y:S01]  /*1b380*/  VIADD R2, R2, 0x180 ;  /* 0x0000018002027836 */ /* 0x000fe20000000000 */
[----:B------:R-:W-:Y:S01]  /*1b390*/  ULOP3.LUT UR4, URZ, UR4, URZ, 0x33, !UPT ;  /* 0x000000043f047292 */ /* 0x000fe2000f8e333f */
[----:B------:R-:W-:-:S12]  /*1b3a0*/  IMAD.MOV.U32 R3, RZ, RZ, 0x40000040 ;  /* 0x40000040ff037424 */ /* 0x000fd800078e00ff */
[----:B------:R-:W-:Y:S01]  /*1b3b0*/  HGMMA.64x256x16.F32 R24, R192, gdesc[UR4].tnspB, R24, gsb0 ;  /* 0x43e00004c0187df0 */ /* 0x000fe20008000818 */
[----:B------:R-:W-:Y:S01]  /*1b3c0*/  R2UR UR6, R4 ;  /* 0x00000000040672ca */ /* 0x000fe200000e0000 */
[----:B------:R-:W-:Y:S01]  /*1b3d0*/  IMAD.SHL.U32 R4, R23, 0x40, RZ ;  /* 0x0000004017047824 */ /* 0x000fe200078e00ff */
[----:B------:R-:W-:Y:S01]  /*1b3e0*/  R2UR UR7, R5 ;  /* 0x00000000050772ca */ /* 0x000fe200000e0000 */
[----:B------:R-:W-:Y:S02]  /*1b3f0*/  WARPGROUP.DEPBAR.LE gsb0, 0x0 ;  /* 0x00008000000079c5 */ /* 0x000fe40000010000 */
[----:B------:R-:W-:-:S15]  /*1b400*/  WARPGROUP.ARRIVE ;  /* 0x00000000000079c5 */ /* 0x000fde0000000000 */
[----:B------:R-:W-:-:S07]  /*1b410*/  NOP ;  /* 0x0000000000007918 */ /* 0x000fce0000000000 */
[----:B------:R-:W-:Y:S01]  /*1b420*/  HGMMA.64x256x16.F32 R24, R188, gdesc[UR4].tnspB, R24, gsb0 ;  /* 0x43e00004bc187df0 */ /* 0x000fe20008000818 */
[----:B------:R-:W-:Y:S02]  /*1b430*/  R2UR UR6, R2 ;  /* 0x00000000020672ca */ /* 0x000fe400000e0000 */
[----:B------:R-:W-:Y:S01]  /*1b440*/  R2UR UR7, R3 ;  /* 0x00000000030772ca */ /* 0x000fe200000e0000 */
[----:B------:R-:W0:Y:S08]  /*1b450*/  @P5 LDC R2, c[0x0][0x450] ;  /* 0x00011400ff025b82 */ /* 0x000e300000000800 */
[----:B------:R-:W1:Y:S01]  /*1b460*/  @P5 LDC R3, c[0x0][0x44c] ;  /* 0x00011300ff035b82 */ /* 0x000e620000000800 */
[----:B--2---:R-:W-:-:S04]  /*1b470*/  IMAD.IADD R5, R232, 0x1, R199 ;  /* 0x00000001e8057824 */ /* 0x004fc800078e02c7 */
[----:B-1----:R-:W-:-:S05]  /*1b480*/  @P5 IMAD.HI.U32 R3, R5, R3, RZ ;  /* 0x0000000305035227 */ /* 0x002fca00078e00ff */
[----:B0-----:R-:W-:Y:S02]  /*1b490*/  @P5 SHF.R.U32.HI R5, RZ, R2, R3 ;  /* 0x00000002ff055219 */ /* 0x001fe40000011603 */
[----:B------:R-:W-:-:S05]  /*1b4a0*/  @!P1 LEA R2, R22, R16, 0x3 ;  /* 0x0000001016029211 */ /* 0x000fca00078e18ff */
[----:B------:R-:W-:-:S05]  /*1b4b0*/  @!P1 VIADD R2, R2, 0x30840 ;  /* 0x0003084002029836 */ /* 0x000fca0000000000 */
[----:B------:R-:W-:Y:S01]  /*1b4c0*/  @!P1 PRMT R2, RZ, 0x654, R2 ;  /* 0x00000654ff029816 */ /* 0x000fe20000000002 */
[----:B------:R-:W-:Y:S02]  /*1b4d0*/  WARPGROUP.DEPBAR.LE gsb0, 0x0 ;  /* 0x00008000000079c5 */ /* 0x000fe40000010000 */
[----:B------:R-:W-:Y:S01]  /*1b4e0*/  WARPGROUP.ARRIVE ;  /* 0x00000000000079c5 */ /* 0x000fe20000000000 */
[----:B------:R-:W0:Y:S05]  /*1b4f0*/  SHFL.IDX PT, R188, R5, RZ, 0x1c1f ;  /* 0x001c1fff05bc7589 */ /* 0x000e2a00000e0000 */
[----:B------:R-:W-:Y:S03]  /*1b500*/  HGMMA.64x256x16.F32 R24, R184, gdesc[UR4].tnspB, R24, gsb0 ;  /* 0x43e00004b8187df0 */ /* 0x000fe60008000818 */
[----:B------:R-:W-:-:S02]  /*1b510*/  WARPGROUP.DEPBAR.LE gsb0, 0x0 ;  /* 0x00008000000079c5 */ /* 0x000fc40000010000 */
[----:B------:R1:W-:Y:S02]  /*1b520*/  @!P1 SYNCS.ARRIVE.TRANS64.RED.A1T0 RZ, [R2+URZ], RZ ;  /* 0x000000ff02ff99a7 */ /* 0x0003e4000810043f */
[----:B-1----:R-:W-:-:S05]  /*1b530*/  IADD3 R2, -R4, 0x1, RZ ;  /* 0x0000000104027810 */ /* 0x002fca0007ffe1ff */
[----:B------:R-:W-:-:S05]  /*1b540*/  IMAD R2, R229, -0x2, R2 ;  /* 0xfffffffee5027824 */ /* 0x000fca00078e0202 */
[----:B------:R-:W-:-:S05]  /*1b550*/  IADD3 R186, -R220, R2, R221 ;  /* 0x00000002dcba7210 */ /* 0x000fca0007ffe1dd */
[C---:B------:R-:W-:Y:S02]  /*1b560*/  VIADD R187, R186.reuse, UR5 ;  /* 0x00000005babb7c36 */ /* 0x040fe40008000000 */
[----:B------:R-:W-:Y:S02]  /*1b570*/  VIADD R186, R186, UR4 ;  /* 0x00000004baba7c36 */ /* 0x000fe40008000000 */
[----:B0-----:R-:W-:-:S03]  /*1b580*/  IMAD.IADD R185, R187, 0x1, R188 ;  /* 0x00000001bbb97824 */ /* 0x001fc600078e02bc */
[----:B------:R-:W-:Y:S01]  /*1b590*/  IADD3 R184, R186, R188, RZ ;  /* 0x000000bcbab87210 */ /* 0x000fe20007ffe0ff */
        /* <DEDUP_REMOVED lines=14> */
.L_x_2004:
[----:B------:R-:W-:Y:S02]  /*1b680*/  ULDC UR4, c[0x0][0x9e4] ;  /* 0x0002790000047ab9 */ /* 0x000fe40000000800 */
[----:B------:R-:W-:-:S05]  /*1b690*/  IMAD.U32 R189, RZ, RZ, UR4 ;  /* 0x00000004ffbd7e24 */ /* 0x000fca000f8e00ff */
[----:B------:R-:W-:-:S13]  /*1b6a0*/  ISETP.NE.AND P2, PT, R189, 0x1, PT ;  /* 0x00000001bd00780c */ /* 0x000fda0003f45270 */
[----:B------:R-:W0:Y:S02]  /*1b6b0*/  @P2 LDC.64 R2, c[0x0][0x9e8] ;  /* 0x00027a00ff022b82 */ /* 0x000e240000000a00 */
[----:B0-----:R-:W-:-:S05]  /*1b6c0*/  @P2 IMAD.HI.U32 R2, R188, R2, RZ ;  /* 0x00000002bc022227 */ /* 0x001fca00078e00ff */
[----:B------:R-:W-:-:S07]  /*1b6d0*/  @P2 SHF.R.U32.HI R188, RZ, R3, R2 ;  /* 0x00000003ffbc2219 */ /* 0x000fce0000011602 */
.L_x_2005:
[----:B------:R-:W-:Y:S05]  /*1b6e0*/  BSYNC B1 ;  /* 0x0000000000017941 */ /* 0x000fea0003800000 */
.L_x_2003:
[----:B------:R-:W-:-:S04]  /*1b6f0*/  IMAD R188, R188, R189, -R4 ;  /* 0x000000bdbcbc7224 */ /* 0x000fc800078e0a04 */
[----:B------:R-:W-:-:S05]  /*1b700*/  IMAD R188, R229, -0x2, R188 ;  /* 0xfffffffee5bc7824 */ /* 0x000fca00078e02bc */
[----:B------:R-:W-:Y:S02]  /*1b710*/  VIMNMX R184, R184, R188, !PT ;  /* 0x000000bcb8b87248 */ /* 0x000fe40007fe0100 */
[----:B------:R-:W-:-:S07]  /*1b720*/  VIADDMNMX R185, R188, R189, R185, PT ;  /* 0x000000bdbcb97246 */ /* 0x000fce00038001b9 */
.L_x_2002:
        /* <DEDUP_REMOVED lines=66> */
.L_x_2008:
[----:B------:R-:W-:Y:S02]  /*1bb50*/  ULDC UR4, c[0x0][0x9e4] ;  /* 0x0002790000047ab9 */ /* 0x000fe40000000800 */
[----:B------:R-:W-:-:S04]  /*1bb60*/  MOV R184, UR4 ;  /* 0x0000000400b87c02 */ /* 0x000fc80008000f00 */
[----:B------:R-:W-:-:S13]  /*1bb70*/  ISETP.NE.AND P3, PT, R184, 0x1, PT ;  /* 0x00000001b800780c */ /* 0x000fda0003f65270 */
[----:B------:R-:W0:Y:S02]  /*1bb80*/  @P3 LDC.64 R2, c[0x0][0x9e8] ;  /* 0x00027a00ff023b82 */ /* 0x000e240000000a00 */
[----:B0-----:R-:W-:-:S05]  /*1bb90*/  @P3 IMAD.HI.U32 R2, R5, R2, RZ ;  /* 0x0000000205023227 */ /* 0x001fca00078e00ff */
[----:B------:R-:W-:-:S07]  /*1bba0*/  @P3 SHF.R.U32.HI R5, RZ, R3, R2 ;  /* 0x00000003ff053219 */ /* 0x000fce0000011602 */
.L_x_2009:
[----:B------:R-:W-:Y:S05]  /*1bbb0*/  BSYNC B1 ;  /* 0x0000000000017941 */ /* 0x000fea0003800000 */
.L_x_2007:
[----:B------:R-:W-:-:S04]  /*1bbc0*/  IMAD R4, R5, R184, -R4 ;  /* 0x000000b805047224 */ /* 0x000fc800078e0a04 */
[----:B------:R-:W-:-:S05]  /*1bbd0*/  IMAD R4, R229, -0x2, R4 ;  /* 0xfffffffee5047824 */ /* 0x000fca00078e0204 */
[----:B------:R-:W-:Y:S02]  /*1bbe0*/  VIMNMX R186, R186, R4, !PT ;  /* 0x00000004baba7248 */ /* 0x000fe40007fe0100 */
[----:B------:R-:W-:-:S07]  /*1bbf0*/  VIADDMNMX R187, R4, R184, R187, PT ;  /* 0x000000b804bb7246 */ /* 0x000fce00038001bb */
.L_x_2006:
[----:B------:R-:W-:Y:S01]  /*1bc00*/  @!P1 VIADD R0, R0, 0x30860 ;  /* 0x0003086000009836 */ /* 0x000fe20000000000 */
[----:B------:R-:W2:Y:S01]  /*1bc10*/  LDL R232, [R1+0x38] ;  /* 0x0000380001e87983 */ /* 0x000ea20000100800 */
[----:B------:R-:W-:Y:S01]  /*1bc20*/  ULDC UR4, c[0x0][0x988] ;  /* 0x0002620000047ab9 */ /* 0x000fe20000000800 */
[----:B------:R-:W-:Y:S02]  /*1bc30*/  IMAD.MOV.U32 R236, RZ, RZ, R219 ;  /* 0x000000ffffec7224 */ /* 0x000fe400078e00db */
[----:B------:R-:W-:Y:S01]  /*1bc40*/  @!P1 PRMT R0, RZ, 0x654, R0 ;  /* 0x00000654ff009816 */ /* 0x000fe20000000000 */
[----:B------:R-:W-:-:S03]  /*1bc50*/  IMAD.U32 R3, RZ, RZ, UR4 ;  /* 0x00000004ff037e24 */ /* 0x000fc6000f8e00ff */
        /* <DEDUP_REMOVED lines=26> */
[----:B------:R-:W-:Y:S01]  /*1be00*/  FADD.FTZ R2, -R2, R231 ;  /* 0x000000e702027221 */ /* 0x000fe20000010100 */
[----:B------:R-:W-:Y:S01]  /*1be10*/  MOV R231, R5 ;  /* 0x0000000500e77202 */ /* 0x000fe20000000f00 */
        /* <DEDUP_REMOVED lines=73> */
[----:B------:R-:W0:Y:S01]  /*1c2b0*/  MUFU.EX2 R164, R164 ;  /* 0x000000a400a47308 */ /* 0x000e220000000800 */
[----:B------:R-:W-:Y:S01]  /*1c2c0*/  ISETP.GT.AND P4, PT, R186, 0x38, P2 ;  /* 0x00000038ba00780c */ /* 0x000fe20001784270 */
[----:B-1----:R-:W-:Y:S01]  /*1c2d0*/  FADD.FTZ R2, R160, R2 ;  /* 0x00000002a0027221 */ /* 0x002fe20000010000 */
[----:B------:R-:W-:-:S02]  /*1c2e0*/  FMNMX.FTZ R4, R166, R4, !PT ;  /* 0x00000004a6047209 */ /* 0x000fc40007810000 */
[----:B------:R-:W-:Y:S02]  /*1c2f0*/  ISETP.LT.OR P3, PT, R187, 0x32, P3 ;  /* 0x00000032bb00780c */ /* 0x000fe40001f61670 */
[----:B------:R-:W-:Y:S01]  /*1c300*/  FMNMX.FTZ R4, R167, R4, !PT ;  /* 0x00000004a7047209 */ /* 0x000fe20007810000 */
[----:B------:R-:W1:Y:S01]  /*1c310*/  MUFU.EX2 R165, R165 ;  /* 0x000000a500a57308 */ /* 0x000e620000000800 */
[----:B------:R-:W-:Y:S01]  /*1c320*/  ISETP.GT.AND P2, PT, R186, 0x39, P2 ;  /* 0x00000039ba00780c */ /* 0x000fe20001744270 */
[----:B---3--:R-:W-:Y:S01]  /*1c330*/  FADD.FTZ R2, R161, R2 ;  /* 0x00000002a1027221 */ /* 0x008fe20000010000 */
[----:B------:R-:W-:Y:S02]  /*1c340*/  FMNMX.FTZ R4, R170, R4, !PT ;  /* 0x00000004aa047209 */ /* 0x000fe40007810000 */
[----:B------:R-:W-:Y:S02]  /*1c350*/  ISETP.LT.OR P4, PT, R187, 0x39, P4 ;  /* 0x00000039bb00780c */ /* 0x000fe40002781670 */
[----:B------:R-:W-:Y:S01]  /*1c360*/  FMNMX.FTZ R4, R171, R4, !PT ;  /* 0x00000004ab047209 */ /* 0x000fe20007810000 */
[----:B------:R-:W3:Y:S01]  /*1c370*/  MUFU.EX2 R168, R168 ;  /* 0x000000a800a87308 */ /* 0x000ee20000000800 */
[----:B------:R-:W-:Y:S01]  /*1c380*/  FSEL R179, R179, -INF , !P3 ;  /* 0xff800000b3b37808 */ /* 0x000fe20005800000 */
[----:B0-----:R-:W-:Y:S01]  /*1c390*/  FADD.FTZ R2, R164, R2 ;  /* 0x00000002a4027221 */ /* 0x001fe20000010000 */
[----:B------:R-:W-:-:S02]  /*1c3a0*/  FMNMX.FTZ R4, R174, R4, !PT ;  /* 0x00000004ae047209 */ /* 0x000fc40007810000 */
[----:B------:R-:W-:Y:S02]  /*1c3b0*/  ISETP.LT.OR P2, PT, R187, 0x3a, P2 ;  /* 0x0000003abb00780c */ /* 0x000fe40001741670 */
[----:B------:R-:W-:Y:S01]  /*1c3c0*/  FMNMX.FTZ R4, R175, R4, !PT ;  /* 0x00000004af047209 */ /* 0x000fe20007810000 */
[----:B------:R-:W0:Y:S01]  /*1c3d0*/  MUFU.EX2 R169, R169 ;  /* 0x000000a900a97308 */ /* 0x000e220000000800 */
[----:B------:R-:W-:Y:S01]  /*1c3e0*/  FSEL R182, R182, -INF , !P4 ;  /* 0xff800000b6b67808 */ /* 0x000fe20006000000 */
[----:B-1----:R-:W-:Y:S01]  /*1c3f0*/  FADD.FTZ R2, R165, R2 ;  /* 0x00000002a5027221 */ /* 0x002fe20000010000 */
[----:B------:R-:W-:Y:S02]  /*1c400*/  FMNMX.FTZ R4, R178, R4, !PT ;  /* 0x00000004b2047209 */ /* 0x000fe40007810000 */
[----:B------:R-:W-:Y:S02]  /*1c410*/  FSEL R183, R183, -INF , !P2 ;  /* 0xff800000b7b77808 */ /* 0x000fe40005000000 */
[----:B------:R-:W-:Y:S01]  /*1c420*/  FMNMX.FTZ R4, R179, R4, !PT ;  /* 0x00000004b3047209 */ /* 0x000fe20007810000 */
[----:B------:R-:W1:Y:S01]  /*1c430*/  MUFU.EX2 R172, R172 ;  /* 0x000000ac00ac7308 */ /* 0x000e620000000800 */
[----:B------:R-:W-:-:S02]  /*1c440*/  F2FP.F16.F32.PACK_AB R196, R153, R152 ;  /* 0x0000009899c4723e */ /* 0x000fc400000000ff */
[----:B------:R-:W-:Y:S02]  /*1c450*/  FMNMX.FTZ R4, R182, R4, !PT ;  /* 0x00000004b6047209 */ /* 0x000fe40007810000 */
[----:B------:R-:W-:Y:S01]  /*1c460*/  F2FP.F16.F32.PACK_AB R198, R157, R156 ;  /* 0x0000009c9dc6723e */ /* 0x000fe200000000ff */
[----:B---3--:R-:W-:Y:S01]  /*1c470*/  FADD.FTZ R156, R168, R2 ;  /* 0x00000002a89c7221 */ /* 0x008fe20000010000 */
[----:B------:R-:W-:Y:S01]  /*1c480*/  FMNMX.FTZ R152, R183, R4, !PT ;  /* 0x00000004b7987209 */ /* 0x000fe20007810000 */
[----:B------:R-:W3:Y:S01]  /*1c490*/  MUFU.EX2 R173, R173 ;  /* 0x000000ad00ad7308 */ /* 0x000ee20000000800 */
[----:B------:R-:W-:Y:S01]  /*1c4a0*/  F2FP.F16.F32.PACK_AB R192, R161, R160 ;  /* 0x000000a0a1c0723e */ /* 0x000fe200000000ff */
[----:B0-----:R-:W-:Y:S01]  /*1c4b0*/  FADD.FTZ R156, R169, R156 ;  /* 0x0000009ca99c7221 */ /* 0x001fe20000010000 */
[----:B------:R-:W-:Y:S01]  /*1c4c0*/  F2FP.F16.F32.PACK_AB R194, R165, R164 ;  /* 0x000000a4a5c2723e */ /* 0x000fe200000000ff */
[----:B------:R-:W0:Y:S01]  /*1c4d0*/  SHFL.BFLY PT, R4, R152, 0x2, 0x1f ;  /* 0x0c401f0098047f89 */ /* 0x000e2200000e0000 */
[----:B------:R-:W-:-:S03]  /*1c4e0*/  F2FP.F16.F32.PACK_AB R188, R169, R168 ;  /* 0x000000a8a9bc723e */ /* 0x000fc600000000ff */
[----:B------:R-:W-:Y:S01]  /*1c4f0*/  MUFU.EX2 R176, R176 ;  /* 0x000000b000b07308 */ /* 0x000fe20000000800 */
[----:B-1----:R-:W-:-:S07]  /*1c500*/  FADD.FTZ R156, R172, R156 ;  /* 0x0000009cac9c7221 */ /* 0x002fce0000010000 */
[----:B------:R-:W1:Y:S01]  /*1c510*/  MUFU.EX2 R177, R177 ;  /* 0x000000b100b17308 */ /* 0x000e620000000800 */
[C---:B---3--:R-:W-:Y:S01]  /*1c520*/  FADD.FTZ R156, R173.reuse, R156 ;  /* 0x0000009cad9c7221 */ /* 0x048fe20000010000 */
[----:B------:R-:W-:-:S06]  /*1c530*/  F2FP.F16.F32.PACK_AB R190, R173, R172 ;  /* 0x000000acadbe723e */ /* 0x000fcc00000000ff */
[----:B------:R-:W-:Y:S01]  /*1c540*/  MUFU.EX2 R180, R180 ;  /* 0x000000b400b47308 */ /* 0x000fe20000000800 */
[----:B0-----:R-:W-:-:S07]  /*1c550*/  FMNMX.FTZ R152, R152, R4, !PT ;  /* 0x0000000498987209 */ /* 0x001fce0007810000 */
        /* <DEDUP_REMOVED lines=11> */
[----:B------:R-:W-:Y:S02]  /*1c610*/  VIADD R23, R23, 0xffffffff ;  /* 0xffffffff17177836 */ /* 0x000fe40000000000 */
        /* <DEDUP_REMOVED lines=16> */
[-CC-:B------:R-:W-:Y:S01]  /*1c720*/  FFMA.FTZ R179, R179, R3.reuse, -R152.reuse ;  /* 0x00000003b3b37223 */ /* 0x180fe20000010898 */
[-CC-:B------:R-:W-:Y:S01]  /*1c730*/  FFMA.FTZ R182, R182, R3.reuse, -R152.reuse ;  /* 0x00000003b6b67223 */ /* 0x180fe20000010898 */
[----:B------:R-:W-:Y:S01]  /*1c740*/  FFMA.FTZ R152, R183, R3, -R152 ;  /* 0x00000003b7987223 */ /* 0x000fe20000010898 */
[----:B------:R-:W-:-:S02]  /*1c750*/  IMAD.MOV.U32 R232, RZ, RZ, R22 ;  /* 0x000000ffffe87224 */ /* 0x000fc400078e0016 */
[----:B------:R-:W-:Y:S01]  /*1c760*/  IMAD.MOV.U32 R230, RZ, RZ, R4 ;  /* 0x000000ffffe67224 */ /* 0x000fe200078e0004 */
[----:B------:R-:W2:Y:S01]  /*1c770*/  MUFU.EX2 R155, R155 ;  /* 0x0000009b009b7308 */ /* 0x000ea20000000800 */
[----:B0-----:R-:W-:-:S04]  /*1c780*/  FADD.FTZ R153, R176, R156 ;  /* 0x0000009cb0997221 */ /* 0x001fc80000010000 */
[----:B------:R-:W-:-:S03]  /*1c790*/  FADD.FTZ R153, R177, R153 ;  /* 0x00000099b1997221 */ /* 0x000fc60000010000 */
[----:B------:R-:W0:Y:S01]  /*1c7a0*/  MUFU.EX2 R158, R158 ;  /* 0x0000009e009e7308 */ /* 0x000e220000000800 */
[----:B-1----:R-:W-:Y:S01]  /*1c7b0*/  FFMA.FTZ R227, R2, R227, R154 ;  /* 0x000000e302e37223 */ /* 0x002fe2000001009a */
[----:B------:R-:W-:-:S04]  /*1c7c0*/  FADD.FTZ R153, R180, R153 ;  /* 0x00000099b4997221 */ /* 0x000fc80000010000 */
[----:B------:R-:W-:Y:S02]  /*1c7d0*/  FADD.FTZ R228, R181, R153 ;  /* 0x00000099b5e47221 */ /* 0x000fe40000010000 */
        /* <DEDUP_REMOVED lines=36> */
[----:B------:R-:W-:Y:S06]  /*1ca20*/  @P2 BRA `(.L_x_2010) ;  /* 0xffffffd4004c2947 */ /* 0x000fec000383ffff */
.L_x_1991:
[----:B------:R-:W-:Y:S05]  /*1ca30*/  BSYNC B0 ;  /* 0x0000000000007941 */ /* 0x000fea0003800000 */
.L_x_1990:
        /* <DEDUP_REMOVED lines=131> */
.L_x_2011:
[----:B------:R-:W-:Y:S01]  /*1d270*/  IMAD R11, R22, 0x8, R16 ;  /* 0x00000008160b7824 */ /* 0x000fe200078e0210 */
[----:B------:R-:W-:-:S04]  /*1d280*/  SHF.L.U32 R2, R219, 0x1f, RZ ;  /* 0x0000001fdb027819 */ /* 0x000fc800000006ff */
[----:B------:R0:W1:Y:S01]  /*1d290*/  SYNCS.PHASECHK.TRANS64.TRYWAIT P2, [R11+URZ+0x30850], R2 ;  /* 0x030850020b0075a7 */ /* 0x000062000804017f */
[----:B------:R-:W-:Y:S05]  /*1d2a0*/  @!P0 BRA `(.L_x_2012) ;  /* 0x0000000000048947 */ /* 0x000fea0003800000 */
[----:B------:R-:W-:Y:S01]  /*1d2b0*/  BPT.TRAP 0x1 ;  /* 0x000000040000795c */ /* 0x000fe20000300000 */
.L_x_2012:
        /* <DEDUP_REMOVED lines=9> */
.L_x_2014:
[----:B------:R-:W-:Y:S05]  /*1d350*/  BSYNC B0 ;  /* 0x0000000000007941 */ /* 0x000fea0003800000 */
.L_x_2013:
[----:B------:R-:W-:Y:S01]  /*1d360*/  IMAD.MOV.U32 R6, RZ, RZ, R0 ;  /* 0x000000ffff067224 */ /* 0x000fe200078e0000 */
[----:B------:R-:W-:Y:S01]  /*1d370*/  MOV R7, 0x40000040 ;  /* 0x4000004000077802 */ /* 0x000fe20000000f00 */
[----:B------:R-:W2:Y:S01]  /*1d380*/  LDL.LU R16, [R1+0x54] ;  /* 0x0000540001107983 */ /* 0x000ea20000300800 */
[----:B------:R-:W-:Y:S01]  /*1d390*/  WARPGROUP.ARRIVE ;  /* 0x00000000000079c5 */ /* 0x000fe20000000000 */
[----:B------:R-:W-:Y:S01]  /*1d3a0*/  VIADD R22, R22, 0x1 ;  /* 0x0000000116167836 */ /* 0x000fe20000000000 */
[----:B------:R-:W-:Y:S01]  /*1d3b0*/  R2UR UR6, R6 ;  /* 0x00000000060672ca */ /* 0x000fe200000e0000 */
[----:B------:R-:W-:Y:S01]  /*1d3c0*/  VIADD R6, R0, 0x80 ;  /* 0x0000008000067836 */ /* 0x000fe20000000000 */
[----:B------:R-:W-:Y:S01]  /*1d3d0*/  R2UR UR7, R7 ;  /* 0x00000000070772ca */ /* 0x000fe200000e0000 */
[----:B------:R-:W-:Y:S01]  /*1d3e0*/  IMAD.MOV.U32 R7, RZ, RZ, 0x40000040 ;  /* 0x40000040ff077424 */ /* 0x000fe200078e00ff */
[----:B01----:R-:W0:Y:S01]  /*1d3f0*/  SHFL.BFLY PT, R2, R227, 0x2, 0x1f ;  /* 0x0c401f00e3027f89 */ /* 0x003e2200000e0000 */
[----:B------:R-:W-:Y:S01]  /*1d400*/  ISETP.NE.AND P2, PT, R22, 0x2, PT ;  /* 0x000000021600780c */ /* 0x000fe20003f45270 */
[----:B------:R-:W-:-:S03]  /*1d410*/  @!P1 VIADD R11, R11, 0x30860 ;  /* 0x000308600b0b9836 */ /* 0x000fc60000000000 */
[----:B------:R-:W-:Y:S02]  /*1d420*/  SEL R22, R22, RZ, P2 ;  /* 0x000000ff16167207 */ /* 0x000fe40001000000 */
[----:B------:R-:W-:-:S04]  /*1d430*/  @!P1 PRMT R11, RZ, 0x654, R11 ;  /* 0x00000654ff0b9816 */ /* 0x000fc8000000000b */
[----:B------:R-:W-:Y:S01]  /*1d440*/  HGMMA.64x256x16.F32 R24, R196, gdesc[UR4].tnspB, R24, gsb0 ;  /* 0x43e00004c4187df0 */ /* 0x000fe20008000818 */
[----:B------:R-:W-:Y:S01]  /*1d450*/  R2UR UR6, R6 ;  /* 0x00000000060672ca */ /* 0x000fe200000e0000 */
[----:B------:R-:W-:Y:S01]  /*1d460*/  VIADD R6, R0, 0x100 ;  /* 0x0000010000067836 */ /* 0x000fe20000000000 */
[----:B------:R-:W-:Y:S01]  /*1d470*/  R2UR UR7, R7 ;  /* 0x00000000070772ca */ /* 0x000fe200000e0000 */
[----:B------:R-:W-:Y:S02]  /*1d480*/  IMAD.MOV.U32 R7, RZ, RZ, 0x40000040 ;  /* 0x40000040ff077424 */ /* 0x000fe400078e00ff */
[----:B0-----:R-:W-:-:S05]  /*1d490*/  FADD.FTZ R2, R2, R227 ;  /* 0x000000e302027221 */ /* 0x001fca0000010000 */
[----:B------:R-:W0:Y:S02]  /*1d4a0*/  SHFL.BFLY PT, R9, R2, 0x1, 0x1f ;  /* 0x0c201f0002097f89 */ /* 0x000e2400000e0000 */
[----:B0-----:R-:W-:Y:S01]  /*1d4b0*/  FADD.FTZ R13, R2, R9 ;  /* 0x00000009020d7221 */ /* 0x001fe20000010000 */
[----:B------:R-:W-:-:S04]  /*1d4c0*/  IMAD.MOV.U32 R2, RZ, RZ, -0x800000 ;  /* 0xff800000ff027424 */ /* 0x000fc800078e00ff */
[----:B------:R-:W-:-:S13]  /*1d4d0*/  FSETP.NE.FTZ.AND P3, PT, R13, RZ, PT ;  /* 0x000000ff0d00720b */ /* 0x000fda0003f75000 */
[----:B------:R-:W0:Y:S01]  /*1d4e0*/  @P3 MUFU.LG2 R10, R13 ;  /* 0x0000000d000a3308 */ /* 0x000e220000000c00 */
[----:B------:R-:W-:Y:S01]  /*1d4f0*/  @P3 FMUL.FTZ R14, R3, 0.69314718246459960938 ;  /* 0x3f317218030e3820 */ /* 0x000fe20000410000 */
[----:B------:R-:W-:Y:S02]  /*1d500*/  WARPGROUP.DEPBAR.LE gsb0, 0x0 ;  /* 0x00008000000079c5 */ /* 0x000fe40000010000 */
[----:B------:R-:W-:-:S06]  /*1d510*/  WARPGROUP.ARRIVE ;  /* 0x00000000000079c5 */ /* 0x000fcc0000000000 */
[----:B------:R-:W-:Y:S01]  /*1d520*/  HGMMA.64x256x16.F32 R24, R192, gdesc[UR4].tnspB, R24, gsb0 ;  /* 0x43e00004c0187df0 */ /* 0x000fe20008000818 */
[----:B------:R-:W-:Y:S01]  /*1d530*/  R2UR UR6, R6 ;  /* 0x00000000060672ca */ /* 0x000fe200000e0000 */
[----:B------:R-:W-:Y:S01]  /*1d540*/  VIADD R6, R0, 0x180 ;  /* 0x0000018000067836 */ /* 0x000fe20000000000 */
[----:B------:R-:W-:Y:S01]  /*1d550*/  R2UR UR7, R7 ;  /* 0x00000000070772ca */ /* 0x000fe200000e0000 */
[----:B--2---:R-:W-:Y:S01]  /*1d560*/  VIADD R16, R16, 0x1 ;  /* 0x0000000110107836 */ /* 0x004fe20000000000 */
[----:B------:R-:W-:-:S04]  /*1d570*/  MOV R7, 0x40000040 ;  /* 0x4000004000077802 */ /* 0x000fc80000000f00 */
[----:B------:R-:W-:Y:S01]  /*1d580*/  STL [R1+0x54], R16 ;  /* 0x0000541001007387 */ /* 0x000fe20000100800 */
[----:B------:R-:W-:Y:S02]  /*1d590*/  WARPGROUP.DEPBAR.LE gsb0, 0x0 ;  /* 0x00008000000079c5 */ /* 0x000fe40000010000 */
[----:B------:R-:W-:-:S15]  /*1d5a0*/  WARPGROUP.ARRIVE ;  /* 0x00000000000079c5 */ /* 0x000fde0000000000 */
[----:B------:R-:W-:-:S01]  /*1d5b0*/  NOP ;  /* 0x0000000000007918 */ /* 0x000fc20000000000 */
[----:B------:R-:W-:Y:S01]  /*1d5c0*/  HGMMA.64x256x16.F32 R24, R188, gdesc[UR4].tnspB, R24, gsb0 ;  /* 0x43e00004bc187df0 */ /* 0x000fe20008000818 */
[----:B------:R-:W-:Y:S02]  /*1d5d0*/  R2UR UR6, R6 ;  /* 0x00000000060672ca */ /* 0x000fe400000e0000 */
[----:B------:R-:W-:Y:S02]  /*1d5e0*/  R2UR UR7, R7 ;  /* 0x00000000070772ca */ /* 0x000fe400000e0000 */
[----:B------:R-:W1:Y:S02]  /*1d5f0*/  SHFL.BFLY PT, R7, R228, 0x2, 0x1f ;  /* 0x0c401f00e4077f89 */ /* 0x000e6400000e0000 */
[----:B-1----:R-:W-:-:S05]  /*1d600*/  FADD.FTZ R0, R7, R228 ;  /* 0x000000e407007221 */ /* 0x002fca0000010000 */
[----:B------:R-:W1:Y:S02]  /*1d610*/  SHFL.BFLY PT, R7, R0, 0x1, 0x1f ;  /* 0x0c201f0000077f89 */ /* 0x000e6400000e0000 */
[----:B-1----:R-:W-:Y:S01]  /*1d620*/  FADD.FTZ R12, R0, R7 ;  /* 0x00000007000c7221 */ /* 0x002fe20000010000 */
[----:B------:R-:W-:Y:S02]  /*1d630*/  CS2R R6, SRZ ;  /* 0x0000000000067805 */ /* 0x000fe4000001ff00 */
[----:B------:R-:W-:Y:S02]  /*1d640*/  SEL R0, RZ, 0x1, P2 ;  /* 0x00000001ff007807 */ /* 0x000fe40001000000 */
[----:B------:R-:W-:Y:S02]  /*1d650*/  FSETP.NE.FTZ.AND P0, PT, R12, RZ, PT ;  /* 0x000000ff0c00720b */ /* 0x000fe40003f15000 */
[----:B------:R-:W-:Y:S01]  /*1d660*/  @P3 MUFU.RCP R6, R13 ;  /* 0x0000000d00063308 */ /* 0x000fe20000001000 */
[----:B------:R-:W-:Y:S01]  /*1d670*/  LOP3.LUT R219, R219, R0, RZ, 0x3c, !PT ;  /* 0x00000000dbdb7212 */ /* 0x000fe200078e3cff */
[----:B------:R-:W-:-:S09]  /*1d680*/  IMAD.MOV.U32 R0, RZ, RZ, -0x800000 ;  /* 0xff800000ff007424 */ /* 0x000fd200078e00ff */
[----:B------:R-:W1:Y:S01]  /*1d690*/  @P0 MUFU.LG2 R9, R12 ;  /* 0x0000000c00090308 */ /* 0x000e620000000c00 */
[----:B------:R-:W-:Y:S01]  /*1d6a0*/  @P0 FMUL.FTZ R8, R3, 0.69314718246459960938 ;  /* 0x3f31721803080820 */ /* 0x000fe20000410000 */
[----:B0-----:R-:W-:-:S04]  /*1d6b0*/  @P3 FMUL.FTZ R3, R10, 0.69314718246459960938 ;  /* 0x3f3172180a033820 */ /* 0x001fc80000410000 */
[----:B------:R-:W-:Y:S02]  /*1d6c0*/  @P3 FFMA.FTZ R0, R14, R4, R3 ;  /* 0x000000040e003223 */ /* 0x000fe40000010003 */
[----:B------:R-:W0:Y:S01]  /*1d6d0*/  @P0 MUFU.RCP R7, R12 ;  /* 0x0000000c00070308 */ /* 0x000e220000001000 */
[----:B-1----:R-:W-:-:S04]  /*1d6e0*/  @P0 FMUL.FTZ R9, R9, 0.69314718246459960938 ;  /* 0x3f31721809090820 */ /* 0x002fc80000410000 */
[----:B------:R-:W-:Y:S01]  /*1d6f0*/  @P0 FFMA.FTZ R2, R8, R5, R9 ;  /* 0x0000000508020223 */ /* 0x000fe20000010009 */
[----:B------:R-:W-:Y:S01]  /*1d700*/  PLOP3.LUT P0, PT, PT, PT, PT, 0x8, 0x0 ;  /* 0x000000000000781c */ /* 0x000fe20003f0e170 */
[----:B------:R-:W-:Y:S02]  /*1d710*/  WARPGROUP.DEPBAR.LE gsb0, 0x0 ;  /* 0x00008000000079c5 */ /* 0x000fe40000010000 */
[----:B------:R-:W-:-:S06]  /*1d720*/  WARPGROUP.ARRIVE ;  /* 0x00000000000079c5 */ /* 0x000fcc0000000000 */
[----:B------:R-:W-:Y:S03]  /*1d730*/  HGMMA.64x256x16.F32 R24, R184, gdesc[UR4].tnspB, R24, gsb0 ;  /* 0x43e00004b8187df0 */ /* 0x000fe60008000818 */
[----:B------:R-:W-:Y:S02]  /*1d740*/  WARPGROUP.DEPBAR.LE gsb0, 0x0 ;  /* 0x00008000000079c5 */ /* 0x000fe40000010000 */
[----:B------:R1:W-:Y:S01]  /*1d750*/  @!P1 SYNCS.ARRIVE.TRANS64.RED.A1T0 RZ, [R11+URZ], RZ ;  /* 0x000000ff0bff99a7 */ /* 0x0003e2000810043f */
        /* <DEDUP_REMOVED lines=128> */
.L_x_1849:
[----:B------:R-:W0:Y:S08]  /*1df60*/  S2UR UR5, SR_CgaCtaId ;  /* 0x00000000000579c3 */ /* 0x000e300000008800 */
[----:B------:R-:W-:Y:S06]  /*1df70*/  BAR.SYNC.DEFER_BLOCKING 0x5, 0x180 ;  /* 0x0146000000007b1d */ /* 0x000fec0000010000 */
[----:B------:R-:W-:Y:S01]  /*1df80*/  UMOV UR4, 0x400 ;  /* 0x0000040000047882 */ /* 0x000fe20000000000 */
[----:B------:R-:W-:Y:S01]  /*1df90*/  BSSY B0, `(.L_x_2016) ;  /* 0x00002e5000007945 */ /* 0x000fe20003800000 */
[----:B0-----:R-:W-:-:S06]  /*1dfa0*/  ULEA UR4, UR5, UR4, 0x18 ;  /* 0x0000000405047291 */ /* 0x001fcc000f8ec03f */
[----:B------:R-:W-:-:S05]  /*1dfb0*/  MOV R16, UR4 ;  /* 0x0000000400107c02 */ /* 0x000fca0008000f00 */
[----:B------:R0:W1:Y:S01]  /*1dfc0*/  LDS.128 R64, [R16+0x308d0] ;  /* 0x0308d00010407984 */ /* 0x0000620000000c00 */
[----:B------:R-:W-:Y:S06]  /*1dfd0*/  BAR.ARV 0x4, 0x180 ;  /* 0x0106000000007b1d */ /* 0x000fec0000002000 */
[----:B------:R-:W-:Y:S05]  /*1dfe0*/  @P0 BRA `(.L_x_2017) ;  /* 0x0000002000000947 */ /* 0x000fea0003800000 */
[----:B------:R-:W2:Y:S04]  /*1dff0*/  LDL R6, [R1+0x90] ;  /* 0x0000900001067983 */ /* 0x000ea80000100800 */
[----:B-----5:R-:W3:Y:S01]  /*1e000*/  LDL R100, [R1+0x4c] ;  /* 0x00004c0001647983 */ /* 0x020ee20000100800 */
[----:B------:R-:W4:Y:S01]  /*1e010*/  S2R R23, SR_SWINHI ;  /* 0x0000000000177919 */ /* 0x000f220000002f00 */
[----:B------:R-:W-:Y:S01]  /*1e020*/  F2FP.F16.F32.PACK_AB R48, R49, R48 ;  /* 0x000000303130723e */ /* 0x000fe200000000ff */
[----:B------:R-:W-:Y:S01]  /*1e030*/  ULDC.64 UR4, c[0x0][0xc00] ;  /* 0x0003000000047ab9 */ /* 0x000fe20000000a00 */
[----:B------:R-:W-:Y:S02]  /*1e040*/  MOV R20, R16 ;  /* 0x0000001000147202 */ /* 0x000fe40000000f00 */
[----:B----4-:R-:W-:-:S02]  /*1e050*/  MOV R21, R23 ;  /* 0x0000001700157202 */ /* 0x010fc40000000f00 */
[----:B------:R-:W-:Y:S02]  /*1e060*/  F2FP.F16.F32.PACK_AB R49, R8, R50 ;  /* 0x000000320831723e */ /* 0x000fe400000000ff */
[----:B------:R-:W-:Y:S02]  /*1e070*/  F2FP.F16.F32.PACK_AB R8, R3, R160 ;  /* 0x000000a00308723e */ /* 0x000fe400000000ff */
[----:B------:R-:W4:Y:S01]  /*1e080*/  LDC R3, c[0x0][0xbe8] ;  /* 0x0002fa00ff037b82 */ /* 0x000f220000000800 */
        /* <DEDUP_REMOVED lines=36> */
[----:B------:R-:W-:Y:S01]  /*1e2d0*/  F2FP.F16.F32.PACK_AB R147, R151, R150 ;  /* 0x000000969793723e */ /* 0x000fe200000000ff */
[----:B------:R-:W-:Y:S01]  /*1e2e0*/  IMAD.MOV.U32 R80, RZ, RZ, RZ ;  /* 0x000000ffff507224 */ /* 0x000fe200078e00ff */
[----:B------:R-:W-:Y:S01]  /*1e2f0*/  ULDC.64 UR6, c[0x0][0x208] ;  /* 0x0000820000067ab9 */ /* 0x000fe20000000a00 */
[----:B--2---:R-:W-:-:S03]  /*1e300*/  IMAD.WIDE R138, R6, 0x2, R20 ;  /* 0x00000002068a7825 */ /* 0x004fc600078e0214 */
[C---:B------:R-:W-:Y:S02]  /*1e310*/  IADD3 R31, P1, R138.reuse, 0x20, RZ ;  /* 0x000000208a1f7810 */ /* 0x040fe40007f3e0ff */
[----:B------:R-:W-:Y:S02]  /*1e320*/  IADD3 R39, P0, R138, 0x40, RZ ;  /* 0x000000408a277810 */ /* 0x000fe40007f1e0ff */
[----:B------:R-:W-:Y:S02]  /*1e330*/  LOP3.LUT R30, R31, 0x380, RZ, 0xc0, !PT ;  /* 0x000003801f1e7812 */ /* 0x000fe400078ec0ff */
[----:B------:R-:W-:Y:S02]  /*1e340*/  LOP3.LUT R38, R39, 0x380, RZ, 0xc0, !PT ;  /* 0x0000038027267812 */ /* 0x000fe400078ec0ff */
[----:B------:R-:W-:Y:S02]  /*1e350*/  SHF.R.U64 R30, R30, 0x3, RZ ;  /* 0x000000031e1e7819 */ /* 0x000fe400000012ff */
[----:B------:R-:W-:-:S02]  /*1e360*/  SHF.R.U64 R38, R38, 0x3, RZ ;  /* 0x0000000326267819 */ /* 0x000fc400000012ff */
[----:B------:R-:W-:Y:S02]  /*1e370*/  LOP3.LUT R27, R138, 0x380, RZ, 0xc0, !PT ;  /* 0x000003808a1b7812 */ /* 0x000fe400078ec0ff */
[----:B------:R-:W-:Y:S01]  /*1e380*/  LOP3.LUT R30, R30, R31, RZ, 0x3c, !PT ;  /* 0x0000001f1e1e7212 */ /* 0x000fe200078e3cff */
[--C-:B------:R-:W-:Y:S01]  /*1e390*/  IMAD.X R31, RZ, RZ, R139.reuse, P1 ;  /* 0x000000ffff1f7224 */ /* 0x100fe200008e068b */
[----:B------:R-:W-:Y:S02]  /*1e3a0*/  IADD3 R111, P2, R138, 0x4060, RZ ;  /* 0x000040608a6f7810 */ /* 0x000fe40007f5e0ff */
[----:B------:R-:W-:Y:S01]  /*1e3b0*/  LOP3.LUT R38, R38, R39, RZ, 0x3c, !PT ;  /* 0x0000002726267212 */ /* 0x000fe200078e3cff */
[----:B------:R-:W-:Y:S01]  /*1e3c0*/  IMAD.X R39, RZ, RZ, R139, P0 ;  /* 0x000000ffff277224 */ /* 0x000fe200000e068b */
[C---:B------:R-:W-:Y:S02]  /*1e3d0*/  IADD3 R115, P1, R138.reuse, 0x8000, RZ ;  /* 0x000080008a737810 */ /* 0x040fe40007f3e0ff */
[----:B------:R-:W-:-:S02]  /*1e3e0*/  IADD3 R47, P4, R138, 0x60, RZ ;  /* 0x000000608a2f7810 */ /* 0x000fc40007f9e0ff */
[----:B------:R-:W-:Y:S02]  /*1e3f0*/  SHF.R.U64 R27, R27, 0x3, RZ ;  /* 0x000000031b1b7819 */ /* 0x000fe400000012ff */
[C---:B------:R-:W-:Y:S02]  /*1e400*/  IADD3 R119, P0, R138.reuse, 0x8020, RZ ;  /* 0x000080208a777810 */ /* 0x040fe40007f1e0ff */
[C---:B------:R-:W-:Y:S02]  /*1e410*/  IADD3 R55, P3, R138.reuse, 0x4000, RZ ;  /* 0x000040008a377810 */ /* 0x040fe40007f7e0ff */
[----:B------:R-:W-:Y:S02]  /*1e420*/  LOP3.LUT R110, R111, 0x380, RZ, 0xc0, !PT ;  /* 0x000003806f6e7812 */ /* 0x000fe400078ec0ff */
[----:B------:R-:W-:Y:S02]  /*1e430*/  IADD3 R103, P6, R138, 0x4020, RZ ;  /* 0x000040208a677810 */ /* 0x000fe40007fde0ff */
[----:B------:R-:W-:-:S02]  /*1e440*/  LOP3.LUT R114, R115, 0x380, RZ, 0xc0, !PT ;  /* 0x0000038073727812 */ /* 0x000fc400078ec0ff */
[----:B------:R-:W-:Y:S02]  /*1e450*/  LOP3.LUT R46, R47, 0x380, RZ, 0xc0, !PT ;  /* 0x000003802f2e7812 */ /* 0x000fe400078ec0ff */
[----:B------:R-:W-:Y:S02]  /*1e460*/  IADD3 R107, P5, R138, 0x4040, RZ ;  /* 0x000040408a6b7810 */ /* 0x000fe40007fbe0ff */
[----:B------:R-:W-:Y:S01]  /*1e470*/  LOP3.LUT R26, R27, R138, RZ, 0x3c, !PT ;  /* 0x0000008a1b1a7212 */ /* 0x000fe200078e3cff */
[----:B------:R-:W-:Y:S01]  /*1e480*/  IMAD.MOV.U32 R27, RZ, RZ, R139 ;  /* 0x000000ffff1b7224 */ /* 0x000fe200078e008b */
[----:B------:R-:W-:Y:S02]  /*1e490*/  LOP3.LUT R118, R119, 0x380, RZ, 0xc0, !PT ;  /* 0x0000038077767812 */ /* 0x000fe400078ec0ff */
[----:B------:R-:W-:Y:S02]  /*1e4a0*/  LOP3.LUT R54, R55, 0x380, RZ, 0xc0, !PT ;  /* 0x0000038037367812 */ /* 0x000fe400078ec0ff */
[----:B------:R-:W-:-:S02]  /*1e4b0*/  SHF.R.U64 R110, R110, 0x3, RZ ;  /* 0x000000036e6e7819 */ /* 0x000fc400000012ff */
[----:B------:R-:W-:Y:S02]  /*1e4c0*/  LOP3.LUT R102, R103, 0x380, RZ, 0xc0, !PT ;  /* 0x0000038067667812 */ /* 0x000fe400078ec0ff */
[----:B------:R-:W-:Y:S02]  /*1e4d0*/  SHF.R.U64 R114, R114, 0x3, RZ ;  /* 0x0000000372727819 */ /* 0x000fe400000012ff */
[----:B------:R-:W-:Y:S02]  /*1e4e0*/  SHF.R.U64 R46, R46, 0x3, RZ ;  /* 0x000000032e2e7819 */ /* 0x000fe400000012ff */
[----:B------:R-:W-:Y:S02]  /*1e4f0*/  LOP3.LUT R106, R107, 0x380, RZ, 0xc0, !PT ;  /* 0x000003806b6a7812 */ /* 0x000fe400078ec0ff */
[----:B------:R-:W-:Y:S02]  /*1e500*/  SHF.R.U64 R118, R118, 0x3, RZ ;  /* 0x0000000376767819 */ /* 0x000fe400000012ff */
[----:B------:R-:W-:-:S02]  /*1e510*/  SHF.R.U64 R54, R54, 0x3, RZ ;  /* 0x0000000336367819 */ /* 0x000fc400000012ff */
[----:B------:R-:W-:Y:S01]  /*1e520*/  LOP3.LUT R110, R110, R111, RZ, 0x3c, !PT ;  /* 0x0000006f6e6e7212 */ /* 0x000fe200078e3cff */
[--C-:B------:R-:W-:Y:S01]  /*1e530*/  IMAD.X R111, RZ, RZ, R139.reuse, P2 ;  /* 0x000000ffff6f7224 */ /* 0x100fe200010e068b */
[----:B------:R-:W-:Y:S02]  /*1e540*/  MOV R6, R26 ;  /* 0x0000001a00067202 */ /* 0x000fe40000000f00 */
[----:B------:R-:W-:Y:S02]  /*1e550*/  SHF.R.U64 R102, R102, 0x3, RZ ;  /* 0x0000000366667819 */ /* 0x000fe400000012ff */
[----:B------:R-:W-:Y:S01]  /*1e560*/  LOP3.LUT R114, R114, R115, RZ, 0x3c, !PT ;  /* 0x0000007372727212 */ /* 0x000fe200078e3cff */
[--C-:B------:R-:W-:Y:S01]  /*1e570*/  IMAD.X R115, RZ, RZ, R139.reuse, P1 ;  /* 0x000000ffff737224 */ /* 0x100fe200008e068b */
[----:B------:R-:W-:Y:S02]  /*1e580*/  F2FP.F16.F32.PACK_AB R26, R29, R28 ;  /* 0x0000001c1d1a723e */ /* 0x000fe400000000ff */
[----:B------:R-:W-:Y:S01]  /*1e590*/  LOP3.LUT R46, R46, R47, RZ, 0x3c, !PT ;  /* 0x0000002f2e2e7212 */ /* 0x000fe200078e3cff */
[----:B------:R-:W-:Y:S01]  /*1e5a0*/  IMAD.X R47, RZ, RZ, R139, P4 ;  /* 0x000000ffff2f7224 */ /* 0x000fe200020e068b */
[----:B------:R-:W-:-:S02]  /*1e5b0*/  SHF.R.U64 R106, R106, 0x3, RZ ;  /* 0x000000036a6a7819 */ /* 0x000fc400000012ff */
[----:B------:R-:W-:Y:S02]  /*1e5c0*/  IADD3 R28, P2, R138, 0xc040, RZ ;  /* 0x0000c0408a1c7810 */ /* 0x000fe40007f5e0ff */
[----:B------:R-:W-:Y:S01]  /*1e5d0*/  LOP3.LUT R118, R118, R119, RZ, 0x3c, !PT ;  /* 0x0000007776767212 */ /* 0x000fe200078e3cff */
[--C-:B------:R-:W-:Y:S01]  /*1e5e0*/  IMAD.X R119, RZ, RZ, R139.reuse, P0 ;  /* 0x000000ffff777224 */ /* 0x100fe200000e068b */
[----:B------:R-:W-:Y:S02]  /*1e5f0*/  IADD3 R177, P1, R138, 0xc060, RZ ;  /* 0x0000c0608ab17810 */ /* 0x000fe40007f3e0ff */
[----:B------:R-:W-:Y:S01]  /*1e600*/  LOP3.LUT R54, R54, R55, RZ, 0x3c, !PT ;  /* 0x0000003736367212 */ /* 0x000fe200078e3cff */
[--C-:B------:R-:W-:Y:S01]  /*1e610*/  IMAD.X R55, RZ, RZ, R139.reuse, P3 ;  /* 0x000000ffff377224 */ /* 0x100fe200018e068b */
[----:B------:R-:W-:Y:S02]  /*1e620*/  IADD3 R123, P4, R138, 0x8040, RZ ;  /* 0x000080408a7b7810 */ /* 0x000fe40007f9e0ff */
[----:B------:R-:W-:Y:S01]  /*1e630*/  LOP3.LUT R102, R102, R103, RZ, 0x3c, !PT ;  /* 0x0000006766667212 */ /* 0x000fe200078e3cff */
[----:B------:R-:W-:Y:S01]  /*1e640*/  IMAD.X R103, RZ, RZ, R139, P6 ;  /* 0x000000ffff677224 */ /* 0x000fe200030e068b */
[----:B------:R-:W-:-:S02]  /*1e650*/  ISETP.NE.U32.AND P0, PT, RZ, UR4, PT ;  /* 0x00000004ff007c0c */ /* 0x000fc4000bf05070 */
[----:B------:R-:W-:Y:S02]  /*1e660*/  LOP3.LUT R106, R106, R107, RZ, 0x3c, !PT ;  /* 0x0000006b6a6a7212 */ /* 0x000fe400078e3cff */
[----:B------:R-:W-:Y:S02]  /*1e670*/  IADD3 R127, P3, R138, 0x8060, RZ ;  /* 0x000080608a7f7810 */ /* 0x000fe40007f7e0ff */
[----:B------:R-:W-:Y:S02]  /*1e680*/  LOP3.LUT R23, R28, 0x380, RZ, 0xc0, !PT ;  /* 0x000003801c177812 */ /* 0x000fe400078ec0ff */
[----:B------:R-:W-:Y:S02]  /*1e690*/  IADD3 R131, P6, R138, 0xc000, RZ ;  /* 0x0000c0008a837810 */ /* 0x000fe40007fde0ff */
[----:B------:R-:W-:Y:S02]  /*1e6a0*/  IADD3.X R107, RZ, R139, RZ, P5, !PT ;  /* 0x0000008bff6b7210 */ /* 0x000fe40002ffe4ff */
[----:B-1----:R-:W-:-:S02]  /*1e6b0*/  LOP3.LUT R64, R177, 0x380, RZ, 0xc0, !PT ;  /* 0x00000380b1407812 */ /* 0x002fc400078ec0ff */
[----:B------:R-:W-:Y:S02]  /*1e6c0*/  IADD3 R135, P5, R138, 0xc020, RZ ;  /* 0x0000c0208a877810 */ /* 0x000fe40007fbe0ff */
[----:B------:R-:W-:Y:S02]  /*1e6d0*/  LOP3.LUT R122, R123, 0x380, RZ, 0xc0, !PT ;  /* 0x000003807b7a7812 */ /* 0x000fe400078ec0ff */
[----:B------:R-:W-:Y:S01]  /*1e6e0*/  ISETP.NE.AND.EX P0, PT, RZ, UR5, PT, P0 ;  /* 0x00000005ff007c0c */ /* 0x000fe2000bf05300 */
[----:B------:R-:W-:Y:S01]  /*1e6f0*/  ULDC.64 UR4, c[0x0][0xc08] ;  /* 0x0003020000047ab9 */ /* 0x000fe20000000a00 */
[----:B------:R-:W-:Y:S01]  /*1e700*/  LOP3.LUT R126, R127, 0x380, RZ, 0xc0, !PT ;  /* 0x000003807f7e7812 */ /* 0x000fe200078ec0ff */
[----:B------:R-:W-:Y:S01]  /*1e710*/  IMAD.X R143, RZ, RZ, R139, P2 ;  /* 0x000000ffff8f7224 */ /* 0x000fe200010e068b */
[----:B------:R-:W-:Y:S01]  /*1e720*/  F2FP.F16.F32.PACK_AB R27, R76, R68 ;  /* 0x000000444c1b723e */ /* 0x000fe200000000ff */
[----:B------:R-:W-:Y:S01]  /*1e730*/  BAR.SYNC.DEFER_BLOCKING 0x1, 0x100 ;  /* 0x0044000000007b1d */ /* 0x000fe20000010000 */
[----:B------:R-:W-:-:S02]  /*1e740*/  SHF.R.U64 R23, R23, 0x3, RZ ;  /* 0x0000000317177819 */ /* 0x000fc400000012ff */
[----:B------:R-:W-:Y:S02]  /*1e750*/  LOP3.LUT R130, R131, 0x380, RZ, 0xc0, !PT ;  /* 0x0000038083827812 */ /* 0x000fe400078ec0ff */
[----:B------:R-:W-:Y:S02]  /*1e760*/  SHF.R.U64 R64, R64, 0x3, RZ ;  /* 0x0000000340407819 */ /* 0x000fe400000012ff */
[----:B------:R-:W-:Y:S02]  /*1e770*/  LOP3.LUT R134, R135, 0x380, RZ, 0xc0, !PT ;  /* 0x0000038087867812 */ /* 0x000fe400078ec0ff */
[----:B------:R-:W-:Y:S02]  /*1e780*/  SHF.R.U64 R122, R122, 0x3, RZ ;  /* 0x000000037a7a7819 */ /* 0x000fe400000012ff */
[----:B------:R-:W-:Y:S01]  /*1e790*/  ISETP.NE.U32.AND P2, PT, RZ, UR4, PT ;  /* 0x00000004ff007c0c */ /* 0x000fe2000bf45070 */
[----:B------:R-:W-:Y:S01]  /*1e7a0*/  IMAD.X R29, RZ, RZ, R139, P1 ;  /* 0x000000ffff1d7224 */ /* 0x000fe200008e068b */
[----:B------:R-:W-:-:S02]  /*1e7b0*/  MOV R30, R30 ;  /* 0x0000001e001e7202 */ /* 0x000fc40000000f00 */
[----:B------:R-:W-:Y:S02]  /*1e7c0*/  SHF.R.U64 R126, R126, 0x3, RZ ;  /* 0x000000037e7e7819 */ /* 0x000fe400000012ff */
[----:B------:R-:W-:Y:S02]  /*1e7d0*/  LOP3.LUT R142, R23, R28, RZ, 0x3c, !PT ;  /* 0x0000001c178e7212 */ /* 0x000fe400078e3cff */
[----:B------:R-:W-:Y:S02]  /*1e7e0*/  MOV R38, R38 ;  /* 0x0000002600267202 */ /* 0x000fe40000000f00 */
[----:B------:R-:W-:Y:S02]  /*1e7f0*/  SHF.R.U64 R130, R130, 0x3, RZ ;  /* 0x0000000382827819 */ /* 0x000fe400000012ff */
[----:B------:R-:W-:Y:S01]  /*1e800*/  LOP3.LUT R28, R64, R177, RZ, 0x3c, !PT ;  /* 0x000000b1401c7212 */ /* 0x000fe200078e3cff */
[----:B------:R1:W-:Y:S01]  /*1e810*/  STSM.16.M88.4 [R6], R24 ;  /* 0x0000001806007844 */ /* 0x0003e20000000200 */
[----:B------:R-:W-:-:S02]  /*1e820*/  MOV R46, R46 ;  /* 0x0000002e002e7202 */ /* 0x000fc40000000f00 */
[----:B------:R-:W-:Y:S02]  /*1e830*/  SHF.R.U64 R134, R134, 0x3, RZ ;  /* 0x0000000386867819 */ /* 0x000fe400000012ff */
[----:B------:R-:W-:Y:S01]  /*1e840*/  LOP3.LUT R122, R122, R123, RZ, 0x3c, !PT ;  /* 0x0000007b7a7a7212 */ /* 0x000fe200078e3cff */
[----:B------:R-:W-:Y:S01]  /*1e850*/  IMAD.X R123, RZ, RZ, R139, P4 ;  /* 0x000000ffff7b7224 */ /* 0x000fe200020e068b */
[----:B------:R-:W-:Y:S02]  /*1e860*/  MOV R54, R54 ;  /* 0x0000003600367202 */ /* 0x000fe40000000f00 */
[----:B------:R-:W-:Y:S01]  /*1e870*/  ISETP.NE.AND.EX P2, PT, RZ, UR5, PT, P2 ;  /* 0x00000005ff007c0c */ /* 0x000fe2000bf45320 */
[----:B------:R2:W-:Y:S01]  /*1e880*/  STSM.16.M88.4 [R30], R32 ;  /* 0x000000201e007844 */ /* 0x0005e20000000200 */
[----:B------:R-:W-:Y:S02]  /*1e890*/  MOV R102, R102 ;  /* 0x0000006600667202 */ /* 0x000fe40000000f00 */
[----:B------:R-:W-:-:S02]  /*1e8a0*/  LOP3.LUT R126, R126, R127, RZ, 0x3c, !PT ;  /* 0x0000007f7e7e7212 */ /* 0x000fc400078e3cff */
[----:B-1----:R-:W-:Y:S01]  /*1e8b0*/  F2FP.F16.F32.PACK_AB R6, R61, R159 ;  /* 0x0000009f3d06723e */ /* 0x002fe200000000ff */
[----:B------:R-:W-:Y:S01]  /*1e8c0*/  STSM.16.M88.4 [R38], R40 ;  /* 0x0000002826007844 */ /* 0x000fe20000000200 */
[----:B------:R-:W-:Y:S02]  /*1e8d0*/  MOV R106, R106 ;  /* 0x0000006a006a7202 */ /* 0x000fe40000000f00 */
[----:B------:R-:W-:Y:S01]  /*1e8e0*/  LOP3.LUT R130, R130, R131, RZ, 0x3c, !PT ;  /* 0x0000008382827212 */ /* 0x000fe200078e3cff */
[----:B------:R-:W-:Y:S01]  /*1e8f0*/  IMAD.X R131, RZ, RZ, R139, P6 ;  /* 0x000000ffff837224 */ /* 0x000fe200030e068b */
[----:B------:R-:W-:Y:S01]  /*1e900*/  IADD3.X R127, RZ, R139, RZ, P3, !PT ;  /* 0x0000008bff7f7210 */ /* 0x000fe20001ffe4ff */
[----:B------:R-:W-:Y:S01]  /*1e910*/  STSM.16.M88.4 [R46], R48 ;  /* 0x000000302e007844 */ /* 0x000fe20000000200 */
[----:B------:R-:W-:Y:S02]  /*1e920*/  MOV R110, R110 ;  /* 0x0000006e006e7202 */ /* 0x000fe40000000f00 */
[----:B------:R-:W-:-:S02]  /*1e930*/  MOV R23, R28 ;  /* 0x0000001c00177202 */ /* 0x000fc40000000f00 */
[----:B------:R-:W-:Y:S02]  /*1e940*/  F2FP.F16.F32.PACK_AB R24, R81, R164 ;  /* 0x000000a45118723e */ /* 0x000fe400000000ff */
[----:B------:R-:W-:Y:S02]  /*1e950*/  F2FP.F16.F32.PACK_AB R25, R83, R82 ;  /* 0x000000525319723e */ /* 0x000fe400000000ff */
[----:B------:R-:W-:Y:S02]  /*1e960*/  F2FP.F16.F32.PACK_AB R26, R85, R165 ;  /* 0x000000a5551a723e */ /* 0x000fe400000000ff */
[----:B------:R-:W-:Y:S01]  /*1e970*/  F2FP.F16.F32.PACK_AB R27, R87, R86 ;  /* 0x00000056571b723e */ /* 0x000fe200000000ff */
[----:B------:R1:W-:Y:S01]  /*1e980*/  STSM.16.M88.4 [R54], R4 ;  /* 0x0000000436007844 */ /* 0x0003e20000000200 */
[----:B------:R-:W-:Y:S01]  /*1e990*/  LOP3.LUT R134, R134, R135, RZ, 0x3c, !PT ;  /* 0x0000008786867212 */ /* 0x000fe200078e3cff */
[----:B------:R-:W-:Y:S01]  /*1e9a0*/  IMAD.X R135, RZ, RZ, R139, P5 ;  /* 0x000000ffff877224 */ /* 0x000fe200028e068b */
[----:B------:R-:W-:-:S02]  /*1e9b0*/  MOV R114, R114 ;  /* 0x0000007200727202 */ /* 0x000fc40000000f00 */
[----:B------:R-:W-:Y:S02]  /*1e9c0*/  F2FP.F16.F32.PACK_AB R28, R89, R166 ;  /* 0x000000a6591c723e */ /* 0x000fe400000000ff */
[----:B------:R-:W-:Y:S02]  /*1e9d0*/  F2FP.F16.F32.PACK_AB R29, R91, R90 ;  /* 0x0000005a5b1d723e */ /* 0x000fe400000000ff */
[----:B--2---:R-:W-:Y:S02]  /*1e9e0*/  F2FP.F16.F32.PACK_AB R30, R93, R167 ;  /* 0x000000a75d1e723e */ /* 0x004fe400000000ff */
[----:B------:R-:W-:Y:S01]  /*1e9f0*/  F2FP.F16.F32.PACK_AB R31, R95, R94 ;  /* 0x0000005e5f1f723e */ /* 0x000fe200000000ff */
[----:B------:R2:W-:Y:S01]  /*1ea00*/  STSM.16.M88.4 [R102], R8 ;  /* 0x0000000866007844 */ /* 0x0005e20000000200 */
[----:B------:R-:W-:Y:S02]  /*1ea10*/  MOV R118, R118 ;  /* 0x0000007600767202 */ /* 0x000fe40000000f00 */
[----:B------:R-:W-:-:S02]  /*1ea20*/  F2FP.F16.F32.PACK_AB R32, R97, R168 ;  /* 0x000000a86120723e */ /* 0x000fc400000000ff */
[----:B------:R-:W-:Y:S02]  /*1ea30*/  F2FP.F16.F32.PACK_AB R33, R99, R98 ;  /* 0x000000626321723e */ /* 0x000fe400000000ff */
[----:B------:R-:W-:Y:S02]  /*1ea40*/  F2FP.F16.F32.PACK_AB R34, R101, R169 ;  /* 0x000000a96522723e */ /* 0x000fe400000000ff */
[----:B------:R-:W-:Y:S01]  /*1ea50*/  F2FP.F16.F32.PACK_AB R35, R60, R58 ;  /* 0x0000003a3c23723e */ /* 0x000fe200000000ff */
[----:B------:R0:W-:Y:S01]  /*1ea60*/  STSM.16.M88.4 [R106], R12 ;  /* 0x0000000c6a007844 */ /* 0x0001e20000000200 */
[----:B------:R-:W-:Y:S02]  /*1ea70*/  MOV R122, R122 ;  /* 0x0000007a007a7202 */ /* 0x000fe40000000f00 */
[----:B------:R-:W-:Y:S01]  /*1ea80*/  MOV R126, R126 ;  /* 0x0000007e007e7202 */ /* 0x000fe20000000f00 */
[----:B------:R-:W-:Y:S01]  /*1ea90*/  STSM.16.M88.4 [R110], R24 ;  /* 0x000000186e007844 */ /* 0x000fe20000000200 */
[----:B-1----:R-:W-:-:S02]  /*1eaa0*/  F2FP.F16.F32.PACK_AB R4, R113, R172 ;  /* 0x000000ac7104723e */ /* 0x002fc400000000ff */
[----:B------:R-:W-:Y:S02]  /*1eab0*/  F2FP.F16.F32.PACK_AB R5, R88, R84 ;  /* 0x000000545805723e */ /* 0x000fe400000000ff */
[----:B------:R-:W-:Y:S02]  /*1eac0*/  F2FP.F16.F32.PACK_AB R6, R117, R173 ;  /* 0x000000ad7506723e */ /* 0x000fe400000000ff */
[----:B------:R-:W-:Y:S01]  /*1ead0*/  F2FP.F16.F32.PACK_AB R7, R96, R92 ;  /* 0x0000005c6007723e */ /* 0x000fe200000000ff */
[----:B------:R-:W-:Y:S01]  /*1eae0*/  STSM.16.M88.4 [R114], R28 ;  /* 0x0000001c72007844 */ /* 0x000fe20000000200 */
[----:B------:R-:W-:Y:S02]  /*1eaf0*/  MOV R130, R130 ;  /* 0x0000008200827202 */ /* 0x000fe40000000f00 */
[----:B--2---:R-:W-:Y:S01]  /*1eb00*/  F2FP.F16.F32.PACK_AB R8, R121, R174 ;  /* 0x000000ae7908723e */ /* 0x004fe200000000ff */
[----:B------:R-:W-:Y:S01]  /*1eb10*/  STSM.16.M88.4 [R118], R32 ;  /* 0x0000002076007844 */ /* 0x000fe20000000200 */
[----:B------:R-:W-:Y:S01]  /*1eb20*/  F2FP.F16.F32.PACK_AB R9, R108, R104 ;  /* 0x000000686c09723e */ /* 0x000fe200000000ff */
[----:B0-----:R-:W3:Y:S01]  /*1eb30*/  LDC.64 R12, c[0x0][0xc00] ;  /* 0x00030000ff0c7b82 */ /* 0x001ee20000000a00 */
[----:B------:R-:W-:-:S02]  /*1eb40*/  F2FP.F16.F32.PACK_AB R10, R125, R175 ;  /* 0x000000af7d0a723e */ /* 0x000fc400000000ff */
[----:B------:R-:W-:Y:S01]  /*1eb50*/  F2FP.F16.F32.PACK_AB R11, R116, R112 ;  /* 0x00000070740b723e */ /* 0x000fe200000000ff */
[----:B------:R-:W-:Y:S01]  /*1eb60*/  STSM.16.M88.4 [R122], R72 ;  /* 0x000000487a007844 */ /* 0x000fe20000000200 */
[----:B------:R-:W-:Y:S02]  /*1eb70*/  MOV R134, R134 ;  /* 0x0000008600867202 */ /* 0x000fe40000000f00 */
[----:B------:R-:W-:Y:S01]  /*1eb80*/  F2FP.F16.F32.PACK_AB R177, R124, R120 ;  /* 0x000000787cb1723e */ /* 0x000fe200000000ff */
[----:B------:R0:W-:Y:S01]  /*1eb90*/  STSM.16.M88.4 [R126], R4 ;  /* 0x000000047e007844 */ /* 0x0001e20000000200 */
[----:B------:R-:W-:Y:S02]  /*1eba0*/  MOV R142, R142 ;  /* 0x0000008e008e7202 */ /* 0x000fe40000000f00 */
[----:B----4-:R-:W-:Y:S01]  /*1ebb0*/  ISETP.NE.AND P1, PT, R3, 0x1, PT ;  /* 0x000000010300780c */ /* 0x010fe20003f25270 */
[----:B------:R1:W-:Y:S04]  /*1ebc0*/  STSM.16.M88.4 [R130], R8 ;  /* 0x0000000882007844 */ /* 0x0003e80000000200 */
[----:B------:R2:W-:Y:S04]  /*1ebd0*/  STSM.16.M88.4 [R134], R176 ;  /* 0x000000b086007844 */ /* 0x0005e80000000200 */
[----:B------:R2:W-:Y:S01]  /*1ebe0*/  STSM.16.M88.4 [R142], R152 ;  /* 0x000000988e007844 */ /* 0x0005e20000000200 */
[----:B0-----:R-:W0:Y:S03]  /*1ebf0*/  @P2 LDC.64 R4, c[0x0][0xc08] ;  /* 0x00030200ff042b82 */ /* 0x001e260000000a00 */
[----:B------:R2:W-:Y:S05]  /*1ec00*/  STSM.16.M88.4 [R23], R144 ;  /* 0x0000009017007844 */ /* 0x0005ea0000000200 */
[----:B-1----:R-:W1:Y:S08]  /*1ec10*/  @P1 LDC R8, c[0x0][0xbec] ;  /* 0x0002fb00ff081b82 */ /* 0x002e700000000800 */
[----:B------:R-:W4:Y:S01]  /*1ec20*/  @P1 LDC R9, c[0x0][0xbf0] ;  /* 0x0002fc00ff091b82 */ /* 0x000f220000000800 */
[----:B------:R-:W-:Y:S01]  /*1ec30*/  ULDC UR4, c[0x0][0xa88] ;  /* 0x0002a20000047ab9 */ /* 0x000fe20000000800 */
[----:B---3--:R-:W-:-:S06]  /*1ec40*/  IMAD.WIDE R12, R100, 0x4, R12 ;  /* 0x00000004640c7825 */ /* 0x008fcc00078e020c */
[----:B------:R-:W-:Y:S01]  /*1ec50*/  BAR.SYNC.DEFER_BLOCKING 0x1, 0x100 ;  /* 0x0044000000007b1d */ /* 0x000fe20000010000 */
[----:B------:R-:W-:Y:S01]  /*1ec60*/  MOV R6, UR4 ;  /* 0x0000000400067c02 */ /* 0x000fe20008000f00 */
[----:B0-----:R-:W-:-:S04]  /*1ec70*/  @P2 IMAD.WIDE R4, R100, 0x4, R4 ;  /* 0x0000000464042825 */ /* 0x001fc800078e0204 */
[----:B------:R2:W5:Y:S04]  /*1ec80*/  @P0 LDG.E R80, desc[UR6][R12.64] ;  /* 0x000000060c500981 */ /* 0x000568000c1e1900 */
[----:B------:R2:W5:Y:S01]  /*1ec90*/  @P2 LDG.E R6, desc[UR6][R4.64] ;  /* 0x0000000604062981 */ /* 0x000562000c1e1900 */
[----:B------:R-:W-:Y:S05]  /*1eca0*/  @P2 BRA `(.L_x_2018) ;  /* 0x0000000000142947 */ /* 0x000fea0003800000 */
[----:B------:R-:W-:Y:S05]  /*1ecb0*/  @!P0 BRA `(.L_x_2018) ;  /* 0x0000000000108947 */ /* 0x000fea0003800000 */
[----:B------:R-:W-:Y:S02]  /*1ecc0*/  ULDC.64 UR4, c[0x0][0x208] ;  /* 0x0000820000047ab9 */ /* 0x000fe40000000a00 */
[----:B--2---:R-:W2:Y:S04]  /*1ecd0*/  LDG.E R5, desc[UR4][R12.64] ;  /* 0x000000040c057981 */ /* 0x004ea8000c1e1900 */
[----:B-----5:R-:W2:Y:S02]  /*1ece0*/  LDG.E R6, desc[UR4][R12.64+0x4] ;  /* 0x000004040c067981 */ /* 0x020ea4000c1e1900 */
[----:B--2---:R-:W-:-:S07]  /*1ecf0*/  IMAD.IADD R6, R6, 0x1, -R5 ;  /* 0x0000000106067824 */ /* 0x004fce00078e0a05 */
.L_x_2018:
[----:B--2---:R-:W2:Y:S01]  /*1ed00*/  LDL R4, [R1+0x34] ;  /* 0x0000340001047983 */ /* 0x004ea20000100800 */
[----:B------:R-:W-:-:S03]  /*1ed10*/  ULDC.64 UR4, c[0x0][0xb90] ;  /* 0x0002e40000047ab9 */ /* 0x000fc60000000a00 */
[----:B------:R-:W3:Y:S01]  /*1ed20*/  LDL R88, [R1+0x40] ;  /* 0x0000400001587983 */ /* 0x000ee20000100800 */
[----:B-----5:R-:W-:Y:S01]  /*1ed30*/  SHF.R.S32.HI R81, RZ, 0x1f, R80 ;  /* 0x0000001fff517819 */ /* 0x020fe20000011450 */
[----:B------:R-:W-:Y:S01]  /*1ed40*/  IMAD.SHL.U32 R10, R218, 0x40, RZ ;  /* 0x00000040da0a7824 */ /* 0x000fe200078e00ff */
[----:B------:R-:W-:Y:S01]  /*1ed50*/  SHF.R.S32.HI R23, RZ, 0x1f, R100 ;  /* 0x0000001fff177819 */ /* 0x000fe20000011464 */
[----:B------:R-:W4:Y:S01]  /*1ed60*/  LDL.LU R86, [R1+0x48] ;  /* 0x0000480001567983 */ /* 0x000f220000300800 */
[----:B------:R-:W-:Y:S01]  /*1ed70*/  SEL R64, R100, RZ, !P0 ;  /* 0x000000ff64407207 */ /* 0x000fe20004000000 */
[----:B------:R-:W-:Y:S01]  /*1ed80*/  IMAD R83, R6, R3, RZ ;  /* 0x0000000306537224 */ /* 0x000fe200078e02ff */
[----:B------:R-:W-:Y:S01]  /*1ed90*/  ULDC.64 UR6, c[0x0][0x208] ;  /* 0x0000820000067ab9 */ /* 0x000fe20000000a00 */
[----:B------:R-:W2:Y:S01]  /*1eda0*/  LDL.LU R84, [R1+0x14] ;  /* 0x0000140001547983 */ /* 0x000ea20000300800 */
[----:B------:R-:W-:Y:S01]  /*1edb0*/  SEL R23, R23, RZ, !P0 ;  /* 0x000000ff17177207 */ /* 0x000fe20004000000 */
[----:B------:R-:W0:Y:S02]  /*1edc0*/  @P1 LDC R85, c[0x0][0xbec] ;  /* 0x0002fb00ff551b82 */ /* 0x000e240000000800 */
[----:B------:R-:W3:Y:S04]  /*1edd0*/  LDL R14, [R1+0x8c] ;  /* 0x00008c00010e7983 */ /* 0x000ee80000100800 */
[----:B------:R-:W3:Y:S02]  /*1ede0*/  LDL R26, [R1+0x68] ;  /* 0x00006800011a7983 */ /* 0x000ee40000100800 */
[----:B------:R-:W0:Y:S02]  /*1edf0*/  @P1 LDC R87, c[0x0][0xbf0] ;  /* 0x0002fc00ff571b82 */ /* 0x000e240000000800 */
[----:B------:R-:W3:Y:S04]  /*1ee00*/  LDL R92, [R1+0x50] ;  /* 0x00005000015c7983 */ /* 0x000ee80000100800 */
[----:B------:R-:W5:Y:S04]  /*1ee10*/  LDL R90, [R1+0xc] ;  /* 0x00000c00015a7983 */ /* 0x000f680000100800 */
[----:B------:R-:W5:Y:S04]  /*1ee20*/  LDL R91, [R1+0x5c] ;  /* 0x00005c00015b7983 */ /* 0x000f680000100800 */
[----:B------:R-:W5:Y:S01]  /*1ee30*/  LDL R89, [R1+0x58] ;  /* 0x0000580001597983 */ /* 0x000f620000100800 */
[----:B----4-:R-:W-:Y:S01]  /*1ee40*/  SHF.R.S32.HI R82, RZ, 0x1f, R86 ;  /* 0x0000001fff527819 */ /* 0x010fe20000011456 */
[----:B--2---:R-:W-:-:S04]  /*1ee50*/  IMAD.IADD R13, R4, 0x1, R84 ;  /* 0x00000001040d7824 */ /* 0x004fc800078e0254 */
[----:B------:R-:W-:Y:S02]  /*1ee60*/  IMAD R4, R82, UR4, RZ ;  /* 0x0000000452047c24 */ /* 0x000fe4000f8e02ff */
[----:B-1----:R-:W-:-:S04]  /*1ee70*/  @P1 IMAD.HI.U32 R8, R13, R8, RZ ;  /* 0x000000080d081227 */ /* 0x002fc800078e00ff */
[C---:B------:R-:W-:Y:S02]  /*1ee80*/  IMAD R11, R86.reuse, UR5, R4 ;  /* 0x00000005560b7c24 */ /* 0x040fe4000f8e0204 */
[----:B------:R-:W-:Y:S01]  /*1ee90*/  IMAD.WIDE.U32 R4, R86, UR4, R80 ;  /* 0x0000000456047c25 */ /* 0x000fe2000f8e0050 */
[----:B------:R-:W-:-:S03]  /*1eea0*/  ULDC.64 UR4, c[0x0][0xb98] ;  /* 0x0002e60000047ab9 */ /* 0x000fc60000000a00 */
[----:B------:R-:W-:Y:S01]  /*1eeb0*/  IMAD.MOV.U32 R7, RZ, RZ, R13 ;  /* 0x000000ffff077224 */ /* 0x000fe200078e000d */
[----:B------:R-:W-:Y:S01]  /*1eec0*/  @P1 SHF.R.U32.HI R7, RZ, R9, R8 ;  /* 0x00000009ff071219 */ /* 0x000fe20000011608 */
[----:B---3--:R-:W-:Y:S01]  /*1eed0*/  IMAD R9, R88, 0x8, R10 ;  /* 0x0000000858097824 */ /* 0x008fe200078e020a */
[----:B------:R-:W-:-:S03]  /*1eee0*/  IADD3 R5, R5, R11, RZ ;  /* 0x0000000b05057210 */ /* 0x000fc60007ffe0ff */
[----:B------:R-:W-:Y:S02]  /*1eef0*/  IMAD.MOV R8, RZ, RZ, -R7 ;  /* 0x000000ffff087224 */ /* 0x000fe400078e0a07 */
[----:B------:R-:W-:Y:S02]  /*1ef00*/  IMAD R11, R23, UR4, RZ ;  /* 0x00000004170b7c24 */ /* 0x000fe4000f8e02ff */
[----:B------:R-:W-:-:S04]  /*1ef10*/  IMAD.WIDE.U32 R4, R64, UR4, R4 ;  /* 0x0000000440047c25 */ /* 0x000fc8000f8e0004 */
[----:B------:R-:W-:-:S04]  /*1ef20*/  IMAD.WIDE R20, R9, 0x2, R20 ;  /* 0x0000000209147825 */ /* 0x000fc800078e0214 */
[----:B------:R-:W-:Y:S01]  /*1ef30*/  IMAD R9, R3, R8, R13 ;  /* 0x0000000803097224 */ /* 0x000fe200078e020d */
[----:B------:R-:W-:Y:S01]  /*1ef40*/  IADD3 R4, P0, R7, R4, RZ ;  /* 0x0000000407047210 */ /* 0x000fe20007f1e0ff */
[----:B------:R-:W-:Y:S01]  /*1ef50*/  IMAD R8, R64, UR5, R11 ;  /* 0x0000000540087c24 */ /* 0x000fe2000f8e020b */
[----:B------:R-:W-:Y:S01]  /*1ef60*/  SHF.R.S32.HI R11, RZ, 0x1f, R7 ;  /* 0x0000001fff0b7819 */ /* 0x000fe20000011407 */
        /* <DEDUP_REMOVED lines=9> */
[----:B------:R-:W-:Y:S02]  /*1f000*/  LEA.HI.X R11, R4, UR5, R5, 0x2, P0 ;  /* 0x00000005040b7c11 */ /* 0x000fe400080f1405 */
[C---:B------:R-:W-:Y:S01]  /*1f010*/  IADD3 R33, P2, R20.reuse, 0x5000, RZ ;  /* 0x0000500014217810 */ /* 0x040fe20007f5e0ff */
[----:B------:R-:W-:Y:S01]  /*1f020*/  SHFL.IDX PT, R50, R10, RZ, 0x1c1f ;  /* 0x001c1fff0a327589 */ /* 0x000fe200000e0000 */
[----:B------:R-:W-:Y:S01]  /*1f030*/  IADD3 R25, P0, R20, 0x3000, RZ ;  /* 0x0000300014197810 */ /* 0x000fe20007f1e0ff */
[----:B------:R-:W-:Y:S02]  /*1f040*/  IMAD.IADD R14, R14, 0x1, R84 ;  /* 0x000000010e0e7824 */ /* 0x000fe400078e0254 */
[----:B------:R-:W-:Y:S01]  /*1f050*/  SHFL.IDX PT, R54, R10, 0x1, 0x1c1f ;  /* 0x003c1f000a367f89 */ /* 0x000fe200000e0000 */
[----:B------:R-:W-:Y:S01]  /*1f060*/  LOP3.LUT R24, R25, 0x380, RZ, 0xc0, !PT ;  /* 0x0000038019187812 */ /* 0x000fe200078ec0ff */
[----:B------:R-:W-:Y:S01]  /*1f070*/  ULDC.64 UR4, c[0x0][0xaa0] ;  /* 0x0002a80000047ab9 */ /* 0x000fe20000000a00 */
[----:B------:R-:W-:-:S02]  /*1f080*/  LOP3.LUT R32, R33, 0x380, RZ, 0xc0, !PT ;  /* 0x0000038021207812 */ /* 0x000fc400078ec0ff */
[----:B------:R-:W-:Y:S02]  /*1f090*/  SHF.R.U64 R24, R24, 0x3, RZ ;  /* 0x0000000318187819 */ /* 0x000fe400000012ff */
[----:B------:R-:W-:Y:S02]  /*1f0a0*/  SHF.R.U64 R32, R32, 0x3, RZ ;  /* 0x0000000320207819 */ /* 0x000fe400000012ff */
[----:B------:R-:W-:Y:S01]  /*1f0b0*/  LOP3.LUT R24, R24, R25, RZ, 0x3c, !PT ;  /* 0x0000001918187212 */ /* 0x000fe200078e3cff */
[--C-:B------:R-:W-:Y:S01]  /*1f0c0*/  IMAD.X R25, RZ, RZ, R21.reuse, P0 ;  /* 0x000000ffff197224 */ /* 0x100fe200000e0615 */
[----:B------:R-:W-:Y:S02]  /*1f0d0*/  IADD3 R49, P0, R20, 0x9000, RZ ;  /* 0x0000900014317810 */ /* 0x000fe40007f1e0ff */
[----:B------:R-:W-:Y:S01]  /*1f0e0*/  LOP3.LUT R32, R32, R33, RZ, 0x3c, !PT ;  /* 0x0000002120207212 */ /* 0x000fe200078e3cff */
[----:B------:R-:W-:Y:S01]  /*1f0f0*/  IMAD.X R33, RZ, RZ, R21, P2 ;  /* 0x000000ffff217224 */ /* 0x000fe200010e0615 */
[----:B------:R-:W-:-:S02]  /*1f100*/  LOP3.LUT R48, R49, 0x380, RZ, 0xc0, !PT ;  /* 0x0000038031307812 */ /* 0x000fc400078ec0ff */
[----:B------:R-:W-:Y:S01]  /*1f110*/  IADD3 R57, P2, R20, 0xb000, RZ ;  /* 0x0000b00014397810 */ /* 0x000fe20007f5e0ff */
[----:B------:R-:W1:Y:S01]  /*1f120*/  SHFL.IDX PT, R51, R11, RZ, 0x1c1f ;  /* 0x001c1fff0b337589 */ /* 0x000e6200000e0000 */
[----:B------:R-:W-:Y:S02]  /*1f130*/  SHF.R.U64 R48, R48, 0x3, RZ ;  /* 0x0000000330307819 */ /* 0x000fe400000012ff */
[----:B------:R-:W-:Y:S01]  /*1f140*/  LOP3.LUT R56, R57, 0x380, RZ, 0xc0, !PT ;  /* 0x0000038039387812 */ /* 0x000fe200078ec0ff */
[----:B------:R-:W2:Y:S01]  /*1f150*/  SHFL.IDX PT, R55, R11, 0x1, 0x1c1f ;  /* 0x003c1f000b377f89 */ /* 0x000ea200000e0000 */
[----:B------:R-:W-:Y:S02]  /*1f160*/  LOP3.LUT R48, R48, R49, RZ, 0x3c, !PT ;  /* 0x0000003130307212 */ /* 0x000fe400078e3cff */
[----:B------:R-:W-:Y:S01]  /*1f170*/  SHF.R.U64 R56, R56, 0x3, RZ ;  /* 0x0000000338387819 */ /* 0x000fe200000012ff */
[----:B------:R-:W-:Y:S01]  /*1f180*/  VIADD R4, R14, 0x8 ;  /* 0x000000080e047836 */ /* 0x000fe20000000000 */
[----:B------:R-:W-:-:S02]  /*1f190*/  IADD3.X R49, RZ, R21, RZ, P0, !PT ;  /* 0x00000015ff317210 */ /* 0x000fc400007fe4ff */
[----:B------:R-:W-:Y:S02]  /*1f1a0*/  LOP3.LUT P0, RZ, R26, 0x3, RZ, 0xc0, !PT ;  /* 0x000000031aff7812 */ /* 0x000fe4000780c0ff */
[----:B------:R-:W-:Y:S01]  /*1f1b0*/  LOP3.LUT R56, R56, R57, RZ, 0x3c, !PT ;  /* 0x0000003938387212 */ /* 0x000fe200078e3cff */
[----:B------:R-:W-:Y:S01]  /*1f1c0*/  IMAD.X R57, RZ, RZ, R21, P2 ;  /* 0x000000ffff397224 */ /* 0x000fe200010e0615 */
[-C--:B------:R-:W-:Y:S02]  /*1f1d0*/  ISETP.GE.OR P2, PT, R14, R83.reuse, P0 ;  /* 0x000000530e00720c */ /* 0x080fe40000746670 */
[----:B------:R-:W-:-:S11]  /*1f1e0*/  ISETP.GE.OR P0, PT, R4, R83, P0 ;  /* 0x000000530400720c */ /* 0x000fd60000706670 */
[----:B-1----:R-:W-:Y:S04]  /*1f1f0*/  @!P2 ST.E desc[UR6][R50.64], R2 ;  /* 0x000000023200a985 */ /* 0x002fe8000c101906 */
[----:B--2---:R1:W-:Y:S01]  /*1f200*/  @!P0 ST.E desc[UR6][R54.64], R0 ;  /* 0x0000000036008985 */ /* 0x0043e2000c101906 */
[C---:B------:R-:W-:Y:S02]  /*1f210*/  IADD3 R29, P3, R20.reuse, 0x4000, RZ ;  /* 0x00004000141d7810 */ /* 0x040fe40007f7e0ff */
[----:B------:R-:W-:Y:S01]  /*1f220*/  IADD3 R13, P4, R20, 0x2000, RZ ;  /* 0x00002000140d7810 */ /* 0x000fe20007f9e0ff */
[----:B------:R-:W5:Y:S01]  /*1f230*/  LD.E.128 R24, desc[UR6][R24.64] ;  /* 0x0000000618187980 */ /* 0x000f62000c101d00 */
[----:B-1----:R-:W-:Y:S01]  /*1f240*/  IMAD R0, R88, 0x20, R218 ;  /* 0x0000002058007824 */ /* 0x002fe200078e02da */
[----:B------:R-:W-:-:S02]  /*1f250*/  IADD3 R15, P5, R20, 0x1000, RZ ;  /* 0x00001000140f7810 */ /* 0x000fc40007fbe0ff */
[----:B------:R-:W5:Y:S01]  /*1f260*/  LDL R88, [R1+0x10] ;  /* 0x0000100001587983 */ /* 0x000f620000100800 */
[----:B------:R-:W-:Y:S02]  /*1f270*/  LOP3.LUT R28, R29, 0x380, RZ, 0xc0, !PT ;  /* 0x000003801d1c7812 */ /* 0x000fe400078ec0ff */
[----:B------:R-:W-:Y:S01]  /*1f280*/  LOP3.LUT R12, R13, 0x380, RZ, 0xc0, !PT ;  /* 0x000003800d0c7812 */ /* 0x000fe200078ec0ff */
[----:B------:R-:W5:Y:S01]  /*1f290*/  LD.E.128 R32, desc[UR6][R32.64] ;  /* 0x0000000620207980 */ /* 0x000f62000c101d00 */
[----:B------:R-:W-:Y:S02]  /*1f2a0*/  SHF.R.U64 R28, R28, 0x3, RZ ;  /* 0x000000031c1c7819 */ /* 0x000fe400000012ff */
[----:B------:R-:W-:Y:S01]  /*1f2b0*/  SHF.R.U64 R12, R12, 0x3, RZ ;  /* 0x000000030c0c7819 */ /* 0x000fe200000012ff */
[----:B------:R-:W5:Y:S01]  /*1f2c0*/  LD.E.128 R48, desc[UR6][R48.64] ;  /* 0x0000000630307980 */ /* 0x000f62000c101d00 */
[----:B------:R-:W-:Y:S01]  /*1f2d0*/  LOP3.LUT R28, R28, R29, RZ, 0x3c, !PT ;  /* 0x0000001d1c1c7212 */ /* 0x000fe200078e3cff */
[--C-:B------:R-:W-:Y:S01]  /*1f2e0*/  IMAD.X R9, RZ, RZ, R21.reuse, P5 ;  /* 0x000000ffff097224 */ /* 0x100fe200028e0615 */
[----:B------:R-:W-:Y:S01]  /*1f2f0*/  LOP3.LUT R12, R12, R13, RZ, 0x3c, !PT ;  /* 0x0000000d0c0c7212 */ /* 0x000fe200078e3cff */
[----:B------:R-:W-:Y:S01]  /*1f300*/  IMAD.X R13, RZ, RZ, R21, P4 ;  /* 0x000000ffff0d7224 */ /* 0x000fe200020e0615 */
[----:B------:R-:W-:Y:S01]  /*1f310*/  IADD3.X R29, RZ, R21, RZ, P3, !PT ;  /* 0x00000015ff1d7210 */ /* 0x000fe20001ffe4ff */
[----:B------:R-:W5:Y:S01]  /*1f320*/  LD.E.128 R56, desc[UR6][R56.64] ;  /* 0x0000000638387980 */ /* 0x000f62000c101d00 */
[----:B------:R-:W-:-:S02]  /*1f330*/  IADD3 R53, P3, R20, 0xa000, RZ ;  /* 0x0000a00014357810 */ /* 0x000fc40007f7e0ff */
[C---:B------:R-:W-:Y:S02]  /*1f340*/  IADD3 R37, P6, R20.reuse, 0x6000, RZ ;  /* 0x0000600014257810 */ /* 0x040fe40007fde0ff */
[C---:B------:R-:W-:Y:S01]  /*1f350*/  IADD3 R41, P5, R20.reuse, 0x7000, RZ ;  /* 0x0000700014297810 */ /* 0x040fe20007fbe0ff */
[----:B------:R-:W5:Y:S01]  /*1f360*/  LD.E.128 R28, desc[UR6][R28.64] ;  /* 0x000000061c1c7980 */ /* 0x000f62000c101d00 */
[----:B------:R-:W-:Y:S02]  /*1f370*/  IADD3 R45, P4, R20, 0x8000, RZ ;  /* 0x00008000142d7810 */ /* 0x000fe40007f9e0ff */
[----:B------:R-:W-:Y:S02]  /*1f380*/  LOP3.LUT R52, R53, 0x380, RZ, 0xc0, !PT ;  /* 0x0000038035347812 */ /* 0x000fe400078ec0ff */
[----:B------:R-:W-:Y:S02]  /*1f390*/  LOP3.LUT R36, R37, 0x380, RZ, 0xc0, !PT ;  /* 0x0000038025247812 */ /* 0x000fe400078ec0ff */
[----:B------:R-:W-:-:S02]  /*1f3a0*/  LOP3.LUT R40, R41, 0x380, RZ, 0xc0, !PT ;  /* 0x0000038029287812 */ /* 0x000fc400078ec0ff */
[----:B------:R-:W-:Y:S02]  /*1f3b0*/  LOP3.LUT R44, R45, 0x380, RZ, 0xc0, !PT ;  /* 0x000003802d2c7812 */ /* 0x000fe400078ec0ff */
[----:B------:R-:W-:Y:S02]  /*1f3c0*/  SHF.R.U64 R52, R52, 0x3, RZ ;  /* 0x0000000334347819 */ /* 0x000fe400000012ff */
[----:B------:R-:W-:Y:S02]  /*1f3d0*/  SHF.R.U64 R36, R36, 0x3, RZ ;  /* 0x0000000324247819 */ /* 0x000fe400000012ff */
[----:B------:R-:W-:Y:S02]  /*1f3e0*/  SHF.R.U64 R40, R40, 0x3, RZ ;  /* 0x0000000328287819 */ /* 0x000fe400000012ff */
[----:B------:R-:W-:Y:S02]  /*1f3f0*/  SHF.R.U64 R44, R44, 0x3, RZ ;  /* 0x000000032c2c7819 */ /* 0x000fe400000012ff */
[----:B------:R-:W-:Y:S01]  /*1f400*/  LOP3.LUT R52, R52, R53, RZ, 0x3c, !PT ;  /* 0x0000003534347212 */ /* 0x000fe200078e3cff */
[--C-:B------:R-:W-:Y:S01]  /*1f410*/  IMAD.X R53, RZ, RZ, R21.reuse, P3 ;  /* 0x000000ffff357224 */ /* 0x100fe200018e0615 */
[----:B------:R-:W-:Y:S01]  /*1f420*/  LOP3.LUT R36, R36, R37, RZ, 0x3c, !PT ;  /* 0x0000002524247212 */ /* 0x000fe200078e3cff */
[--C-:B------:R-:W-:Y:S01]  /*1f430*/  IMAD.X R37, RZ, RZ, R21.reuse, P6 ;  /* 0x000000ffff257224 */ /* 0x100fe200030e0615 */
[----:B------:R-:W-:Y:S01]  /*1f440*/  LOP3.LUT R40, R40, R41, RZ, 0x3c, !PT ;  /* 0x0000002928287212 */ /* 0x000fe200078e3cff */
[--C-:B------:R-:W-:Y:S01]  /*1f450*/  IMAD.X R41, RZ, RZ, R21.reuse, P5 ;  /* 0x000000ffff297224 */ /* 0x100fe200028e0615 */
[----:B------:R-:W-:Y:S01]  /*1f460*/  LOP3.LUT R44, R44, R45, RZ, 0x3c, !PT ;  /* 0x0000002d2c2c7212 */ /* 0x000fe200078e3cff */
[----:B------:R-:W-:Y:S01]  /*1f470*/  IMAD.X R45, RZ, RZ, R21, P4 ;  /* 0x000000ffff2d7224 */ /* 0x000fe200020e0615 */
[C---:B------:R-:W-:Y:S01]  /*1f480*/  IADD3 R5, P3, R20.reuse, 0xf000, RZ ;  /* 0x0000f00014057810 */ /* 0x040fe20007f7e0ff */
[----:B------:R-:W5:Y:S01]  /*1f490*/  LD.E.128 R36, desc[UR6][R36.64] ;  /* 0x0000000624247980 */ /* 0x000f62000c101d00 */
[----:B------:R-:W-:-:S02]  /*1f4a0*/  IADD3 R61, P6, R20, 0xc000, RZ ;  /* 0x0000c000143d7810 */ /* 0x000fc40007fde0ff */
[C---:B------:R-:W-:Y:S01]  /*1f4b0*/  IADD3 R69, P5, R20.reuse, 0xd000, RZ ;  /* 0x0000d00014457810 */ /* 0x040fe20007fbe0ff */
[----:B------:R-:W5:Y:S01]  /*1f4c0*/  LD.E.128 R40, desc[UR6][R40.64] ;  /* 0x0000000628287980 */ /* 0x000f62000c101d00 */
[C---:B------:R-:W-:Y:S02]  /*1f4d0*/  IADD3 R73, P4, R20.reuse, 0xe000, RZ ;  /* 0x0000e00014497810 */ /* 0x040fe40007f9e0ff */
[----:B------:R-:W-:Y:S01]  /*1f4e0*/  LOP3.LUT R7, R20, 0x380, RZ, 0xc0, !PT ;  /* 0x0000038014077812 */ /* 0x000fe200078ec0ff */
[----:B------:R-:W5:Y:S01]  /*1f4f0*/  LD.E.128 R44, desc[UR6][R44.64] ;  /* 0x000000062c2c7980 */ /* 0x000f62000c101d00 */
[----:B------:R-:W-:Y:S02]  /*1f500*/  LOP3.LUT R4, R5, 0x380, RZ, 0xc0, !PT ;  /* 0x0000038005047812 */ /* 0x000fe400078ec0ff */
[----:B------:R-:W-:Y:S01]  /*1f510*/  LOP3.LUT R60, R61, 0x380, RZ, 0xc0, !PT ;  /* 0x000003803d3c7812 */ /* 0x000fe200078ec0ff */
[----:B------:R-:W5:Y:S01]  /*1f520*/  LD.E.128 R52, desc[UR6][R52.64] ;  /* 0x0000000634347980 */ /* 0x000f62000c101d00 */
[----:B------:R-:W-:-:S02]  /*1f530*/  LOP3.LUT R68, R69, 0x380, RZ, 0xc0, !PT ;  /* 0x0000038045447812 */ /* 0x000fc400078ec0ff */
[----:B------:R-:W-:Y:S02]  /*1f540*/  LOP3.LUT R72, R73, 0x380, RZ, 0xc0, !PT ;  /* 0x0000038049487812 */ /* 0x000fe400078ec0ff */
[----:B------:R-:W-:Y:S02]  /*1f550*/  SHF.R.U64 R7, R7, 0x3, RZ ;  /* 0x0000000307077819 */ /* 0x000fe400000012ff */
[----:B------:R-:W-:Y:S02]  /*1f560*/  SHF.R.U64 R4, R4, 0x3, RZ ;  /* 0x0000000304047819 */ /* 0x000fe400000012ff */
[----:B------:R-:W-:Y:S02]  /*1f570*/  SHF.R.U64 R60, R60, 0x3, RZ ;  /* 0x000000033c3c7819 */ /* 0x000fe400000012ff */
[----:B------:R-:W-:Y:S02]  /*1f580*/  SHF.R.U64 R68, R68, 0x3, RZ ;  /* 0x0000000344447819 */ /* 0x000fe400000012ff */
[----:B------:R-:W-:-:S02]  /*1f590*/  SHF.R.U64 R72, R72, 0x3, RZ ;  /* 0x0000000348487819 */ /* 0x000fc400000012ff */
[----:B------:R-:W-:Y:S01]  /*1f5a0*/  LOP3.LUT R20, R7, R20, RZ, 0x3c, !PT ;  /* 0x0000001407147212 */ /* 0x000fe200078e3cff */
[--C-:B------:R-:W-:Y:S01]  /*1f5b0*/  IMAD.X R77, RZ, RZ, R21.reuse, P3 ;  /* 0x000000ffff4d7224 */ /* 0x100fe200018e0615 */
[----:B------:R-:W-:Y:S01]  /*1f5c0*/  LOP3.LUT R60, R60, R61, RZ, 0x3c, !PT ;  /* 0x0000003d3c3c7212 */ /* 0x000fe200078e3cff */
[--C-:B------:R-:W-:Y:S01]  /*1f5d0*/  IMAD.X R61, RZ, RZ, R21.reuse, P6 ;  /* 0x000000ffff3d7224 */ /* 0x100fe200030e0615 */
[----:B------:R-:W-:Y:S01]  /*1f5e0*/  LOP3.LUT R68, R68, R69, RZ, 0x3c, !PT ;  /* 0x0000004544447212 */ /* 0x000fe200078e3cff */
[----:B------:R-:W-:Y:S01]  /*1f5f0*/  IMAD.X R69, RZ, RZ, R21, P5 ;  /* 0x000000ffff457224 */ /* 0x000fe200028e0615 */
[----:B------:R-:W-:Y:S02]  /*1f600*/  LOP3.LUT R72, R72, R73, RZ, 0x3c, !PT ;  /* 0x0000004948487212 */ /* 0x000fe400078e3cff */
[----:B------:R-:W-:Y:S01]  /*1f610*/  LOP3.LUT R76, R4, R5, RZ, 0x3c, !PT ;  /* 0x00000005044c7212 */ /* 0x000fe200078e3cff */
[----:B------:R-:W5:Y:S01]  /*1f620*/  LD.E.128 R60, desc[UR6][R60.64] ;  /* 0x000000063c3c7980 */ /* 0x000f62000c101d00 */
[----:B------:R-:W-:-:S03]  /*1f630*/  IADD3.X R73, RZ, R21, RZ, P4, !PT ;  /* 0x00000015ff497210 */ /* 0x000fc600027fe4ff */
[----:B------:R1:W5:Y:S01]  /*1f640*/  LD.E.128 R4, desc[UR6][R20.64] ;  /* 0x0000000614047980 */ /* 0x000362000c101d00 */
[----:B------:R-:W-:-:S03]  /*1f650*/  LOP3.LUT R8, R15, 0x380, RZ, 0xc0, !PT ;  /* 0x000003800f087812 */ /* 0x000fc600078ec0ff */
[----:B------:R-:W5:Y:S04]  /*1f660*/  LD.E.128 R68, desc[UR6][R68.64] ;  /* 0x0000000644447980 */ /* 0x000f68000c101d00 */
[----:B------:R-:W5:Y:S01]  /*1f670*/  LD.E.128 R72, desc[UR6][R72.64] ;  /* 0x0000000648487980 */ /* 0x000f62000c101d00 */
[----:B-1----:R-:W-:-:S03]  /*1f680*/  IMAD R21, R81, UR4, RZ ;  /* 0x0000000451157c24 */ /* 0x002fc6000f8e02ff */
[----:B------:R-:W5:Y:S01]  /*1f690*/  LD.E.128 R76, desc[UR6][R76.64] ;  /* 0x000000064c4c7980 */ /* 0x000f62000c101d00 */
[C---:B------:R-:W-:Y:S02]  /*1f6a0*/  IMAD R81, R80.reuse, UR5, R21 ;  /* 0x0000000550517c24 */ /* 0x040fe4000f8e0215 */
[----:B------:R-:W-:Y:S01]  /*1f6b0*/  IMAD.WIDE.U32 R20, R80, UR4, RZ ;  /* 0x0000000450147c25 */ /* 0x000fe2000f8e00ff */
[----:B------:R-:W-:-:S03]  /*1f6c0*/  ULDC.64 UR4, c[0x0][0xae8] ;  /* 0x0002ba0000047ab9 */ /* 0x000fc60000000a00 */
[----:B------:R-:W-:Y:S02]  /*1f6d0*/  IMAD.IADD R21, R21, 0x1, R81 ;  /* 0x0000000115157824 */ /* 0x000fe400078e0251 */
[----:B------:R-:W-:Y:S02]  /*1f6e0*/  IMAD R82, R82, UR4, RZ ;  /* 0x0000000452527c24 */ /* 0x000fe4000f8e02ff */
[----:B------:R-:W-:Y:S02]  /*1f6f0*/  IMAD.IADD R80, R84, 0x1, R0 ;  /* 0x0000000154507824 */ /* 0x000fe400078e0200 */
[C---:B------:R-:W-:Y:S02]  /*1f700*/  IMAD R81, R86.reuse, UR5, R82 ;  /* 0x0000000556517c24 */ /* 0x040fe4000f8e0252 */
[----:B------:R-:W-:Y:S01]  /*1f710*/  IMAD.WIDE.U32 R20, R86, UR4, R20 ;  /* 0x0000000456147c25 */ /* 0x000fe2000f8e0014 */
[----:B------:R-:W-:-:S03]  /*1f720*/  ULDC.64 UR4, c[0x0][0xaf0] ;  /* 0x0002bc0000047ab9 */ /* 0x000fc60000000a00 */
[----:B0-----:R-:W-:-:S04]  /*1f730*/  @P1 IMAD.HI.U32 R0, R80, R85, RZ ;  /* 0x0000005550001227 */ /* 0x001fc800078e00ff */
[----:B------:R-:W-:Y:S01]  /*1f740*/  IMAD.IADD R21, R21, 0x1, R81 ;  /* 0x0000000115157824 */ /* 0x000fe200078e0251 */
[----:B------:R-:W-:Y:S01]  /*1f750*/  MOV R81, R80 ;  /* 0x0000005000517202 */ /* 0x000fe20000000f00 */
[----:B------:R-:W-:Y:S01]  /*1f760*/  IMAD R23, R23, UR4, RZ ;  /* 0x0000000417177c24 */ /* 0x000fe2000f8e02ff */
[----:B------:R-:W-:Y:S02]  /*1f770*/  @P1 SHF.R.U32.HI R81, RZ, R87, R0 ;  /* 0x00000057ff511219 */ /* 0x000fe40000011600 */
[----:B------:R-:W-:Y:S01]  /*1f780*/  SHF.R.U64 R8, R8, 0x3, RZ ;  /* 0x0000000308087819 */ /* 0x000fe200000012ff */
[C---:B------:R-:W-:Y:S01]  /*1f790*/  IMAD R23, R64.reuse, UR5, R23 ;  /* 0x0000000540177c24 */ /* 0x040fe2000f8e0217 */
[----:B------:R-:W-:Y:S01]  /*1f7a0*/  SHF.R.S32.HI R0, RZ, 0x1f, R81 ;  /* 0x0000001fff007819 */ /* 0x000fe20000011451 */
[----:B------:R-:W-:Y:S01]  /*1f7b0*/  IMAD.WIDE.U32 R20, R64, UR4, R20 ;  /* 0x0000000440147c25 */ /* 0x000fe2000f8e0014 */
[----:B------:R-:W-:Y:S01]  /*1f7c0*/  LOP3.LUT R8, R8, R15, RZ, 0x3c, !PT ;  /* 0x0000000f08087212 */ /* 0x000fe200078e3cff */
[----:B------:R-:W-:Y:S01]  /*1f7d0*/  ULDC.64 UR4, c[0x0][0xae0] ;  /* 0x0002b80000047ab9 */ /* 0x000fe20000000a00 */
[----:B------:R-:W5:Y:S01]  /*1f7e0*/  LD.E.128 R12, desc[UR6][R12.64] ;  /* 0x000000060c0c7980 */ /* 0x000f62000c101d00 */
[----:B------:R-:W-:-:S02]  /*1f7f0*/  IMAD.MOV R2, RZ, RZ, -R81 ;  /* 0x000000ffff027224 */ /* 0x000fc400078e0a51 */
[----:B------:R-:W-:Y:S01]  /*1f800*/  IMAD.IADD R21, R21, 0x1, R23 ;  /* 0x0000000115157824 */ /* 0x000fe200078e0217 */
[----:B------:R-:W5:Y:S01]  /*1f810*/  LD.E.128 R8, desc[UR6][R8.64] ;  /* 0x0000000608087980 */ /* 0x000f62000c101d00 */
[----:B------:R-:W-:Y:S02]  /*1f820*/  IMAD R0, R0, UR4, RZ ;  /* 0x0000000400007c24 */ /* 0x000fe4000f8e02ff */
[----:B------:R-:W-:Y:S01]  /*1f830*/  IMAD R23, R3, R2, R80 ;  /* 0x0000000203177224 */ /* 0x000fe200078e0250 */
        /* <DEDUP_REMOVED lines=8> */
[----:B------:R-:W-:Y:S01]  /*1f8c0*/  SHF.R.S32.HI R0, RZ, 0x1f, R23 ;  /* 0x0000001fff007819 */ /* 0x000fe20000011417 */
[----:B------:R-:W-:Y:S02]  /*1f8d0*/  ULDC.64 UR4, c[0x0][0xad8] ;  /* 0x0002b60000047ab9 */ /* 0x000fe40000000a00 */
[----:B------:R-:W-:Y:S02]  /*1f8e0*/  IMAD.IADD R82, R218, 0x1, R84 ;  /* 0x00000001da527824 */ /* 0x000fe400078e0254 */
[----:B------:R-:W-:Y:S02]  /*1f8f0*/  IMAD.IADD R3, R3, 0x1, R85 ;  /* 0x0000000103037824 */ /* 0x000fe400078e0255 */
[----:B------:R-:W-:Y:S02]  /*1f900*/  IMAD R64, R0, UR4, RZ ;  /* 0x0000000400407c24 */ /* 0x000fe4000f8e02ff */
[----:B------:R-:W-:-:S02]  /*1f910*/  VIADD R0, R82, 0x20 ;  /* 0x0000002052007836 */ /* 0x000fc40000000000 */
[C---:B------:R-:W-:Y:S02]  /*1f920*/  IMAD R21, R23.reuse, UR5, R64 ;  /* 0x0000000517157c24 */ /* 0x040fe4000f8e0240 */
[----:B------:R-:W-:Y:S01]  /*1f930*/  IMAD.WIDE.U32 R2, R23, UR4, R2 ;  /* 0x0000000417027c25 */ /* 0x000fe2000f8e0002 */
[-C--:B------:R-:W-:Y:S01]  /*1f940*/  ISETP.GE.AND P2, PT, R82, R83.reuse, PT ;  /* 0x000000535200720c */ /* 0x080fe20003f46270 */
[----:B------:R-:W-:Y:S01]  /*1f950*/  ULDC.64 UR4, c[0x0][0xa80] ;  /* 0x0002a00000047ab9 */ /* 0x000fe20000000a00 */
[----:B------:R-:W-:Y:S01]  /*1f960*/  ISETP.GE.AND P1, PT, R0, R83, PT ;  /* 0x000000530000720c */ /* 0x000fe20003f26270 */
[----:B------:R-:W-:Y:S01]  /*1f970*/  IMAD.IADD R3, R3, 0x1, R21 ;  /* 0x0000000103037824 */ /* 0x000fe200078e0215 */
[----:B------:R-:W-:Y:S01]  /*1f980*/  LEA R23, P3, R2, UR4, 0x1 ;  /* 0x0000000402177c11 */ /* 0x000fe2000f8608ff */
[----:B------:R-:W-:-:S03]  /*1f990*/  VIADD R0, R16, 0x30820 ;  /* 0x0003082010007836 */ /* 0x000fc60000000000 */
[----:B------:R-:W-:Y:S02]  /*1f9a0*/  LEA.HI.X R64, R2, UR5, R3, 0x1, P3 ;  /* 0x0000000502407c11 */ /* 0x000fe400098f0c03 */
[----:B------:R-:W-:Y:S01]  /*1f9b0*/  PRMT R0, RZ, 0x654, R0 ;  /* 0x00000654ff007816 */ /* 0x000fe20000000000 */
[----:B0-----:R0:W1:Y:S01]  /*1f9c0*/  SHFL.IDX PT, R87, R23, RZ, 0x181f ;  /* 0x00181fff17577589 */ /* 0x00106200000e0000 */
[----:B------:R-:W-:Y:S01]  /*1f9d0*/  IADD3 R20, R82, 0x40, RZ ;  /* 0x0000004052147810 */ /* 0x000fe20007ffe0ff */
[----:B------:R-:W-:Y:S01]  /*1f9e0*/  BSSY B1, `(.L_x_2019) ;  /* 0x0000018000017945 */ /* 0x000fe20003800000 */
[----:B------:R0:W-:Y:S01]  /*1f9f0*/  SYNCS.ARRIVE.TRANS64.RED.A1T0 RZ, [R0+URZ], RZ ;  /* 0x000000ff00ff79a7 */ /* 0x0001e2000810043f */
[----:B------:R0:W2:Y:S01]  /*1fa00*/  SHFL.IDX PT, R85, R64, RZ, 0x181f ;  /* 0x00181fff40557589 */ /* 0x0000a200000e0000 */
[----:B------:R-:W-:Y:S02]  /*1fa10*/  ISETP.GE.AND P0, PT, R20, R83, PT ;  /* 0x000000531400720c */ /* 0x000fe40003f06270 */
[----:B------:R-:W-:Y:S01]  /*1fa20*/  SHF.R.S32.HI R86, RZ, 0x1f, R92 ;  /* 0x0000001fff567819 */ /* 0x000fe2000001145c */
[----:B------:R-:W-:Y:S10]  /*1fa30*/  @P2 BRA `(.L_x_2020) ;  /* 0x0000000000482947 */ /* 0x000ff40003800000 */
[----:B------:R-:W-:Y:S01]  /*1fa40*/  ULDC UR4, c[0x0][0xac8] ;  /* 0x0002b20000047ab9 */ /* 0x000fe20000000800 */
[----:B------:R-:W-:Y:S01]  /*1fa50*/  ULDC.64 UR6, c[0x0][0x208] ;  /* 0x0000820000067ab9 */ /* 0x000fe20000000a00 */
[----:B------:R-:W-:Y:S02]  /*1fa60*/  ISETP.GE.AND P5, PT, R18, UR4, PT ;  /* 0x0000000412007c0c */ /* 0x000fe4000bfa6270 */
[----:B------:R-:W-:Y:S02]  /*1fa70*/  ISETP.GE.AND P4, PT, R226, UR4, PT ;  /* 0x00000004e2007c0c */ /* 0x000fe4000bf86270 */
[----:B-----5:R-:W-:Y:S02]  /*1fa80*/  ISETP.GE.AND P3, PT, R90, UR4, PT ;  /* 0x000000045a007c0c */ /* 0x020fe4000bf66270 */
[----:B------:R-:W-:-:S07]  /*1fa90*/  ISETP.GE.AND P2, PT, R88, UR4, PT ;  /* 0x0000000458007c0c */ /* 0x000fce000bf46270 */
[----:B-1----:R-:W-:-:S04]  /*1faa0*/  @!P5 LEA R2, P6, R18, R87, 0x1 ;  /* 0x000000571202d211 */ /* 0x002fc800078c08ff */
[----:B--2---:R-:W-:Y:S02]  /*1fab0*/  @!P5 LEA.HI.X R3, R18, R85, R19, 0x1, P6 ;  /* 0x000000551203d211 */ /* 0x004fe400030f0c13 */
[----:B------:R-:W-:-:S03]  /*1fac0*/  @!P4 LEA R20, P6, R92, R87, 0x1 ;  /* 0x000000575c14c211 */ /* 0x000fc600078c08ff */
[----:B------:R3:W-:Y:S01]  /*1fad0*/  @!P5 ST.E.128 desc[UR6][R2.64], R4 ;  /* 0x000000040200d985 */ /* 0x0007e2000c101d06 */
        /* <DEDUP_REMOVED lines=8> */
.L_x_2020:
[----:B------:R-:W-:Y:S05]  /*1fb60*/  BSYNC B1 ;  /* 0x0000000000017941 */ /* 0x000fea0003800000 */
.L_x_2019:
[----:B---3--:R3:W4:Y:S01]  /*1fb70*/  SHFL.IDX PT, R21, R64, 0x1, 0x181f ;  /* 0x00381f0040157f89 */ /* 0x00872200000e0000 */
[----:B------:R-:W-:Y:S03]  /*1fb80*/  BSSY B1, `(.L_x_2021) ;  /* 0x0000015000017945 */ /* 0x000fe60003800000 */
[----:B-----5:R3:W0:Y:S01]  /*1fb90*/  SHFL.IDX PT, R7, R23, 0x1, 0x181f ;  /* 0x00381f0017077f89 */ /* 0x02062200000e0000 */
        /* <DEDUP_REMOVED lines=19> */
.L_x_2022:
[----:B------:R-:W-:Y:S05]  /*1fcd0*/  BSYNC B1 ;  /* 0x0000000000017941 */ /* 0x000fea0003800000 */
.L_x_2021:
        /* <DEDUP_REMOVED lines=13> */
[----:B------:R-:W-:Y:S02]  /*1fdb0*/  @!P3 LEA.HI.X R3, R18, R9, R19, 0x1, P6 ;  /* 0x000000091203b211 */ /* 0x000fe400030f0c13 */
        /* <DEDUP_REMOVED lines=8> */
.L_x_2024:
[----:B------:R-:W-:Y:S05]  /*1fe40*/  BSYNC B1 ;  /* 0x0000000000017941 */ /* 0x000fea0003800000 */
.L_x_2023:
[----:B------:R-:W-:Y:S01]  /*1fe50*/  VIADD R0, R82, 0x60 ;  /* 0x0000006052007836 */ /* 0x000fe20000000000 */
[----:B0-----:R0:W0:Y:S04]  /*1fe60*/  SHFL.IDX PT, R9, R64, 0x3, 0x181f ;  /* 0x00781f0040097f89 */ /* 0x00102800000e0000 */
[----:B------:R-:W-:Y:S01]  /*1fe70*/  ISETP.GE.AND P0, PT, R0, R83, PT ;  /* 0x000000530000720c */ /* 0x000fe20003f06270 */
[----:B---3--:R-:W3:-:S12]  /*1fe80*/  SHFL.IDX PT, R23, R23, 0x3, 0x181f ;  /* 0x00781f0017177f89 */ /* 0x008ed800000e0000 */
[----:B------:R-:W-:Y:S05]  /*1fe90*/  @P0 BRA `(.L_x_2025) ;  /* 0x0000000c00d00947 */ /* 0x000fea0003800000 */
        /* <DEDUP_REMOVED lines=21> */
.L_x_2017:
[----:B------:R-:W2:Y:S01]  /*1fff0*/  LDL R9, [R1+0x4c] ;  /* 0x00004c0001097983 */ /* 0x000ea20000100800 */
[----:B------:R-:W-:Y:S01]  /*20000*/  ULDC.64 UR4, c[0x0][0xc00] ;  /* 0x0003000000047ab9 */ /* 0x000fe20000000a00 */
[----:B------:R-:W3:Y:S01]  /*20010*/  LDC R23, c[0x0][0xbe8] ;  /* 0x0002fa00ff177b82 */ /* 0x000ee20000000800 */
[----:B------:R-:W-:Y:S01]  /*20020*/  ISETP.NE.U32.AND P0, PT, RZ, UR4, PT ;  /* 0x00000004ff007c0c */ /* 0x000fe2000bf05070 */
[----:B------:R-:W-:Y:S01]  /*20030*/  IMAD.MOV.U32 R6, RZ, RZ, RZ ;  /* 0x000000ffff067224 */ /* 0x000fe200078e00ff */
[----:B------:R-:W-:Y:S02]  /*20040*/  ULDC.64 UR6, c[0x0][0x208] ;  /* 0x0000820000067ab9 */ /* 0x000fe40000000a00 */
[----:B------:R-:W-:Y:S01]  /*20050*/  ISETP.NE.AND.EX P0, PT, RZ, UR5, PT, P0 ;  /* 0x00000005ff007c0c */ /* 0x000fe2000bf05300 */
[----:B------:R-:W-:Y:S02]  /*20060*/  ULDC.64 UR4, c[0x0][0xc08] ;  /* 0x0003020000047ab9 */ /* 0x000fe40000000a00 */
[----:B------:R-:W-:Y:S01]  /*20070*/  ISETP.NE.U32.AND P1, PT, RZ, UR4, PT ;  /* 0x00000004ff007c0c */ /* 0x000fe2000bf25070 */
[----:B------:R-:W2:Y:S03]  /*20080*/  LDC.64 R2, c[0x0][0xc00] ;  /* 0x00030000ff027b82 */ /* 0x000ea60000000a00 */
[----:B------:R-:W-:Y:S01]  /*20090*/  ISETP.NE.AND.EX P1, PT, RZ, UR5, PT, P1 ;  /* 0x00000005ff007c0c */ /* 0x000fe2000bf25310 */
[----:B------:R-:W4:Y:S01]  /*200a0*/  S2R R8, SR_TID.X ;  /* 0x0000000000087919 */ /* 0x000f220000002100 */
[----:B---3--:R-:W-:-:S11]  /*200b0*/  ISETP.NE.AND P2, PT, R23, 0x1, PT ;  /* 0x000000011700780c */ /* 0x008fd60003f45270 */
[----:B------:R-:W3:Y:S01]  /*200c0*/  @P1 LDC.64 R4, c[0x0][0xc08] ;  /* 0x00030200ff041b82 */ /* 0x000ee20000000a00 */
[----:B------:R-:W-:-:S07]  /*200d0*/  ULDC UR4, c[0x0][0xa88] ;  /* 0x0002a20000047ab9 */ /* 0x000fce0000000800 */
[----:B------:R-:W0:Y:S08]  /*200e0*/  @P2 LDC R14, c[0x0][0xbec] ;  /* 0x0002fb00ff0e2b82 */ /* 0x000e300000000800 */
[----:B------:R-:W0:Y:S01]  /*200f0*/  @P2 LDC R25, c[0x0][0xbf0] ;  /* 0x0002fc00ff192b82 */ /* 0x000e220000000800 */
[----:B------:R-:W-:Y:S01]  /*20100*/  IMAD.U32 R0, RZ, RZ, UR4 ;  /* 0x00000004ff007e24 */ /* 0x000fe2000f8e00ff */
[----:B----4-:R-:W-:-:S04]  /*20110*/  IADD3 R7, R8, -0x80, RZ ;  /* 0xffffff8008077810 */ /* 0x010fc80007ffe0ff */
[----:B------:R-:W-:Y:S01]  /*20120*/  ISETP.GE.AND P3, PT, R7, 0x80, PT ;  /* 0x000000800700780c */ /* 0x000fe20003f66270 */
[----:B--2---:R-:W-:-:S04]  /*20130*/  IMAD.WIDE R2, R9, 0x4, R2 ;  /* 0x0000000409027825 */ /* 0x004fc800078e0202 */
[----:B---3--:R-:W-:Y:S01]  /*20140*/  @P1 IMAD.WIDE R4, R9, 0x4, R4 ;  /* 0x0000000409041825 */ /* 0x008fe200078e0204 */
[----:B------:R2:W5:Y:S01]  /*20150*/  @P0 LDG.E R6, desc[UR6][R2.64] ;  /* 0x0000000602060981 */ /* 0x000562000c1e1900 */
[----:B------:R-:W-:-:S03]  /*20160*/  SHF.R.S32.HI R7, RZ, 0x1f, R9 ;  /* 0x0000001fff077819 */ /* 0x000fc60000011409 */
[----:B------:R2:W5:Y:S01]  /*20170*/  @P1 LDG.E R0, desc[UR6][R4.64] ;  /* 0x0000000604001981 */ /* 0x000562000c1e1900 */
[----:B0-----:R-:W-:Y:S05]  /*20180*/  @P1 BRA `(.L_x_2026) ;  /* 0x0000000000141947 */ /* 0x001fea0003800000 */
[----:B------:R-:W-:Y:S05]  /*20190*/  @!P0 BRA `(.L_x_2026) ;  /* 0x0000000000108947 */ /* 0x000fea0003800000 */
[----:B------:R-:W-:Y:S02]  /*201a0*/  ULDC.64 UR4, c[0x0][0x208] ;  /* 0x0000820000047ab9 */ /* 0x000fe40000000a00 */
[----:B--2---:R-:W2:Y:S04]  /*201b0*/  LDG.E R5, desc[UR4][R2.64] ;  /* 0x0000000402057981 */ /* 0x004ea8000c1e1900 */
[----:B-----5:R-:W2:Y:S02]  /*201c0*/  LDG.E R0, desc[UR4][R2.64+0x4] ;  /* 0x0000040402007981 */ /* 0x020ea4000c1e1900 */
[----:B--2---:R-:W-:-:S07]  /*201d0*/  IMAD.IADD R0, R0, 0x1, -R5 ;  /* 0x0000000100007824 */ /* 0x004fce00078e0a05 */
.L_x_2026:
[----:B------:R-:W3:Y:S04]  /*201e0*/  LDL R26, [R1+0x48] ;  /* 0x00004800011a7983 */ /* 0x000ee80000100800 */
[----:B------:R0:W5:Y:S01]  /*201f0*/  LDL R20, [R1+0x14] ;  /* 0x0000140001147983 */ /* 0x0001620000100800 */
[----:B------:R-:W-:Y:S01]  /*20200*/  BSSY B1, `(.L_x_2027) ;  /* 0x000002d000017945 */ /* 0x000fe20003800000 */
[----:B------:R-:W-:Y:S02]  /*20210*/  SEL R13, R9, RZ, !P0 ;  /* 0x000000ff090d7207 */ /* 0x000fe40004000000 */
[----:B------:R-:W-:Y:S02]  /*20220*/  SEL R12, R7, RZ, !P0 ;  /* 0x000000ff070c7207 */ /* 0x000fe40004000000 */
[----:B-----5:R-:W-:-:S02]  /*20230*/  SHF.R.S32.HI R11, RZ, 0x1f, R6 ;  /* 0x0000001fff0b7819 */ /* 0x020fc40000011406 */
[----:B---3--:R-:W-:Y:S01]  /*20240*/  SHF.R.S32.HI R10, RZ, 0x1f, R26 ;  /* 0x0000001fff0a7819 */ /* 0x008fe2000001141a */
[----:B0-----:R-:W-:Y:S06]  /*20250*/  @P3 BRA `(.L_x_2028) ;  /* 0x00000000009c3947 */ /* 0x001fec0003800000 */
[----:B------:R-:W2:Y:S01]  /*20260*/  LDC R9, c[0x0][0xbe8] ;  /* 0x0002fa00ff097b82 */ /* 0x000ea20000000800 */
[----:B------:R-:W-:Y:S01]  /*20270*/  IADD3 R8, R20, -0x80, R8 ;  /* 0xffffff8014087810 */ /* 0x000fe20007ffe008 */
[----:B--2---:R-:W-:-:S05]  /*20280*/  IMAD R2, R0, R9, RZ ;  /* 0x0000000900027224 */ /* 0x004fca00078e02ff */
[----:B------:R-:W-:-:S13]  /*20290*/  ISETP.GE.AND P0, PT, R8, R2, PT ;  /* 0x000000020800720c */ /* 0x000fda0003f06270 */
[----:B------:R-:W-:Y:S05]  /*202a0*/  @P0 BRA `(.L_x_2028) ;  /* 0x0000000000880947 */ /* 0x000fea0003800000 */
[----:B------:R-:W-:Y:S01]  /*202b0*/  ISETP.NE.AND P0, PT, R9, 0x1, PT ;  /* 0x000000010900780c */ /* 0x000fe20003f05270 */
[----:B------:R-:W-:Y:S01]  /*202c0*/  ULDC.64 UR4, c[0x0][0xb90] ;  /* 0x0002e40000047ab9 */ /* 0x000fe20000000a00 */
[----:B------:R-:W-:Y:S01]  /*202d0*/  IMAD.MOV.U32 R2, RZ, RZ, R6 ;  /* 0x000000ffff027224 */ /* 0x000fe200078e0006 */
[----:B------:R-:W-:Y:S01]  /*202e0*/  ULDC.64 UR6, c[0x0][0x208] ;  /* 0x0000820000067ab9 */ /* 0x000fe20000000a00 */
[----:B------:R-:W-:Y:S02]  /*202f0*/  IMAD R7, R10, UR4, RZ ;  /* 0x000000040a077c24 */ /* 0x000fe4000f8e02ff */
[----:B------:R-:W-:Y:S02]  /*20300*/  IMAD.MOV.U32 R3, RZ, RZ, R11 ;  /* 0x000000ffff037224 */ /* 0x000fe400078e000b */
[----:B------:R-:W-:Y:S02]  /*20310*/  IMAD.MOV.U32 R5, RZ, RZ, R8 ;  /* 0x000000ffff057224 */ /* 0x000fe400078e0008 */
[----:B------:R-:W-:-:S03]  /*20320*/  IMAD.WIDE.U32 R2, R26, UR4, R2 ;  /* 0x000000041a027c25 */ /* 0x000fc6000f8e0002 */
[----:B------:R-:W0:Y:S01]  /*20330*/  @P0 LDC R15, c[0x0][0xbec] ;  /* 0x0002fb00ff0f0b82 */ /* 0x000e220000000800 */
[----:B------:R-:W-:Y:S01]  /*20340*/  IMAD R7, R26, UR5, R7 ;  /* 0x000000051a077c24 */ /* 0x000fe2000f8e0207 */
[----:B------:R-:W-:-:S03]  /*20350*/  ULDC.64 UR4, c[0x0][0xb98] ;  /* 0x0002e60000047ab9 */ /* 0x000fc60000000a00 */
[----:B------:R-:W-:-:S03]  /*20360*/  IMAD.IADD R3, R3, 0x1, R7 ;  /* 0x0000000103037824 */ /* 0x000fc600078e0207 */
[----:B------:R-:W2:Y:S01]  /*20370*/  @P0 LDC R21, c[0x0][0xbf0] ;  /* 0x0002fc00ff150b82 */ /* 0x000ea20000000800 */
[----:B------:R-:W-:-:S04]  /*20380*/  IMAD.WIDE.U32 R2, R13, UR4, R2 ;  /* 0x000000040d027c25 */ /* 0x000fc8000f8e0002 */
[----:B0-----:R-:W-:-:S05]  /*20390*/  @P0 IMAD.HI.U32 R4, R8, R15, RZ ;  /* 0x0000000f08040227 */ /* 0x001fca00078e00ff */
[----:B--2---:R-:W-:Y:S01]  /*203a0*/  @P0 SHF.R.U32.HI R5, RZ, R21, R4 ;  /* 0x00000015ff050219 */ /* 0x004fe20000011604 */
[----:B------:R-:W-:-:S03]  /*203b0*/  IMAD R4, R12, UR4, RZ ;  /* 0x000000040c047c24 */ /* 0x000fc6000f8e02ff */
[C---:B------:R-:W-:Y:S02]  /*203c0*/  IADD3 R7, -R5.reuse, RZ, RZ ;  /* 0x000000ff05077210 */ /* 0x040fe40007ffe1ff */
[----:B------:R-:W-:-:S03]  /*203d0*/  IADD3 R2, P0, R5, R2, RZ ;  /* 0x0000000205027210 */ /* 0x000fc60007f1e0ff */
        /* <DEDUP_REMOVED lines=13> */
[----:B------:R-:W-:-:S05]  /*204b0*/  IMAD.MOV.U32 R3, RZ, RZ, -0x800000 ;  /* 0xff800000ff037424 */ /* 0x000fca00078e00ff */
[----:B------:R0:W-:Y:S02]  /*204c0*/  STG.E desc[UR6][R4.64], R3 ;  /* 0x0000000304007986 */ /* 0x0001e4000c101906 */
.L_x_2028:
[----:B------:R-:W-:Y:S05]  /*204d0*/  BSYNC B1 ;  /* 0x0000000000017941 */ /* 0x000fea0003800000 */
.L_x_2027:
[----:B0-2---:R-:W2:Y:S01]  /*204e0*/  LDL R4, [R1+0x40] ;  /* 0x0000400001047983 */ /* 0x005ea20000100800 */
[----:B------:R-:W-:-:S03]  /*204f0*/  ULDC.64 UR4, c[0x0][0xaa0] ;  /* 0x0002a80000047ab9 */ /* 0x000fc60000000a00 */
[----:B------:R-:W3:Y:S04]  /*20500*/  LDL R7, [R1+0x58] ;  /* 0x0000580001077983 */ /* 0x000ee80000100800 */
[----:B------:R0:W5:Y:S04]  /*20510*/  LDL R15, [R1+0x10] ;  /* 0x00001000010f7983 */ /* 0x0001680000100800 */
[----:B------:R0:W5:Y:S04]  /*20520*/  LDL R21, [R1+0xc] ;  /* 0x00000c0001157983 */ /* 0x0001680000100800 */
[----:B------:R0:W5:Y:S01]  /*20530*/  LDL R24, [R1+0x5c] ;  /* 0x00005c0001187983 */ /* 0x0001620000100800 */
[----:B------:R-:W-:-:S04]  /*20540*/  IMAD R3, R11, UR4, RZ ;  /* 0x000000040b037c24 */ /* 0x000fc8000f8e02ff */
[C---:B------:R-:W-:Y:S02]  /*20550*/  IMAD R5, R6.reuse, UR5, R3 ;  /* 0x0000000506057c24 */ /* 0x040fe4000f8e0203 */
[----:B------:R-:W-:Y:S01]  /*20560*/  IMAD.WIDE.U32 R2, R6, UR4, RZ ;  /* 0x0000000406027c25 */ /* 0x000fe2000f8e00ff */
[----:B------:R-:W-:-:S03]  /*20570*/  ULDC.64 UR4, c[0x0][0xae8] ;  /* 0x0002ba0000047ab9 */ /* 0x000fc60000000a00 */
[----:B------:R-:W-:Y:S02]  /*20580*/  IMAD.IADD R3, R3, 0x1, R5 ;  /* 0x0000000103037824 */ /* 0x000fe400078e0205 */
[----:B------:R-:W-:Y:S02]  /*20590*/  IMAD R6, R10, UR4, RZ ;  /* 0x000000040a067c24 */ /* 0x000fe4000f8e02ff */
[----:B------:R-:W-:-:S04]  /*205a0*/  IMAD.WIDE.U32 R2, R26, UR4, R2 ;  /* 0x000000041a027c25 */ /* 0x000fc8000f8e0002 */
[----:B--2---:R-:W-:Y:S02]  /*205b0*/  IMAD R4, R4, 0x20, R218 ;  /* 0x0000002004047824 */ /* 0x004fe400078e02da */
[----:B---3--:R-:W-:-:S03]  /*205c0*/  IMAD.MOV.U32 R8, RZ, RZ, R7 ;  /* 0x000000ffff087224 */ /* 0x008fc600078e0007 */
[----:B------:R-:W-:Y:S01]  /*205d0*/  IADD3 R9, R20, R4, RZ ;  /* 0x0000000414097210 */ /* 0x000fe20007ffe0ff */
[----:B------:R-:W-:Y:S01]  /*205e0*/  IMAD R7, R26, UR5, R6 ;  /* 0x000000051a077c24 */ /* 0x000fe2000f8e0206 */
[----:B------:R-:W-:-:S03]  /*205f0*/  ULDC.64 UR4, c[0x0][0xaf0] ;  /* 0x0002bc0000047ab9 */ /* 0x000fc60000000a00 */
[----:B------:R-:W-:Y:S02]  /*20600*/  @P2 IMAD.HI.U32 R4, R9, R14, RZ ;  /* 0x0000000e09042227 */ /* 0x000fe400078e00ff */
[----:B------:R0:W5:Y:S02]  /*20610*/  LDL R14, [R1+0x44] ;  /* 0x00004400010e7983 */ /* 0x0001640000100800 */
[----:B------:R-:W-:Y:S01]  /*20620*/  IMAD.MOV.U32 R5, RZ, RZ, R9 ;  /* 0x000000ffff057224 */ /* 0x000fe200078e0009 */
[----:B------:R-:W-:Y:S01]  /*20630*/  @P2 SHF.R.U32.HI R5, RZ, R25, R4 ;  /* 0x00000019ff052219 */ /* 0x000fe20000011604 */
[----:B------:R-:W-:Y:S02]  /*20640*/  IMAD R6, R12, UR4, RZ ;  /* 0x000000040c067c24 */ /* 0x000fe4000f8e02ff */
[----:B------:R-:W-:Y:S01]  /*20650*/  IMAD.IADD R3, R3, 0x1, R7 ;  /* 0x0000000103037824 */ /* 0x000fe200078e0207 */
[----:B------:R-:W-:Y:S01]  /*20660*/  SHF.R.S32.HI R4, RZ, 0x1f, R5 ;  /* 0x0000001fff047819 */ /* 0x000fe20000011405 */
[----:B------:R-:W-:-:S02]  /*20670*/  IMAD R7, R13, UR5, R6 ;  /* 0x000000050d077c24 */ /* 0x000fc4000f8e0206 */
        /* <DEDUP_REMOVED lines=10> */
[----:B------:R-:W-:Y:S02]  /*20720*/  IMAD.IADD R3, R3, 0x1, R9 ;  /* 0x0000000103037824 */ /* 0x000fe400078e0209 */
[----:B------:R-:W-:Y:S01]  /*20730*/  IMAD R4, R4, UR4, RZ ;  /* 0x0000000404047c24 */ /* 0x000fe2000f8e02ff */
[----:B------:R-:W-:Y:S01]  /*20740*/  IADD3 R6, R218, R20, RZ ;  /* 0x00000014da067210 */ /* 0x000fe20007ffe0ff */
        /* <DEDUP_REMOVED lines=9> */
[-C--:B------:R-:W-:Y:S01]  /*207e0*/  ISETP.GE.AND P1, PT, R0, R23.reuse, PT ;  /* 0x000000170000720c */ /* 0x080fe20003f26270 */
[----:B------:R-:W-:Y:S01]  /*207f0*/  VIADD R0, R6, 0x40 ;  /* 0x0000004006007836 */ /* 0x000fe20000000000 */
[----:B------:R0:W2:Y:S01]  /*20800*/  SHFL.IDX PT, R2, R4, RZ, 0x181f ;  /* 0x00181fff04027589 */ /* 0x0000a200000e0000 */
[----:B------:R-:W-:Y:S03]  /*20810*/  BSSY B1, `(.L_x_2029) ;  /* 0x0000017000017945 */ /* 0x000fe60003800000 */
[----:B------:R0:W3:Y:S01]  /*20820*/  SHFL.IDX PT, R3, R5, RZ, 0x181f ;  /* 0x00181fff05037589 */ /* 0x0000e200000e0000 */
[----:B------:R-:W-:Y:S01]  /*20830*/  IMAD.MOV.U32 R20, RZ, RZ, R8 ;  /* 0x000000ffff147224 */ /* 0x000fe200078e0008 */
[----:B------:R-:W-:Y:S01]  /*20840*/  ISETP.GE.AND P0, PT, R0, R23, PT ;  /* 0x000000170000720c */ /* 0x000fe20003f06270 */
[----:B------:R-:W-:-:S12]  /*20850*/  @P2 BRA `(.L_x_2030) ;  /* 0x0000000000482947 */ /* 0x000fd80003800000 */
[----:B------:R-:W-:Y:S01]  /*20860*/  ULDC UR4, c[0x0][0xac8] ;  /* 0x0002b20000047ab9 */ /* 0x000fe20000000800 */
[----:B------:R-:W-:Y:S01]  /*20870*/  ULDC.64 UR6, c[0x0][0x208] ;  /* 0x0000820000067ab9 */ /* 0x000fe20000000a00 */
[----:B------:R-:W-:Y:S02]  /*20880*/  ISETP.GE.AND P5, PT, R18, UR4, PT ;  /* 0x0000000412007c0c */ /* 0x000fe4000bfa6270 */
[----:B-----5:R-:W-:Y:S02]  /*20890*/  ISETP.GE.AND P3, PT, R21, UR4, PT ;  /* 0x0000000415007c0c */ /* 0x020fe4000bf66270 */
[----:B------:R-:W-:Y:S02]  /*208a0*/  ISETP.GE.AND P2, PT, R15, UR4, PT ;  /* 0x000000040f007c0c */ /* 0x000fe4000bf46270 */
[----:B------:R-:W-:-:S07]  /*208b0*/  ISETP.GE.AND P4, PT, R226, UR4, PT ;  /* 0x00000004e2007c0c */ /* 0x000fce000bf86270 */
[----:B--2---:R-:W-:-:S04]  /*208c0*/  @!P5 LEA R8, P6, R18, R2, 0x1 ;  /* 0x000000021208d211 */ /* 0x004fc800078c08ff */
[-C--:B---3--:R-:W-:Y:S02]  /*208d0*/  @!P5 LEA.HI.X R9, R18, R3.reuse, R19, 0x1, P6 ;  /* 0x000000031209d211 */ /* 0x088fe400030f0c13 */
[CC--:B------:R-:W-:Y:S01]  /*208e0*/  @!P3 LEA R10, P6, R21.reuse, R2.reuse, 0x1 ;  /* 0x00000002150ab211 */ /* 0x0c0fe200078c08ff */
        /* <DEDUP_REMOVED lines=9> */
.L_x_2030:
[----:B------:R-:W-:Y:S05]  /*20980*/  BSYNC B1 ;  /* 0x0000000000017941 */ /* 0x000fea0003800000 */
.L_x_2029:
[----:B---34-:R3:W4:Y:S01]  /*20990*/  SHFL.IDX PT, R3, R5, 0x1, 0x181f ;  /* 0x00381f0005037f89 */ /* 0x01872200000e0000 */
[----:B------:R-:W-:Y:S03]  /*209a0*/  BSSY B1, `(.L_x_2031) ;  /* 0x0000015000017945 */ /* 0x000fe60003800000 */
[----:B--2---:R3:W2:Y:S01]  /*209b0*/  SHFL.IDX PT, R2, R4, 0x1, 0x181f ;  /* 0x00381f0004027f89 */ /* 0x0046a200000e0000 */
[----:B------:R-:W-:Y:S05]  /*209c0*/  @P1 BRA `(.L_x_2032) ;  /* 0x0000000000481947 */ /* 0x000fea0003800000 */
[----:B------:R-:W-:Y:S01]  /*209d0*/  ULDC UR4, c[0x0][0xac8] ;  /* 0x0002b20000047ab9 */ /* 0x000fe20000000800 */
[----:B------:R-:W-:Y:S01]  /*209e0*/  ULDC.64 UR6, c[0x0][0x208] ;  /* 0x0000820000067ab9 */ /* 0x000fe20000000a00 */
[----:B------:R-:W-:Y:S02]  /*209f0*/  ISETP.GE.AND P4, PT, R18, UR4, PT ;  /* 0x0000000412007c0c */ /* 0x000fe4000bf86270 */
[----:B------:R-:W-:Y:S02]  /*20a00*/  ISETP.GE.AND P3, PT, R226, UR4, PT ;  /* 0x00000004e2007c0c */ /* 0x000fe4000bf66270 */
[----:B-----5:R-:W-:Y:S02]  /*20a10*/  ISETP.GE.AND P2, PT, R21, UR4, PT ;  /* 0x0000000415007c0c */ /* 0x020fe4000bf46270 */
[----:B------:R-:W-:-:S07]  /*20a20*/  ISETP.GE.AND P1, PT, R15, UR4, PT ;  /* 0x000000040f007c0c */ /* 0x000fce000bf26270 */
[-C--:B--2---:R-:W-:Y:S02]  /*20a30*/  @!P4 LEA R8, P6, R18, R2.reuse, 0x1 ;  /* 0x000000021208c211 */ /* 0x084fe400078c08ff */
[----:B------:R-:W-:Y:S02]  /*20a40*/  @!P3 SHF.L.U32 R7, R14, 0x3, RZ ;  /* 0x000000030e07b819 */ /* 0x000fe400000006ff */
[-C--:B----4-:R-:W-:Y:S02]  /*20a50*/  @!P4 LEA.HI.X R9, R18, R3.reuse, R19, 0x1, P6 ;  /* 0x000000031209c211 */ /* 0x090fe400030f0c13 */
[-C--:B------:R-:W-:Y:S02]  /*20a60*/  @!P2 LEA R10, P5, R21, R2.reuse, 0x1 ;  /* 0x00000002150aa211 */ /* 0x080fe400078a08ff */
        /* <DEDUP_REMOVED lines=8> */
.L_x_2032:
[----:B------:R-:W-:Y:S05]  /*20af0*/  BSYNC B1 ;  /* 0x0000000000017941 */ /* 0x000fea0003800000 */
.L_x_2031:
[----:B--2-4-:R2:W4:Y:S01]  /*20b00*/  SHFL.IDX PT, R3, R5, 0x2, 0x181f ;  /* 0x00581f0005037f89 */ /* 0x01452200000e0000 */
[----:B------:R-:W-:Y:S03]  /*20b10*/  BSSY B1, `(.L_x_2033) ;  /* 0x0000015000017945 */ /* 0x000fe60003800000 */
[----:B------:R2:W0:Y:S01]  /*20b20*/  SHFL.IDX PT, R2, R4, 0x2, 0x181f ;  /* 0x00581f0004027f89 */ /* 0x00042200000e0000 */
[----:B------:R-:W-:Y:S05]  /*20b30*/  @P0 BRA `(.L_x_2034) ;  /* 0x0000000000480947 */ /* 0x000fea0003800000 */
[----:B------:R-:W-:Y:S01]  /*20b40*/  ULDC UR4, c[0x0][0xac8] ;  /* 0x0002b20000047ab9 */ /* 0x000fe20000000800 */
[----:B------:R-:W-:Y:S01]  /*20b50*/  ULDC.64 UR6, c[0x0][0x208] ;  /* 0x0000820000067ab9 */ /* 0x000fe20000000a00 */
[----:B------:R-:W-:Y:S02]  /*20b60*/  ISETP.GE.AND P3, PT, R18, UR4, PT ;  /* 0x0000000412007c0c */ /* 0x000fe4000bf66270 */
[----:B-----5:R-:W-:Y:S02]  /*20b70*/  ISETP.GE.AND P5, PT, R21, UR4, PT ;  /* 0x0000000415007c0c */ /* 0x020fe4000bfa6270 */
[----:B------:R-:W-:Y:S02]  /*20b80*/  ISETP.GE.AND P6, PT, R15, UR4, PT ;  /* 0x000000040f007c0c */ /* 0x000fe4000bfc6270 */
[----:B------:R-:W-:-:S07]  /*20b90*/  ISETP.GE.AND P4, PT, R226, UR4, PT ;  /* 0x00000004e2007c0c */ /* 0x000fce000bf86270 */
[-C--:B0-----:R-:W-:Y:S02]  /*20ba0*/  @!P3 LEA R8, P0, R18, R2.reuse, 0x1 ;  /* 0x000000021208b211 */ /* 0x081fe400078008ff */
[-C--:B------:R-:W-:Y:S02]  /*20bb0*/  @!P5 LEA R10, P1, R21, R2.reuse, 0x1 ;  /* 0x00000002150ad211 */ /* 0x080fe400078208ff */
[----:B------:R-:W-:Y:S02]  /*20bc0*/  @!P6 LEA R12, P2, R15, R2, 0x1 ;  /* 0x000000020f0ce211 */ /* 0x000fe400078408ff */
        /* <DEDUP_REMOVED lines=9> */
.L_x_2034:
[----:B------:R-:W-:Y:S05]  /*20c60*/  BSYNC B1 ;  /* 0x0000000000017941 */ /* 0x000fea0003800000 */
.L_x_2033:
        /* <DEDUP_REMOVED lines=14> */
[----:B--23--:R-:W-:Y:S01]  /*20d50*/  @!P4 IMAD.SHL.U32 R5, R14, 0x8, RZ ;  /* 0x000000080e05c824 */ /* 0x00cfe200078e00ff */
        /* <DEDUP_REMOVED lines=8> */
.L_x_2025:
[----:B------:R-:W-:Y:S05]  /*20de0*/  BSYNC B0 ;  /* 0x0000000000007941 */ /* 0x000fea0003800000 */
.L_x_2016:
[----:B------:R-:W-:Y:S02]  /*20df0*/  ULDC UR4, c[0x0][0xc3c] ;  /* 0x00030f0000047ab9 */ /* 0x000fe40000000800 */
[----:B-1----:R-:W-:-:S13]  /*20e00*/  ISETP.GE.AND P0, PT, R67, UR4, PT ;  /* 0x0000000443007c0c */ /* 0x002fda000bf06270 */
[----:B------:R-:W-:Y:S05]  /*20e10*/  @!P0 BRA `(.L_x_2035) ;  /* 0xfffffe0400ac8947 */ /* 0x000fea000383ffff */
[----:B------:R-:W-:Y:S05]  /*20e20*/  BRA `(.L_x_1746) ;  /* 0x0000009400107947 */ /* 0x000fea0003800000 */
.L_x_1744:
        /* <DEDUP_REMOVED lines=18> */
.L_x_2036:
        /* <DEDUP_REMOVED lines=42> */
.L_x_2042:
        /* <DEDUP_REMOVED lines=13> */
.L_x_2041:
[----:B------:R-:W-:Y:S05]  /*212c0*/  BSYNC B0 ;  /* 0x0000000000007941 */ /* 0x000fea0003800000 */
.L_x_2040:
        /* <DEDUP_REMOVED lines=21> */
.L_x_2038:
[----:B------:R-:W-:Y:S01]  /*21420*/  IMAD.IADD R8, R7, 0x1, -R8 ;  /* 0x0000000107087824 */ /* 0x000fe200078e0a08 */
[----:B------:R-:W-:-:S03]  /*21430*/  ULDC.64 UR8, c[0x0][0x208] ;  /* 0x0000820000087ab9 */ /* 0x000fc60000000a00 */
[----:B------:R-:W-:-:S05]  /*21440*/  IMAD R2, R5, UR5, R8 ;  /* 0x0000000505027c24 */ /* 0x000fca000f8e0208 */
[----:B------:R-:W-:Y:S02]  /*21450*/  ISETP.GT.AND P0, PT, R2, UR6, PT ;  /* 0x0000000602007c0c */ /* 0x000fe4000bf04270 */
[----:B------:R-:W0:Y:S11]  /*21460*/  LDC.64 R2, c[0x0][0xc90] ;  /* 0x00032400ff027b82 */ /* 0x000e360000000a00 */
[----:B------:R-:W-:-:S04]  /*21470*/  VOTE.ANY R12, PT, !P0 ;  /* 0x00000000000c7806 */ /* 0x000fc800040e0100 */
[----:B------:R-:W1:Y:S02]  /*21480*/  POPC R7, R12 ;  /* 0x0000000c00077309 */ /* 0x000e640000000000 */
[----:B-1----:R-:W-:-:S05]  /*21490*/  IADD3 R19, R7, UR4, RZ ;  /* 0x0000000407137c10 */ /* 0x002fca000fffe0ff */
        /* <DEDUP_REMOVED lines=11> */
[----:B------:R-:W-:-:S06]  /*21550*/  VIADD R16, R7, 0xffffffff ;  /* 0xffffffff07107836 */ /* 0x000fcc0000000000 */
[----:B------:R2:W3:Y:S02]  /*21560*/  SHFL.IDX PT, R16, R5, R16, 0x1f ;  /* 0x00001f1005107589 */ /* 0x0004e400000e0000 */
.L_x_2043:
[----:B-12---:R-:W-:Y:S01]  /*21570*/  IMAD.MOV R5, RZ, RZ, -R3 ;  /* 0x000000ffff057224 */ /* 0x006fe200078e0a03 */
[----:B------:R-:W-:Y:S01]  /*21580*/  IABS R7, R9 ;  /* 0x0000000900077213 */ /* 0x000fe20000000000 */
        /* <DEDUP_REMOVED lines=19> */
[----:B------:R-:W-:Y:S01]  /*216c0*/  IMAD R5, R11, R8, RZ ;  /* 0x000000080b057224 */ /* 0x000fe200078e02ff */
[----:B------:R-:W-:-:S03]  /*216d0*/  IADD3 R8, -R8, RZ, RZ ;  /* 0x000000ff08087210 */ /* 0x000fc60007ffe1ff */
[----:B------:R-:W-:Y:S02]  /*216e0*/  IMAD.MOV R10, RZ, RZ, -R5 ;  /* 0x000000ffff0a7224 */ /* 0x000fe400078e0a05 */
[----:B------:R-:W-:-:S03]  /*216f0*/  IMAD R8, R9, R8, R2 ;  /* 0x0000000809087224 */ /* 0x000fc600078e0202 */
[----:B------:R-:W-:Y:S01]  /*21700*/  VIADDMNMX R11, R10, UR5, R11, PT ;  /* 0x000000050a0b7c46 */ /* 0x000fe2000b80010b */
[----:B------:R-:W-:-:S03]  /*21710*/  IMAD.IADD R5, R8, 0x1, R5 ;  /* 0x0000000108057824 */ /* 0x000fc600078e0205 */
[----:B------:R-:W-:-:S04]  /*21720*/  IABS R7, R11 ;  /* 0x0000000b00077213 */ /* 0x000fc80000000000 */
[----:B------:R-:W1:Y:S08]  /*21730*/  I2F.RP R10, R7 ;  /* 0x00000007000a7306 */ /* 0x000e700000209400 */
[----:B-1----:R-:W1:Y:S02]  /*21740*/  MUFU.RCP R10, R10 ;  /* 0x0000000a000a7308 */ /* 0x002e640000001000 */
[----:B-1----:R-:W-:Y:S01]  /*21750*/  VIADD R3, R10, 0xffffffe ;  /* 0x0ffffffe0a037836 */ /* 0x002fe20000000000 */
[----:B------:R-:W-:-:S05]  /*21760*/  IABS R10, R11 ;  /* 0x0000000b000a7213 */ /* 0x000fca0000000000 */
[----:B------:R-:W1:Y:S01]  /*21770*/  F2I.FTZ.U32.TRUNC.NTZ R3, R3 ;  /* 0x0000000300037305 */ /* 0x000e62000021f000 */
[----:B------:R-:W-:Y:S02]  /*21780*/  IMAD.MOV R10, RZ, RZ, -R10 ;  /* 0x000000ffff0a7224 */ /* 0x000fe400078e0a0a */
[----:B-1----:R-:W-:-:S04]  /*21790*/  IMAD.MOV R2, RZ, RZ, -R3 ;  /* 0x000000ffff027224 */ /* 0x002fc800078e0a03 */
[----:B------:R-:W-:Y:S02]  /*217a0*/  IMAD R9, R2, R7, RZ ;  /* 0x0000000702097224 */ /* 0x000fe400078e02ff */
[----:B------:R-:W-:-:S04]  /*217b0*/  IMAD.MOV.U32 R2, RZ, RZ, RZ ;  /* 0x000000ffff027224 */ /* 0x000fc800078e00ff */
[----:B------:R-:W-:Y:S01]  /*217c0*/  IMAD.HI.U32 R2, R3, R9, R2 ;  /* 0x0000000903027227 */ /* 0x000fe200078e0002 */
[----:B------:R-:W-:Y:S02]  /*217d0*/  IABS R9, R8 ;  /* 0x0000000800097213 */ /* 0x000fe40000000000 */
[----:B------:R-:W-:-:S03]  /*217e0*/  LOP3.LUT R3, R8, R11, RZ, 0x3c, !PT ;  /* 0x0000000b08037212 */ /* 0x000fc600078e3cff */
[----:B------:R-:W-:Y:S01]  /*217f0*/  IMAD.HI.U32 R2, R2, R9, RZ ;  /* 0x0000000902027227 */ /* 0x000fe200078e00ff */
[----:B------:R-:W-:-:S03]  /*21800*/  ISETP.GE.AND P2, PT, R3, RZ, PT ;  /* 0x000000ff0300720c */ /* 0x000fc60003f46270 */
[----:B------:R-:W-:-:S05]  /*21810*/  IMAD R10, R2, R10, R9 ;  /* 0x0000000a020a7224 */ /* 0x000fca00078e0209 */
[----:B------:R-:W-:-:S13]  /*21820*/  ISETP.GT.U32.AND P1, PT, R7, R10, PT ;  /* 0x0000000a0700720c */ /* 0x000fda0003f24070 */
[----:B------:R-:W-:Y:S02]  /*21830*/  @!P1 IMAD.IADD R10, R10, 0x1, -R7 ;  /* 0x000000010a0a9824 */ /* 0x000fe400078e0a07 */
[----:B------:R-:W-:Y:S01]  /*21840*/  @!P1 VIADD R2, R2, 0x1 ;  /* 0x0000000102029836 */ /* 0x000fe20000000000 */
[----:B------:R-:W-:Y:S02]  /*21850*/  ISETP.NE.AND P1, PT, R11, RZ, PT ;  /* 0x000000ff0b00720c */ /* 0x000fe40003f25270 */
[----:B------:R-:W-:-:S13]  /*21860*/  ISETP.GE.U32.AND P0, PT, R10, R7, PT ;  /* 0x000000070a00720c */ /* 0x000fda0003f06070 */
[----:B------:R-:W-:-:S05]  /*21870*/  @P0 IADD3 R2, R2, 0x1, RZ ;  /* 0x0000000102020810 */ /* 0x000fca0007ffe0ff */
[----:B------:R-:W-:Y:S01]  /*21880*/  @!P2 IMAD.MOV R2, RZ, RZ, -R2 ;  /* 0x000000ffff02a224 */ /* 0x000fe200078e0a02 */
[----:B------:R-:W-:Y:S01]  /*21890*/  @!P1 LOP3.LUT R2, RZ, R11, RZ, 0x33, !PT ;  /* 0x0000000bff029212 */ /* 0x000fe200078e33ff */
[----:B------:R-:W-:-:S03]  /*218a0*/  IMAD.MOV R11, RZ, RZ, -R11 ;  /* 0x000000ffff0b7224 */ /* 0x000fc600078e0a0b */
[----:B------:R-:W-:Y:S01]  /*218b0*/  LOP3.LUT R17, RZ, R2, RZ, 0x33, !PT ;  /* 0x00000002ff117212 */ /* 0x000fe200078e33ff */
[----:B------:R-:W-:-:S04]  /*218c0*/  IMAD R18, R2, R11, R5 ;  /* 0x0000000b02127224 */ /* 0x000fc800078e0205 */
[----:B------:R-:W-:Y:S01]  /*218d0*/  IMAD.IADD R17, R6, 0x1, R17 ;  /* 0x0000000106117824 */ /* 0x000fe200078e0211 */
[----:B------:R-:W-:Y:S06]  /*218e0*/  BRA `(.L_x_2044) ;  /* 0x00000000000c7947 */ /* 0x000fec0003800000 */
.L_x_2039:
[----:B------:R-:W-:Y:S01]  /*218f0*/  IMAD.MOV.U32 R17, RZ, RZ, RZ ;  /* 0x000000ffff117224 */ /* 0x000fe200078e00ff */
[----:B------:R-:W-:Y:S01]  /*21900*/  MOV R16, UR6 ;  /* 0x0000000600107c02 */ /* 0x000fe20008000f00 */
[----:B------:R-:W-:-:S07]  /*21910*/  IMAD.MOV.U32 R18, RZ, RZ, RZ ;  /* 0x000000ffff127224 */ /* 0x000fce00078e00ff */
.L_x_2044:
[----:B------:R-:W-:-:S13]  /*21920*/  ISETP.NE.AND P0, PT, R0, RZ, PT ;  /* 0x000000ff0000720c */ /* 0x000fda0003f05270 */
[----:B------:R-:W1:Y:S01]  /*21930*/  @!P0 S2R R3, SR_CgaCtaId ;  /* 0x0000000000038919 */ /* 0x000e620000008800 */
[----:B------:R-:W-:-:S04]  /*21940*/  @!P0 MOV R0, 0x400 ;  /* 0x0000040000008802 */ /* 0x000fc80000000f00 */
[----:B-1----:R-:W-:-:S05]  /*21950*/  @!P0 LEA R0, R3, R0, 0x18 ;  /* 0x0000000003008211 */ /* 0x002fca00078ec0ff */
[----:B------:R1:W-:Y:S01]  /*21960*/  @!P0 STS.128 [R0+0x308d0], R16 ;  /* 0x0308d01000008388 */ /* 0x0003e20000000c00 */
[----:B------:R-:W-:Y:S06]  /*21970*/  BAR.ARV 0x5, 0x180 ;  /* 0x0146000000007b1d */ /* 0x000fec0000002000 */
.L_x_2037:
[----:B-1----:R-:W-:Y:S01]  /*21980*/  IMAD.MOV.U32 R0, RZ, RZ, 0x1 ;  /* 0x00000001ff007424 */ /* 0x002fe200078e00ff */
[----:B------:R1:W-:Y:S01]  /*21990*/  STL [R1+0x4], RZ ;  /* 0x000004ff01007387 */ /* 0x0003e20000100800 */
[----:B------:R-:W-:Y:S02]  /*219a0*/  ULDC UR4, c[0x0][0xc3c] ;  /* 0x00030f0000047ab9 */ /* 0x000fe40000000800 */
[----:B--2---:R-:W-:Y:S01]  /*219b0*/  ISETP.GE.AND P0, PT, R19, UR4, PT ;  /* 0x0000000413007c0c */ /* 0x004fe2000bf06270 */
[----:B------:R1:W-:Y:S04]  /*219c0*/  STL [R1+0x10], R0 ;  /* 0x0000100001007387 */ /* 0x0003e80000100800 */
[----:B------:R1:W-:Y:S08]  /*219d0*/  STL [R1+0x48], RZ ;  /* 0x000048ff01007387 */ /* 0x0003f00000100800 */
[----:B-1----:R-:W-:Y:S05]  /*219e0*/  @P0 BRA `(.L_x_2045) ;  /* 0x0000008400300947 */ /* 0x002fea0003800000 */
[----:B------:R-:W1:Y:S01]  /*219f0*/  S2UR UR5, SR_CgaCtaId ;  /* 0x00000000000579c3 */ /* 0x000e620000008800 */
[C---:B------:R-:W-:Y:S01]  /*21a00*/  IMAD.SHL.U32 R0, R4.reuse, 0x8, RZ ;  /* 0x0000000804007824 */ /* 0x040fe200078e00ff */
[----:B------:R-:W-:Y:S01]  /*21a10*/  LOP3.LUT R5, R4, 0x7f, RZ, 0xc0, !PT ;  /* 0x0000007f04057812 */ /* 0x000fe200078ec0ff */
[----:B------:R-:W-:Y:S01]  /*21a20*/  UMOV UR4, 0x400 ;  /* 0x0000040000047882 */ /* 0x000fe20000000000 */
[----:B------:R-:W-:Y:S01]  /*21a30*/  BSSY B8, `(.L_x_2045) ;  /* 0x0000847000087945 */ /* 0x000fe20003800000 */
[----:B------:R-:W-:Y:S01]  /*21a40*/  ULDC.64 UR36, c[0x0][0x198] ;  /* 0x0000660000247ab9 */ /* 0x000fe20000000a00 */
[----:B------:R-:W-:Y:S01]  /*21a50*/  LOP3.LUT R3, R0, 0x1f8, RZ, 0xc0, !PT ;  /* 0x000001f800037812 */ /* 0x000fe200078ec0ff */
[----:B0-----:R-:W-:Y:S01]  /*21a60*/  IMAD.SHL.U32 R2, R5, 0x8, RZ ;  /* 0x0000000805027824 */ /* 0x001fe200078e00ff */
[----:B------:R-:W-:Y:S01]  /*21a70*/  SHF.R.U32.HI R5, RZ, 0x3, R5 ;  /* 0x00000003ff057819 */ /* 0x000fe20000011605 */
[----:B------:R-:W-:Y:S01]  /*21a80*/  ULDC UR38, c[0x0][0xc] ;  /* 0x0000030000267ab9 */ /* 0x000fe20000000800 */
[----:B------:R-:W-:Y:S01]  /*21a90*/  LOP3.LUT R3, R3, 0x38, R4, 0x78, !PT ;  /* 0x0000003803037812 */ /* 0x000fe200078e7804 */
[----:B------:R-:W-:Y:S01]  /*21aa0*/  IMAD.SHL.U32 R4, R4, 0x10, RZ ;  /* 0x0000001004047824 */ /* 0x000fe200078e00ff */
[----:B------:R-:W-:-:S02]  /*21ab0*/  LOP3.LUT R0, R0, 0x38, RZ, 0xc0, !PT ;  /* 0x0000003800007812 */ /* 0x000fc400078ec0ff */
[----:B------:R-:W-:Y:S02]  /*21ac0*/  LOP3.LUT R2, R3, 0x200, R2, 0xf8, !PT ;  /* 0x0000020003027812 */ /* 0x000fe400078ef802 */
[----:B------:R-:W-:Y:S01]  /*21ad0*/  LOP3.LUT R4, R5, 0x70, R4, 0xf8, !PT ;  /* 0x0000007005047812 */ /* 0x000fe200078ef804 */
[----:B------:R-:W-:Y:S01]  /*21ae0*/  IMAD.MOV.U32 R4, RZ, RZ, 0x1 ;  /* 0x00000001ff047424 */ /* 0x000fe200078e00ff */
[----:B-1----:R-:W-:-:S06]  /*21af0*/  ULEA UR4, UR5, UR4, 0x18 ;  /* 0x0000000405047291 */ /* 0x002fcc000f8ec03f */
[----:B------:R-:W-:-:S05]  /*21b00*/  MOV R3, UR4 ;  /* 0x0000000400037c02 */ /* 0x000fca0008000f00 */
[----:B------:R0:W-:Y:S02]  /*21b10*/  STL [R1], R3 ;  /* 0x0000000301007387 */ /* 0x0001e40000100800 */
[----:B0-----:R-:W-:Y:S02]  /*21b20*/  IMAD R3, R2, 0x2, R3 ;  /* 0x0000000202037824 */ /* 0x001fe400078e0203 */
[----:B------:R-:W-:-:S03]  /*21b30*/  IMAD.MOV.U32 R2, RZ, RZ, 0x1 ;  /* 0x00000001ff027424 */ /* 0x000fc600078e00ff */
[----:B------:R0:W-:Y:S04]  /*21b40*/  STL [R1+0x28], R3 ;  /* 0x0000280301007387 */ /* 0x0001e80000100800 */
[----:B------:R-:W-:Y:S04]  /*21b50*/  STL [R1+0x48], RZ ;  /* 0x000048ff01007387 */ /* 0x000fe80000100800 */
[----:B------:R1:W-:Y:S01]  /*21b60*/  STL [R1+0x1c], R2 ;  /* 0x00001c0201007387 */ /* 0x0003e20000100800 */
[----:B0-----:R-:W-:-:S03]  /*21b70*/  LOP3.LUT R3, R0, 0x40, RZ, 0xfc, !PT ;  /* 0x0000004000037812 */ /* 0x001fc600078efcff */
[----:B------:R0:W-:Y:S04]  /*21b80*/  STL [R1+0x18], RZ ;  /* 0x000018ff01007387 */ /* 0x0001e80000100800 */
[----:B------:R0:W-:Y:S01]  /*21b90*/  STL [R1+0x4], RZ ;  /* 0x000004ff01007387 */ /* 0x0001e20000100800 */
[----:B-1----:R-:W-:-:S03]  /*21ba0*/  LOP3.LUT R2, R0, 0x80, RZ, 0xfc, !PT ;  /* 0x0000008000027812 */ /* 0x002fc600078efcff */
[----:B------:R0:W-:Y:S01]  /*21bb0*/  STL [R1+0x10], R4 ;  /* 0x0000100401007387 */ /* 0x0001e20000100800 */
[----:B------:R-:W-:-:S07]  /*21bc0*/  LOP3.LUT R0, R0, 0xc0, RZ, 0xfc, !PT ;  /* 0x000000c000007812 */ /* 0x000fce00078efcff */
.L_x_2218:
[----:B------:R-:W-:Y:S05]  /*21bd0*/  YIELD ;  /* 0x0000000000007946 */ /* 0x000fea0003800000 */
[----:B------:R-:W-:Y:S01]  /*21be0*/  ULDC.64 UR4, c[0x0][0xa28] ;  /* 0x00028a0000047ab9 */ /* 0x000fe20000000a00 */
[----:B--2---:R-:W-:Y:S02]  /*21bf0*/  CS2R R6, SRZ ;  /* 0x0000000000067805 */ /* 0x004fe4000001ff00 */
[----:B------:R-:W-:Y:S01]  /*21c00*/  ISETP.NE.U32.AND P0, PT, RZ, UR4, PT ;  /* 0x00000004ff007c0c */ /* 0x000fe2000bf05070 */
[----:B-1----:R-:W1:Y:S01]  /*21c10*/  LDC.64 R12, c[0x0][0xa00] ;  /* 0x00028000ff0c7b82 */ /* 0x002e620000000a00 */
[----:B------:R-:W-:Y:S01]  /*21c20*/  ULDC.64 UR10, c[0x0][0x208] ;  /* 0x00008200000a7ab9 */ /* 0x000fe20000000a00 */
[----:B------:R-:W-:Y:S01]  /*21c30*/  ULDC.64 UR6, c[0x0][0xa08] ;  /* 0x0002820000067ab9 */ /* 0x000fe20000000a00 */
[----:B------:R-:W-:Y:S01]  /*21c40*/  ISETP.NE.AND.EX P0, PT, RZ, UR5, PT, P0 ;  /* 0x00000005ff007c0c */ /* 0x000fe2000bf05300 */
[----:B------:R-:W-:Y:S01]  /*21c50*/  ULDC.64 UR4, c[0x0][0xa18] ;  /* 0x0002860000047ab9 */ /* 0x000fe20000000a00 */
[----:B------:R-:W-:-:S03]  /*21c60*/  ULDC.64 UR8, c[0x0][0xa10] ;  /* 0x0002840000087ab9 */ /* 0x000fc60000000a00 */
[----:B0-----:R-:W0:Y:S08]  /*21c70*/  LDC.64 R4, c[0x0][0xa08] ;  /* 0x00028200ff047b82 */ /* 0x001e300000000a00 */
        /* <DEDUP_REMOVED lines=8> */
[----:B------:R-:W-:Y:S01]  /*21d00*/  ISETP.NE.U32.AND P4, PT, RZ, UR8, PT ;  /* 0x00000008ff007c0c */ /* 0x000fe2000bf85070 */
[----:B------:R-:W-:Y:S01]  /*21d10*/  IMAD.MOV.U32 R8, RZ, RZ, RZ ;  /* 0x000000ffff087224 */ /* 0x000fe200078e00ff */
[----:B------:R-:W-:Y:S01]  /*21d20*/  ISETP.NE.U32.AND P1, PT, RZ, UR4, PT ;  /* 0x00000004ff007c0c */ /* 0x000fe2000bf25070 */
[----:B--2---:R-:W1:Y:S01]  /*21d30*/  LDC.64 R2, c[0x0][0xa10] ;  /* 0x00028400ff027b82 */ /* 0x004e620000000a00 */
[----:B---3--:R-:W-:-:S02]  /*21d40*/  IMAD.MOV.U32 R0, RZ, RZ, RZ ;  /* 0x000000ffff007224 */ /* 0x008fc400078e00ff */
[----:B------:R-:W-:Y:S01]  /*21d50*/  ISETP.NE.AND.EX P3, PT, RZ, UR5, PT, P1 ;  /* 0x00000005ff007c0c */ /* 0x000fe2000bf65310 */
[----:B0-----:R-:W-:-:S04]  /*21d60*/  IMAD.WIDE R4, R19, 0x4, R4 ;  /* 0x0000000413047825 */ /* 0x001fc800078e0204 */
[----:B------:R-:W0:Y:S01]  /*21d70*/  @P0 LDC.64 R10, c[0x0][0xa18] ;  /* 0x00028600ff0a0b82 */ /* 0x000e220000000a00 */
[----:B------:R-:W-:Y:S01]  /*21d80*/  ULDC UR4, c[0x0][0x288] ;  /* 0x0000a20000047ab9 */ /* 0x000fe20000000800 */
[----:B------:R-:W-:Y:S02]  /*21d90*/  ISETP.NE.AND.EX P1, PT, RZ, UR7, PT, P2 ;  /* 0x00000007ff007c0c */ /* 0x000fe4000bf25320 */
[----:B------:R-:W-:-:S04]  /*21da0*/  ISETP.NE.AND.EX P2, PT, RZ, UR9, PT, P4 ;  /* 0x00000009ff007c0c */ /* 0x000fc8000bf45340 */
[----:B------:R-:W2:Y:S07]  /*21db0*/  @P3 LDG.E R7, desc[UR10][R12.64] ;  /* 0x0000000a0c073981 */ /* 0x000eae000c1e1900 */
[----:B------:R-:W5:Y:S01]  /*21dc0*/  @P1 LDG.E R8, desc[UR10][R4.64] ;  /* 0x0000000a04081981 */ /* 0x000f62000c1e1900 */
[----:B-1----:R-:W-:-:S05]  /*21dd0*/  IMAD.WIDE R2, R19, 0x4, R2 ;  /* 0x0000000413027825 */ /* 0x002fca00078e0202 */
[----:B------:R-:W5:Y:S01]  /*21de0*/  @P2 LDG.E R0, desc[UR10][R2.64] ;  /* 0x0000000a02002981 */ /* 0x000f62000c1e1900 */
[----:B0-----:R-:W-:-:S03]  /*21df0*/  @P0 IMAD.WIDE R10, R19, 0x4, R10 ;  /* 0x00000004130a0825 */ /* 0x001fc600078e020a */
[----:B--2---:R0:W-:Y:S02]  /*21e00*/  STL [R1+0x40], R7 ;  /* 0x0000400701007387 */ /* 0x0041e40000100800 */
[----:B0-----:R-:W-:Y:S01]  /*21e10*/  MOV R7, UR4 ;  /* 0x0000000400077c02 */ /* 0x001fe20008000f00 */
[----:B------:R-:W-:-:S05]  /*21e20*/  ULDC.64 UR4, c[0x0][0x418] ;  /* 0x0001060000047ab9 */ /* 0x000fca0000000a00 */
[----:B------:R0:W2:Y:S01]  /*21e30*/  @P0 LDG.E R7, desc[UR10][R10.64] ;  /* 0x0000000a0a070981 */ /* 0x0000a2000c1e1900 */
[----:B------:R-:W-:-:S03]  /*21e40*/  UISETP.NE.U32.AND UP0, UPT, UR4, URZ, UPT ;  /* 0x0000003f0400728c */ /* 0x000fc6000bf05070 */
[----:B------:R-:W-:Y:S01]  /*21e50*/  ULDC UR4, c[0x0][0x424] ;  /* 0x0001090000047ab9 */ /* 0x000fe20000000800 */
[----:B------:R-:W-:-:S03]  /*21e60*/  UISETP.NE.AND.EX UP0, UPT, UR5, URZ, UPT, UP0 ;  /* 0x0000003f0500728c */ /* 0x000fc6000bf05300 */
[----:B------:R-:W-:Y:S01]  /*21e70*/  ULDC UR5, c[0x0][0x2f0] ;  /* 0x0000bc0000057ab9 */ /* 0x000fe20000000800 */
[----:B------:R-:W-:-:S04]  /*21e80*/  USEL UR4, UR4, 0x1, UP0 ;  /* 0x0000000104047887 */ /* 0x000fc80008000000 */
[----:B------:R-:W-:-:S03]  /*21e90*/  UIMAD UR4, UR4, UR5, URZ ;  /* 0x00000005040472a4 */ /* 0x000fc6000f8e023f */
[----:B------:R-:W-:Y:S02]  /*21ea0*/  ULDC UR5, c[0x0][0x348] ;  /* 0x0000d20000057ab9 */ /* 0x000fe40000000800 */
[----:B0-----:R-:W-:Y:S01]  /*21eb0*/  IMAD.U32 R10, RZ, RZ, UR5 ;  /* 0x00000005ff0a7e24 */ /* 0x001fe2000f8e00ff */
[----:B--2---:R0:W-:Y:S01]  /*21ec0*/  STL [R1+0x3c], R7 ;  /* 0x00003c0701007387 */ /* 0x0041e20000100800 */
[----:B------:R-:W-:Y:S02]  /*21ed0*/  IMAD.MOV.U32 R11, RZ, RZ, R7 ;  /* 0x000000ffff0b7224 */ /* 0x000fe400078e0007 */
[----:B0-----:R-:W-:Y:S01]  /*21ee0*/  IMAD.U32 R7, RZ, RZ, UR4 ;  /* 0x00000004ff077e24 */ /* 0x001fe2000f8e00ff */
[----:B------:R-:W-:Y:S06]  /*21ef0*/  @P0 BRA `(.L_x_2046) ;  /* 0x0000000000180947 */ /* 0x000fec0003800000 */
[----:B------:R-:W-:Y:S05]  /*21f00*/  @!P3 BRA `(.L_x_2046) ;  /* 0x000000000014b947 */ /* 0x000fea0003800000 */
[----:B------:R-:W-:Y:S02]  /*21f10*/  ULDC.64 UR4, c[0x0][0x208] ;  /* 0x0000820000047ab9 */ /* 0x000fe40000000a00 */
[----:B------:R-:W2:Y:S04]  /*21f20*/  LDG.E R9, desc[UR4][R12.64] ;  /* 0x000000040c097981 */ /* 0x000ea8000c1e1900 */
[----:B------:R-:W2:Y:S02]  /*21f30*/  LDG.E R12, desc[UR4][R12.64+0x4] ;  /* 0x000004040c0c7981 */ /* 0x000ea4000c1e1900 */
[----:B--2---:R-:W-:-:S05]  /*21f40*/  IMAD.IADD R11, R12, 0x1, -R9 ;  /* 0x000000010c0b7824 */ /* 0x004fca00078e0a09 */
[----:B------:R0:W-:Y:S02]  /*21f50*/  STL [R1+0x3c], R11 ;  /* 0x00003c0b01007387 */ /* 0x0001e40000100800 */
.L_x_2046:
[----:B-----5:R-:W-:Y:S01]  /*21f60*/  IMAD.IADD R8, R8, 0x1, R6 ;  /* 0x0000000108087824 */ /* 0x020fe200078e0206 */
[----:B------:R-:W-:Y:S02]  /*21f70*/  ULDC.64 UR4, c[0x0][0xa20] ;  /* 0x0002880000047ab9 */ /* 0x000fe40000000a00 */
[----:B------:R-:W-:Y:S02]  /*21f80*/  ISETP.NE.U32.AND P0, PT, RZ, UR4, PT ;  /* 0x00000004ff007c0c */ /* 0x000fe4000bf05070 */
[----:B------:R1:W-:Y:S02]  /*21f90*/  STL [R1+0x14], R8 ;  /* 0x0000140801007387 */ /* 0x0003e40000100800 */
[----:B------:R-:W-:-:S13]  /*21fa0*/  ISETP.NE.AND.EX P0, PT, RZ, UR5, PT, P0 ;  /* 0x00000005ff007c0c */ /* 0x000fda000bf05300 */
[----:B-1----:R-:W-:Y:S05]  /*21fb0*/  @!P0 BRA `(.L_x_2047) ;  /* 0x0000000000148947 */ /* 0x002fea0003800000 */
[----:B------:R-:W1:Y:S01]  /*21fc0*/  LDC.64 R4, c[0x0][0xa20] ;  /* 0x00028800ff047b82 */ /* 0x000e620000000a00 */
[----:B------:R-:W-:Y:S01]  /*21fd0*/  ULDC.64 UR4, c[0x0][0x208] ;  /* 0x0000820000047ab9 */ /* 0x000fe20000000a00 */
[----:B-1----:R-:W-:-:S05]  /*21fe0*/  IMAD.WIDE R4, R19, 0x4, R4 ;  /* 0x0000000413047825 */ /* 0x002fca00078e0204 */
[----:B------:R1:W5:Y:S01]  /*21ff0*/  LDG.E R7, desc[UR4][R4.64] ;  /* 0x0000000404077981 */ /* 0x000362000c1e1900 */
[----:B------:R-:W-:Y:S05]  /*22000*/  BRA `(.L_x_2048) ;  /* 0x0000000000147947 */ /* 0x000fea0003800000 */
.L_x_2047:
[----:B------:R-:W-:Y:S05]  /*22010*/  @!P1 BRA `(.L_x_2048) ;  /* 0x0000000000109947 */ /* 0x000fea0003800000 */
[----:B------:R-:W-:Y:S02]  /*22020*/  ULDC.64 UR4, c[0x0][0x208] ;  /* 0x0000820000047ab9 */ /* 0x000fe40000000a00 */
[----:B------:R-:W2:Y:S04]  /*22030*/  LDG.E R7, desc[UR4][R4.64] ;  /* 0x0000000404077981 */ /* 0x000ea8000c1e1900 */
[----:B------:R-:W2:Y:S02]  /*22040*/  LDG.E R4, desc[UR4][R4.64+0x4] ;  /* 0x0000040404047981 */ /* 0x000ea4000c1e1900 */
[----:B--2---:R-:W-:-:S07]  /*22050*/  IADD3 R7, -R7, R4, RZ ;  /* 0x0000000407077210 */ /* 0x004fce0007ffe1ff */
.L_x_2048:
[----:B------:R-:W-:Y:S02]  /*22060*/  ULDC.64 UR4, c[0x0][0x208] ;  /* 0x0000820000047ab9 */ /* 0x000fe40000000a00 */
[----:B-1----:R-:W2:Y:S04]  /*22070*/  @P2 LDG.E R4, desc[UR4][R2.64] ;  /* 0x0000000402042981 */ /* 0x002ea8000c1e1900 */
[----:B------:R1:W2:Y:S01]  /*22080*/  @P2 LDG.E R2, desc[UR4][R2.64+0x4] ;  /* 0x0000040402022981 */ /* 0x0002a2000c1e1900 */
[----:B------:R-:W-:Y:S02]  /*22090*/  IMAD.SHL.U32 R12, R17, 0x80, RZ ;  /* 0x00000080110c7824 */ /* 0x000fe400078e00ff */
[----:B-----5:R-:W-:Y:S02]  /*220a0*/  IMAD.IADD R9, R7, 0x1, -R6 ;  /* 0x0000000107097824 */ /* 0x020fe400078e0a06 */
[----:B------:R-:W-:Y:S01]  /*220b0*/  VIADD R7, R12, 0x7f ;  /* 0x0000007f0c077836 */ /* 0x000fe20000000000 */
[----:B------:R3:W-:Y:S01]  /*220c0*/  STL [R1+0x30], R12 ;  /* 0x0000300c01007387 */ /* 0x0007e20000100800 */
[----:B-1----:R-:W1:Y:S02]  /*220d0*/  LDC R3, c[0x0][0x448] ;  /* 0x00011200ff037b82 */ /* 0x002e640000000800 */
[----:B-1----:R-:W-:-:S13]  /*220e0*/  ISETP.NE.AND P1, PT, R3, 0x1, PT ;  /* 0x000000010300780c */ /* 0x002fda0003f25270 */
[----:B------:R-:W1:Y:S08]  /*220f0*/  @P1 LDC R3, c[0x0][0x44c] ;  /* 0x00011300ff031b82 */ /* 0x000e700000000800 */
[----:B------:R-:W4:Y:S01]  /*22100*/  @P1 LDC R5, c[0x0][0x450] ;  /* 0x00011400ff051b82 */ /* 0x000f220000000800 */
[----:B--2---:R-:W-:Y:S02]  /*22110*/  @P2 IMAD.IADD R10, R2, 0x1, -R4 ;  /* 0x00000001020a2824 */ /* 0x004fe400078e0a04 */
[----:B-1----:R-:W-:-:S04]  /*22120*/  @P1 IMAD.HI.U32 R2, R7, R3, RZ ;  /* 0x0000000307021227 */ /* 0x002fc800078e00ff */
[----:B------:R-:W-:Y:S01]  /*22130*/  IMAD.IADD R6, R9, 0x1, R10 ;  /* 0x0000000109067824 */ /* 0x000fe200078e020a */
[----:B----4-:R-:W-:-:S04]  /*22140*/  @P1 SHF.R.U32.HI R7, RZ, R5, R2 ;  /* 0x00000005ff071219 */ /* 0x010fc80000011602 */
[C---:B------:R-:W-:Y:S02]  /*22150*/  IADD3 R2, R6.reuse, 0x3f, RZ ;  /* 0x0000003f06027810 */ /* 0x040fe40007ffe0ff */
[----:B------:R-:W-:Y:S02]  /*22160*/  IADD3 R20, R6, 0x1, -R11 ;  /* 0x0000000106147810 */ /* 0x000fe40007ffe80b */
[----:B------:R-:W-:-:S03]  /*22170*/  SHF.R.S32.HI R3, RZ, 0x1f, R2 ;  /* 0x0000001fff037819 */ /* 0x000fc60000011402 */
[----:B------:R-:W-:Y:S01]  /*22180*/  IMAD.IADD R7, R20, 0x1, R7 ;  /* 0x0000000114077824 */ /* 0x000fe200078e0207 */
[----:B------:R-:W-:Y:S02]  /*22190*/  LEA.HI R21, R3, R2, RZ, 0x6 ;  /* 0x0000000203157211 */ /* 0x000fe400078f30ff */
[----:B------:R-:W1:Y:S02]  /*221a0*/  LDC.64 R2, c[0x0][0x9e0] ;  /* 0x00027800ff027b82 */ /* 0x000e640000000a00 */
[----:B------:R-:W-:Y:S02]  /*221b0*/  SHF.R.S32.HI R21, RZ, 0x6, R21 ;  /* 0x00000006ff157819 */ /* 0x000fe40000011415 */
[----:B-1----:R-:W-:Y:S01]  /*221c0*/  ISETP.GE.AND P3, PT, R3, 0x1, PT ;  /* 0x000000010300780c */ /* 0x002fe20003f66270 */
[----:B------:R-:W-:-:S12]  /*221d0*/  IMAD.IADD R8, R7, 0x1, R2 ;  /* 0x0000000107087824 */ /* 0x000fd800078e0202 */
[----:B---3--:R-:W-:Y:S05]  /*221e0*/  @!P3 BRA `(.L_x_2049) ;  /* 0x000000000048b947 */ /* 0x008fea0003800000 */
[C---:B------:R-:W-:Y:S01]  /*221f0*/  ISETP.GT.AND P0, PT, R7.reuse, RZ, PT ;  /* 0x000000ff0700720c */ /* 0x040fe20003f04270 */
[----:B------:R-:W-:Y:S01]  /*22200*/  BSSY B0, `(.L_x_2050) ;  /* 0x000000e000007945 */ /* 0x000fe20003800000 */
[----:B------:R-:W-:-:S11]  /*22210*/  VIADD R2, R7, 0xffffffff ;  /* 0xffffffff07027836 */ /* 0x000fd60000000000 */
[----:B------:R-:W-:Y:S05]  /*22220*/  @P0 BRA `(.L_x_2051) ;  /* 0x00000000001c0947 */ /* 0x000fea0003800000 */
[----:B------:R-:W-:Y:S01]  /*22230*/  ISETP.NE.AND P0, PT, R3, 0x1, PT ;  /* 0x000000010300780c */ /* 0x000fe20003f05270 */
[----:B------:R-:W-:-:S12]  /*22240*/  IMAD.MOV R2, RZ, RZ, -R7 ;  /* 0x000000ffff027224 */ /* 0x000fd800078e0a07 */
[----:B------:R-:W1:Y:S02]  /*22250*/  @P0 LDC.64 R4, c[0x0][0x9e8] ;  /* 0x00027a00ff040b82 */ /* 0x000e640000000a00 */
[----:B-1----:R-:W-:-:S05]  /*22260*/  @P0 IMAD.HI.U32 R4, R2, R4, RZ ;  /* 0x0000000402040227 */ /* 0x002fca00078e00ff */
[----:B------:R-:W-:-:S04]  /*22270*/  @P0 SHF.R.U32.HI R2, RZ, R5, R4 ;  /* 0x00000005ff020219 */ /* 0x000fc80000011604 */
[----:B------:R-:W-:Y:S01]  /*22280*/  LOP3.LUT R2, RZ, R2, RZ, 0x33, !PT ;  /* 0x00000002ff027212 */ /* 0x000fe200078e33ff */
[----:B------:R-:W-:Y:S06]  /*22290*/  BRA `(.L_x_2052) ;  /* 0x0000000000107947 */ /* 0x000fec0003800000 */
.L_x_2051:
[----:B------:R-:W-:-:S13]  /*222a0*/  ISETP.NE.AND P0, PT, R3, 0x1, PT ;  /* 0x000000010300780c */ /* 0x000fda0003f05270 */
[----:B------:R-:W1:Y:S02]  /*222b0*/  @P0 LDC.64 R4, c[0x0][0x9e8] ;  /* 0x00027a00ff040b82 */ /* 0x000e640000000a00 */
[----:B-1----:R-:W-:-:S05]  /*222c0*/  @P0 IMAD.HI.U32 R4, R2, R4, RZ ;  /* 0x0000000402040227 */ /* 0x002fca00078e00ff */
[----:B------:R-:W-:-:S07]  /*222d0*/  @P0 SHF.R.U32.HI R2, RZ, R5, R4 ;  /* 0x00000005ff020219 */ /* 0x000fce0000011604 */
.L_x_2052:
[----:B------:R-:W-:Y:S05]  /*222e0*/  BSYNC B0 ;  /* 0x0000000000007941 */ /* 0x000fea0003800000 */
.L_x_2050:
[----:B------:R-:W-:-:S05]  /*222f0*/  IMAD R2, R2, R3, R3 ;  /* 0x0000000302027224 */ /* 0x000fca00078e0203 */
[----:B------:R-:W-:-:S07]  /*22300*/  VIMNMX R8, R8, R2, PT ;  /* 0x0000000208087248 */ /* 0x000fce0003fe0100 */
.L_x_2049:
[----:B------:R-:W1:Y:S01]  /*22310*/  @P1 LDC R4, c[0x0][0x44c] ;  /* 0x00011300ff041b82 */ /* 0x000e620000000800 */
[----:B------:R-:W-:Y:S01]  /*22320*/  IMAD.MOV.U32 R2, RZ, RZ, R12 ;  /* 0x000000ffff027224 */ /* 0x000fe200078e000c */
[----:B------:R-:W-:Y:S01]  /*22330*/  IADD3 R17, R6, -R11, RZ ;  /* 0x8000000b06117210 */ /* 0x000fe20007ffe0ff */
[----:B------:R-:W-:-:S05]  /*22340*/  ULDC UR4, c[0x0][0x9dc] ;  /* 0x0002770000047ab9 */ /* 0x000fca0000000800 */
[----:B------:R-:W2:Y:S01]  /*22350*/  @P1 LDC R5, c[0x0][0x450] ;  /* 0x00011400ff051b82 */ /* 0x000ea20000000800 */
[----:B-1----:R-:W-:-:S05]  /*22360*/  @P1 IMAD.HI.U32 R4, R12, R4, RZ ;  /* 0x000000040c041227 */ /* 0x002fca00078e00ff */
[----:B--2---:R-:W-:-:S05]  /*22370*/  @P1 SHF.R.U32.HI R2, RZ, R5, R4 ;  /* 0x00000005ff021219 */ /* 0x004fca0000011604 */
        /* <DEDUP_REMOVED lines=8> */
[----:B------:R-:W1:Y:S02]  /*22400*/  @P0 LDC.64 R4, c[0x0][0x9e8] ;  /* 0x00027a00ff040b82 */ /* 0x000e640000000a00 */
[----:B-1----:R-:W-:-:S05]  /*22410*/  @P0 IMAD.HI.U32 R4, R6, R4, RZ ;  /* 0x0000000406040227 */ /* 0x002fca00078e00ff */
[----:B------:R-:W-:-:S04]  /*22420*/  @P0 SHF.R.U32.HI R6, RZ, R5, R4 ;  /* 0x00000005ff060219 */ /* 0x000fc80000011604 */
[----:B------:R-:W-:Y:S01]  /*22430*/  LOP3.LUT R6, RZ, R6, RZ, 0x33, !PT ;  /* 0x00000006ff067212 */ /* 0x000fe200078e33ff */
[----:B------:R-:W-:Y:S06]  /*22440*/  BRA `(.L_x_2056) ;  /* 0x0000000000107947 */ /* 0x000fec0003800000 */
.L_x_2055:
[----:B------:R-:W-:-:S13]  /*22450*/  ISETP.NE.AND P0, PT, R3, 0x1, PT ;  /* 0x000000010300780c */ /* 0x000fda0003f05270 */
[----:B------:R-:W1:Y:S02]  /*22460*/  @P0 LDC.64 R4, c[0x0][0x9e8] ;  /* 0x00027a00ff040b82 */ /* 0x000e640000000a00 */
[----:B-1----:R-:W-:-:S05]  /*22470*/  @P0 IMAD.HI.U32 R4, R6, R4, RZ ;  /* 0x0000000406040227 */ /* 0x002fca00078e00ff */
[----:B------:R-:W-:-:S07]  /*22480*/  @P0 SHF.R.U32.HI R6, RZ, R5, R4 ;  /* 0x00000005ff060219 */ /* 0x000fce0000011604 */
.L_x_2056:
[----:B------:R-:W-:Y:S05]  /*22490*/  BSYNC B0 ;  /* 0x0000000000007941 */ /* 0x000fea0003800000 */
.L_x_2054:
[----:B------:R-:W-:-:S05]  /*224a0*/  IMAD R3, R6, R3, RZ ;  /* 0x0000000306037224 */ /* 0x000fca00078e02ff */
[----:B------:R-:W-:-:S07]  /*224b0*/  VIMNMX R2, R2, R3, !PT ;  /* 0x0000000302027248 */ /* 0x000fce0007fe0100 */
.L_x_2053:
[----:B------:R-:W-:Y:S01]  /*224c0*/  VIADD R8, R8, 0x3f ;  /* 0x0000003f08087836 */ /* 0x000fe20000000000 */
[----:B------:R-:W-:Y:S04]  /*224d0*/  BSSY B0, `(.L_x_2057) ;  /* 0x00001ac000007945 */ /* 0x000fe80003800000 */
[----:B------:R-:W-:-:S04]  /*224e0*/  SHF.R.S32.HI R3, RZ, 0x1f, R8 ;  /* 0x0000001fff037819 */ /* 0x000fc80000011408 */
[----:B------:R-:W-:Y:S02]  /*224f0*/  LEA.HI R4, R3, R8, RZ, 0x6 ;  /* 0x0000000803047211 */ /* 0x000fe400078f30ff */
[----:B------:R-:W-:Y:S02]  /*22500*/  SHF.R.S32.HI R3, RZ, 0x1f, R2 ;  /* 0x0000001fff037819 */ /* 0x000fe40000011402 */
[----:B------:R-:W-:Y:S02]  /*22510*/  SHF.R.S32.HI R4, RZ, 0x6, R4 ;  /* 0x00000006ff047819 */ /* 0x000fe40000011404 */
[----:B------:R-:W-:-:S04]  /*22520*/  LEA.HI R2, R3, R2, RZ, 0x6 ;  /* 0x0000000203027211 */ /* 0x000fc800078f30ff */
[----:B------:R-:W-:-:S04]  /*22530*/  SHF.R.S32.HI R2, RZ, 0x6, R2 ;  /* 0x00000006ff027819 */ /* 0x000fc80000011402 */
[----:B------:R-:W-:Y:S02]  /*22540*/  VIMNMX R3, RZ, R2, !PT ;  /* 0x00000002ff037248 */ /* 0x000fe40007fe0100 */
[----:B------:R-:W-:-:S03]  /*22550*/  VIMNMX R2, R21, R4, PT ;  /* 0x0000000415027248 */ /* 0x000fc60003fe0100 */
[--C-:B------:R-:W-:Y:S02]  /*22560*/  IMAD R3, R3, 0x40, -R9.reuse ;  /* 0x0000004003037824 */ /* 0x100fe400078e0a09 */
[----:B------:R-:W-:-:S03]  /*22570*/  IMAD R2, R2, 0x40, -R9 ;  /* 0x0000004002027824 */ /* 0x000fc600078e0a09 */
[----:B------:R-:W-:Y:S02]  /*22580*/  VIMNMX R3, RZ, R3, !PT ;  /* 0x00000003ff037248 */ /* 0x000fe40007fe0100 */
[----:B------:R-:W-:-:S04]  /*22590*/  VIMNMX R2, R2, R10, PT ;  /* 0x0000000a02027248 */ /* 0x000fc80003fe0100 */
[----:B------:R-:W-:Y:S02]  /*225a0*/  ISETP.GT.AND P0, PT, R2, R3, PT ;  /* 0x000000030200720c */ /* 0x000fe40003f04270 */
[----:B------:R-:W-:-:S11]  /*225b0*/  SHF.R.U32.HI R3, RZ, 0x6, R3 ;  /* 0x00000006ff037819 */ /* 0x000fd60000011603 */
[----:B------:R-:W-:-:S04]  /*225c0*/  @P0 IADD3 R2, R2, 0x3f, RZ ;  /* 0x0000003f02020810 */ /* 0x000fc80007ffe0ff */
[----:B------:R-:W-:-:S04]  /*225d0*/  @P0 SHF.R.S32.HI R4, RZ, 0x1f, R2 ;  /* 0x0000001fff040819 */ /* 0x000fc80000011402 */
[----:B------:R-:W-:Y:S01]  /*225e0*/  @P0 LEA.HI R2, R4, R2, RZ, 0x6 ;  /* 0x0000000204020211 */ /* 0x000fe200078f30ff */
[----:B------:R-:W-:-:S03]  /*225f0*/  IMAD.MOV.U32 R4, RZ, RZ, R3 ;  /* 0x000000ffff047224 */ /* 0x000fc600078e0003 */
[----:B------:R-:W-:Y:S02]  /*22600*/  @P0 SHF.R.S32.HI R4, RZ, 0x6, R2 ;  /* 0x00000006ff040819 */ /* 0x000fe40000011402 */
[----:B------:R-:W-:Y:S02]  /*22610*/  PLOP3.LUT P0, PT, PT, PT, PT, 0x80, 0x0 ;  /* 0x000000000000781c */ /* 0x000fe40003f0f070 */
[----:B------:R-:W-:-:S13]  /*22620*/  ISETP.GT.AND P1, PT, R4, R3, PT ;  /* 0x000000030400720c */ /* 0x000fda0003f24270 */
[----:B------:R-:W-:Y:S05]  /*22630*/  @!P1 BRA `(.L_x_2058) ;  /* 0x0000001800549947 */ /* 0x000fea0003800000 */
[----:B------:R-:W-:Y:S01]  /*22640*/  UMOV UR4, 0xffffffff ;  /* 0xffffffff00047882 */ /* 0x000fe20000000000 */
[----:B------:R-:W-:Y:S02]  /*22650*/  SEL R2, R19, RZ, !P2 ;  /* 0x000000ff13027207 */ /* 0x000fe40005000000 */
[----:B------:R-:W-:Y:S05]  /*22660*/  BRA.DIV UR4, `(.L_x_2059) ;  /* 0x0000008e04a87947 */ /* 0x000fea000b800000 */
[----:B------:R-:W1:Y:S02]  /*22670*/  S2R R5, SR_TID.X ;  /* 0x0000000000057919 */ /* 0x000e640000002100 */
[----:B-1----:R-:W-:-:S04]  /*22680*/  SHF.R.U32.HI R5, RZ, 0x5, R5 ;  /* 0x00000005ff057819 */ /* 0x002fc80000011605 */
[----:B------:R-:W-:-:S05]  /*22690*/  LOP3.LUT R5, R5, 0x3, RZ, 0xc0, !PT ;  /* 0x0000000305057812 */ /* 0x000fca00078ec0ff */
[----:B------:R1:W2:Y:S02]  /*226a0*/  SHFL.IDX PT, R14, R5, RZ, 0x1f ;  /* 0x00001fff050e7589 */ /* 0x0002a400000e0000 */
.L_x_2285:
[----:B--2---:R-:W-:Y:S02]  /*226b0*/  ISETP.NE.AND P0, PT, R14, RZ, PT ;  /* 0x000000ff0e00720c */ /* 0x004fe40003f05270 */
[----:B------:R-:W-:-:S11]  /*226c0*/  PLOP3.LUT P6, PT, PT, PT, PT, 0x8, 0x0 ;  /* 0x000000000000781c */ /* 0x000fd60003fce170 */
[----:B------:R-:W-:Y:S05]  /*226d0*/  @P0 BRA `(.L_x_2060) ;  /* 0x00000000000c0947 */ /* 0x000fea0003800000 */
[----:B------:R-:W-:-:S03]  /*226e0*/  UMOV UR4, 0xffffffff ;  /* 0xffffffff00047882 */ /* 0x000fc60000000000 */
[----:B------:R-:W-:Y:S05]  /*226f0*/  BRA.DIV UR4, `(.L_x_2061) ;  /* 0x0000008e04b87947 */ /* 0x000fea000b800000 */
[----:B------:R-:W-:-:S13]  /*22700*/  ELECT P6, URZ, PT ;  /* 0x00000000003f782f */ /* 0x000fda00038c0000 */
.L_x_2060:
[----:B-1----:R-:W2:Y:S04]  /*22710*/  LDL R5, [R1+0x48] ;  /* 0x0000480001057983 */ /* 0x002ea80000100800 */
[----:B------:R-:W3:Y:S01]  /*22720*/  LDL R7, [R1] ;  /* 0x0000000001077983 */ /* 0x000ee20000100800 */
[----:B------:R-:W-:Y:S01]  /*22730*/  BSSY B1, `(.L_x_2062) ;  /* 0x0000008000017945 */ /* 0x000fe20003800000 */
[----:B--2---:R-:W-:-:S05]  /*22740*/  VIADD R5, R5, 0x1 ;  /* 0x0000000105057836 */ /* 0x004fca0000000000 */
[----:B------:R-:W-:-:S04]  /*22750*/  LEA.HI R6, R5, R5, RZ, 0x1 ;  /* 0x0000000505067211 */ /* 0x000fc800078f08ff */
[----:B------:R-:W-:-:S05]  /*22760*/  LOP3.LUT R6, R6, 0xfffffffe, RZ, 0xc0, !PT ;  /* 0xfffffffe06067812 */ /* 0x000fca00078ec0ff */
[----:B------:R-:W-:-:S05]  /*22770*/  IMAD.IADD R5, R5, 0x1, -R6 ;  /* 0x0000000105057824 */ /* 0x000fca00078e0a06 */
[----:B------:R-:W-:-:S04]  /*22780*/  SHF.L.U32 R5, R5, 0x1f, RZ ;  /* 0x0000001f05057819 */ /* 0x000fc800000006ff */
[----:B---3--:R-:W1:Y:S02]  /*22790*/  SYNCS.PHASECHK.TRANS64.TRYWAIT P0, [R7+URZ+0x30820], R5 ;  /* 0x03082005070075a7 */ /* 0x008e64000800017f */
[----:B-1----:R-:W-:Y:S05]  /*227a0*/  @!P0 BRA `(.L_x_2063) ;  /* 0x0000008c00ac8947 */ /* 0x002fea0003800000 */
.L_x_2288:
[----:B------:R-:W-:Y:S05]  /*227b0*/  BSYNC B1 ;  /* 0x0000000000017941 */ /* 0x000fea0003800000 */
.L_x_2062:
[----:B------:R-:W-:Y:S04]  /*227c0*/  BSSY B1, `(.L_x_2064) ;  /* 0x00000b3000017945 */ /* 0x000fe80003800000 */
[----:B------:R-:W-:Y:S05]  /*227d0*/  @!P6 BRA `(.L_x_2065) ;  /* 0x0000000800c4e947 */ /* 0x000fea0003800000 */
[----:B------:R-:W2:Y:S04]  /*227e0*/  LDL R9, [R1] ;  /* 0x0000000001097983 */ /* 0x000ea80000100800 */
[----:B------:R-:W2:Y:S04]  /*227f0*/  LDL R8, [R1+0x18] ;  /* 0x0000180001087983 */ /* 0x000ea80000100800 */
[----:B------:R-:W3:Y:S01]  /*22800*/  LDL R7, [R1+0x1c] ;  /* 0x00001c0001077983 */ /* 0x000ee20000100800 */
[----:B------:R-:W-:Y:S01]  /*22810*/  BSSY B2, `(.L_x_2066) ;  /* 0x0000008000027945 */ /* 0x000fe20003800000 */
[----:B-1----:R-:W1:Y:S02]  /*22820*/  S2R R6, SR_TID.X ;  /* 0x0000000000067919 */ /* 0x002e640000002100 */
[----:B-1----:R-:W-:-:S04]  /*22830*/  LOP3.LUT R6, R6, 0x7f, RZ, 0xc0, !PT ;  /* 0x0000007f06067812 */ /* 0x002fc800078ec0ff */
[----:B------:R-:W-:Y:S01]  /*22840*/  ISETP.NE.AND P1, PT, R6, RZ, PT ;  /* 0x000000ff0600720c */ /* 0x000fe20003f25270 */
[----:B--2---:R-:W-:Y:S01]  /*22850*/  IMAD R8, R8, 0x8, R9 ;  /* 0x0000000808087824 */ /* 0x004fe200078e0209 */
[----:B---3--:R-:W-:-:S04]  /*22860*/  SHF.L.U32 R10, R7, 0x1f, RZ ;  /* 0x0000001f070a7819 */ /* 0x008fc800000006ff */
[----:B------:R-:W1:Y:S02]  /*22870*/  SYNCS.PHASECHK.TRANS64.TRYWAIT P0, [R8+URZ+0x308a0], R10 ;  /* 0x0308a00a080075a7 */ /* 0x000e64000800017f */
[----:B-1----:R-:W-:Y:S05]  /*22880*/  @!P0 BRA `(.L_x_2067) ;  /* 0x0000008c008c8947 */ /* 0x002fea0003800000 */
.L_x_2289:
[----:B------:R-:W-:Y:S05]  /*22890*/  BSYNC B2 ;  /* 0x0000000000027941 */ /* 0x000fea0003800000 */
.L_x_2066:
        /* <DEDUP_REMOVED lines=9> */
.L_x_2069:
[----:B------:R-:W-:Y:S05]  /*22930*/  BSYNC B2 ;  /* 0x0000000000027941 */ /* 0x000fea0003800000 */
.L_x_2068:
[----:B------:R-:W2:Y:S04]  /*22940*/  LDL R6, [R1] ;  /* 0x0000000001067983 */ /* 0x000ea80000100800 */
[----:B------:R-:W2:Y:S01]  /*22950*/  LDL R5, [R1+0x18] ;  /* 0x0000180001057983 */ /* 0x000ea20000100800 */
[----:B------:R-:W-:Y:S01]  /*22960*/  MOV R14, RZ ;  /* 0x000000ff000e7202 */ /* 0x000fe20000000f00 */
[----:B------:R-:W-:Y:S01]  /*22970*/  IMAD R7, R4, 0x40, R0 ;  /* 0x0000004004077824 */ /* 0x000fe200078e0200 */
[----:B------:R-:W-:Y:S01]  /*22980*/  UIADD3 UR4, UP0, UR36, 0x570, URZ ;  /* 0x0000057024047890 */ /* 0x000fe2000ff1e03f */
[----:B------:R-:W-:Y:S01]  /*22990*/  PLOP3.LUT P0, PT, PT, PT, PT, 0x80, 0x0 ;  /* 0x000000000000781c */ /* 0x000fe20003f0f070 */
[----:B------:R-:W-:Y:S01]  /*229a0*/  UMOV UR6, 0x0 ;  /* 0x0000000000067882 */ /* 0x000fe20000000000 */
[----:B------:R-:W-:Y:S01]  /*229b0*/  R2UR UR10, R14 ;  /* 0x000000000e0a72ca */ /* 0x000fe200000e0000 */
[----:B------:R-:W-:Y:S01]  /*229c0*/  VIADD R7, R7, 0xffffffc0 ;  /* 0xffffffc007077836 */ /* 0x000fe20000000000 */
[----:B------:R-:W-:Y:S01]  /*229d0*/  UIADD3.X UR5, URZ, UR37, URZ, UP0, !UPT ;  /* 0x000000253f057290 */ /* 0x000fe200087fe43f */
[----:B------:R-:W-:Y:S01]  /*229e0*/  UMOV UR7, 0x12f00000 ;  /* 0x12f0000000077882 */ /* 0x000fe20000000000 */
[----:B--2---:R-:W-:-:S02]  /*229f0*/  IMAD R6, R5, 0x8000, R6 ;  /* 0x0000800005067824 */ /* 0x004fc400078e0206 */
[----:B0-----:R-:W-:Y:S02]  /*22a00*/  IMAD.SHL.U32 R11, R5, 0x4000, RZ ;  /* 0x00004000050b7824 */ /* 0x001fe400078e00ff */
[----:B------:R-:W-:Y:S01]  /*22a10*/  VIADD R5, R8, 0x30890 ;  /* 0x0003089008057836 */ /* 0x000fe20000000000 */
[----:B------:R-:W-:-:S07]  /*22a20*/  IADD3 R9, R6, 0x20400, RZ ;  /* 0x0002040006097810 */ /* 0x000fce0007ffe0ff */
.L_x_2070:
        /* <DEDUP_REMOVED lines=13> */
[----:B------:R-:W-:Y:S02]  /*22b00*/  UMOV UR7, 0x12f00000 ;  /* 0x12f0000000077882 */ /* 0x000fe40000000000 */
[----:B------:R-:W-:Y:S01]  /*22b10*/  R2UR UR10, R9 ;  /* 0x00000000090a72ca */ /* 0x000fe200000e0000 */
[----:B------:R-:W-:-:S14]  /*22b20*/  VIADD R9, R6, 0x22400 ;  /* 0x0002240006097836 */ /* 0x000fdc0000000000 */
.L_x_2071:
        /* <DEDUP_REMOVED lines=16> */
.L_x_2072:
        /* <DEDUP_REMOVED lines=16> */
.L_x_2073:
        /* <DEDUP_REMOVED lines=10> */
[----:B------:R-:W0:Y:S01]  /*22dd0*/  SYNCS.PHASECHK.TRANS64.TRYWAIT P0, [R8+URZ+0x308c0], R10 ;  /* 0x0308c00a080075a7 */ /* 0x000e22000800017f */
[----:B------:R-:W-:Y:S04]  /*22de0*/  BSSY B2, `(.L_x_2074) ;  /* 0x0000002000027945 */ /* 0x000fe80003800000 */
[----:B0-----:R-:W-:Y:S05]  /*22df0*/  @!P0 BRA `(.L_x_2075) ;  /* 0x0000008800448947 */ /* 0x001fea0003800000 */
.L_x_2290:
[----:B------:R-:W-:Y:S05]  /*22e00*/  BSYNC B2 ;  /* 0x0000000000027941 */ /* 0x000fea0003800000 */
.L_x_2074:
[----:B------:R-:W-:Y:S01]  /*22e10*/  BSSY B2, `(.L_x_2076) ;  /* 0x000000b000027945 */ /* 0x000fe20003800000 */
[----:B------:R-:W-:Y:S02]  /*22e20*/  IMAD.MOV.U32 R12, RZ, RZ, 0x0 ;  /* 0x00000000ff0c7424 */ /* 0x000fe400078e00ff */
[----:B------:R-:W-:Y:S01]  /*22e30*/  IMAD.MOV.U32 R13, RZ, RZ, 0x12f00000 ;  /* 0x12f00000ff0d7424 */ /* 0x000fe200078e00ff */
[----:B------:R-:W-:Y:S06]  /*22e40*/  @P1 BRA `(.L_x_2077) ;  /* 0x00000000001c1947 */ /* 0x000fec0003800000 */
[----:B------:R-:W2:Y:S01]  /*22e50*/  S2R R6, SR_TID.X ;  /* 0x0000000000067919 */ /* 0x000ea20000002100 */
[----:B------:R-:W-:-:S04]  /*22e60*/  IMAD.MOV.U32 R5, RZ, RZ, 0x8000 ;  /* 0x00008000ff057424 */ /* 0x000fc800078e00ff */
[----:B------:R3:W-:Y:S01]  /*22e70*/  SYNCS.ARRIVE.TRANS64 RZ, [R8+URZ+0x308b0], R5 ;  /* 0x0308b00508ff79a7 */ /* 0x0007e2000800003f */
[----:B--2---:R-:W-:-:S04]  /*22e80*/  LOP3.LUT R6, R6, 0x1f, RZ, 0xc0, !PT ;  /* 0x0000001f06067812 */ /* 0x004fc800078ec0ff */
[----:B------:R-:W-:-:S13]  /*22e90*/  ISETP.NE.AND P0, PT, R6, RZ, PT ;  /* 0x000000ff0600720c */ /* 0x000fda0003f05270 */
[----:B---3--:R-:W-:Y:S05]  /*22ea0*/  @!P0 BRA `(.L_x_2077) ;  /* 0x0000000000048947 */ /* 0x008fea0003800000 */
[----:B------:R-:W-:Y:S01]  /*22eb0*/  BPT.TRAP 0x1 ;  /* 0x000000040000795c */ /* 0x000fe20000300000 */
.L_x_2077:
[----:B------:R-:W-:Y:S05]  /*22ec0*/  BSYNC B2 ;  /* 0x0000000000027941 */ /* 0x000fea0003800000 */
.L_x_2076:
[----:B------:R-:W2:Y:S01]  /*22ed0*/  LDL R5, [R1] ;  /* 0x0000000001057983 */ /* 0x000ea20000100800 */
[----:B------:R-:W-:Y:S01]  /*22ee0*/  R2UR UR10, R14 ;  /* 0x000000000e0a72ca */ /* 0x000fe200000e0000 */
[----:B------:R-:W-:Y:S01]  /*22ef0*/  UIADD3 UR4, UP0, UR36, 0x670, URZ ;  /* 0x0000067024047890 */ /* 0x000fe2000ff1e03f */
[----:B------:R-:W-:Y:S01]  /*22f00*/  R2UR UR6, R12 ;  /* 0x000000000c0672ca */ /* 0x000fe200000e0000 */
[----:B01----:R-:W-:Y:S01]  /*22f10*/  VIADD R8, R8, 0x308b0 ;  /* 0x000308b008087836 */ /* 0x003fe20000000000 */
[----:B------:R-:W-:Y:S01]  /*22f20*/  R2UR UR7, R13 ;  /* 0x000000000d0772ca */ /* 0x000fe200000e0000 */
[----:B------:R-:W-:Y:S01]  /*22f30*/  UIADD3.X UR5, URZ, UR37, URZ, UP0, !UPT ;  /* 0x000000253f057290 */ /* 0x000fe200087fe43f */
[----:B------:R-:W-:Y:S01]  /*22f40*/  PLOP3.LUT P0, PT, PT, PT, PT, 0x80, 0x0 ;  /* 0x000000000000781c */ /* 0x000fe20003f0f070 */
[----:B--2---:R-:W-:-:S05]  /*22f50*/  IMAD R5, R11, 0x2, R5 ;  /* 0x000000020b057824 */ /* 0x004fca00078e0205 */
[----:B------:R-:W-:-:S07]  /*22f60*/  IADD3 R6, R5, 0x400, RZ ;  /* 0x0000040005067810 */ /* 0x000fce0007ffe0ff */
.L_x_2078:
        /* <DEDUP_REMOVED lines=11> */
[----:B------:R-:W-:Y:S01]  /*23020*/  R2UR UR6, R12 ;  /* 0x000000000c0672ca */ /* 0x000fe200000e0000 */
[----:B------:R-:W-:Y:S01]  /*23030*/  VIADD R6, R5, 0x2400 ;  /* 0x0000240005067836 */ /* 0x000fe20000000000 */
[----:B------:R-:W-:Y:S02]  /*23040*/  R2UR UR7, R13 ;  /* 0x000000000d0772ca */ /* 0x000fe400000e0000 */
[----:B------:R-:W-:Y:S02]  /*23050*/  R2UR UR10, R10 ;  /* 0x000000000a0a72ca */ /* 0x000fe400000e0000 */
[----:B------:R-:W-:-:S13]  /*23060*/  PLOP3.LUT P0, PT, PT, PT, PT, 0x80, 0x0 ;  /* 0x000000000000781c */ /* 0x000fda0003f0f070 */
.L_x_2079:
        /* <DEDUP_REMOVED lines=15> */
.L_x_2080:
        /* <DEDUP_REMOVED lines=15> */
.L_x_2081:
        /* <DEDUP_REMOVED lines=10> */
.L_x_2065:
[----:B------:R-:W-:Y:S05]  /*232f0*/  BSYNC B1 ;  /* 0x0000000000017941 */ /* 0x000fea0003800000 */
.L_x_2064:
[----:B------:R-:W2:Y:S04]  /*23300*/  LDL.LU R9, [R1+0x18] ;  /* 0x0000180001097983 */ /* 0x000ea80000300800 */
[----:B-1----:R-:W3:Y:S01]  /*23310*/  LDL.LU R6, [R1+0x1c] ;  /* 0x00001c0001067983 */ /* 0x002ee20000300800 */
[----:B------:R-:W-:Y:S01]  /*23320*/  PLOP3.LUT P0, PT, PT, PT, PT, 0x8, 0x0 ;  /* 0x000000000000781c */ /* 0x000fe20003f0e170 */
[----:B--2---:R-:W-:Y:S01]  /*23330*/  VIADD R5, R9, 0x1 ;  /* 0x0000000109057836 */ /* 0x004fe20000000000 */
[----:B------:R-:W-:-:S04]  /*23340*/  IADD3 R9, R4, -0x2, RZ ;  /* 0xfffffffe04097810 */ /* 0x000fc80007ffe0ff */
[----:B------:R-:W-:Y:S02]  /*23350*/  ISETP.NE.AND P1, PT, R5, 0x2, PT ;  /* 0x000000020500780c */ /* 0x000fe40003f25270 */
[----:B------:R-:W-:Y:S02]  /*23360*/  ISETP.GE.AND P2, PT, R9, R3, PT ;  /* 0x000000030900720c */ /* 0x000fe40003f46270 */
[----:B------:R-:W-:-:S04]  /*23370*/  SEL R4, RZ, 0x1, P1 ;  /* 0x00000001ff047807 */ /* 0x000fc80000800000 */
[----:B---3--:R-:W-:Y:S02]  /*23380*/  LOP3.LUT R6, R6, R4, RZ, 0x3c, !PT ;  /* 0x0000000406067212 */ /* 0x008fe400078e3cff */
[----:B------:R-:W-:-:S05]  /*23390*/  SEL R4, R5, RZ, P1 ;  /* 0x000000ff05047207 */ /* 0x000fca0000800000 */
[----:B------:R1:W-:Y:S04]  /*233a0*/  STL [R1+0x18], R4 ;  /* 0x0000180401007387 */ /* 0x0003e80000100800 */
[----:B------:R1:W-:Y:S01]  /*233b0*/  STL [R1+0x1c], R6 ;  /* 0x00001c0601007387 */ /* 0x0003e20000100800 */
[----:B------:R-:W-:Y:S05]  /*233c0*/  @!P2 BRA `(.L_x_2058) ;  /* 0x0000000800f0a947 */ /* 0x000fea0003800000 */
.L_x_2100:
[----:B------:R-:W-:Y:S05]  /*233d0*/  YIELD ;  /* 0x0000000000007946 */ /* 0x000fea0003800000 */
[----:B------:R-:W-:Y:S04]  /*233e0*/  BSSY B1, `(.L_x_2082) ;  /* 0x00000ae000017945 */ /* 0x000fe80003800000 */
[----:B--2---:R-:W-:Y:S05]  /*233f0*/  @!P6 BRA `(.L_x_2083) ;  /* 0x0000000800b0e947 */ /* 0x004fea0003800000 */
[----:B------:R-:W2:Y:S04]  /*23400*/  LDL R7, [R1] ;  /* 0x0000000001077983 */ /* 0x000ea80000100800 */
[----:B-1----:R-:W2:Y:S04]  /*23410*/  LDL R6, [R1+0x18] ;  /* 0x0000180001067983 */ /* 0x002ea80000100800 */
[----:B------:R-:W3:Y:S01]  /*23420*/  LDL R5, [R1+0x1c] ;  /* 0x00001c0001057983 */ /* 0x000ee20000100800 */
[----:B------:R-:W-:Y:S01]  /*23430*/  BSSY B2, `(.L_x_2084) ;  /* 0x0000008000027945 */ /* 0x000fe20003800000 */
[----:B------:R-:W1:Y:S02]  /*23440*/  S2R R4, SR_TID.X ;  /* 0x0000000000047919 */ /* 0x000e640000002100 */
[----:B-1----:R-:W-:-:S04]  /*23450*/  LOP3.LUT R4, R4, 0x7f, RZ, 0xc0, !PT ;  /* 0x0000007f04047812 */ /* 0x002fc800078ec0ff */
[----:B------:R-:W-:Y:S01]  /*23460*/  ISETP.NE.AND P2, PT, R4, RZ, PT ;  /* 0x000000ff0400720c */ /* 0x000fe20003f45270 */
[----:B--2---:R-:W-:Y:S01]  /*23470*/  IMAD R8, R6, 0x8, R7 ;  /* 0x0000000806087824 */ /* 0x004fe200078e0207 */
[----:B---3--:R-:W-:-:S04]  /*23480*/  SHF.L.U32 R7, R5, 0x1f, RZ ;  /* 0x0000001f05077819 */ /* 0x008fc800000006ff */
[----:B------:R-:W1:Y:S02]  /*23490*/  SYNCS.PHASECHK.TRANS64.TRYWAIT P1, [R8+URZ+0x308a0], R7 ;  /* 0x0308a007080075a7 */ /* 0x000e64000802017f */
[----:B-1----:R-:W-:Y:S05]  /*234a0*/  @!P1 BRA `(.L_x_2085) ;  /* 0x0000008000ac9947 */ /* 0x002fea0003800000 */
.L_x_2291:
[----:B------:R-:W-:Y:S05]  /*234b0*/  BSYNC B2 ;  /* 0x0000000000027941 */ /* 0x000fea0003800000 */
.L_x_2084:
        /* <DEDUP_REMOVED lines=9> */
.L_x_2087:
[----:B------:R-:W-:Y:S05]  /*23550*/  BSYNC B2 ;  /* 0x0000000000027941 */ /* 0x000fea0003800000 */
.L_x_2086:
[----:B------:R-:W2:Y:S04]  /*23560*/  LDL R5, [R1] ;  /* 0x0000000001057983 */ /* 0x000ea80000100800 */
        /* <DEDUP_REMOVED lines=12> */
.L_x_2088:
        /* <DEDUP_REMOVED lines=16> */
.L_x_2089:
        /* <DEDUP_REMOVED lines=16> */
.L_x_2090:
        /* <DEDUP_REMOVED lines=16> */
.L_x_2091:
        /* <DEDUP_REMOVED lines=13> */
.L_x_2292:
[----:B------:R-:W-:Y:S05]  /*23a00*/  BSYNC B2 ;  /* 0x0000000000027941 */ /* 0x000fea0003800000 */
.L_x_2092:
[----:B------:R-:W-:Y:S01]  /*23a10*/  BSSY B2, `(.L_x_2094) ;  /* 0x000000b000027945 */ /* 0x000fe20003800000 */
[----:B------:R-:W-:Y:S02]  /*23a20*/  IMAD.MOV.U32 R10, RZ, RZ, 0x0 ;  /* 0x00000000ff0a7424 */ /* 0x000fe400078e00ff */
[----:B0-----:R-:W-:Y:S01]  /*23a30*/  IMAD.MOV.U32 R11, RZ, RZ, 0x12f00000 ;  /* 0x12f00000ff0b7424 */ /* 0x001fe200078e00ff */
[----:B------:R-:W-:Y:S06]  /*23a40*/  @P2 BRA `(.L_x_2095) ;  /* 0x00000000001c2947 */ /* 0x000fec0003800000 */
[----:B-12---:R-:W0:Y:S01]  /*23a50*/  S2R R7, SR_TID.X ;  /* 0x0000000000077919 */ /* 0x006e220000002100 */
[----:B------:R-:W-:-:S04]  /*23a60*/  IMAD.MOV.U32 R4, RZ, RZ, 0x8000 ;  /* 0x00008000ff047424 */ /* 0x000fc800078e00ff */
[----:B------:R3:W-:Y:S01]  /*23a70*/  SYNCS.ARRIVE.TRANS64 RZ, [R8+URZ+0x308b0], R4 ;  /* 0x0308b00408ff79a7 */ /* 0x0007e2000800003f */
[----:B0-----:R-:W-:-:S04]  /*23a80*/  LOP3.LUT R7, R7, 0x1f, RZ, 0xc0, !PT ;  /* 0x0000001f07077812 */ /* 0x001fc800078ec0ff */
[----:B------:R-:W-:-:S13]  /*23a90*/  ISETP.NE.AND P1, PT, R7, RZ, PT ;  /* 0x000000ff0700720c */ /* 0x000fda0003f25270 */
[----:B---3--:R-:W-:Y:S05]  /*23aa0*/  @!P1 BRA `(.L_x_2095) ;  /* 0x0000000000049947 */ /* 0x008fea0003800000 */
[----:B------:R-:W-:Y:S01]  /*23ab0*/  BPT.TRAP 0x1 ;  /* 0x000000040000795c */ /* 0x000fe20000300000 */
.L_x_2095:
[----:B------:R-:W-:Y:S05]  /*23ac0*/  BSYNC B2 ;  /* 0x0000000000027941 */ /* 0x000fea0003800000 */
.L_x_2094:
[----:B------:R-:W-:Y:S01]  /*23ad0*/  R2UR UR10, R12 ;  /* 0x000000000c0a72ca */ /* 0x000fe200000e0000 */
[----:B------:R-:W-:Y:S01]  /*23ae0*/  UIADD3 UR4, UP0, UR36, 0x670, URZ ;  /* 0x0000067024047890 */ /* 0x000fe2000ff1e03f */
[----:B------:R-:W-:Y:S01]  /*23af0*/  R2UR UR6, R10 ;  /* 0x000000000a0672ca */ /* 0x000fe200000e0000 */
[----:B-12---:R-:W-:Y:S01]  /*23b00*/  VIADD R8, R8, 0x308b0 ;  /* 0x000308b008087836 */ /* 0x006fe20000000000 */
[----:B------:R-:W-:Y:S01]  /*23b10*/  R2UR UR7, R11 ;  /* 0x000000000b0772ca */ /* 0x000fe200000e0000 */
[----:B------:R-:W-:Y:S01]  /*23b20*/  UIADD3.X UR5, URZ, UR37, URZ, UP0, !UPT ;  /* 0x000000253f057290 */ /* 0x000fe200087fe43f */
[----:B------:R-:W-:Y:S02]  /*23b30*/  PLOP3.LUT P1, PT, PT, PT, PT, 0x80, 0x0 ;  /* 0x000000000000781c */ /* 0x000fe40003f2f070 */
[----:B------:R-:W-:-:S11]  /*23b40*/  IADD3 R4, R6, 0x400, RZ ;  /* 0x0000040006047810 */ /* 0x000fd60007ffe0ff */
.L_x_2096:
        /* <DEDUP_REMOVED lines=15> */
.L_x_2097:
        /* <DEDUP_REMOVED lines=15> */
.L_x_2098:
        /* <DEDUP_REMOVED lines=15> */
.L_x_2099:
        /* <DEDUP_REMOVED lines=10> */
.L_x_2083:
[----:B------:R-:W-:Y:S05]  /*23ec0*/  BSYNC B1 ;  /* 0x0000000000017941 */ /* 0x000fea0003800000 */
.L_x_2082:
[----:B-1----:R-:W2:Y:S04]  /*23ed0*/  LDL.LU R4, [R1+0x18] ;  /* 0x0000180001047983 */ /* 0x002ea80000300800 */
        /* <DEDUP_REMOVED lines=11> */
.L_x_2058:
[----:B------:R-:W-:Y:S05]  /*23f90*/  BSYNC B0 ;  /* 0x0000000000007941 */ /* 0x000fea0003800000 */
.L_x_2057:
[----:B--2---:R-:W2:Y:S01]  /*23fa0*/  LDL R7, [R1+0x30] ;  /* 0x0000300001077983 */ /* 0x004ea20000100800 */
[----:B------:R-:W3:Y:S01]  /*23fb0*/  LDC R0, c[0x0][0x448] ;  /* 0x00011200ff007b82 */ /* 0x000ee20000000800 */
[----:B------:R-:W-:Y:S07]  /*23fc0*/  @!P0 WARPSYNC.ALL ;  /* 0x0000000000008948 */ /* 0x000fee0003800000 */
[----:B------:R-:W-:Y:S01]  /*23fd0*/  @!P0 BAR.SYNC.DEFER_BLOCKING 0xc, 0x180 ;  /* 0x0306000000008b1d */ /* 0x000fe20000010000 */
[----:B---3--:R-:W-:-:S13]  /*23fe0*/  ISETP.NE.AND P1, PT, R0, 0x1, PT ;  /* 0x000000010000780c */ /* 0x008fda0003f25270 */
[----:B------:R-:W3:Y:S08]  /*23ff0*/  @P1 LDC R2, c[0x0][0x44c] ;  /* 0x00011300ff021b82 */ /* 0x000ef00000000800 */
[----:B------:R-:W4:Y:S01]  /*24000*/  @P1 LDC R3, c[0x0][0x450] ;  /* 0x00011400ff031b82 */ /* 0x000f220000000800 */
[----:B--2---:R-:W-:-:S05]  /*24010*/  IADD3 R0, R7, 0x7f, RZ ;  /* 0x0000007f07007810 */ /* 0x004fca0007ffe0ff */
[----:B---3--:R-:W-:-:S05]  /*24020*/  @P1 IMAD.HI.U32 R2, R0, R2, RZ ;  /* 0x0000000200021227 */ /* 0x008fca00078e00ff */
[----:B----4-:R-:W-:Y:S02]  /*24030*/  @P1 SHF.R.U32.HI R0, RZ, R3, R2 ;  /* 0x00000003ff001219 */ /* 0x010fe40000011602 */
[----:B------:R-:W2:Y:S03]  /*24040*/  LDC.64 R2, c[0x0][0x9e0] ;  /* 0x00027800ff027b82 */ /* 0x000ea60000000a00 */
[----:B------:R-:W-:Y:S01]  /*24050*/  IMAD.IADD R0, R20, 0x1, R0 ;  /* 0x0000000114007824 */ /* 0x000fe200078e0200 */
[----:B--2---:R-:W-:-:S03]  /*24060*/  ISETP.GE.AND P2, PT, R3, 0x1, PT ;  /* 0x000000010300780c */ /* 0x004fc60003f46270 */
[----:B------:R-:W-:-:S10]  /*24070*/  IMAD.IADD R2, R0, 0x1, R2 ;  /* 0x0000000100027824 */ /* 0x000fd400078e0202 */
[----:B------:R-:W-:Y:S05]  /*24080*/  @!P2 BRA `(.L_x_2101) ;  /* 0x000000000048a947 */ /* 0x000fea0003800000 */
[C---:B------:R-:W-:Y:S01]  /*24090*/  ISETP.GT.AND P0, PT, R0.reuse, RZ, PT ;  /* 0x000000ff0000720c */ /* 0x040fe20003f04270 */
[----:B------:R-:W-:Y:S01]  /*240a0*/  BSSY B0, `(.L_x_2102) ;  /* 0x000000e000007945 */ /* 0x000fe20003800000 */
[----:B-1----:R-:W-:-:S11]  /*240b0*/  VIADD R6, R0, 0xffffffff ;  /* 0xffffffff00067836 */ /* 0x002fd60000000000 */
        /* <DEDUP_REMOVED lines=8> */
.L_x_2103:
[----:B------:R-:W-:-:S13]  /*24140*/  ISETP.NE.AND P0, PT, R3, 0x1, PT ;  /* 0x000000010300780c */ /* 0x000fda0003f05270 */
[----:B------:R-:W1:Y:S02]  /*24150*/  @P0 LDC.64 R4, c[0x0][0x9e8] ;  /* 0x00027a00ff040b82 */ /* 0x000e640000000a00 */
[----:B-1----:R-:W-:-:S05]  /*24160*/  @P0 IMAD.HI.U32 R4, R6, R4, RZ ;  /* 0x0000000406040227 */ /* 0x002fca00078e00ff */
[----:B------:R-:W-:-:S07]  /*24170*/  @P0 SHF.R.U32.HI R6, RZ, R5, R4 ;  /* 0x00000005ff060219 */ /* 0x000fce0000011604 */
.L_x_2104:
[----:B------:R-:W-:Y:S05]  /*24180*/  BSYNC B0 ;  /* 0x0000000000007941 */ /* 0x000fea0003800000 */
.L_x_2102:
[----:B------:R-:W-:-:S05]  /*24190*/  IMAD R6, R6, R3, R3 ;  /* 0x0000000306067224 */ /* 0x000fca00078e0203 */
[----:B------:R-:W-:-:S07]  /*241a0*/  VIMNMX R2, R2, R6, PT ;  /* 0x0000000602027248 */ /* 0x000fce0003fe0100 */
.L_x_2101:
[----:B------:R-:W-:Y:S01]  /*241b0*/  VIADD R2, R2, 0x3f ;  /* 0x0000003f02027836 */ /* 0x000fe20000000000 */
[----:B-1----:R-:W1:Y:S01]  /*241c0*/  @P1 LDC R4, c[0x0][0x450] ;  /* 0x00011400ff041b82 */ /* 0x002e620000000800 */
[----:B------:R-:W-:-:S03]  /*241d0*/  ULDC UR4, c[0x0][0x9dc] ;  /* 0x0002770000047ab9 */ /* 0x000fc60000000800 */
[----:B------:R-:W-:-:S04]  /*241e0*/  SHF.R.S32.HI R0, RZ, 0x1f, R2 ;  /* 0x0000001fff007819 */ /* 0x000fc80000011402 */
[----:B------:R-:W-:Y:S02]  /*241f0*/  LEA.HI R0, R0, R2, RZ, 0x6 ;  /* 0x0000000200007211 */ /* 0x000fe400078f30ff */
[----:B------:R-:W-:Y:S02]  /*24200*/  MOV R2, R7 ;  /* 0x0000000700027202 */ /* 0x000fe40000000f00 */
[----:B------:R-:W-:-:S04]  /*24210*/  SHF.R.S32.HI R0, RZ, 0x6, R0 ;  /* 0x00000006ff007819 */ /* 0x000fc80000011400 */
[----:B------:R-:W-:Y:S02]  /*24220*/  VIMNMX R6, R21, R0, PT ;  /* 0x0000000015067248 */ /* 0x000fe40003fe0100 */
[----:B------:R-:W2:Y:S03]  /*24230*/  @P1 LDC R0, c[0x0][0x44c] ;  /* 0x00011300ff001b82 */ /* 0x000ea60000000800 */
[----:B------:R3:W-:Y:S01]  /*24240*/  STL [R1+0x34], R6 ;  /* 0x0000340601007387 */ /* 0x0007e20000100800 */
[----:B--2---:R-:W-:-:S05]  /*24250*/  @P1 IMAD.HI.U32 R0, R7, R0, RZ ;  /* 0x0000000007001227 */ /* 0x004fca00078e00ff */
[----:B-1----:R-:W-:-:S05]  /*24260*/  @P1 SHF.R.U32.HI R2, RZ, R4, R0 ;  /* 0x00000004ff021219 */ /* 0x002fca0000011600 */
[----:B------:R-:W-:-:S04]  /*24270*/  IMAD.IADD R2, R17, 0x1, R2 ;  /* 0x0000000111027824 */ /* 0x000fc800078e0202 */
[----:B------:R-:W-:Y:S01]  /*24280*/  VIADD R0, R2, -UR4 ;  /* 0x8000000402007c36 */ /* 0x000fe20008000000 */
[----:B---3--:R-:W-:Y:S06]  /*24290*/  @!P2 BRA `(.L_x_2105) ;  /* 0x000000000044a947 */ /* 0x008fec0003800000 */
        /* <DEDUP_REMOVED lines=10> */
.L_x_2107:
[----:B------:R-:W-:-:S13]  /*24340*/  ISETP.NE.AND P0, PT, R3, 0x1, PT ;  /* 0x000000010300780c */ /* 0x000fda0003f05270 */
[----:B------:R-:W1:Y:S02]  /*24350*/  @P0 LDC.64 R4, c[0x0][0x9e8] ;  /* 0x00027a00ff040b82 */ /* 0x000e640000000a00 */
[----:B-1----:R-:W-:-:S05]  /*24360*/  @P0 IMAD.HI.U32 R4, R2, R4, RZ ;  /* 0x0000000402040227 */ /* 0x002fca00078e00ff */
[----:B------:R-:W-:-:S07]  /*24370*/  @P0 SHF.R.U32.HI R2, RZ, R5, R4 ;  /* 0x00000005ff020219 */ /* 0x000fce0000011604 */
.L_x_2108:
[----:B------:R-:W-:Y:S05]  /*24380*/  BSYNC B0 ;  /* 0x0000000000007941 */ /* 0x000fea0003800000 */
.L_x_2106:
[----:B------:R-:W-:-:S05]  /*24390*/  IMAD R2, R2, R3, RZ ;  /* 0x0000000302027224 */ /* 0x000fca00078e02ff */
[----:B------:R-:W-:-:S07]  /*243a0*/  VIMNMX R0, R0, R2, !PT ;  /* 0x0000000200007248 */ /* 0x000fce0007fe0100 */
.L_x_2105:
[----:B------:R-:W-:Y:S01]  /*243b0*/  SHF.R.S32.HI R2, RZ, 0x1f, R0 ;  /* 0x0000001fff027819 */ /* 0x000fe20000011400 */
[----:B------:R-:W-:Y:S03]  /*243c0*/  BSSY B7, `(.L_x_2109) ;  /* 0x00004e4000077945 */ /* 0x000fe60003800000 */
[----:B------:R-:W-:-:S04]  /*243d0*/  LEA.HI R2, R2, R0, RZ, 0x6 ;  /* 0x0000000002027211 */ /* 0x000fc800078f30ff */
[----:B------:R-:W-:-:S04]  /*243e0*/  SHF.R.S32.HI R2, RZ, 0x6, R2 ;  /* 0x00000006ff027819 */ /* 0x000fc80000011402 */
[----:B------:R-:W-:-:S04]  /*243f0*/  VIMNMX R3, RZ, R2, !PT ;  /* 0x00000002ff037248 */ /* 0x000fc80007fe0100 */
[----:B------:R-:W-:Y:S01]  /*24400*/  ISETP.GT.AND P0, PT, R6, R3, PT ;  /* 0x000000030600720c */ /* 0x000fe20003f04270 */
[----:B------:R1:W-:-:S12]  /*24410*/  STL [R1+0x2c], R3 ;  /* 0x00002c0301007387 */ /* 0x0003d80000100800 */
[----:B-1----:R-:W-:Y:S05]  /*24420*/  @P0 BRA `(.L_x_2110) ;  /* 0x0000000000480947 */ /* 0x002fea0003800000 */
[----:B------:R-:W1:Y:S02]  /*24430*/  S2R R3, SR_TID.X ;  /* 0x0000000000037919 */ /* 0x000e640000002100 */
[----:B-1----:R-:W-:-:S04]  /*24440*/  LOP3.LUT R3, R3, 0x7f, RZ, 0xc0, !PT ;  /* 0x0000007f03037812 */ /* 0x002fc800078ec0ff */
[----:B------:R-:W-:-:S13]  /*24450*/  ISETP.NE.AND P0, PT, R3, RZ, PT ;  /* 0x000000ff0300720c */ /* 0x000fda0003f05270 */
[----:B------:R-:W-:Y:S05]  /*24460*/  @P0 BRA `(.L_x_2111) ;  /* 0x0000004c00640947 */ /* 0x000fea0003800000 */
[----:B------:R-:W1:Y:S01]  /*24470*/  S2R R3, SR_LANEID ;  /* 0x0000000000037919 */ /* 0x000e620000000000 */
[----:B------:R-:W-:Y:S01]  /*24480*/  VOTEU.ANY UR4, UPT, PT ;  /* 0x0000000000047886 */ /* 0x000fe200038e0100 */
[----:B------:R-:W2:Y:S01]  /*24490*/  LDC.64 R4, c[0x0][0xc60] ;  /* 0x00031800ff047b82 */ /* 0x000ea20000000a00 */
[----:B------:R-:W1:Y:S01]  /*244a0*/  FLO.U32 R0, UR4 ;  /* 0x0000000400007d00 */ /* 0x000e6200080e0000 */
[----:B------:R-:W-:-:S07]  /*244b0*/  ULDC.64 UR6, c[0x0][0x208] ;  /* 0x0000820000067ab9 */ /* 0x000fce0000000a00 */
[----:B------:R-:W2:Y:S01]  /*244c0*/  POPC R2, UR4 ;  /* 0x0000000400027d09 */ /* 0x000ea20008000000 */
[----:B-1----:R-:W-:-:S13]  /*244d0*/  ISETP.EQ.U32.AND P0, PT, R0, R3, PT ;  /* 0x000000030000720c */ /* 0x002fda0003f02070 */
[----:B--2---:R-:W2:Y:S01]  /*244e0*/  @P0 ATOMG.E.ADD.STRONG.GPU PT, R5, desc[UR6][R4.64], R2 ;  /* 0x00000002040509a8 */ /* 0x004ea200081ee1c6 */
[----:B------:R-:W1:Y:S02]  /*244f0*/  S2R R3, SR_LTMASK ;  /* 0x0000000000037919 */ /* 0x000e640000003900 */
[----:B-1----:R-:W-:-:S06]  /*24500*/  LOP3.LUT R3, R3, UR4, RZ, 0xc0, !PT ;  /* 0x0000000403037c12 */ /* 0x002fcc000f8ec0ff */
[----:B------:R-:W1:Y:S01]  /*24510*/  POPC R3, R3 ;  /* 0x0000000300037309 */ /* 0x000e620000000000 */
[----:B--2---:R-:W1:Y:S02]  /*24520*/  SHFL.IDX PT, R0, R5, R0, 0x1f ;  /* 0x00001f0005007589 */ /* 0x004e6400000e0000 */
[----:B-1----:R-:W-:Y:S01]  /*24530*/  IADD3 R16, R0, UR38, R3 ;  /* 0x0000002600107c10 */ /* 0x002fe2000fffe003 */
[----:B------:R-:W-:Y:S06]  /*24540*/  BRA `(.L_x_2111) ;  /* 0x0000004c002c7947 */ /* 0x000fec0003800000 */
.L_x_2110:
[----:B------:R-:W2:Y:S01]  /*24550*/  LDL R17, [R1] ;  /* 0x0000000001117983 */ /* 0x000ea20000100800 */
        /* <DEDUP_REMOVED lines=10> */
[----:B------:R-:W1:Y:S01]  /*24600*/  LDC.64 R2, c[0x4][R2] ;  /* 0x0100000002027b82 */ /* 0x000e620000000a00 */
[----:B------:R-:W-:Y:S01]  /*24610*/  IMAD.U32 R5, RZ, RZ, UR7 ;  /* 0x00000007ff057e24 */ /* 0x000fe2000f8e00ff */
[----:B------:R-:W-:Y:S01]  /*24620*/  MOV R13, RZ ;  /* 0x000000ff000d7202 */ /* 0x000fe20000000f00 */
[----:B------:R-:W-:Y:S02]  /*24630*/  IMAD.U32 R7, RZ, RZ, UR9 ;  /* 0x00000009ff077e24 */ /* 0x000fe4000f8e00ff */
[----:B------:R-:W-:-:S02]  /*24640*/  IMAD.U32 R10, RZ, RZ, UR4 ;  /* 0x00000004ff0a7e24 */ /* 0x000fc4000f8e00ff */
[----:B0-----:R-:W-:Y:S02]  /*24650*/  IMAD.U32 R11, RZ, RZ, UR5 ;  /* 0x00000005ff0b7e24 */ /* 0x001fe4000f8e00ff */
[----:B------:R-:W-:Y:S02]  /*24660*/  IMAD.MOV.U32 R8, RZ, RZ, 0x70 ;  /* 0x00000070ff087424 */ /* 0x000fe400078e00ff */
[----:B------:R-:W-:-:S07]  /*24670*/  IMAD.MOV.U32 R12, RZ, RZ, 0x1 ;  /* 0x00000001ff0c7424 */ /* 0x000fce00078e00ff */
[----:B------:R-:W-:-:S07]  /*24680*/  LEPC R20, `(.L_x_2113) ;  /* 0x000000001014794e */ /* 0x000fce0000000000 */
[----:B-1----:R-:W-:Y:S05]  /*24690*/  CALL.ABS.NOINC R2 ;  /* 0x0000000002007343 */ /* 0x002fea0003c00000 */
.L_x_2113:
[----:B------:R-:W-:Y:S05]  /*246a0*/  BSYNC B6 ;  /* 0x0000000000067941 */ /* 0x000fea0003800000 */
.L_x_2112:
        /* <DEDUP_REMOVED lines=11> */
[----:B------:R-:W-:Y:S02]  /*24760*/  IMAD.U32 R5, RZ, RZ, UR7 ;  /* 0x00000007ff057e24 */ /* 0x000fe4000f8e00ff */
[----:B------:R-:W-:Y:S02]  /*24770*/  IMAD.U32 R6, RZ, RZ, UR8 ;  /* 0x00000008ff067e24 */ /* 0x000fe4000f8e00ff */
[----:B------:R-:W-:-:S02]  /*24780*/  IMAD.U32 R7, RZ, RZ, UR9 ;  /* 0x00000009ff077e24 */ /* 0x000fc4000f8e00ff */
[----:B0-----:R-:W-:Y:S02]  /*24790*/  IMAD.U32 R11, RZ, RZ, UR5 ;  /* 0x00000005ff0b7e24 */ /* 0x001fe4000f8e00ff */
[----:B------:R-:W-:Y:S02]  /*247a0*/  IMAD.MOV.U32 R8, RZ, RZ, 0x70 ;  /* 0x00000070ff087424 */ /* 0x000fe400078e00ff */
[----:B------:R-:W-:Y:S02]  /*247b0*/  IMAD.MOV.U32 R12, RZ, RZ, 0x1 ;  /* 0x00000001ff0c7424 */ /* 0x000fe400078e00ff */
[----:B-1----:R-:W-:-:S07]  /*247c0*/  IMAD.MOV.U32 R13, RZ, RZ, RZ ;  /* 0x000000ffff0d7224 */ /* 0x002fce00078e00ff */
[----:B------:R-:W-:-:S07]  /*247d0*/  LEPC R20, `(.L_x_2116) ;  /* 0x000000001014794e */ /* 0x000fce0000000000 */
[----:B--2---:R-:W-:Y:S05]  /*247e0*/  CALL.ABS.NOINC R2 ;  /* 0x0000000002007343 */ /* 0x004fea0003c00000 */
.L_x_2116:
[----:B------:R0:W1:Y:S01]  /*247f0*/  LDC.64 R2, c[0x4][R17] ;  /* 0x0100000011027b82 */ /* 0x0000620000000a00 */
[----:B------:R-:W-:Y:S01]  /*24800*/  ULDC.64 UR4, c[0x4][0xa8] ;  /* 0x01002a0000047ab9 */ /* 0x000fe20000000a00 */
[----:B------:R-:W-:Y:S01]  /*24810*/  ULDC.64 UR6, c[0x4][0xb0] ;  /* 0x01002c0000067ab9 */ /* 0x000fe20000000a00 */
[----:B------:R-:W-:Y:S01]  /*24820*/  ULDC.64 UR8, c[0x4][0x40] ;  /* 0x0100100000087ab9 */ /* 0x000fe20000000a00 */
[----:B------:R-:W-:Y:S01]  /*24830*/  IMAD.U32 R4, RZ, RZ, UR4 ;  /* 0x00000004ff047e24 */ /* 0x000fe2000f8e00ff */
[----:B------:R-:W-:Y:S01]  /*24840*/  MOV R5, UR5 ;  /* 0x0000000500057c02 */ /* 0x000fe20008000f00 */
        /* <DEDUP_REMOVED lines=9> */
.L_x_2115:
[----:B------:R-:W-:Y:S05]  /*248e0*/  BSYNC B6 ;  /* 0x0000000000067941 */ /* 0x000fea0003800000 */
.L_x_2114:
[----:B------:R-:W-:Y:S01]  /*248f0*/  ULDC.64 UR4, c[0x0][0x9f8] ;  /* 0x00027e0000047ab9 */ /* 0x000fe20000000a00 */
[----:B------:R-:W2:Y:S01]  /*24900*/  LDL R17, [R1+0x34] ;  /* 0x0000340001117983 */ /* 0x000ea20000100800 */
[----:B------:R-:W-:Y:S01]  /*24910*/  ISETP.NE.U32.AND P0, PT, RZ, UR4, PT ;  /* 0x00000004ff007c0c */ /* 0x000fe2000bf05070 */
[----:B------:R-:W-:Y:S01]  /*24920*/  IMAD.MOV.U32 R7, RZ, RZ, R19 ;  /* 0x000000ffff077224 */ /* 0x000fe200078e0013 */
[----:B------:R-:W-:Y:S02]  /*24930*/  ULDC.64 UR6, c[0x0][0x208] ;  /* 0x0000820000067ab9 */ /* 0x000fe40000000a00 */
[----:B------:R-:W-:Y:S01]  /*24940*/  ISETP.NE.AND.EX P0, PT, RZ, UR5, PT, P0 ;  /* 0x00000005ff007c0c */ /* 0x000fe2000bf05300 */
[----:B------:R-:W-:-:S12]  /*24950*/  ULDC.64 UR4, c[0x0][0xa08] ;  /* 0x0002820000047ab9 */ /* 0x000fd80000000a00 */
[----:B------:R-:W1:Y:S02]  /*24960*/  @P0 LDC.64 R2, c[0x0][0x9f8] ;  /* 0x00027e00ff020b82 */ /* 0x000e640000000a00 */
[----:B-1----:R-:W-:-:S05]  /*24970*/  @P0 IMAD.WIDE R2, R19, 0x4, R2 ;  /* 0x0000000413020825 */ /* 0x002fca00078e0202 */
[----:B------:R1:W3:Y:S02]  /*24980*/  @P0 LDG.E R7, desc[UR6][R2.64] ;  /* 0x0000000602070981 */ /* 0x0002e4000c1e1900 */
[----:B-1----:R-:W1:Y:S02]  /*24990*/  LDC.64 R2, c[0x0][0x418] ;  /* 0x00010600ff027b82 */ /* 0x002e640000000a00 */
[----:B-1----:R-:W-:Y:S01]  /*249a0*/  LOP3.LUT P0, RZ, R2, UR4, RZ, 0xfc, !PT ;  /* 0x0000000402ff7c12 */ /* 0x002fe2000f80fcff */
[----:B------:R-:W-:-:S03]  /*249b0*/  UMOV UR4, 0xffffffff ;  /* 0xffffffff00047882 */ /* 0x000fc60000000000 */
[----:B------:R-:W-:Y:S01]  /*249c0*/  LOP3.LUT P0, RZ, R3, UR5, RZ, 0xfc, P0 ;  /* 0x0000000503ff7c12 */ /* 0x000fe2000800fcff */
[----:B--2---:R-:W-:Y:S01]  /*249d0*/  VIADD R0, R17, 0xffffffff ;  /* 0xffffffff11007836 */ /* 0x004fe20000000000 */
[----:B---3--:R-:W-:Y:S01]  /*249e0*/  SHF.R.S32.HI R8, RZ, 0x1f, R7 ;  /* 0x0000001fff087819 */ /* 0x008fe20000011407 */
[----:B------:R1:W-:Y:S01]  /*249f0*/  STL [R1+0xc], R7 ;  /* 0x00000c0701007387 */ /* 0x0003e20000100800 */
[----:B------:R-:W-:-:S03]  /*24a00*/  SEL R17, R7, RZ, !P0 ;  /* 0x000000ff07117207 */ /* 0x000fc60004000000 */
[----:B------:R1:W-:Y:S01]  /*24a10*/  STL [R1+0x24], R8 ;  /* 0x0000240801007387 */ /* 0x0003e20000100800 */
[----:B------:R-:W-:Y:S05]  /*24a20*/  BRA.DIV UR4, `(.L_x_2117) ;  /* 0x0000006e04747947 */ /* 0x000fea000b800000 */
[----:B------:R-:W2:Y:S02]  /*24a30*/  S2R R4, SR_TID.X ;  /* 0x0000000000047919 */ /* 0x000ea40000002100 */
[----:B--2---:R-:W-:-:S04]  /*24a40*/  SHF.R.U32.HI R4, RZ, 0x5, R4 ;  /* 0x00000005ff047819 */ /* 0x004fc80000011604 */
[----:B------:R-:W-:-:S05]  /*24a50*/  LOP3.LUT R4, R4, 0x3, RZ, 0xc0, !PT ;  /* 0x0000000304047812 */ /* 0x000fca00078ec0ff */
[----:B------:R2:W3:Y:S02]  /*24a60*/  SHFL.IDX PT, R14, R4, RZ, 0x1f ;  /* 0x00001fff040e7589 */ /* 0x0004e400000e0000 */
.L_x_2295:
[----:B--2---:R-:W2:Y:S01]  /*24a70*/  LDL.LU R4, [R1+0x20] ;  /* 0x0000200001047983 */ /* 0x004ea20000300800 */
[----:B------:R-:W-:Y:S02]  /*24a80*/  PLOP3.LUT P1, PT, PT, PT, PT, 0x8, 0x0 ;  /* 0x000000000000781c */ /* 0x000fe40003f2e170 */
[----:B---3--:R-:W-:Y:S01]  /*24a90*/  ISETP.NE.AND P0, PT, R14, RZ, PT ;  /* 0x000000ff0e00720c */ /* 0x008fe20003f05270 */
[----:B------:R3:W-:Y:S01]  /*24aa0*/  STL [R1+0x8], R0 ;  /* 0x0000080001007387 */ /* 0x0007e20000100800 */
[----:B--2---:R-:W-:-:S09]  /*24ab0*/  LOP3.LUT R4, R4, 0xfffffffe, RZ, 0xc0, !PT ;  /* 0xfffffffe04047812 */ /* 0x004fd200078ec0ff */
[----:B------:R-:W-:-:S05]  /*24ac0*/  @P1 LOP3.LUT R4, R4, 0x1, RZ, 0xfc, !PT ;  /* 0x0000000104041812 */ /* 0x000fca00078efcff */
[----:B------:R3:W-:Y:S01]  /*24ad0*/  STL [R1+0x20], R4 ;  /* 0x0000200401007387 */ /* 0x0007e20000100800 */
[----:B------:R-:W-:Y:S05]  /*24ae0*/  @P0 BRA `(.L_x_2118) ;  /* 0x00000004005c0947 */ /* 0x000fea0003800000 */
[----:B------:R-:W-:-:S03]  /*24af0*/  UMOV UR4, 0xffffffff ;  /* 0xffffffff00047882 */ /* 0x000fc60000000000 */
[----:B------:R-:W-:Y:S05]  /*24b00*/  BRA.DIV UR4, `(.L_x_2119) ;  /* 0x0000006e04707947 */ /* 0x000fea000b800000 */
[----:B------:R-:W-:-:S13]  /*24b10*/  ELECT P6, URZ, PT ;  /* 0x00000000003f782f */ /* 0x000fda00038c0000 */
.L_x_2298:
[----:B------:R-:W-:Y:S05]  /*24b20*/  @!P6 BRA `(.L_x_2118) ;  /* 0x00000004004ce947 */ /* 0x000fea0003800000 */
[----:B------:R-:W-:-:S04]  /*24b30*/  ISETP.NE.U32.AND P0, PT, R2, RZ, PT ;  /* 0x000000ff0200720c */ /* 0x000fc80003f05070 */
[----:B------:R-:W-:-:S13]  /*24b40*/  ISETP.NE.AND.EX P0, PT, R3, RZ, PT, P0 ;  /* 0x000000ff0300720c */ /* 0x000fda0003f05300 */
[----:B------:R-:W-:Y:S05]  /*24b50*/  @!P0 BRA `(.L_x_2120) ;  /* 0x0000000000548947 */ /* 0x000fea0003800000 */
[----:B------:R-:W2:Y:S01]  /*24b60*/  LDC R6, c[0x0][0x43c] ;  /* 0x00010f00ff067b82 */ /* 0x000ea20000000800 */
[----:B------:R-:W-:Y:S01]  /*24b70*/  IMAD.MOV.U32 R9, RZ, RZ, R0 ;  /* 0x000000ffff097224 */ /* 0x000fe200078e0000 */
[----:B------:R-:W-:Y:S01]  /*24b80*/  ULDC.64 UR4, c[0x0][0x428] ;  /* 0x00010a0000047ab9 */ /* 0x000fe20000000a00 */
[----:B------:R-:W-:Y:S02]  /*24b90*/  ULDC.64 UR6, c[0x0][0x208] ;  /* 0x0000820000067ab9 */ /* 0x000fe40000000a00 */
[----:B---3--:R-:W-:Y:S01]  /*24ba0*/  IMAD.MOV.U32 R0, RZ, RZ, R9 ;  /* 0x000000ffff007224 */ /* 0x008fe200078e0009 */
[----:B--2---:R-:W-:-:S13]  /*24bb0*/  ISETP.NE.AND P0, PT, R6, 0x1, PT ;  /* 0x000000010600780c */ /* 0x004fda0003f05270 */
[----:B------:R-:W2:Y:S02]  /*24bc0*/  @P0 LDC.64 R4, c[0x0][0x440] ;  /* 0x00011000ff040b82 */ /* 0x000ea40000000a00 */
[----:B--2---:R-:W-:-:S05]  /*24bd0*/  @P0 IMAD.HI.U32 R4, R9, R4, RZ ;  /* 0x0000000409040227 */ /* 0x004fca00078e00ff */
[----:B------:R-:W-:-:S04]  /*24be0*/  @P0 SHF.R.U32.HI R0, RZ, R5, R4 ;  /* 0x00000005ff000219 */ /* 0x000fc80000011604 */
[----:B------:R-:W-:Y:S02]  /*24bf0*/  IADD3 R4, -R0, RZ, RZ ;  /* 0x000000ff00047210 */ /* 0x000fe40007ffe1ff */
[----:B------:R-:W-:-:S03]  /*24c00*/  SHF.R.S32.HI R5, RZ, 0x1f, R0 ;  /* 0x0000001fff057819 */ /* 0x000fc60000011400 */
        /* <DEDUP_REMOVED lines=10> */
.L_x_2120:
[----:B-1----:R-:W4:Y:S04]  /*24cb0*/  LDL R7, [R1] ;  /* 0x0000000001077983 */ /* 0x002f280000100800 */
[----:B---3--:R-:W4:Y:S04]  /*24cc0*/  LDL R0, [R1+0x4] ;  /* 0x0000040001007983 */ /* 0x008f280000100800 */
[----:B--2---:R-:W2:Y:S01]  /*24cd0*/  LDL R2, [R1+0x10] ;  /* 0x0000100001027983 */ /* 0x004ea20000100800 */
[----:B----4-:R-:W-:Y:S01]  /*24ce0*/  IMAD R0, R0, 0x8, R7 ;  /* 0x0000000800007824 */ /* 0x010fe200078e0207 */
[----:B--2---:R-:W-:-:S04]  /*24cf0*/  SHF.L.U32 R2, R2, 0x1f, RZ ;  /* 0x0000001f02027819 */ /* 0x004fc800000006ff */
[----:B------:R-:W1:Y:S02]  /*24d00*/  SYNCS.PHASECHK.TRANS64.TRYWAIT P0, [R0+URZ+0x30840], R2 ;  /* 0x03084002000075a7 */ /* 0x000e64000800017f */
[----:B-1----:R-:W-:Y:S05]  /*24d10*/  @!P0 BRA `(.L_x_2121) ;  /* 0x0000006c000c8947 */ /* 0x002fea0003800000 */
.L_x_2299:
[----:B------:R-:W2:Y:S02]  /*24d20*/  S2R R3, SR_TID.X ;  /* 0x0000000000037919 */ /* 0x000ea40000002100 */
[----:B--2---:R-:W-:-:S04]  /*24d30*/  LOP3.LUT R3, R3, 0x7f, RZ, 0xc0, !PT ;  /* 0x0000007f03037812 */ /* 0x004fc800078ec0ff */
[----:B------:R-:W-:-:S13]  /*24d40*/  ISETP.NE.AND P0, PT, R3, RZ, PT ;  /* 0x000000ff0300720c */ /* 0x000fda0003f05270 */
        /* <DEDUP_REMOVED lines=8> */
.L_x_2122:
[----:B-1----:R-:W2:Y:S04]  /*24dd0*/  LDL R2, [R1+0x14] ;  /* 0x0000140001027983 */ /* 0x002ea80000100800 */
        /* <DEDUP_REMOVED lines=25> */
[----:B-1----:R-:W-:Y:S01]  /*24f70*/  UMOV UR8, UR15 ;  /* 0x0000000f00087c82 */ /* 0x002fe20008000000 */
[----:B------:R-:W-:Y:S01]  /*24f80*/  UMOV UR10, UR17 ;  /* 0x00000011000a7c82 */ /* 0x000fe20008000000 */
[----:B------:R-:W-:Y:S01]  /*24f90*/  UMOV UR15, 0x80 ;  /* 0x00000080000f7882 */ /* 0x000fe20000000000 */
[----:B------:R1:W-:Y:S02]  /*24fa0*/  UTMALDG.4D [UR8], [UR4], desc[UR6] ;  /* 0x00000608040075b4 */ /* 0x0003e40008019000 */
[----:B-1----:R-:W-:Y:S01]  /*24fb0*/  UMOV UR8, UR16 ;  /* 0x0000001000087c82 */ /* 0x002fe20008000000 */
[----:B------:R-:W-:Y:S01]  /*24fc0*/  UMOV UR10, UR15 ;  /* 0x0000000f000a7c82 */ /* 0x000fe20008000000 */
[----:B------:R-:W-:Y:S01]  /*24fd0*/  UMOV UR15, 0xc0 ;  /* 0x000000c0000f7882 */ /* 0x000fe20000000000 */
[----:B------:R1:W-:Y:S02]  /*24fe0*/  UTMALDG.4D [UR8], [UR4], desc[UR6] ;  /* 0x00000608040075b4 */ /* 0x0003e40008019000 */
[----:B-1----:R-:W-:Y:S01]  /*24ff0*/  UMOV UR8, UR14 ;  /* 0x0000000e00087c82 */ /* 0x002fe20008000000 */
[----:B------:R-:W-:-:S02]  /*25000*/  UMOV UR10, UR15 ;  /* 0x0000000f000a7c82 */ /* 0x000fc40008000000 */
[----:B------:R4:W-:Y:S01]  /*25010*/  UTMALDG.4D [UR8], [UR4], desc[UR6] ;  /* 0x00000608040075b4 */ /* 0x0009e20008019000 */
[----:B--2---:R-:W-:-:S04]  /*25020*/  LOP3.LUT R2, R2, 0xfffffffe, RZ, 0xc0, !PT ;  /* 0xfffffffe02027812 */ /* 0x004fc800078ec0ff */
[----:B------:R-:W-:-:S05]  /*25030*/  @P0 LOP3.LUT R2, R2, 0x1, RZ, 0xfc, !PT ;  /* 0x0000000102020812 */ /* 0x000fca00078efcff */
[----:B------:R4:W-:Y:S01]  /*25040*/  STL [R1+0x20], R2 ;  /* 0x0000200201007387 */ /* 0x0009e20000100800 */
[----:B------:R-:W-:Y:S01]  /*25050*/  NOP ;  /* 0x0000000000007918 */ /* 0x000fe20000000000 */
.L_x_2118:
[----:B---3--:R-:W2:Y:S04]  /*25060*/  LDL R4, [R1] ;  /* 0x0000000001047983 */ /* 0x008ea80000100800 */
[----:B------:R-:W3:Y:S01]  /*25070*/  LDL.LU R3, [R1+0x40] ;  /* 0x0000400001037983 */ /* 0x000ee20000300800 */
[----:B------:R-:W-:Y:S05]  /*25080*/  WARPSYNC.ALL ;  /* 0x0000000000007948 */ /* 0x000fea0003800000 */
[----:B----4-:R-:W-:Y:S01]  /*25090*/  ULDC.64 UR4, c[0x0][0x298] ;  /* 0x0000a60000047ab9 */ /* 0x010fe20000000a00 */
[----:B------:R-:W-:Y:S01]  /*250a0*/  BSSY B6, `(.L_x_2123) ;  /* 0x000001c000067945 */ /* 0x000fe20003800000 */
[----:B------:R-:W-:Y:S01]  /*250b0*/  BAR.SYNC.DEFER_BLOCKING 0x8, 0x180 ;  /* 0x0206000000007b1d */ /* 0x000fe20000010000 */
[----:B---3--:R-:W-:-:S05]  /*250c0*/  SHF.R.S32.HI R0, RZ, 0x1f, R3 ;  /* 0x0000001fff007819 */ /* 0x008fca0000011403 */
[----:B------:R-:W-:Y:S01]  /*250d0*/  IMAD R2, R0, UR4, RZ ;  /* 0x0000000400027c24 */ /* 0x000fe2000f8e02ff */
[----:B--2---:R-:W-:Y:S01]  /*250e0*/  IADD3 R0, R4, 0x10400, RZ ;  /* 0x0001040004007810 */ /* 0x004fe20007ffe0ff */
[----:B------:R-:W-:-:S03]  /*250f0*/  IMAD.WIDE.U32 R4, R3, UR4, RZ ;  /* 0x0000000403047c25 */ /* 0x000fc6000f8e00ff */
[----:B------:R-:W-:Y:S01]  /*25100*/  LOP3.LUT P0, RZ, R0, 0x3ff, RZ, 0xc0, !PT ;  /* 0x000003ff00ff7812 */ /* 0x000fe2000780c0ff */
[----:B------:R-:W-:Y:S01]  /*25110*/  IMAD R2, R3, UR5, R2 ;  /* 0x0000000503027c24 */ /* 0x000fe2000f8e0202 */
[----:B------:R2:W-:Y:S03]  /*25120*/  STL.64 [R1+0x40], R4 ;  /* 0x0000400401007387 */ /* 0x0005e60000100a00 */
[----:B------:R-:W-:-:S05]  /*25130*/  IMAD.IADD R0, R5, 0x1, R2 ;  /* 0x0000000105007824 */ /* 0x000fca00078e0202 */
[----:B------:R2:W-:Y:S03]  /*25140*/  STL [R1+0x4c], R0 ;  /* 0x00004c0001007387 */ /* 0x0005e60000100800 */
[----:B------:R-:W-:Y:S05]  /*25150*/  @!P0 BRA `(.L_x_2124) ;  /* 0x0000000000408947 */ /* 0x000fea0003800000 */
[----:B------:R-:W-:Y:S01]  /*25160*/  MOV R2, 0x0 ;  /* 0x0000000000027802 */ /* 0x000fe20000000f00 */
[----:B------:R-:W-:Y:S01]  /*25170*/  ULDC.64 UR4, c[0x4][0xa8] ;  /* 0x01002a0000047ab9 */ /* 0x000fe20000000a00 */
[----:B------:R-:W-:Y:S01]  /*25180*/  ULDC.64 UR6, c[0x4][0xb0] ;  /* 0x01002c0000067ab9 */ /* 0x000fe20000000a00 */
[----:B------:R-:W-:Y:S01]  /*25190*/  ULDC.64 UR8, c[0x4][0x20] ;  /* 0x0100080000087ab9 */ /* 0x000fe20000000a00 */
[----:B--2---:R-:W-:Y:S01]  /*251a0*/  IMAD.U32 R4, RZ, RZ, UR4 ;  /* 0x00000004ff047e24 */ /* 0x004fe2000f8e00ff */
[----:B------:R-:W-:Y:S01]  /*251b0*/  MOV R10, UR8 ;  /* 0x00000008000a7c02 */ /* 0x000fe20008000f00 */
[----:B------:R-:W2:Y:S01]  /*251c0*/  LDC.64 R2, c[0x4][R2] ;  /* 0x0100000002027b82 */ /* 0x000ea20000000a00 */
[----:B------:R-:W-:Y:S02]  /*251d0*/  IMAD.U32 R5, RZ, RZ, UR5 ;  /* 0x00000005ff057e24 */ /* 0x000fe4000f8e00ff */
[----:B------:R-:W-:Y:S02]  /*251e0*/  IMAD.U32 R6, RZ, RZ, UR6 ;  /* 0x00000006ff067e24 */ /* 0x000fe4000f8e00ff */
[----:B-1----:R-:W-:-:S02]  /*251f0*/  IMAD.U32 R7, RZ, RZ, UR7 ;  /* 0x00000007ff077e24 */ /* 0x002fc4000f8e00ff */
[----:B0-----:R-:W-:Y:S02]  /*25200*/  IMAD.U32 R11, RZ, RZ, UR9 ;  /* 0x00000009ff0b7e24 */ /* 0x001fe4000f8e00ff */
[----:B------:R-:W-:Y:S02]  /*25210*/  IMAD.MOV.U32 R8, RZ, RZ, 0x70 ;  /* 0x00000070ff087424 */ /* 0x000fe400078e00ff */
[----:B------:R-:W-:Y:S02]  /*25220*/  IMAD.MOV.U32 R12, RZ, RZ, 0x1 ;  /* 0x00000001ff0c7424 */ /* 0x000fe400078e00ff */
[----:B------:R-:W-:-:S07]  /*25230*/  IMAD.MOV.U32 R13, RZ, RZ, RZ ;  /* 0x000000ffff0d7224 */ /* 0x000fce00078e00ff */
[----:B------:R-:W-:-:S07]  /*25240*/  LEPC R20, `(.L_x_2124) ;  /* 0x000000001014794e */ /* 0x000fce0000000000 */
[----:B--2---:R-:W-:Y:S05]  /*25250*/  CALL.ABS.NOINC R2 ;  /* 0x0000000002007343 */ /* 0x004fea0003c00000 */
.L_x_2124:
[----:B------:R-:W-:Y:S05]  /*25260*/  BSYNC B6 ;  /* 0x0000000000067941 */ /* 0x000fea0003800000 */
.L_x_2123:
[----:B--2---:R-:W2:Y:S01]  /*25270*/  LDL.LU R0, [R1+0x4c] ;  /* 0x00004c0001007983 */ /* 0x004ea20000300800 */
[----:B-1----:R-:W1:Y:S01]  /*25280*/  LDC R7, c[0x0][0x448] ;  /* 0x00011200ff077b82 */ /* 0x002e620000000800 */
[----:B------:R-:W-:Y:S02]  /*25290*/  ULDC.64 UR4, c[0x0][0x2d8] ;  /* 0x0000b60000047ab9 */ /* 0x000fe40000000a00 */
[----:B------:R-:W2:Y:S04]  /*252a0*/  LDL.LU.64 R2, [R1+0x40] ;  /* 0x0000400001027983 */ /* 0x000ea80000300a00 */
[----:B------:R-:W3:Y:S01]  /*252b0*/  LDL R8, [R1+0x30] ;  /* 0x0000300001087983 */ /* 0x000ee20000100800 */
[----:B------:R-:W4:Y:S01]  /*252c0*/  S2R R5, SR_TID.X ;  /* 0x0000000000057919 */ /* 0x000f220000002100 */
[----:B------:R-:W0:Y:S01]  /*252d0*/  S2R R9, SR_TID.X ;  /* 0x0000000000097919 */ /* 0x000e220000002100 */
[----:B----4-:R-:W-:-:S04]  /*252e0*/  LOP3.LUT R5, R5, 0x7f, RZ, 0xc0, !PT ;  /* 0x0000007f05057812 */ /* 0x010fc800078ec0ff */
[----:B------:R-:W-:Y:S01]  /*252f0*/  SHF.R.U32.HI R5, RZ, 0x3, R5 ;  /* 0x00000003ff057819 */ /* 0x000fe20000011605 */
[----:B0-----:R-:W-:-:S05]  /*25300*/  IMAD.SHL.U32 R9, R9, 0x10, RZ ;  /* 0x0000001009097824 */ /* 0x001fca00078e00ff */
[----:B------:R-:W-:Y:S01]  /*25310*/  LOP3.LUT R9, R5, 0x70, R9, 0xf8, !PT ;  /* 0x0000007005097812 */ /* 0x000fe200078ef809 */
[----:B--2---:R-:W-:Y:S01]  /*25320*/  IMAD.MOV.U32 R3, RZ, RZ, R0 ;  /* 0x000000ffff037224 */ /* 0x004fe200078e0000 */
[----:B------:R-:W-:-:S05]  /*25330*/  SHF.R.S32.HI R0, RZ, 0x1f, R18 ;  /* 0x0000001fff007819 */ /* 0x000fca0000011412 */
[----:B------:R-:W-:Y:S02]  /*25340*/  IMAD R0, R0, UR4, RZ ;  /* 0x0000000400007c24 */ /* 0x000fe4000f8e02ff */
[----:B------:R-:W-:-:S04]  /*25350*/  IMAD.WIDE.U32 R2, R18, UR4, R2 ;  /* 0x0000000412027c25 */ /* 0x000fc8000f8e0002 */
[----:B------:R-:W-:Y:S01]  /*25360*/  IMAD R0, R18, UR5, R0 ;  /* 0x0000000512007c24 */ /* 0x000fe2000f8e0200 */
[----:B------:R-:W-:Y:S02]  /*25370*/  ULDC.64 UR4, c[0x0][0xa00] ;  /* 0x0002800000047ab9 */ /* 0x000fe40000000a00 */
[----:B------:R-:W-:Y:S02]  /*25380*/  ISETP.NE.U32.AND P0, PT, RZ, UR4, PT ;  /* 0x00000004ff007c0c */ /* 0x000fe4000bf05070 */
[----:B------:R-:W-:Y:S02]  /*25390*/  IADD3 R3, R3, R0, RZ ;  /* 0x0000000003037210 */ /* 0x000fe40007ffe0ff */
[----:B------:R-:W-:Y:S01]  /*253a0*/  ISETP.NE.AND.EX P0, PT, RZ, UR5, PT, P0 ;  /* 0x00000005ff007c0c */ /* 0x000fe2000bf05300 */
[----:B------:R-:W-:Y:S01]  /*253b0*/  ULDC.64 UR4, c[0x0][0x2e0] ;  /* 0x0000b80000047ab9 */ /* 0x000fe20000000a00 */
[----:B------:R-:W-:-:S04]  /*253c0*/  SHF.R.S32.HI R0, RZ, 0x1f, R19 ;  /* 0x0000001fff007819 */ /* 0x000fc80000011413 */
[----:B------:R-:W-:Y:S02]  /*253d0*/  SEL R4, R0, RZ, !P0 ;  /* 0x000000ff00047207 */ /* 0x000fe40004000000 */
[----:B------:R-:W-:Y:S02]  /*253e0*/  SEL R0, R19, RZ, !P0 ;  /* 0x000000ff13007207 */ /* 0x000fe40004000000 */
[----:B-1----:R-:W-:-:S13]  /*253f0*/  ISETP.NE.AND P0, PT, R7, 0x1, PT ;  /* 0x000000010700780c */ /* 0x002fda0003f05270 */
[----:B------:R-:W0:Y:S08]  /*25400*/  @P0 LDC R5, c[0x0][0x44c] ;  /* 0x00011300ff050b82 */ /* 0x000e300000000800 */
[----:B------:R-:W1:Y:S01]  /*25410*/  @P0 LDC R6, c[0x0][0x450] ;  /* 0x00011400ff060b82 */ /* 0x000e620000000800 */
[----:B------:R-:W-:Y:S02]  /*25420*/  IMAD R4, R4, UR4, RZ ;  /* 0x0000000404047c24 */ /* 0x000fe4000f8e02ff */
[----:B------:R-:W-:-:S04]  /*25430*/  IMAD.WIDE.U32 R2, R0, UR4, R2 ;  /* 0x0000000400027c25 */ /* 0x000fc8000f8e0002 */
[----:B------:R-:W-:Y:S01]  /*25440*/  IMAD R0, R0, UR5, R4 ;  /* 0x0000000500007c24 */ /* 0x000fe2000f8e0204 */
[----:B------:R-:W-:Y:S01]  /*25450*/  ULDC.64 UR4, c[0x0][0x2d0] ;  /* 0x0000b40000047ab9 */ /* 0x000fe20000000a00 */
[----:B---3--:R-:W-:Y:S02]  /*25460*/  IMAD.IADD R4, R9, 0x1, R8 ;  /* 0x0000000109047824 */ /* 0x008fe400078e0208 */
        /* <DEDUP_REMOVED lines=11> */
[----:B------:R-:W-:Y:S01]  /*25520*/  ULDC.64 UR4, c[0x0][0x2c8] ;  /* 0x0000b20000047ab9 */ /* 0x000fe20000000a00 */
[----:B--2---:R-:W-:-:S03]  /*25530*/  IMAD.SHL.U32 R9, R9, 0x8, RZ ;  /* 0x0000000809097824 */ /* 0x004fc600078e00ff */
[----:B------:R-:W-:Y:S02]  /*25540*/  IADD3 R3, R3, R0, RZ ;  /* 0x0000000003037210 */ /* 0x000fe40007ffe0ff */
[----:B------:R-:W-:Y:S02]  /*25550*/  SHF.R.S32.HI R0, RZ, 0x1f, R4 ;  /* 0x0000001fff007819 */ /* 0x000fe40000011404 */
[----:B------:R-:W-:-:S03]  /*25560*/  LOP3.LUT R9, R9, 0x38, RZ, 0xc0, !PT ;  /* 0x0000003809097812 */ /* 0x000fc600078ec0ff */
[----:B------:R-:W-:Y:S02]  /*25570*/  IMAD R0, R0, UR4, RZ ;  /* 0x0000000400007c24 */ /* 0x000fe4000f8e02ff */
[----:B------:R-:W-:Y:S01]  /*25580*/  IMAD.WIDE.U32 R2, R4, UR4, R2 ;  /* 0x0000000404027c25 */ /* 0x000fe2000f8e0002 */
[----:B------:R-:W-:-:S03]  /*25590*/  LOP3.LUT R12, R9, 0x40, RZ, 0xfc, !PT ;  /* 0x00000040090c7812 */ /* 0x000fc600078efcff */
[----:B------:R-:W-:Y:S01]  /*255a0*/  IMAD R4, R4, UR5, R0 ;  /* 0x0000000504047c24 */ /* 0x000fe2000f8e0200 */
[C---:B------:R-:W-:Y:S01]  /*255b0*/  LOP3.LUT R11, R9.reuse, 0x80, RZ, 0xfc, !PT ;  /* 0x00000080090b7812 */ /* 0x040fe200078efcff */
[----:B------:R-:W-:Y:S01]  /*255c0*/  ULDC.64 UR4, c[0x0][0x280] ;  /* 0x0000a00000047ab9 */ /* 0x000fe20000000a00 */
[----:B------:R-:W-:Y:S01]  /*255d0*/  LOP3.LUT R9, R9, 0xc0, RZ, 0xfc, !PT ;  /* 0x000000c009097812 */ /* 0x000fe200078efcff */
[----:B------:R-:W-:Y:S01]  /*255e0*/  IMAD.IADD R3, R3, 0x1, R4 ;  /* 0x0000000103037824 */ /* 0x000fe200078e0204 */
[C---:B------:R-:W-:Y:S01]  /*255f0*/  LEA R4, P0, R2.reuse, UR4, 0x1 ;  /* 0x0000000402047c11 */ /* 0x040fe2000f8008ff */
[----:B------:R-:W-:Y:S02]  /*25600*/  ULDC UR4, c[0x0][0x2b8] ;  /* 0x0000ae0000047ab9 */ /* 0x000fe40000000800 */
[----:B------:R-:W-:Y:S02]  /*25610*/  ISETP.GE.AND P3, PT, R9, UR4, PT ;  /* 0x0000000409007c0c */ /* 0x000fe4000bf66270 */
[----:B------:R0:W5:Y:S01]  /*25620*/  LDL R9, [R1+0x28] ;  /* 0x0000280001097983 */ /* 0x0001620000100800 */
[----:B------:R-:W1:Y:S01]  /*25630*/  S2R R10, SR_TID.X ;  /* 0x00000000000a7919 */ /* 0x000e620000002100 */
[----:B------:R-:W-:-:S02]  /*25640*/  LEA.HI.X R3, R2, UR5, R3, 0x1, P0 ;  /* 0x0000000502037c11 */ /* 0x000fc400080f0c03 */
[----:B------:R-:W-:Y:S02]  /*25650*/  ISETP.GE.AND P1, PT, R12, UR4, PT ;  /* 0x000000040c007c0c */ /* 0x000fe4000bf26270 */
[----:B------:R-:W-:Y:S01]  /*25660*/  ISETP.GE.AND P2, PT, R11, UR4, PT ;  /* 0x000000040b007c0c */ /* 0x000fe2000bf46270 */
[----:B-1----:R-:W-:-:S05]  /*25670*/  IMAD.SHL.U32 R10, R10, 0x8, RZ ;  /* 0x000000080a0a7824 */ /* 0x002fca00078e00ff */
[----:B------:R-:W-:-:S04]  /*25680*/  LOP3.LUT R10, R10, 0x38, RZ, 0xc0, !PT ;  /* 0x000000380a0a7812 */ /* 0x000fc800078ec0ff */
[----:B------:R-:W-:Y:S01]  /*25690*/  ISETP.GE.AND P0, PT, R10, UR4, PT ;  /* 0x000000040a007c0c */ /* 0x000fe2000bf06270 */
[----:B------:R-:W-:-:S03]  /*256a0*/  UMOV UR4, 0xffffffff ;  /* 0xffffffff00047882 */ /* 0x000fc60000000000 */
[----:B0-----:R-:W-:Y:S09]  /*256b0*/  BRA.DIV UR4, `(.L_x_2125) ;  /* 0x0000006204b87947 */ /* 0x001ff2000b800000 */
[----:B------:R-:W2:Y:S04]  /*256c0*/  LDL.LU R6, [R1+0x3c] ;  /* 0x00003c0001067983 */ /* 0x000ea80000300800 */
[----:B------:R-:W3:Y:S01]  /*256d0*/  LDL.LU R11, [R1+0x30] ;  /* 0x00003000010b7983 */ /* 0x000ee20000300800 */
[----:B------:R-:W0:Y:S02]  /*256e0*/  S2R R8, SR_TID.X ;  /* 0x0000000000087919 */ /* 0x000e240000002100 */
[----:B0-----:R-:W-:-:S04]  /*256f0*/  LOP3.LUT R8, R8, 0x7f, RZ, 0xc0, !PT ;  /* 0x0000007f08087812 */ /* 0x001fc800078ec0ff */
[----:B------:R-:W-:Y:S01]  /*25700*/  SHF.R.U32.HI R8, RZ, 0x3, R8 ;  /* 0x00000003ff087819 */ /* 0x000fe20000011608 */
[----:B------:R-:W-:Y:S01]  /*25710*/  ULDC.64 UR4, c[0x0][0x208] ;  /* 0x0000820000047ab9 */ /* 0x000fe20000000a00 */
[----:B--2---:R-:W-:Y:S02]  /*25720*/  IMAD R2, R6, R7, RZ ;  /* 0x0000000706027224 */ /* 0x004fe400078e02ff */
[----:B------:R-:W0:Y:S01]  /*25730*/  SHFL.IDX PT, R7, R4, RZ, 0x181f ;  /* 0x00181fff04077589 */ /* 0x000e2200000e0000 */
[----:B---3--:R-:W-:-:S03]  /*25740*/  IMAD.IADD R0, R8, 0x1, R11 ;  /* 0x0000000108007824 */ /* 0x008fc600078e020b */
[----:B------:R-:W1:Y:S02]  /*25750*/  SHFL.IDX PT, R6, R3, RZ, 0x181f ;  /* 0x00181fff03067589 */ /* 0x000e6400000e0000 */
[----:B------:R-:W-:-:S13]  /*25760*/  ISETP.GE.AND P5, PT, R0, R2, PT ;  /* 0x000000020000720c */ /* 0x000fda0003fa6270 */
[----:B0-----:R-:W-:-:S05]  /*25770*/  @!P5 LEA R7, P4, R10, R7, 0x1 ;  /* 0x000000070a07d211 */ /* 0x001fca00078808ff */
[----:B-1----:R-:W-:-:S05]  /*25780*/  @!P5 IMAD.X R6, RZ, RZ, R6, P4 ;  /* 0x000000ffff06d224 */ /* 0x002fca00020e0606 */
[----:B------:R-:W-:-:S04]  /*25790*/  @!P5 LOP3.LUT R7, R7, R6, RZ, 0x3c, !PT ;  /* 0x000000060707d212 */ /* 0x000fc800078e3cff */
[----:B------:R-:W-:-:S04]  /*257a0*/  @!P5 LOP3.LUT R6, R7, R6, RZ, 0x3c, !PT ;  /* 0x000000060706d212 */ /* 0x000fc800078e3cff */
[----:B------:R-:W-:Y:S02]  /*257b0*/  @!P5 LOP3.LUT R7, R7, R6, RZ, 0x3c, !PT ;  /* 0x000000060707d212 */ /* 0x000fe400078e3cff */
[----:B------:R-:W-:-:S03]  /*257c0*/  IADD3 R5, R0, 0x10, RZ ;  /* 0x0000001000057810 */ /* 0x000fc60007ffe0ff */
        /* <DEDUP_REMOVED lines=78> */
.L_x_2316:
        /* <DEDUP_REMOVED lines=14> */
.L_x_2127:
[----:B------:R-:W-:Y:S05]  /*25d90*/  BSYNC B0 ;  /* 0x0000000000007941 */ /* 0x000fea0003800000 */
.L_x_2126:
[----:B0--3--:R-:W3:Y:S01]  /*25da0*/  LDL R9, [R1] ;  /* 0x0000000001097983 */ /* 0x009ee20000100800 */
[----:B------:R-:W-:Y:S01]  /*25db0*/  PLOP3.LUT P0, PT, PT, PT, PT, 0x80, 0x0 ;  /* 0x000000000000781c */ /* 0x000fe20003f0f070 */
[----:B------:R-:W-:Y:S01]  /*25dc0*/  NOP ;  /* 0x0000000000007918 */ /* 0x000fe20000000000 */
[----:B---3--:R-:W-:-:S11]  /*25dd0*/  VIADD R11, R9, 0x30800 ;  /* 0x00030800090b7836 */ /* 0x008fd60000000000 */
.L_x_2128:
[----:B------:R-:W3:Y:S01]  /*25de0*/  LDL R2, [R1] ;  /* 0x0000000001027983 */ /* 0x000ee20000100800 */
[----:B------:R-:W-:Y:S02]  /*25df0*/  PLOP3.LUT P1, PT, P1, P0, PT, 0xa2, 0x0 ;  /* 0x000000000000781c */ /* 0x000fe40000f21472 */
[----:B---3--:R-:W-:-:S08]  /*25e00*/  @P0 R2UR P1, UR4, R2 ;  /* 0x00000000020402ca */ /* 0x008fd00000020000 */
[----:B------:R-:W-:-:S05]  /*25e10*/  @P0 PLOP3.LUT P0, PT, P1, PT, PT, 0x80, 0x0 ;  /* 0x000000000000081c */ /* 0x000fca0000f0f070 */
[----:B------:R-:W-:Y:S01]  /*25e20*/  @!P1 SYNCS.ARRIVE.TRANS64.RED.A0T1 RZ, [UR4+0x30800], RZ ;  /* 0x030800ffffff99a7 */ /* 0x000fe20008200404 */
[----:B------:R-:W-:Y:S07]  /*25e30*/  @!P1 ARRIVES.LDGSTSBAR.64.TRANSCNT [UR4+0x30800] ;  /* 0x03080000ff0099b0 */ /* 0x000fee0008000a84 */
[----:B------:R-:W-:Y:S05]  /*25e40*/  @P0 BRA.U.ANY `(.L_x_2128) ;  /* 0xfffffffd00e40947 */ /* 0x000fea000393ffff */
[----:B--2---:R-:W2:Y:S02]  /*25e50*/  LDL.LU R3, [R1+0x48] ;  /* 0x0000480001037983 */ /* 0x004ea40000300800 */
        /* <DEDUP_REMOVED lines=11> */
.L_x_2317:
[----:B------:R-:W-:Y:S05]  /*25f10*/  BSYNC B0 ;  /* 0x0000000000007941 */ /* 0x000fea0003800000 */
.L_x_2129:
[----:B------:R-:W2:Y:S04]  /*25f20*/  LDL R3, [R1+0x34] ;  /* 0x0000340001037983 */ /* 0x000ea80000100800 */
[----:B0-----:R-:W3:Y:S01]  /*25f30*/  LDL R2, [R1+0x2c] ;  /* 0x00002c0001027983 */ /* 0x001ee20000100800 */
[----:B------:R-:W-:Y:S01]  /*25f40*/  BSSY B0, `(.L_x_2131) ;  /* 0x00002b1000007945 */ /* 0x000fe20003800000 */
[----:B--2---:R-:W-:-:S05]  /*25f50*/  VIADD R0, R3, 0xfffffffe ;  /* 0xfffffffe03007836 */ /* 0x004fca0000000000 */
[----:B---3--:R-:W-:-:S13]  /*25f60*/  ISETP.GE.AND P0, PT, R0, R2, PT ;  /* 0x000000020000720c */ /* 0x008fda0003f06270 */
[----:B------:R-:W-:Y:S05]  /*25f70*/  @!P0 BRA `(.L_x_2132) ;  /* 0x0000002800b48947 */ /* 0x000fea0003800000 */
[----:B------:R-:W-:Y:S01]  /*25f80*/  LOP3.LUT R2, RZ, R2, RZ, 0x33, !PT ;  /* 0x00000002ff027212 */ /* 0x000fe200078e33ff */
[----:B------:R-:W-:Y:S01]  /*25f90*/  BSSY B2, `(.L_x_2133) ;  /* 0x00000ea000027945 */ /* 0x000fe20003800000 */
[----:B------:R-:W-:-:S04]  /*25fa0*/  IADD3 R8, -R3, RZ, RZ ;  /* 0x000000ff03087210 */ /* 0x000fc80007ffe1ff */
[----:B------:R-:W-:-:S05]  /*25fb0*/  VIADDMNMX R8, R8, 0x1, R2, !PT ;  /* 0x0000000108087846 */ /* 0x000fca0007800102 */
[----:B------:R-:W-:-:S05]  /*25fc0*/  IMAD.IADD R2, R3, 0x1, R8 ;  /* 0x0000000103027824 */ /* 0x000fca00078e0208 */
[----:B------:R-:W-:-:S04]  /*25fd0*/  LOP3.LUT R2, R2, 0x1, RZ, 0xc0, !PT ;  /* 0x0000000102027812 */ /* 0x000fc800078ec0ff */
[----:B------:R-:W-:-:S13]  /*25fe0*/  ISETP.NE.U32.AND P0, PT, R2, 0x1, PT ;  /* 0x000000010200780c */ /* 0x000fda0003f05070 */
[----:B------:R-:W-:Y:S05]  /*25ff0*/  @P0 BRA `(.L_x_2134) ;  /* 0x0000000c008c0947 */ /* 0x000fea0003800000 */
[----:B-1----:R-:W2:Y:S04]  /*26000*/  LDL R5, [R1+0x20] ;  /* 0x0000200001057983 */ /* 0x002ea80000100800 */
        /* <DEDUP_REMOVED lines=35> */
.L_x_2137:
[----:B------:R-:W2:Y:S01]  /*26240*/  LDL R2, [R1] ;  /* 0x0000000001027983 */ /* 0x000ea20000100800 */
[----:B------:R-:W-:Y:S01]  /*26250*/  BSSY B3, `(.L_x_2138) ;  /* 0x0000005000037945 */ /* 0x000fe20003800000 */
[----:B--2---:R-:W-:Y:S01]  /*26260*/  IMAD R3, R7, 0x8, R2 ;  /* 0x0000000807037824 */ /* 0x004fe200078e0202 */
[----:B------:R-:W-:-:S04]  /*26270*/  SHF.L.U32 R2, R9, 0x1f, RZ ;  /* 0x0000001f09027819 */ /* 0x000fc800000006ff */
[----:B------:R-:W1:Y:S02]  /*26280*/  SYNCS.PHASECHK.TRANS64.TRYWAIT P0, [R3+URZ+0x30840], R2 ;  /* 0x03084002030075a7 */ /* 0x000e64000800017f */
[----:B-1----:R-:W-:Y:S05]  /*26290*/  @!P0 BRA `(.L_x_2139) ;  /* 0x0000006000e48947 */ /* 0x002fea0003800000 */
.L_x_2318:
[----:B------:R-:W-:Y:S05]  /*262a0*/  BSYNC B3 ;  /* 0x0000000000037941 */ /* 0x000fea0003800000 */
.L_x_2138:
        /* <DEDUP_REMOVED lines=12> */
.L_x_2141:
[----:B------:R-:W-:Y:S05]  /*26370*/  BSYNC B3 ;  /* 0x0000000000037941 */ /* 0x000fea0003800000 */
.L_x_2140:
        /* <DEDUP_REMOVED lines=10> */
[----:B--2---:R-:W-:Y:S01]  /*26420*/  IMAD R6, R7, 0x8000, R5 ;  /* 0x0000800007067824 */ /* 0x004fe200078e0205 */
[----:B---3--:R-:W-:-:S03]  /*26430*/  LEA R2, R0, R2, 0x6 ;  /* 0x0000000200027211 */ /* 0x008fc600078e30ff */
[----:B------:R-:W-:-:S08]  /*26440*/  VIADD R5, R6, 0x20400 ;  /* 0x0002040006057836 */ /* 0x000fd00000000000 */
.L_x_2142:
        /* <DEDUP_REMOVED lines=16> */
.L_x_2143:
        /* <DEDUP_REMOVED lines=16> */
.L_x_2144:
        /* <DEDUP_REMOVED lines=16> */
.L_x_2145:
        /* <DEDUP_REMOVED lines=17> */
.L_x_2319:
[----:B------:R-:W-:Y:S05]  /*26860*/  BSYNC B3 ;  /* 0x0000000000037941 */ /* 0x000fea0003800000 */
.L_x_2146:
        /* <DEDUP_REMOVED lines=9> */
[----:B--2---:R-:W-:Y:S01]  /*26900*/  IMAD R2, R6, 0x8, R3 ;  /* 0x0000000806027824 */ /* 0x004fe200078e0203 */
[----:B------:R-:W-:-:S04]  /*26910*/  MOV R3, 0x8000 ;  /* 0x0000800000037802 */ /* 0x000fc80000000f00 */
[----:B------:R1:W-:Y:S07]  /*26920*/  SYNCS.ARRIVE.TRANS64 RZ, [R2+URZ+0x30850], R3 ;  /* 0x0308500302ff79a7 */ /* 0x0003ee000800003f */
[----:B------:R-:W-:Y:S05]  /*26930*/  @!P0 BRA `(.L_x_2149) ;  /* 0x0000000000048947 */ /* 0x000fea0003800000 */
[----:B------:R-:W-:Y:S01]  /*26940*/  BPT.TRAP 0x1 ;  /* 0x000000040000795c */ /* 0x000fe20000300000 */
.L_x_2149:
[----:B------:R-:W-:Y:S05]  /*26950*/  BSYNC B3 ;  /* 0x0000000000037941 */ /* 0x000fea0003800000 */
.L_x_2148:
        /* <DEDUP_REMOVED lines=15> */
.L_x_2150:
        /* <DEDUP_REMOVED lines=15> */
.L_x_2151:
        /* <DEDUP_REMOVED lines=15> */
.L_x_2152:
        /* <DEDUP_REMOVED lines=15> */
.L_x_2153:
        /* <DEDUP_REMOVED lines=12> */
.L_x_2136:
[----:B------:R-:W-:Y:S05]  /*26de0*/  BSYNC B1 ;  /* 0x0000000000017941 */ /* 0x000fea0003800000 */
.L_x_2135:
[----:B0-----:R-:W2:Y:S04]  /*26df0*/  LDL R0, [R1+0x34] ;  /* 0x0000340001007983 */ /* 0x001ea80000100800 */
[----:B------:R0:W-:Y:S04]  /*26e00*/  STL [R1+0x4], R7 ;  /* 0x0000040701007387 */ /* 0x0001e80000100800 */
[----:B------:R0:W-:Y:S02]  /*26e10*/  STL [R1+0x10], R9 ;  /* 0x0000100901007387 */ /* 0x0001e40000100800 */
[----:B0-2---:R-:W-:-:S07]  /*26e20*/  VIADD R0, R0, 0xfffffffd ;  /* 0xfffffffd00007836 */ /* 0x005fce0000000000 */
.L_x_2134:
[----:B------:R-:W-:Y:S05]  /*26e30*/  BSYNC B2 ;  /* 0x0000000000027941 */ /* 0x000fea0003800000 */
.L_x_2133:
[----:B------:R-:W2:Y:S01]  /*26e40*/  LDL.LU R2, [R1+0x34] ;  /* 0x0000340001027983 */ /* 0x000ea20000300800 */
[----:B------:R-:W-:Y:S01]  /*26e50*/  VIADD R8, R8, 0xfffffffe ;  /* 0xfffffffe08087836 */ /* 0x000fe20000000000 */
[----:B--2---:R-:W-:-:S04]  /*26e60*/  LOP3.LUT R2, RZ, R2, RZ, 0x33, !PT ;  /* 0x00000002ff027212 */ /* 0x004fc800078e33ff */
[----:B------:R-:W-:-:S13]  /*26e70*/  ISETP.NE.AND P0, PT, R8, R2, PT ;  /* 0x000000020800720c */ /* 0x000fda0003f05270 */
[----:B------:R-:W-:Y:S05]  /*26e80*/  @!P0 BRA `(.L_x_2132) ;  /* 0x0000001800f08947 */ /* 0x000fea0003800000 */
[----:B------:R-:W-:-:S07]  /*26e90*/  MOV R9, R17 ;  /* 0x0000001100097202 */ /* 0x000fce0000000f00 */
.L_x_2192:
        /* <DEDUP_REMOVED lines=11> */
[----:B0-----:R-:W-:Y:S06]  /*26f50*/  @!P1 BRA `(.L_x_2155) ;  /* 0x0000000c003c9947 */ /* 0x001fec0003800000 */
        /* <DEDUP_REMOVED lines=25> */
.L_x_2156:
[----:B------:R-:W2:Y:S01]  /*270f0*/  LDL R2, [R1] ;  /* 0x0000000001027983 */ /* 0x000ea20000100800 */
[----:B------:R-:W-:Y:S01]  /*27100*/  BSSY B2, `(.L_x_2157) ;  /* 0x0000005000027945 */ /* 0x000fe20003800000 */
[----:B--2---:R-:W-:Y:S02]  /*27110*/  LEA R3, R4, R2, 0x3 ;  /* 0x0000000204037211 */ /* 0x004fe400078e18ff */
[----:B------:R-:W-:-:S04]  /*27120*/  SHF.L.U32 R2, R5, 0x1f, RZ ;  /* 0x0000001f05027819 */ /* 0x000fc800000006ff */
[----:B------:R-:W1:Y:S02]  /*27130*/  SYNCS.PHASECHK.TRANS64.TRYWAIT P0, [R3+URZ+0x30840], R2 ;  /* 0x03084002030075a7 */ /* 0x000e64000800017f */
[----:B-1----:R-:W-:Y:S05]  /*27140*/  @!P0 BRA `(.L_x_2158) ;  /* 0x0000005400608947 */ /* 0x002fea0003800000 */
.L_x_2320:
[----:B------:R-:W-:Y:S05]  /*27150*/  BSYNC B2 ;  /* 0x0000000000027941 */ /* 0x000fea0003800000 */
.L_x_2157:
        /* <DEDUP_REMOVED lines=12> */
.L_x_2160:
[----:B------:R-:W-:Y:S05]  /*27220*/  BSYNC B2 ;  /* 0x0000000000027941 */ /* 0x000fea0003800000 */
.L_x_2159:
        /* <DEDUP_REMOVED lines=11> */
[----:B---3--:R-:W-:-:S03]  /*272e0*/  IMAD R2, R8, 0x40, R2 ;  /* 0x0000004008027824 */ /* 0x008fc600078e0202 */
[----:B------:R-:W-:-:S07]  /*272f0*/  IADD3 R7, R6, 0x20400, RZ ;  /* 0x0002040006077810 */ /* 0x000fce0007ffe0ff */
.L_x_2161:
        /* <DEDUP_REMOVED lines=16> */
.L_x_2162:
        /* <DEDUP_REMOVED lines=16> */
.L_x_2163:
        /* <DEDUP_REMOVED lines=16> */
.L_x_2164:
        /* <DEDUP_REMOVED lines=17> */
.L_x_2321:
[----:B------:R-:W-:Y:S05]  /*27710*/  BSYNC B2 ;  /* 0x0000000000027941 */ /* 0x000fea0003800000 */
.L_x_2165:
        /* <DEDUP_REMOVED lines=11> */
.L_x_2168:
[----:B------:R-:W-:Y:S05]  /*277d0*/  BSYNC B2 ;  /* 0x0000000000027941 */ /* 0x000fea0003800000 */
.L_x_2167:
        /* <DEDUP_REMOVED lines=11> */
[----:B---3--:R-:W-:Y:S01]  /*27890*/  LEA R6, R6, R7, 0x6 ;  /* 0x0000000706067211 */ /* 0x008fe200078e30ff */
[----:B--2---:R-:W-:-:S04]  /*278a0*/  IMAD R3, R3, 0x8000, R10 ;  /* 0x0000800003037824 */ /* 0x004fc800078e020a */
[----:B------:R-:W-:-:S07]  /*278b0*/  VIADD R7, R3, 0x400 ;  /* 0x0000040003077836 */ /* 0x000fce0000000000 */
.L_x_2169:
        /* <DEDUP_REMOVED lines=15> */
.L_x_2170:
        /* <DEDUP_REMOVED lines=15> */
.L_x_2171:
        /* <DEDUP_REMOVED lines=15> */
.L_x_2172:
        /* <DEDUP_REMOVED lines=11> */
[----:B------:R-:W-:-:S07]  /*27c40*/  MOV R17, R9 ;  /* 0x0000000900117202 */ /* 0x000fce0000000f00 */
.L_x_2155:
[----:B------:R-:W-:Y:S05]  /*27c50*/  BSYNC B1 ;  /* 0x0000000000017941 */ /* 0x000fea0003800000 */
.L_x_2154:
        /* <DEDUP_REMOVED lines=32> */
[----:B------:R-:W-:-:S05]  /*27e60*/  IMAD.WIDE.U32 R2, R13, UR6, R2 ;  /* 0x000000060d027c25 */ /* 0x000fca000f8e0002 */
[----:B------:R-:W-:Y:S02]  /*27e70*/  IADD3 R3, R8, R3, RZ ;  /* 0x0000000308037210 */ /* 0x000fe40007ffe0ff */
[----:B------:R-:W-:-:S04]  /*27e80*/  LEA R8, P0, R2, UR4, 0x2 ;  /* 0x0000000402087c11 */ /* 0x000fc8000f8010ff */
[----:B------:R-:W-:-:S06]  /*27e90*/  LEA.HI.X R9, R2, UR5, R3, 0x2, P0 ;  /* 0x0000000502097c11 */ /* 0x000fcc00080f1403 */
[----:B------:R2:W5:Y:S03]  /*27ea0*/  LDG.E R9, desc[UR8][R8.64] ;  /* 0x0000000808097981 */ /* 0x000566000c1e1900 */
.L_x_2175:
[----:B------:R-:W3:Y:S01]  /*27eb0*/  LDL R2, [R1] ;  /* 0x0000000001027983 */ /* 0x000ee20000100800 */
[----:B------:R-:W-:Y:S01]  /*27ec0*/  SHF.L.U32 R3, R10, 0x1f, RZ ;  /* 0x0000001f0a037819 */ /* 0x000fe200000006ff */
[----:B------:R-:W-:Y:S01]  /*27ed0*/  BSSY B2, `(.L_x_2176) ;  /* 0x0000004000027945 */ /* 0x000fe20003800000 */
[----:B---3--:R-:W-:-:S04]  /*27ee0*/  IMAD R2, R12, 0x8, R2 ;  /* 0x000000080c027824 */ /* 0x008fc800078e0202 */
[----:B------:R-:W3:Y:S02]  /*27ef0*/  SYNCS.PHASECHK.TRANS64.TRYWAIT P0, [R2+URZ+0x30840], R3 ;  /* 0x03084003020075a7 */ /* 0x000ee4000800017f */
[----:B---3--:R-:W-:Y:S05]  /*27f00*/  @!P0 BRA `(.L_x_2177) ;  /* 0x0000004800188947 */ /* 0x008fea0003800000 */
.L_x_2322:
[----:B------:R-:W-:Y:S05]  /*27f10*/  BSYNC B2 ;  /* 0x0000000000027941 */ /* 0x000fea0003800000 */
.L_x_2176:
        /* <DEDUP_REMOVED lines=12> */
.L_x_2179:
[----:B------:R-:W-:Y:S05]  /*27fe0*/  BSYNC B2 ;  /* 0x0000000000027941 */ /* 0x000fea0003800000 */
.L_x_2178:
        /* <DEDUP_REMOVED lines=11> */
[----:B----4-:R-:W-:-:S03]  /*280a0*/  IMAD R8, R8, 0x8000, R10 ;  /* 0x0000800008087824 */ /* 0x010fc600078e020a */
[----:B------:R-:W-:Y:S01]  /*280b0*/  IADD3 R3, R3, 0x30, RZ ;  /* 0x0000003003037810 */ /* 0x000fe20007ffe0ff */
[----:B---3--:R-:W-:Y:S02]  /*280c0*/  IMAD R2, R7, 0x40, R2 ;  /* 0x0000004007027824 */ /* 0x008fe400078e0202 */
[----:B------:R-:W-:-:S07]  /*280d0*/  VIADD R10, R8, 0x20400 ;  /* 0x00020400080a7836 */ /* 0x000fce0000000000 */
.L_x_2180:
        /* <DEDUP_REMOVED lines=16> */
.L_x_2181:
        /* <DEDUP_REMOVED lines=16> */
.L_x_2182:
        /* <DEDUP_REMOVED lines=16> */
.L_x_2183:
        /* <DEDUP_REMOVED lines=15> */
.L_x_2323:
[----:B------:R-:W-:Y:S05]  /*284d0*/  BSYNC B2 ;  /* 0x0000000000027941 */ /* 0x000fea0003800000 */
.L_x_2184:
[----:B------:R-:W-:Y:S01]  /*284e0*/  BSSY B2, `(.L_x_2186) ;  /* 0x000000b000027945 */ /* 0x000fe20003800000 */
[----:B------:R-:W-:Y:S02]  /*284f0*/  IMAD.MOV.U32 R12, RZ, RZ, 0x0 ;  /* 0x00000000ff0c7424 */ /* 0x000fe400078e00ff */
[----:B------:R-:W-:Y:S01]  /*28500*/  IMAD.MOV.U32 R13, RZ, RZ, 0x14f00000 ;  /* 0x14f00000ff0d7424 */ /* 0x000fe200078e00ff */
[----:B------:R-:W-:Y:S06]  /*28510*/  @P1 BRA `(.L_x_2187) ;  /* 0x00000000001c1947 */ /* 0x000fec0003800000 */
[----:B------:R-:W1:Y:S01]  /*28520*/  S2R R8, SR_TID.X ;  /* 0x0000000000087919 */ /* 0x000e620000002100 */
[----:B------:R-:W-:-:S04]  /*28530*/  MOV R3, 0x8000 ;  /* 0x0000800000037802 */ /* 0x000fc80000000f00 */
[----:B------:R2:W-:Y:S01]  /*28540*/  SYNCS.ARRIVE.TRANS64 RZ, [R2+URZ+0x50], R3 ;  /* 0x0000500302ff79a7 */ /* 0x0005e2000800003f */
[----:B-1----:R-:W-:-:S04]  /*28550*/  LOP3.LUT R8, R8, 0x1f, RZ, 0xc0, !PT ;  /* 0x0000001f08087812 */ /* 0x002fc800078ec0ff */
[----:B------:R-:W-:-:S13]  /*28560*/  ISETP.NE.AND P0, PT, R8, RZ, PT ;  /* 0x000000ff0800720c */ /* 0x000fda0003f05270 */
[----:B--2---:R-:W-:Y:S05]  /*28570*/  @!P0 BRA `(.L_x_2187) ;  /* 0x0000000000048947 */ /* 0x004fea0003800000 */
[----:B------:R-:W-:Y:S01]  /*28580*/  BPT.TRAP 0x1 ;  /* 0x000000040000795c */ /* 0x000fe20000300000 */
.L_x_2187:
[----:B------:R-:W-:Y:S05]  /*28590*/  BSYNC B2 ;  /* 0x0000000000027941 */ /* 0x000fea0003800000 */
.L_x_2186:
        /* <DEDUP_REMOVED lines=13> */
.L_x_2188:
        /* <DEDUP_REMOVED lines=15> */
.L_x_2189:
        /* <DEDUP_REMOVED lines=15> */
.L_x_2190:
        /* <DEDUP_REMOVED lines=15> */
.L_x_2191:
        /* <DEDUP_REMOVED lines=12> */
.L_x_2174:
[----:B------:R-:W-:Y:S05]  /*28a00*/  BSYNC B1 ;  /* 0x0000000000017941 */ /* 0x000fea0003800000 */
.L_x_2173:
[----:B------:R-:W3:Y:S01]  /*28a10*/  LDL R2, [R1+0x2c] ;  /* 0x00002c0001027983 */ /* 0x000ee20000100800 */
[----:B------:R-:W-:Y:S01]  /*28a20*/  VIADD R0, R0, 0xfffffffe ;  /* 0xfffffffe00007836 */ /* 0x000fe20000000000 */
[----:B---3--:R-:W-:-:S13]  /*28a30*/  ISETP.GT.AND P0, PT, R6, R2, PT ;  /* 0x000000020600720c */ /* 0x008fda0003f04270 */
[----:B------:R-:W-:Y:S05]  /*28a40*/  @P0 BRA `(.L_x_2192) ;  /* 0xffffffe400140947 */ /* 0x000fea000383ffff */
.L_x_2132:
[----:B------:R-:W-:Y:S05]  /*28a50*/  BSYNC B0 ;  /* 0x0000000000007941 */ /* 0x000fea0003800000 */
.L_x_2131:
[----:B------:R-:W3:Y:S01]  /*28a60*/  S2R R3, SR_TID.X ;  /* 0x0000000000037919 */ /* 0x000ee20000002100 */
[----:B------:R-:W-:Y:S01]  /*28a70*/  BSSY B0, `(.L_x_2193) ;  /* 0x0000011000007945 */ /* 0x000fe20003800000 */
[----:B---3--:R-:W-:-:S04]  /*28a80*/  LOP3.LUT R3, R3, 0x7f, RZ, 0xc0, !PT ;  /* 0x0000007f03037812 */ /* 0x008fc800078ec0ff */
[----:B------:R-:W-:-:S13]  /*28a90*/  ISETP.NE.AND P0, PT, R3, RZ, PT ;  /* 0x000000ff0300720c */ /* 0x000fda0003f05270 */
[----:B------:R-:W-:Y:S05]  /*28aa0*/  @P0 BRA `(.L_x_2194) ;  /* 0x0000000000340947 */ /* 0x000fea0003800000 */
[----:B------:R-:W3:Y:S01]  /*28ab0*/  S2R R2, SR_LANEID ;  /* 0x0000000000027919 */ /* 0x000ee20000000000 */
[----:B------:R-:W-:Y:S01]  /*28ac0*/  VOTEU.ANY UR4, UPT, PT ;  /* 0x0000000000047886 */ /* 0x000fe200038e0100 */
[----:B-1----:R-:W1:Y:S01]  /*28ad0*/  LDC.64 R4, c[0x0][0xc60] ;  /* 0x00031800ff047b82 */ /* 0x002e620000000a00 */
[----:B------:R-:W3:Y:S01]  /*28ae0*/  FLO.U32 R0, UR4 ;  /* 0x0000000400007d00 */ /* 0x000ee200080e0000 */
[----:B------:R-:W-:Y:S01]  /*28af0*/  ULDC.64 UR6, c[0x0][0x208] ;  /* 0x0000820000067ab9 */ /* 0x000fe20000000a00 */
[----:B---3--:R-:W-:-:S06]  /*28b00*/  ISETP.EQ.U32.AND P0, PT, R0, R2, PT ;  /* 0x000000020000720c */ /* 0x008fcc0003f02070 */
[----:B------:R-:W1:Y:S07]  /*28b10*/  POPC R2, UR4 ;  /* 0x0000000400027d09 */ /* 0x000e6e0008000000 */
[----:B-1----:R-:W3:Y:S04]  /*28b20*/  @P0 ATOMG.E.ADD.STRONG.GPU PT, R2, desc[UR6][R4.64], R2 ;  /* 0x00000002040209a8 */ /* 0x002ee800081ee1c6 */
[----:B---3--:R1:W3:Y:S02]  /*28b30*/  SHFL.IDX PT, R2, R2, R0, 0x1f ;  /* 0x00001f0002027589 */ /* 0x0082e400000e0000 */
[----:B-1----:R-:W1:Y:S02]  /*28b40*/  S2R R0, SR_LTMASK ;  /* 0x0000000000007919 */ /* 0x002e640000003900 */
[----:B-1----:R-:W-:-:S06]  /*28b50*/  LOP3.LUT R0, R0, UR4, RZ, 0xc0, !PT ;  /* 0x0000000400007c12 */ /* 0x002fcc000f8ec0ff */
[----:B------:R-:W3:Y:S02]  /*28b60*/  POPC R0, R0 ;  /* 0x0000000000007309 */ /* 0x000ee40000000000 */
[----:B---3--:R-:W-:-:S07]  /*28b70*/  IADD3 R16, R2, UR38, R0 ;  /* 0x0000002602107c10 */ /* 0x008fce000fffe000 */
.L_x_2194:
[----:B------:R-:W-:Y:S05]  /*28b80*/  BSYNC B0 ;  /* 0x0000000000007941 */ /* 0x000fea0003800000 */
.L_x_2193:
        /* <DEDUP_REMOVED lines=13> */
.L_x_2324:
[----:B------:R-:W-:Y:S05]  /*28c60*/  BSYNC B1 ;  /* 0x0000000000017941 */ /* 0x000fea0003800000 */
.L_x_2197:
        /* <DEDUP_REMOVED lines=9> */
.L_x_2200:
[----:B------:R-:W-:Y:S05]  /*28d00*/  BSYNC B1 ;  /* 0x0000000000017941 */ /* 0x000fea0003800000 */
.L_x_2199:
[----:B-1----:R-:W4:Y:S04]  /*28d10*/  LDL.LU R5, [R1+0x14] ;  /* 0x0000140001057983 */ /* 0x002f280000300800 */
        /* <DEDUP_REMOVED lines=10> */
[----:B----4-:R-:W-:Y:S01]  /*28dc0*/  LEA R3, R3, R5, 0x6 ;  /* 0x0000000503037211 */ /* 0x010fe200078e30ff */
[----:B-----5:R-:W-:-:S04]  /*28dd0*/  IMAD R2, R2, 0x8000, R4 ;  /* 0x0000800002027824 */ /* 0x020fc800078e0204 */
[----:B------:R-:W-:-:S07]  /*28de0*/  VIADD R4, R2, 0x400 ;  /* 0x0000040002047836 */ /* 0x000fce0000000000 */
.L_x_2201:
        /* <DEDUP_REMOVED lines=10> */
[----:B------:R-:W-:Y:S01]  /*28e90*/  PLOP3.LUT P0, PT, PT, PT, PT, 0x80, 0x0 ;  /* 0x000000000000781c */ /* 0x000fe20003f0f070 */
[----:B------:R-:W-:Y:S01]  /*28ea0*/  VIADD R4, R2, 0x2400 ;  /* 0x0000240002047836 */ /* 0x000fe20000000000 */
[----:B------:R-:W-:Y:S01]  /*28eb0*/  UMOV UR6, 0x0 ;  /* 0x0000000000067882 */ /* 0x000fe20000000000 */
[----:B------:R-:W-:Y:S01]  /*28ec0*/  UMOV UR7, 0x14f00000 ;  /* 0x14f0000000077882 */ /* 0x000fe20000000000 */
[----:B------:R-:W-:-:S09]  /*28ed0*/  UMOV UR10, 0x40 ;  /* 0x00000040000a7882 */ /* 0x000fd20000000000 */
.L_x_2202:
        /* <DEDUP_REMOVED lines=15> */
.L_x_2203:
        /* <DEDUP_REMOVED lines=11> */
[----:B------:R-:W-:Y:S01]  /*29080*/  UMOV UR6, 0x0 ;  /* 0x0000000000067882 */ /* 0x000fe20000000000 */
[----:B------:R-:W-:Y:S01]  /*29090*/  IADD3 R2, R2, 0x6400, RZ ;  /* 0x0000640002027810 */ /* 0x000fe20007ffe0ff */
[----:B------:R-:W-:Y:S01]  /*290a0*/  UMOV UR7, 0x14f00000 ;  /* 0x14f0000000077882 */ /* 0x000fe20000000000 */
[----:B------:R-:W-:-:S09]  /*290b0*/  UMOV UR10, 0xc0 ;  /* 0x000000c0000a7882 */ /* 0x000fd20000000000 */
.L_x_2204:
        /* <DEDUP_REMOVED lines=10> */
.L_x_2196:
[----:B------:R-:W-:Y:S05]  /*29160*/  BSYNC B0 ;  /* 0x0000000000007941 */ /* 0x000fea0003800000 */
.L_x_2195:
[----:B-1----:R-:W3:Y:S04]  /*29170*/  LDL.LU R5, [R1+0x4] ;  /* 0x0000040001057983 */ /* 0x002ee80000300800 */
        /* <DEDUP_REMOVED lines=8> */
.L_x_2111:
[----:B------:R-:W-:Y:S05]  /*29200*/  BSYNC B7 ;  /* 0x0000000000077941 */ /* 0x000fea0003800000 */
.L_x_2109:
[----:B-1----:R-:W3:Y:S02]  /*29210*/  LDL R0, [R1+0x20] ;  /* 0x0000200001007983 */ /* 0x002ee40000100800 */
[----:B---3--:R-:W-:-:S13]  /*29220*/  LOP3.LUT P0, RZ, R0, 0x2, RZ, 0xc0, !PT ;  /* 0x0000000200ff7812 */ /* 0x008fda000780c0ff */
        /* <DEDUP_REMOVED lines=8> */
[----:B------:R3:W-:Y:S01]  /*292b0*/  STL [R1], R0 ;  /* 0x0000000001007387 */ /* 0x0007e20000100800 */
[----:B------:R-:W-:Y:S06]  /*292c0*/  BAR.ARV 0x4, 0x180 ;  /* 0x0106000000007b1d */ /* 0x000fec0000002000 */
[----:B------:R-:W-:Y:S05]  /*292d0*/  BRA `(.L_x_2206) ;  /* 0x0000000800e47947 */ /* 0x000fea0003800000 */
.L_x_2205:
[----:B------:R-:W1:Y:S01]  /*292e0*/  S2R R6, SR_TID.X ;  /* 0x0000000000067919 */ /* 0x000e620000002100 */
[----:B------:R-:W-:Y:S01]  /*292f0*/  UMOV UR4, 0xffffffff ;  /* 0xffffffff00047882 */ /* 0x000fe20000000000 */
[----:B-1----:R-:W-:-:S04]  /*29300*/  LOP3.LUT R6, R6, 0x1f, RZ, 0xc0, !PT ;  /* 0x0000001f06067812 */ /* 0x002fc800078ec0ff */
        /* <DEDUP_REMOVED lines=8> */
[----:B------:R1:W3:Y:S01]  /*29390*/  @!P1 LDG.E R2, desc[UR6][R2.64] ;  /* 0x0000000602029981 */ /* 0x0002e2000c1e1900 */
[C---:B------:R-:W-:Y:S02]  /*293a0*/  ISETP.GE.U32.AND P2, PT, R6.reuse, 0x2, PT ;  /* 0x000000020600780c */ /* 0x040fe40003f46070 */
[C---:B------:R-:W-:Y:S01]  /*293b0*/  ISETP.GE.U32.AND P3, PT, R6.reuse, 0x4, PT ;  /* 0x000000040600780c */ /* 0x040fe20003f66070 */
[----:B------:R-:W-:Y:S01]  /*293c0*/  SHFL.IDX PT, R0, R16, RZ, 0x1f ;  /* 0x00001fff10007589 */ /* 0x000fe200000e0000 */
[C---:B------:R-:W-:Y:S02]  /*293d0*/  ISETP.GE.U32.AND P4, PT, R6.reuse, 0x8, PT ;  /* 0x000000080600780c */ /* 0x040fe40003f86070 */
[C---:B------:R-:W-:Y:S01]  /*293e0*/  ISETP.GE.U32.AND P5, PT, R6.reuse, 0x10, PT ;  /* 0x000000100600780c */ /* 0x040fe20003fa6070 */
[----:B------:R-:W-:Y:S01]  /*293f0*/  SHFL.IDX PT, R5, R16, 0x1, 0x1f ;  /* 0x00201f0010057f89 */ /* 0x000fe200000e0000 */
[----:B-1----:R-:W-:Y:S02]  /*29400*/  IMAD.MOV.U32 R3, RZ, RZ, RZ ;  /* 0x000000ffff037224 */ /* 0x002fe400078e00ff */
[----:B---3--:R-:W-:Y:S01]  /*29410*/  @!P1 IMAD.MOV.U32 R3, RZ, RZ, R2 ;  /* 0x000000ffff039224 */ /* 0x008fe200078e0002 */
[----:B------:R-:W-:-:S04]  /*29420*/  ISETP.NE.AND P1, PT, R6, RZ, PT ;  /* 0x000000ff0600720c */ /* 0x000fc80003f25270 */
        /* <DEDUP_REMOVED lines=15> */
[----:B------:R1:W3:Y:S02]  /*29520*/  SHFL.IDX PT, R16, R2, 0x1f, 0x1f ;  /* 0x03e01f0002107f89 */ /* 0x0002e400000e0000 */
.L_x_2334:
[----:B------:R-:W-:Y:S02]  /*29530*/  ULDC UR4, c[0x0][0xc38] ;  /* 0x00030e0000047ab9 */ /* 0x000fe40000000800 */
[----:B------:R-:W-:-:S04]  /*29540*/  IMAD.U32 R4, RZ, RZ, UR4 ;  /* 0x00000004ff047e24 */ /* 0x000fc8000f8e00ff */
[----:B---3--:R-:W-:-:S05]  /*29550*/  IMAD R16, R16, R4, RZ ;  /* 0x0000000410107224 */ /* 0x008fca00078e02ff */
[----:B------:R-:W-:-:S04]  /*29560*/  IADD3 R5, R5, R16, RZ ;  /* 0x0000001005057210 */ /* 0x000fc80007ffe0ff */
[----:B------:R-:W-:-:S13]  /*29570*/  ISETP.GT.AND P6, PT, R5, R0, PT ;  /* 0x000000000500720c */ /* 0x000fda0003fc4270 */
[----:B------:R-:W-:Y:S05]  /*29580*/  @P6 BRA `(.L_x_2208) ;  /* 0x0000000000a06947 */ /* 0x000fea0003800000 */
.L_x_2213:
[----:B-1----:R-:W1:Y:S01]  /*29590*/  LDC R2, c[0x0][0xc3c] ;  /* 0x00030f00ff027b82 */ /* 0x002e620000000800 */
[----:B------:R-:W-:-:S05]  /*295a0*/  VIADD R19, R19, 0x1f ;  /* 0x0000001f13137836 */ /* 0x000fca0000000000 */
[----:B-1----:R-:W-:-:S13]  /*295b0*/  ISETP.GE.AND P6, PT, R19, R2, PT ;  /* 0x000000021300720c */ /* 0x002fda0003fc6270 */
[----:B------:R-:W-:Y:S05]  /*295c0*/  @P6 BRA `(.L_x_2209) ;  /* 0x0000000400dc6947 */ /* 0x000fea0003800000 */
[----:B------:R-:W1:Y:S01]  /*295d0*/  S2R R3, SR_TID.X ;  /* 0x0000000000037919 */ /* 0x000e620000002100 */
[----:B------:R-:W-:Y:S01]  /*295e0*/  BSSY B0, `(.L_x_2210) ;  /* 0x000000a000007945 */ /* 0x000fe20003800000 */
[----:B-1----:R-:W-:-:S05]  /*295f0*/  LOP3.LUT R3, R3, 0x1f, RZ, 0xc0, !PT ;  /* 0x0000001f03037812 */ /* 0x002fca00078ec0ff */
[----:B------:R-:W-:Y:S02]  /*29600*/  IMAD.IADD R4, R19, 0x1, R3 ;  /* 0x0000000113047824 */ /* 0x000fe400078e0203 */
[----:B------:R-:W-:-:S03]  /*29610*/  IMAD.MOV.U32 R3, RZ, RZ, RZ ;  /* 0x000000ffff037224 */ /* 0x000fc600078e00ff */
[----:B------:R-:W-:-:S13]  /*29620*/  ISETP.GE.OR P6, PT, R4, R2, !P0 ;  /* 0x000000020400720c */ /* 0x000fda00047c6670 */
[----:B------:R-:W-:Y:S05]  /*29630*/  @P6 BRA `(.L_x_2211) ;  /* 0x0000000000106947 */ /* 0x000fea0003800000 */
[----:B------:R-:W1:Y:S01]  /*29640*/  LDC.64 R2, c[0x0][0xc80] ;  /* 0x00032000ff027b82 */ /* 0x000e620000000a00 */
[----:B------:R-:W-:Y:S01]  /*29650*/  ULDC.64 UR4, c[0x0][0x208] ;  /* 0x0000820000047ab9 */ /* 0x000fe20000000a00 */
[----:B-1----:R-:W-:-:S06]  /*29660*/  IMAD.WIDE R2, R4, 0x4, R2 ;  /* 0x0000000404027825 */ /* 0x002fcc00078e0202 */
[----:B------:R1:W5:Y:S02]  /*29670*/  LDG.E R3, desc[UR4][R2.64] ;  /* 0x0000000402037981 */ /* 0x000364000c1e1900 */
.L_x_2211:
[----:B------:R-:W-:Y:S05]  /*29680*/  BSYNC B0 ;  /* 0x0000000000007941 */ /* 0x000fea0003800000 */
.L_x_2210:
        /* <DEDUP_REMOVED lines=17> */
[----:B------:R1:W3:Y:S02]  /*297a0*/  SHFL.IDX PT, R16, R2, 0x1f, 0x1f ;  /* 0x03e01f0002107f89 */ /* 0x0002e400000e0000 */
.L_x_2342:
[----:B------:R-:W-:Y:S02]  /*297b0*/  ULDC UR4, c[0x0][0xc38] ;  /* 0x00030e0000047ab9 */ /* 0x000fe40000000800 */
[----:B------:R-:W-:-:S04]  /*297c0*/  IMAD.U32 R4, RZ, RZ, UR4 ;  /* 0x00000004ff047e24 */ /* 0x000fc8000f8e00ff */
[----:B---3--:R-:W-:-:S04]  /*297d0*/  IMAD R16, R16, R4, RZ ;  /* 0x0000000410107224 */ /* 0x008fc800078e02ff */
[----:B------:R-:W-:-:S05]  /*297e0*/  IMAD.IADD R5, R16, 0x1, R5 ;  /* 0x0000000110057824 */ /* 0x000fca00078e0205 */
[----:B------:R-:W-:-:S13]  /*297f0*/  ISETP.GT.AND P6, PT, R5, R0, PT ;  /* 0x000000000500720c */ /* 0x000fda0003fc4270 */
[----:B------:R-:W-:Y:S05]  /*29800*/  @!P6 BRA `(.L_x_2213) ;  /* 0xfffffffc0060e947 */ /* 0x000fea000383ffff */
.L_x_2208:
        /* <DEDUP_REMOVED lines=8> */
.L_x_2346:
[----:B------:R-:W-:Y:S02]  /*29890*/  ISETP.NE.AND P0, PT, R5, RZ, PT ;  /* 0x000000ff0500720c */ /* 0x000fe40003f05270 */
[----:B------:R-:W-:-:S11]  /*298a0*/  MOV R5, RZ ;  /* 0x000000ff00057202 */ /* 0x000fd60000000f00 */
[----:B------:R-:W-:Y:S05]  /*298b0*/  @!P0 BRA `(.L_x_2215) ;  /* 0x0000000000148947 */ /* 0x000fea0003800000 */
[----:B------:R-:W-:Y:S01]  /*298c0*/  UMOV UR4, 0xffffffff ;  /* 0xffffffff00047882 */ /* 0x000fe20000000000 */
[----:B------:R-:W-:Y:S02]  /*298d0*/  VIADD R12, R6, 0xffffffff ;  /* 0xffffffff060c7836 */ /* 0x000fe40000000000 */
[----:B------:R-:W-:Y:S05]  /*298e0*/  BRA.DIV UR4, `(.L_x_2216) ;  /* 0x0000003a043c7947 */ /* 0x000fea000b800000 */
[----:B-1----:R1:W0:Y:S02]  /*298f0*/  SHFL.IDX PT, R2, R2, R12, 0x1f ;  /* 0x00001f0c02027589 */ /* 0x00222400000e0000 */
.L_x_2349:
[----:B0-----:R-:W-:-:S07]  /*29900*/  IMAD.MOV.U32 R5, RZ, RZ, R2 ;  /* 0x000000ffff057224 */ /* 0x001fce00078e0002 */
.L_x_2215:
[----:B-1-3--:R-:W1:Y:S01]  /*29910*/  LDC.64 R2, c[0x0][0xc90] ;  /* 0x00032400ff027b82 */ /* 0x00ae620000000a00 */
[----:B------:R-:W-:Y:S01]  /*29920*/  IMAD.IADD R19, R6, 0x1, R19 ;  /* 0x0000000106137824 */ /* 0x000fe200078e0213 */
[----:B------:R-:W-:-:S03]  /*29930*/  ULDC.64 UR4, c[0x0][0x208] ;  /* 0x0000820000047ab9 */ /* 0x000fc60000000a00 */
[----:B-1----:R-:W-:-:S05]  /*29940*/  IMAD.WIDE R2, R19, 0x4, R2 ;  /* 0x0000000413027825 */ /* 0x002fca00078e0202 */
[----:B--2---:R-:W4:Y:S01]  /*29950*/  LDG.E R7, desc[UR4][R2.64] ;  /* 0x0000000402077981 */ /* 0x004f22000c1e1900 */
[----:B------:R-:W-:-:S04]  /*29960*/  IMAD R16, R5, R4, R16 ;  /* 0x0000000405107224 */ /* 0x000fc800078e0210 */
[----:B------:R-:W-:Y:S02]  /*29970*/  IMAD.IADD R0, R0, 0x1, -R16 ;  /* 0x0000000100007824 */ /* 0x000fe400078e0a10 */
[----:B----4-:R-:W-:-:S05]  /*29980*/  IMAD R6, R17, R7, RZ ;  /* 0x0000000711067224 */ /* 0x010fca00078e02ff */
[----:B0-----:R-:W-:-:S04]  /*29990*/  IABS R8, R6 ;  /* 0x0000000600087213 */ /* 0x001fc80000000000 */
[----:B------:R-:W0:Y:S08]  /*299a0*/  I2F.RP R2, R8 ;  /* 0x0000000800027306 */ /* 0x000e300000209400 */
        /* <DEDUP_REMOVED lines=19> */
[----:B------:R-:W-:-:S06]  /*29ae0*/  @P0 IADD3 R2, R2, 0x1, RZ ;  /* 0x0000000102020810 */ /* 0x000fcc0007ffe0ff */
        /* <DEDUP_REMOVED lines=12> */
[----:B0-----:R-:W-:-:S05]  /*29bb0*/  IADD3 R2, RZ, -R3, RZ ;  /* 0x80000003ff027210 */ /* 0x001fca0007ffe0ff */
        /* <DEDUP_REMOVED lines=16> */
[----:B------:R-:W-:-:S06]  /*29cc0*/  @P0 IADD3 R2, R2, 0x1, RZ ;  /* 0x0000000102020810 */ /* 0x000fcc0007ffe0ff */
[----:B------:R-:W-:Y:S01]  /*29cd0*/  @!P2 IMAD.MOV R2, RZ, RZ, -R2 ;  /* 0x000000ffff02a224 */ /* 0x000fe200078e0a02 */
[----:B------:R-:W-:Y:S01]  /*29ce0*/  @!P1 LOP3.LUT R2, RZ, R4, RZ, 0x33, !PT ;  /* 0x00000004ff029212 */ /* 0x000fe200078e33ff */
[----:B------:R-:W-:-:S04]  /*29cf0*/  IMAD.MOV R4, RZ, RZ, -R4 ;  /* 0x000000ffff047224 */ /* 0x000fc800078e0a04 */
[----:B------:R-:W-:Y:S01]  /*29d00*/  IMAD R18, R2, R4, R0 ;  /* 0x0000000402127224 */ /* 0x000fe200078e0200 */
[----:B------:R-:W-:-:S05]  /*29d10*/  LOP3.LUT R2, RZ, R2, RZ, 0x33, !PT ;  /* 0x00000002ff027212 */ /* 0x000fca00078e33ff */
[----:B------:R-:W-:Y:S01]  /*29d20*/  IMAD.IADD R17, R17, 0x1, R2 ;  /* 0x0000000111117824 */ /* 0x000fe200078e0202 */
[----:B------:R-:W-:Y:S06]  /*29d30*/  BRA `(.L_x_2217) ;  /* 0x00000000001c7947 */ /* 0x000fec0003800000 */
.L_x_2209:
[----:B------:R-:W-:Y:S01]  /*29d40*/  UMOV UR4, URZ ;  /* 0x0000003f00047c82 */ /* 0x000fe20008000000 */
[----:B------:R-:W-:Y:S01]  /*29d50*/  UMOV UR5, URZ ;  /* 0x0000003f00057c82 */ /* 0x000fe20008000000 */
[----:B------:R-:W-:Y:S01]  /*29d60*/  ULDC UR6, c[0x0][0xc3c] ;  /* 0x00030f0000067ab9 */ /* 0x000fe20000000800 */
[----:B------:R-:W-:Y:S01]  /*29d70*/  MOV R16, R0 ;  /* 0x0000000000107202 */ /* 0x000fe20000000f00 */
[----:B------:R-:W-:Y:S02]  /*29d80*/  IMAD.U32 R17, RZ, RZ, UR4 ;  /* 0x00000004ff117e24 */ /* 0x000fe4000f8e00ff */
[----:B------:R-:W-:Y:S02]  /*29d90*/  IMAD.U32 R18, RZ, RZ, UR5 ;  /* 0x00000005ff127e24 */ /* 0x000fe4000f8e00ff */
[----:B------:R-:W-:-:S07]  /*29da0*/  IMAD.U32 R19, RZ, RZ, UR6 ;  /* 0x00000006ff137e24 */ /* 0x000fce000f8e00ff */
.L_x_2217:
[----:B------:R1:W3:Y:S01]  /*29db0*/  LDL R3, [R1] ;  /* 0x0000000001037983 */ /* 0x0002e20000100800 */
[----:B------:R-:W4:Y:S01]  /*29dc0*/  S2R R0, SR_TID.X ;  /* 0x0000000000007919 */ /* 0x000f220000002100 */
[----:B------:R-:W-:Y:S05]  /*29dd0*/  WARPSYNC.ALL ;  /* 0x0000000000007948 */ /* 0x000fea0003800000 */
[----:B----4-:R-:W-:Y:S01]  /*29de0*/  LOP3.LUT R0, R0, 0x1f, RZ, 0xc0, !PT ;  /* 0x0000001f00007812 */ /* 0x010fe200078ec0ff */
[----:B------:R-:W-:Y:S03]  /*29df0*/  BAR.SYNC.DEFER_BLOCKING 0x4, 0x180 ;  /* 0x0106000000007b1d */ /* 0x000fe60000010000 */
[----:B------:R-:W-:-:S13]  /*29e00*/  ISETP.NE.AND P0, PT, R0, RZ, PT ;  /* 0x000000ff0000720c */ /* 0x000fda0003f05270 */
[----:B------:R-:W3:Y:S01]  /*29e10*/  @!P0 S2R R0, SR_CgaCtaId ;  /* 0x0000000000008919 */ /* 0x000ee20000008800 */
[----:B------:R-:W-:-:S04]  /*29e20*/  @!P0 MOV R2, 0x400 ;  /* 0x0000040000028802 */ /* 0x000fc80000000f00 */
[----:B---3--:R-:W-:-:S05]  /*29e30*/  @!P0 LEA R3, R0, R2, 0x18 ;  /* 0x0000000200038211 */ /* 0x008fca00078ec0ff */
[----:B------:R1:W-:Y:S04]  /*29e40*/  @!P0 STS.128 [R3+0x308d0], R16 ;  /* 0x0308d01003008388 */ /* 0x0003e80000000c00 */
[----:B------:R1:W-:Y:S01]  /*29e50*/  @!P0 STL [R1], R3 ;  /* 0x0000000301008387 */ /* 0x0003e20000100800 */
[----:B------:R-:W-:Y:S06]  /*29e60*/  BAR.ARV 0x5, 0x180 ;  /* 0x0146000000007b1d */ /* 0x000fec0000002000 */
.L_x_2206:
[----:B------:R-:W-:Y:S02]  /*29e70*/  ULDC UR4, c[0x0][0xc3c] ;  /* 0x00030f0000047ab9 */ /* 0x000fe40000000800 */
[----:B----4-:R-:W-:-:S13]  /*29e80*/  ISETP.GE.AND P0, PT, R19, UR4, PT ;  /* 0x0000000413007c0c */ /* 0x010fda000bf06270 */
[----:B------:R-:W-:Y:S05]  /*29e90*/  @!P0 BRA `(.L_x_2218) ;  /* 0xffffff7c004c8947 */ /* 0x000fea000383ffff */
[----:B------:R-:W-:Y:S05]  /*29ea0*/  BSYNC B8 ;  /* 0x0000000000087941 */ /* 0x000fea0003800000 */
.L_x_2045:
[----:B---3--:R-:W3:Y:S01]  /*29eb0*/  LDL.LU R0, [R1+0x48] ;  /* 0x0000480001007983 */ /* 0x008ee20000300800 */
[----:B------:R-:W-:Y:S01]  /*29ec0*/  BSSY B0, `(.L_x_2219) ;  /* 0x000000b000007945 */ /* 0x000fe20003800000 */
[----:B------:R-:W4:Y:S01]  /*29ed0*/  S2R R5, SR_CgaCtaId ;  /* 0x0000000000057919 */ /* 0x000f220000008800 */
[----:B---3--:R-:W-:-:S05]  /*29ee0*/  VIADD R0, R0, 0x1 ;  /* 0x0000000100007836 */ /* 0x008fca0000000000 */
[----:B0-----:R-:W-:-:S04]  /*29ef0*/  LEA.HI R2, R0, R0, RZ, 0x1 ;  /* 0x0000000000027211 */ /* 0x001fc800078f08ff */
[----:B-1----:R-:W-:-:S04]  /*29f00*/  LOP3.LUT R3, R2, 0xfffffffe, RZ, 0xc0, !PT ;  /* 0xfffffffe02037812 */ /* 0x002fc800078ec0ff */
[----:B------:R-:W-:Y:S02]  /*29f10*/  IADD3 R3, R0, -R3, RZ ;  /* 0x8000000300037210 */ /* 0x000fe40007ffe0ff */
[----:B------:R-:W-:Y:S02]  /*29f20*/  MOV R0, 0x400 ;  /* 0x0000040000007802 */ /* 0x000fe40000000f00 */
[----:B------:R-:W-:Y:S02]  /*29f30*/  SHF.L.U32 R3, R3, 0x1f, RZ ;  /* 0x0000001f03037819 */ /* 0x000fe400000006ff */
[----:B----4-:R-:W-:-:S04]  /*29f40*/  LEA R0, R5, R0, 0x18 ;  /* 0x0000000005007211 */ /* 0x010fc800078ec0ff */
[----:B------:R-:W0:Y:S02]  /*29f50*/  SYNCS.PHASECHK.TRANS64.TRYWAIT P0, [R0+URZ+0x30820], R3 ;  /* 0x03082003000075a7 */ /* 0x000e24000800017f */
[----:B0-----:R-:W-:Y:S05]  /*29f60*/  @!P0 BRA `(.L_x_2220) ;  /* 0x0000003000c48947 */ /* 0x001fea0003800000 */
.L_x_2350:
[----:B------:R-:W-:Y:S05]  /*29f70*/  BSYNC B0 ;  /* 0x0000000000007941 */ /* 0x000fea0003800000 */
.L_x_2219:
[----:B------:R-:W-:-:S03]  /*29f80*/  UMOV UR4, 0xffffffff ;  /* 0xffffffff00047882 */ /* 0x000fc60000000000 */
[----:B------:R-:W-:Y:S05]  /*29f90*/  BRA.DIV UR4, `(.L_x_2221) ;  /* 0x0000003204cc7947 */ /* 0x000fea000b800000 */
[----:B------:R-:W1:Y:S02]  /*29fa0*/  S2R R2, SR_TID.X ;  /* 0x0000000000027919 */ /* 0x000e640000002100 */
[----:B-1----:R-:W-:-:S04]  /*29fb0*/  SHF.R.U32.HI R2, RZ, 0x5, R2 ;  /* 0x00000005ff027819 */ /* 0x002fc80000011602 */
[----:B------:R-:W-:-:S05]  /*29fc0*/  LOP3.LUT R2, R2, 0x3, RZ, 0xc0, !PT ;  /* 0x0000000302027812 */ /* 0x000fca00078ec0ff */
[----:B------:R1:W3:Y:S02]  /*29fd0*/  SHFL.IDX PT, R14, R2, RZ, 0x1f ;  /* 0x00001fff020e7589 */ /* 0x0002e400000e0000 */
.L_x_2353:
[----:B---3--:R-:W-:-:S13]  /*29fe0*/  ISETP.NE.AND P0, PT, R14, RZ, PT ;  /* 0x000000ff0e00720c */ /* 0x008fda0003f05270 */
[----:B------:R-:W-:Y:S05]  /*29ff0*/  @P0 BRA `(.L_x_1746) ;  /* 0x00000000009c0947 */ /* 0x000fea0003800000 */
[----:B------:R-:W-:-:S03]  /*2a000*/  UMOV UR4, 0xffffffff ;  /* 0xffffffff00047882 */ /* 0x000fc60000000000 */
[----:B------:R-:W-:Y:S05]  /*2a010*/  BRA.DIV UR4, `(.L_x_2222) ;  /* 0x0000003204e07947 */ /* 0x000fea000b800000 */
[----:B------:R-:W-:-:S13]  /*2a020*/  ELECT P6, URZ, PT ;  /* 0x00000000003f782f */ /* 0x000fda00038c0000 */
.L_x_2356:
[----:B------:R-:W-:Y:S05]  /*2a030*/  @!P6 BRA `(.L_x_1746) ;  /* 0x00000000008ce947 */ /* 0x000fea0003800000 */
[----:B-1----:R-:W3:Y:S02]  /*2a040*/  LDL R2, [R1+0x94] ;  /* 0x0000940001027983 */ /* 0x002ee40000100800 */
[----:B---3--:R-:W-:-:S13]  /*2a050*/  R2UR UR4, R2 ;  /* 0x00000000020472ca */ /* 0x008fda00000e0000 */
[----:B------:R-:W-:-:S06]  /*2a060*/  ULOP3.LUT UR4, UR4, 0x2, URZ, 0xfc, !UPT ;  /* 0x0000000204047892 */ /* 0x000fcc000f8efc3f */
[----:B------:R-:W-:-:S05]  /*2a070*/  IMAD.U32 R2, RZ, RZ, UR4 ;  /* 0x00000004ff027e24 */ /* 0x000fca000f8e00ff */
[----:B------:R-:W-:-:S13]  /*2a080*/  ISETP.NE.AND P2, PT, R2, 0x3, PT ;  /* 0x000000030200780c */ /* 0x000fda0003f45270 */
[----:B------:R-:W-:Y:S05]  /*2a090*/  @!P2 BRA `(.L_x_2223) ;  /* 0x000000000004a947 */ /* 0x000fea0003800000 */
[----:B------:R-:W-:Y:S01]  /*2a0a0*/  BPT.TRAP 0x1 ;  /* 0x000000040000795c */ /* 0x000fe20000300000 */
.L_x_2223:
        /* <DEDUP_REMOVED lines=10> */
[----:B------:R-:W-:Y:S02]  /*2a150*/  LOP3.LUT R4, R7, R4, RZ, 0x3c, !PT ;  /* 0x0000000407047212 */ /* 0x000fe400078e3cff */
[----:B------:R-:W-:-:S02]  /*2a160*/  LEA R7, R3, R2, 0x3 ;  /* 0x0000000203077211 */ /* 0x000fc400078e18ff */
[----:B------:R-:W-:Y:S01]  /*2a170*/  SHF.L.U32 R2, R4, 0x1f, RZ ;  /* 0x0000001f04027819 */ /* 0x000fe200000006ff */
[----:B0-----:R-:W-:Y:S06]  /*2a180*/  @!P0 BRA `(.L_x_2224) ;  /* 0x0000003000a48947 */ /* 0x001fec0003800000 */
.L_x_2357:
[----:B------:R-:W1:Y:S02]  /*2a190*/  SYNCS.PHASECHK.TRANS64.TRYWAIT P0, [R7+URZ], R2 ;  /* 0x00000002070075a7 */ /* 0x000e64000800017f */
[----:B-1----:R-:W-:Y:S05]  /*2a1a0*/  @!P0 BRA `(.L_x_2225) ;  /* 0x0000003000b08947 */ /* 0x002fea0003800000 */
.L_x_2358:
[----:B------:R-:W-:Y:S05]  /*2a1b0*/  @!P2 BRA `(.L_x_2226) ;  /* 0x000000000004a947 */ /* 0x000fea0003800000 */
[----:B------:R-:W-:Y:S01]  /*2a1c0*/  BPT.TRAP 0x1 ;  /* 0x000000040000795c */ /* 0x000fe20000300000 */
.L_x_2226:
[----:B------:R-:W2:Y:S01]  /*2a1d0*/  LDL.LU R4, [R1+0x4] ;  /* 0x0000040001047983 */ /* 0x000ea20000300800 */
[----:B------:R-:W-:-:S04]  /*2a1e0*/  VIADD R0, R0, 0x30860 ;  /* 0x0003086000007836 */ /* 0x000fc80000000000 */
[----:B--2---:R-:W-:-:S04]  /*2a1f0*/  IMAD R4, R4, 0x8, R0 ;  /* 0x0000000804047824 */ /* 0x004fc800078e0200 */
[----:B------:R-:W2:Y:S02]  /*2a200*/  SYNCS.PHASECHK.TRANS64.TRYWAIT P0, [R4+URZ], R5 ;  /* 0x00000005040075a7 */ /* 0x000ea4000800017f */
[----:B--2---:R-:W-:Y:S05]  /*2a210*/  @!P0 BRA `(.L_x_2227) ;  /* 0x0000003000a88947 */ /* 0x004fea0003800000 */
.L_x_2359:
[----:B------:R-:W-:-:S07]  /*2a220*/  IMAD R3, R3, 0x8, R0 ;  /* 0x0000000803037824 */ /* 0x000fce00078e0200 */
.L_x_2228:
[----:B---3--:R3:W4:Y:S02]  /*2a230*/  SYNCS.PHASECHK.TRANS64.TRYWAIT P0, [R3+URZ], R2 ;  /* 0x00000002030075a7 */ /* 0x008724000800017f */
[----:B----4-:R-:W-:Y:S05]  /*2a240*/  @!P0 NANOSLEEP.SYNCS 0x989680 ;  /* 0x009896800000895d */ /* 0x010fea0003900000 */
[----:B------:R-:W4:Y:S02]  /*2a250*/  @!P0 SYNCS.PHASECHK.TRANS64 P0, [R3+URZ], R2 ;  /* 0x00000002030085a7 */ /* 0x000f24000800007f */
[----:B----4-:R-:W-:Y:S05]  /*2a260*/  @!P0 BRA `(.L_x_2228) ;  /* 0xfffffffc00f08947 */ /* 0x010fea000383ffff */
.L_x_1746:
[----:B------:R-:W-:Y:S05]  /*2a270*/  BSYNC B9 ;  /* 0x0000000000097941 */ /* 0x000fea0003800000 */
.L_x_1743:
[----:B------:R-:W-:Y:S05]  /*2a280*/  EXIT ;  /* 0x000000000000794d */ /* 0x000fea0003800000 */
.L_x_1772:
[----:B0-----:R0:W1:Y:S02]  /*2a290*/  SYNCS.PHASECHK.TRANS64.TRYWAIT P5, [R98+URZ+0x30890], R107 ;  /* 0x0308906b620075a7 */ /* 0x00106400080a017f */
[----:B-1----:R-:W-:Y:S05]  /*2a2a0*/  @!P5 NANOSLEEP.SYNCS 0x989680 ;  /* 0x009896800000d95d */ /* 0x002fea0003900000 */
[----:B------:R-:W1:Y:S02]  /*2a2b0*/  @!P5 SYNCS.PHASECHK.TRANS64 P5, [R98+URZ+0x30890], R107 ;  /* 0x0308906b6200d5a7 */ /* 0x000e6400080a007f */
[----:B-1----:R-:W-:Y:S05]  /*2a2c0*/  @!P5 BRA `(.L_x_1772) ;  /* 0xfffffffc00f0d947 */ /* 0x002fea000383ffff */
[----:B------:R-:W-:Y:S05]  /*2a2d0*/  BRA `(.L_x_2229) ;  /* 0xfffffd9400447947 */ /* 0x000fea000383ffff */
.L_x_1810:
[----:B-1----:R1:W3:Y:S02]  /*2a2e0*/  SYNCS.PHASECHK.TRANS64.TRYWAIT P5, [R98+URZ+0x30890], R107 ;  /* 0x0308906b620075a7 */ /* 0x0022e400080a017f */
[----:B---3--:R-:W-:Y:S05]  /*2a2f0*/  @!P5 NANOSLEEP.SYNCS 0x989680 ;  /* 0x009896800000d95d */ /* 0x008fea0003900000 */
[----:B------:R-:W3:Y:S02]  /*2a300*/  @!P5 SYNCS.PHASECHK.TRANS64 P5, [R98+URZ+0x30890], R107 ;  /* 0x0308906b6200d5a7 */ /* 0x000ee400080a007f */
[----:B---3--:R-:W-:Y:S05]  /*2a310*/  @!P5 BRA `(.L_x_1810) ;  /* 0xfffffffc00f0d947 */ /* 0x008fea000383ffff */
[----:B------:R-:W-:Y:S05]  /*2a320*/  BRA `(.L_x_2230) ;  /* 0xfffffdb400fc7947 */ /* 0x000fea000383ffff */
.L_x_1827:
[----:B0-----:R0:W1:Y:S02]  /*2a330*/  SYNCS.PHASECHK.TRANS64.TRYWAIT P0, [R98+URZ+0x30890], R107 ;  /* 0x0308906b620075a7 */ /* 0x001064000800017f */
[----:B-1----:R-:W-:Y:S05]  /*2a340*/  @!P0 NANOSLEEP.SYNCS 0x989680 ;  /* 0x009896800000895d */ /* 0x002fea0003900000 */
[----:B------:R-:W1:Y:S02]  /*2a350*/  @!P0 SYNCS.PHASECHK.TRANS64 P0, [R98+URZ+0x30890], R107 ;  /* 0x0308906b620085a7 */ /* 0x000e64000800007f */
[----:B-1----:R-:W-:Y:S05]  /*2a360*/  @!P0 BRA `(.L_x_1827) ;  /* 0xfffffffc00f08947 */ /* 0x002fea000383ffff */
[----:B------:R-:W-:Y:S05]  /*2a370*/  BRA `(.L_x_2231) ;  /* 0xfffffdd8008c7947 */ /* 0x000fea000383ffff */
.L_x_1833:
[----:B-1----:R1:W2:Y:S02]  /*2a380*/  SYNCS.PHASECHK.TRANS64.TRYWAIT P1, [R98+URZ+0x308b0], R107 ;  /* 0x0308b06b620075a7 */ /* 0x0022a4000802017f */
[----:B--2---:R-:W-:Y:S05]  /*2a390*/  @!P1 NANOSLEEP.SYNCS 0x989680 ;  /* 0x009896800000995d */ /* 0x004fea0003900000 */
[----:B------:R-:W2:Y:S02]  /*2a3a0*/  @!P1 SYNCS.PHASECHK.TRANS64 P1, [R98+URZ+0x308b0], R107 ;  /* 0x0308b06b620095a7 */ /* 0x000ea4000802007f */
[----:B--2---:R-:W-:Y:S05]  /*2a3b0*/  @!P1 BRA `(.L_x_1833) ;  /* 0xfffffffc00f09947 */ /* 0x004fea000383ffff */
[----:B------:R-:W-:Y:S05]  /*2a3c0*/  BRA `(.L_x_2232) ;  /* 0xfffffddc00747947 */ /* 0x000fea000383ffff */
.L_x_1861:
        /* <DEDUP_REMOVED lines=8> */
.L_x_2234:
[----:B------:R-:W-:Y:S05]  /*2a450*/  BSYNC B1 ;  /* 0x0000000000017941 */ /* 0x000fea0003800000 */
.L_x_2233:
        /* <DEDUP_REMOVED lines=8> */
.L_x_2235:
[----:B------:R-:W-:Y:S02]  /*2a4e0*/  IMAD.MOV.U32 R13, RZ, RZ, R7 ;  /* 0x000000ffff0d7224 */ /* 0x000fe400078e0007 */
[----:B------:R-:W-:-:S07]  /*2a4f0*/  IMAD.MOV.U32 R4, RZ, RZ, R14 ;  /* 0x000000ffff047224 */ /* 0x000fce00078e000e */
[----:B------:R-:W-:Y:S05]  /*2a500*/  WARPSYNC.COLLECTIVE R15, `(.L_x_2236) ;  /* 0x000000000f087348 */ /* 0x000fea0003c00000 */
[----:B------:R0:W1:Y:S02]  /*2a510*/  SHFL.IDX P6, R14, R13, R12, R11 ;  /* 0x0000000c0d0e7389 */ /* 0x00006400000c000b */
[----:B01----:R-:W-:Y:S01]  /*2a520*/  ENDCOLLECTIVE ;  /* 0x000000000000791b */ /* 0x003fe20003800000 */
.L_x_2236:
[----:B------:R-:W-:Y:S01]  /*2a530*/  IMAD.MOV.U32 R13, RZ, RZ, R0 ;  /* 0x000000ffff0d7224 */ /* 0x000fe200078e0000 */
[----:B------:R-:W-:-:S07]  /*2a540*/  MOV R9, R14 ;  /* 0x0000000e00097202 */ /* 0x000fce0000000f00 */
[----:B------:R-:W-:Y:S05]  /*2a550*/  WARPSYNC.COLLECTIVE R15, `(.L_x_2237) ;  /* 0x000000000f087348 */ /* 0x000fea0003c00000 */
[----:B------:R0:W1:Y:S02]  /*2a560*/  SHFL.IDX P6, R14, R13, R12, R11 ;  /* 0x0000000c0d0e7389 */ /* 0x00006400000c000b */
[----:B01----:R-:W-:Y:S01]  /*2a570*/  ENDCOLLECTIVE ;  /* 0x000000000000791b */ /* 0x003fe20003800000 */
.L_x_2237:
[----:B------:R-:W-:Y:S05]  /*2a580*/  BRA `(.L_x_2238) ;  /* 0xfffffdf0008c7947 */ /* 0x000fea000383ffff */
.L_x_1864:
[----:B------:R-:W-:Y:S01]  /*2a590*/  BSSY B1, `(.L_x_2239) ;  /* 0x0000008000017945 */ /* 0x000fe20003800000 */
[----:B------:R-:W-:Y:S01]  /*2a5a0*/  IMAD.MOV.U32 R13, RZ, RZ, R6 ;  /* 0x000000ffff0d7224 */ /* 0x000fe200078e0006 */
[----:B------:R-:W-:Y:S01]  /*2a5b0*/  MOV R15, 0xffffffff ;  /* 0xffffffff000f7802 */ /* 0x000fe20000000f00 */
[----:B------:R-:W-:Y:S02]  /*2a5c0*/  IMAD.MOV.U32 R12, RZ, RZ, 0x1 ;  /* 0x00000001ff0c7424 */ /* 0x000fe400078e00ff */
[----:B------:R-:W-:-:S07]  /*2a5d0*/  IMAD.MOV.U32 R11, RZ, RZ, 0x181f ;  /* 0x0000181fff0b7424 */ /* 0x000fce00078e00ff */
[----:B0---4-:R-:W-:Y:S05]  /*2a5e0*/  WARPSYNC.COLLECTIVE R15, `(.L_x_2240) ;  /* 0x000000000f087348 */ /* 0x011fea0003c00000 */
[----:B----4-:R1:W2:Y:S02]  /*2a5f0*/  SHFL.IDX P6, R14, R13, R12, R11 ;  /* 0x0000000c0d0e7389 */ /* 0x0102a400000c000b */
[----:B012---:R-:W-:Y:S01]  /*2a600*/  ENDCOLLECTIVE ;  /* 0x000000000000791b */ /* 0x007fe20003800000 */
.L_x_2240:
[----:B------:R-:W-:Y:S05]  /*2a610*/  BSYNC B1 ;  /* 0x0000000000017941 */ /* 0x000fea0003800000 */
.L_x_2239:
[----:B------:R-:W-:Y:S01]  /*2a620*/  IMAD.MOV.U32 R13, RZ, RZ, R3 ;  /* 0x000000ffff0d7224 */ /* 0x000fe200078e0003 */
[----:B------:R-:W-:Y:S01]  /*2a630*/  MOV R15, 0xffffffff ;  /* 0xffffffff000f7802 */ /* 0x000fe20000000f00 */
[----:B------:R-:W-:Y:S02]  /*2a640*/  IMAD.MOV.U32 R12, RZ, RZ, 0x1 ;  /* 0x00000001ff0c7424 */ /* 0x000fe400078e00ff */
[----:B------:R-:W-:Y:S02]  /*2a650*/  IMAD.MOV.U32 R11, RZ, RZ, 0x181f ;  /* 0x0000181fff0b7424 */ /* 0x000fe400078e00ff */
[----:B------:R-:W-:-:S07]  /*2a660*/  IMAD.MOV.U32 R5, RZ, RZ, R14 ;  /* 0x000000ffff057224 */ /* 0x000fce00078e000e */
[----:B------:R-:W-:Y:S05]  /*2a670*/  WARPSYNC.COLLECTIVE R15, `(.L_x_2241) ;  /* 0x000000000f087348 */ /* 0x000fea0003c00000 */
[----:B------:R0:W1:Y:S02]  /*2a680*/  SHFL.IDX P6, R14, R13, R12, R11 ;  /* 0x0000000c0d0e7389 */ /* 0x00006400000c000b */
[----:B01----:R-:W-:Y:S01]  /*2a690*/  ENDCOLLECTIVE ;  /* 0x000000000000791b */ /* 0x003fe20003800000 */
.L_x_2241:
[----:B------:R-:W-:Y:S02]  /*2a6a0*/  IMAD.MOV.U32 R13, RZ, RZ, R7 ;  /* 0x000000ffff0d7224 */ /* 0x000fe400078e0007 */
[----:B------:R-:W-:-:S07]  /*2a6b0*/  IMAD.MOV.U32 R4, RZ, RZ, R14 ;  /* 0x000000ffff047224 */ /* 0x000fce00078e000e */
[----:B------:R-:W-:Y:S05]  /*2a6c0*/  WARPSYNC.COLLECTIVE R15, `(.L_x_2242) ;  /* 0x000000000f087348 */ /* 0x000fea0003c00000 */
[----:B------:R0:W1:Y:S02]  /*2a6d0*/  SHFL.IDX P6, R14, R13, R12, R11 ;  /* 0x0000000c0d0e7389 */ /* 0x00006400000c000b */
[----:B01----:R-:W-:Y:S01]  /*2a6e0*/  ENDCOLLECTIVE ;  /* 0x000000000000791b */ /* 0x003fe20003800000 */
.L_x_2242:
[----:B------:R-:W-:Y:S02]  /*2a6f0*/  IMAD.MOV.U32 R13, RZ, RZ, R0 ;  /* 0x000000ffff0d7224 */ /* 0x000fe400078e0000 */
[----:B------:R-:W-:-:S07]  /*2a700*/  IMAD.MOV.U32 R9, RZ, RZ, R14 ;  /* 0x000000ffff097224 */ /* 0x000fce00078e000e */
[----:B------:R-:W-:Y:S05]  /*2a710*/  WARPSYNC.COLLECTIVE R15, `(.L_x_2243) ;  /* 0x000000000f087348 */ /* 0x000fea0003c00000 */
[----:B------:R0:W1:Y:S02]  /*2a720*/  SHFL.IDX P6, R14, R13, R12, R11 ;  /* 0x0000000c0d0e7389 */ /* 0x00006400000c000b */
[----:B01----:R-:W-:Y:S01]  /*2a730*/  ENDCOLLECTIVE ;  /* 0x000000000000791b */ /* 0x003fe20003800000 */
.L_x_2243:
[----:B------:R-:W-:Y:S05]  /*2a740*/  BRA `(.L_x_2244) ;  /* 0xfffffdf400787947 */ /* 0x000fea000383ffff */
.L_x_1867:
[----:B------:R-:W-:Y:S01]  /*2a750*/  BSSY B1, `(.L_x_2245) ;  /* 0x0000008000017945 */ /* 0x000fe20003800000 */
[----:B------:R-:W-:Y:S01]  /*2a760*/  MOV R13, R6 ;  /* 0x00000006000d7202 */ /* 0x000fe20000000f00 */
[----:B------:R-:W-:Y:S02]  /*2a770*/  IMAD.MOV.U32 R12, RZ, RZ, 0x2 ;  /* 0x00000002ff0c7424 */ /* 0x000fe400078e00ff */
[----:B------:R-:W-:Y:S02]  /*2a780*/  IMAD.MOV.U32 R11, RZ, RZ, 0x181f ;  /* 0x0000181fff0b7424 */ /* 0x000fe400078e00ff */
[----:B------:R-:W-:-:S07]  /*2a790*/  IMAD.MOV.U32 R15, RZ, RZ, -0x1 ;  /* 0xffffffffff0f7424 */ /* 0x000fce00078e00ff */
[----:B-1--4-:R-:W-:Y:S05]  /*2a7a0*/  WARPSYNC.COLLECTIVE R15, `(.L_x_2246) ;  /* 0x000000000f087348 */ /* 0x012fea0003c00000 */
[----:B----4-:R0:W2:Y:S02]  /*2a7b0*/  SHFL.IDX P6, R14, R13, R12, R11 ;  /* 0x0000000c0d0e7389 */ /* 0x0100a400000c000b */
[----:B012---:R-:W-:Y:S01]  /*2a7c0*/  ENDCOLLECTIVE ;  /* 0x000000000000791b */ /* 0x007fe20003800000 */
.L_x_2246:
[----:B------:R-:W-:Y:S05]  /*2a7d0*/  BSYNC B1 ;  /* 0x0000000000017941 */ /* 0x000fea0003800000 */
.L_x_2245:
[----:B------:R-:W-:Y:S01]  /*2a7e0*/  MOV R13, R3 ;  /* 0x00000003000d7202 */ /* 0x000fe20000000f00 */
[----:B------:R-:W-:Y:S02]  /*2a7f0*/  IMAD.MOV.U32 R12, RZ, RZ, 0x2 ;  /* 0x00000002ff0c7424 */ /* 0x000fe400078e00ff */
[----:B------:R-:W-:Y:S02]  /*2a800*/  IMAD.MOV.U32 R11, RZ, RZ, 0x181f ;  /* 0x0000181fff0b7424 */ /* 0x000fe400078e00ff */
[----:B------:R-:W-:Y:S02]  /*2a810*/  IMAD.MOV.U32 R15, RZ, RZ, -0x1 ;  /* 0xffffffffff0f7424 */ /* 0x000fe400078e00ff */
[----:B------:R-:W-:-:S07]  /*2a820*/  IMAD.MOV.U32 R5, RZ, RZ, R14 ;  /* 0x000000ffff057224 */ /* 0x000fce00078e000e */
[----:B------:R-:W-:Y:S05]  /*2a830*/  WARPSYNC.COLLECTIVE R15, `(.L_x_2247) ;  /* 0x000000000f087348 */ /* 0x000fea0003c00000 */
[----:B------:R0:W1:Y:S02]  /*2a840*/  SHFL.IDX P6, R14, R13, R12, R11 ;  /* 0x0000000c0d0e7389 */ /* 0x00006400000c000b */
[----:B01----:R-:W-:Y:S01]  /*2a850*/  ENDCOLLECTIVE ;  /* 0x000000000000791b */ /* 0x003fe20003800000 */
.L_x_2247:
[----:B------:R-:W-:Y:S01]  /*2a860*/  MOV R13, R7 ;  /* 0x00000007000d7202 */ /* 0x000fe20000000f00 */
[----:B------:R-:W-:-:S07]  /*2a870*/  IMAD.MOV.U32 R4, RZ, RZ, R14 ;  /* 0x000000ffff047224 */ /* 0x000fce00078e000e */
[----:B------:R-:W-:Y:S05]  /*2a880*/  WARPSYNC.COLLECTIVE R15, `(.L_x_2248) ;  /* 0x000000000f087348 */ /* 0x000fea0003c00000 */
[----:B------:R0:W1:Y:S02]  /*2a890*/  SHFL.IDX P6, R14, R13, R12, R11 ;  /* 0x0000000c0d0e7389 */ /* 0x00006400000c000b */
[----:B01----:R-:W-:Y:S01]  /*2a8a0*/  ENDCOLLECTIVE ;  /* 0x000000000000791b */ /* 0x003fe20003800000 */
.L_x_2248:
[----:B------:R-:W-:Y:S02]  /*2a8b0*/  IMAD.MOV.U32 R13, RZ, RZ, R0 ;  /* 0x000000ffff0d7224 */ /* 0x000fe400078e0000 */
[----:B------:R-:W-:-:S07]  /*2a8c0*/  IMAD.MOV.U32 R9, RZ, RZ, R14 ;  /* 0x000000ffff097224 */ /* 0x000fce00078e000e */
[----:B------:R-:W-:Y:S05]  /*2a8d0*/  WARPSYNC.COLLECTIVE R15, `(.L_x_2249) ;  /* 0x000000000f087348 */ /* 0x000fea0003c00000 */
[----:B------:R0:W1:Y:S02]  /*2a8e0*/  SHFL.IDX P6, R14, R13, R12, R11 ;  /* 0x0000000c0d0e7389 */ /* 0x00006400000c000b */
[----:B01----:R-:W-:Y:S01]  /*2a8f0*/  ENDCOLLECTIVE ;  /* 0x000000000000791b */ /* 0x003fe20003800000 */
.L_x_2249:
[----:B------:R-:W-:Y:S05]  /*2a900*/  BRA `(.L_x_2250) ;  /* 0xfffffdf8005c7947 */ /* 0x000fea000383ffff */
.L_x_1870:
[----:B------:R-:W-:Y:S01]  /*2a910*/  BSSY B1, `(.L_x_2251) ;  /* 0x0000008000017945 */ /* 0x000fe20003800000 */
[----:B------:R-:W-:Y:S01]  /*2a920*/  IMAD.MOV.U32 R13, RZ, RZ, R6 ;  /* 0x000000ffff0d7224 */ /* 0x000fe200078e0006 */
[----:B------:R-:W-:Y:S01]  /*2a930*/  MOV R11, 0x181f ;  /* 0x0000181f000b7802 */ /* 0x000fe20000000f00 */
[----:B------:R-:W-:Y:S02]  /*2a940*/  IMAD.MOV.U32 R12, RZ, RZ, 0x3 ;  /* 0x00000003ff0c7424 */ /* 0x000fe400078e00ff */
[----:B------:R-:W-:-:S07]  /*2a950*/  IMAD.MOV.U32 R15, RZ, RZ, -0x1 ;  /* 0xffffffffff0f7424 */ /* 0x000fce00078e00ff */
[----:B-1--4-:R-:W-:Y:S05]  /*2a960*/  WARPSYNC.COLLECTIVE R15, `(.L_x_2252) ;  /* 0x000000000f087348 */ /* 0x012fea0003c00000 */
[----:B------:R0:W2:Y:S02]  /*2a970*/  SHFL.IDX P6, R14, R13, R12, R11 ;  /* 0x0000000c0d0e7389 */ /* 0x0000a400000c000b */
[----:B012-4-:R-:W-:Y:S01]  /*2a980*/  ENDCOLLECTIVE ;  /* 0x000000000000791b */ /* 0x017fe20003800000 */
.L_x_2252:
[----:B------:R-:W-:Y:S05]  /*2a990*/  BSYNC B1 ;  /* 0x0000000000017941 */ /* 0x000fea0003800000 */
.L_x_2251:
[----:B------:R-:W-:Y:S01]  /*2a9a0*/  IMAD.MOV.U32 R13, RZ, RZ, R3 ;  /* 0x000000ffff0d7224 */ /* 0x000fe200078e0003 */
[----:B------:R-:W-:Y:S01]  /*2a9b0*/  MOV R11, 0x181f ;  /* 0x0000181f000b7802 */ /* 0x000fe20000000f00 */
[----:B------:R-:W-:Y:S02]  /*2a9c0*/  IMAD.MOV.U32 R12, RZ, RZ, 0x3 ;  /* 0x00000003ff0c7424 */ /* 0x000fe400078e00ff */
[----:B------:R-:W-:Y:S02]  /*2a9d0*/  IMAD.MOV.U32 R15, RZ, RZ, -0x1 ;  /* 0xffffffffff0f7424 */ /* 0x000fe400078e00ff */
[----:B------:R-:W-:-:S07]  /*2a9e0*/  IMAD.MOV.U32 R9, RZ, RZ, R14 ;  /* 0x000000ffff097224 */ /* 0x000fce00078e000e */
[----:B------:R-:W-:Y:S05]  /*2a9f0*/  WARPSYNC.COLLECTIVE R15, `(.L_x_2253) ;  /* 0x000000000f087348 */ /* 0x000fea0003c00000 */
[----:B------:R0:W1:Y:S02]  /*2aa00*/  SHFL.IDX P6, R14, R13, R12, R11 ;  /* 0x0000000c0d0e7389 */ /* 0x00006400000c000b */
[----:B01----:R-:W-:Y:S01]  /*2aa10*/  ENDCOLLECTIVE ;  /* 0x000000000000791b */ /* 0x003fe20003800000 */
.L_x_2253:
[----:B------:R-:W-:Y:S02]  /*2aa20*/  IMAD.MOV.U32 R13, RZ, RZ, R7 ;  /* 0x000000ffff0d7224 */ /* 0x000fe400078e0007 */
[----:B------:R-:W-:-:S07]  /*2aa30*/  IMAD.MOV.U32 R8, RZ, RZ, R14 ;  /* 0x000000ffff087224 */ /* 0x000fce00078e000e */
[----:B------:R-:W-:Y:S05]  /*2aa40*/  WARPSYNC.COLLECTIVE R15, `(.L_x_2254) ;  /* 0x000000000f087348 */ /* 0x000fea0003c00000 */
[----:B------:R0:W1:Y:S02]  /*2aa50*/  SHFL.IDX P6, R14, R13, R12, R11 ;  /* 0x0000000c0d0e7389 */ /* 0x00006400000c000b */
[----:B01----:R-:W-:Y:S01]  /*2aa60*/  ENDCOLLECTIVE ;  /* 0x000000000000791b */ /* 0x003fe20003800000 */
.L_x_2254:
[----:B------:R-:W-:Y:S01]  /*2aa70*/  MOV R13, R0 ;  /* 0x00000000000d7202 */ /* 0x000fe20000000f00 */
[----:B------:R-:W-:-:S07]  /*2aa80*/  IMAD.MOV.U32 R79, RZ, RZ, R14 ;  /* 0x000000ffff4f7224 */ /* 0x000fce00078e000e */
[----:B------:R-:W-:Y:S05]  /*2aa90*/  WARPSYNC.COLLECTIVE R15, `(.L_x_2255) ;  /* 0x000000000f087348 */ /* 0x000fea0003c00000 */
[----:B------:R0:W1:Y:S02]  /*2aaa0*/  SHFL.IDX P6, R14, R13, R12, R11 ;  /* 0x0000000c0d0e7389 */ /* 0x00006400000c000b */
[----:B01----:R-:W-:Y:S01]  /*2aab0*/  ENDCOLLECTIVE ;  /* 0x000000000000791b */ /* 0x003fe20003800000 */
.L_x_2255:
[----:B------:R-:W-:Y:S01]  /*2aac0*/  IMAD.MOV.U32 R78, RZ, RZ, R14 ;  /* 0x000000ffff4e7224 */ /* 0x000fe200078e000e */
[----:B------:R-:W-:Y:S06]  /*2aad0*/  BRA `(.L_x_2256) ;  /* 0xfffffdfc00447947 */ /* 0x000fec000383ffff */
.L_x_1874:
[----:B0-----:R0:W1:Y:S02]  /*2aae0*/  SYNCS.PHASECHK.TRANS64.TRYWAIT P0, [R16+URZ+0x30800], R113 ;  /* 0x03080071100075a7 */ /* 0x001064000800017f */
[----:B-1----:R-:W-:Y:S05]  /*2aaf0*/  @!P0 NANOSLEEP.SYNCS 0x989680 ;  /* 0x009896800000895d */ /* 0x002fea0003900000 */
[----:B------:R-:W1:Y:S02]  /*2ab00*/  @!P0 SYNCS.PHASECHK.TRANS64 P0, [R16+URZ+0x30800], R113 ;  /* 0x03080071100085a7 */ /* 0x000e64000800007f */
[----:B-1----:R-:W-:Y:S05]  /*2ab10*/  @!P0 BRA `(.L_x_1874) ;  /* 0xfffffffc00f08947 */ /* 0x002fea000383ffff */
[----:B------:R-:W-:Y:S05]  /*2ab20*/  BRA `(.L_x_2257) ;  /* 0xfffffe0000947947 */ /* 0x000fea000383ffff */
.L_x_1906:
[----:B------:R-:W-:Y:S01]  /*2ab30*/  BSSY B1, `(.L_x_2258) ;  /* 0x0000008000017945 */ /* 0x000fe20003800000 */
[----:B------:R-:W-:Y:S01]  /*2ab40*/  IMAD.MOV.U32 R13, RZ, RZ, R6 ;  /* 0x000000ffff0d7224 */ /* 0x000fe200078e0006 */
[----:B------:R-:W-:Y:S01]  /*2ab50*/  MOV R15, 0xffffffff ;  /* 0xffffffff000f7802 */ /* 0x000fe20000000f00 */
[----:B------:R-:W-:Y:S02]  /*2ab60*/  IMAD.MOV.U32 R12, RZ, RZ, RZ ;  /* 0x000000ffff0c7224 */ /* 0x000fe400078e00ff */
[----:B------:R-:W-:-:S07]  /*2ab70*/  IMAD.MOV.U32 R11, RZ, RZ, 0x181f ;  /* 0x0000181fff0b7424 */ /* 0x000fce00078e00ff */
[----:B------:R-:W-:Y:S05]  /*2ab80*/  WARPSYNC.COLLECTIVE R15, `(.L_x_2259) ;  /* 0x000000000f087348 */ /* 0x000fea0003c00000 */
[----:B------:R0:W1:Y:S02]  /*2ab90*/  SHFL.IDX P6, R14, R13, R12, R11 ;  /* 0x0000000c0d0e7389 */ /* 0x00006400000c000b */
[----:B01----:R-:W-:Y:S01]  /*2aba0*/  ENDCOLLECTIVE ;  /* 0x000000000000791b */ /* 0x003fe20003800000 */
.L_x_2259:
[----:B------:R-:W-:Y:S05]  /*2abb0*/  BSYNC B1 ;  /* 0x0000000000017941 */ /* 0x000fea0003800000 */
.L_x_2258:
[----:B------:R-:W-:Y:S01]  /*2abc0*/  IMAD.MOV.U32 R13, RZ, RZ, R3 ;  /* 0x000000ffff0d7224 */ /* 0x000fe200078e0003 */
[----:B------:R-:W-:Y:S01]  /*2abd0*/  MOV R15, 0xffffffff ;  /* 0xffffffff000f7802 */ /* 0x000fe20000000f00 */
[----:B------:R-:W-:Y:S02]  /*2abe0*/  IMAD.MOV.U32 R12, RZ, RZ, RZ ;  /* 0x000000ffff0c7224 */ /* 0x000fe400078e00ff */
[----:B------:R-:W-:Y:S02]  /*2abf0*/  IMAD.MOV.U32 R11, RZ, RZ, 0x181f ;  /* 0x0000181fff0b7424 */ /* 0x000fe400078e00ff */
[----:B------:R-:W-:-:S07]  /*2ac00*/  IMAD.MOV.U32 R5, RZ, RZ, R14 ;  /* 0x000000ffff057224 */ /* 0x000fce00078e000e */
[----:B------:R-:W-:Y:S05]  /*2ac10*/  WARPSYNC.COLLECTIVE R15, `(.L_x_2260) ;  /* 0x000000000f087348 */ /* 0x000fea0003c00000 */
[----:B------:R0:W1:Y:S02]  /*2ac20*/  SHFL.IDX P6, R14, R13, R12, R11 ;  /* 0x0000000c0d0e7389 */ /* 0x00006400000c000b */
[----:B01----:R-:W-:Y:S01]  /*2ac30*/  ENDCOLLECTIVE ;  /* 0x000000000000791b */ /* 0x003fe20003800000 */
.L_x_2260:
[----:B------:R-:W-:Y:S02]  /*2ac40*/  IMAD.MOV.U32 R13, RZ, RZ, R7 ;  /* 0x000000ffff0d7224 */ /* 0x000fe400078e0007 */
[----:B------:R-:W-:-:S07]  /*2ac50*/  IMAD.MOV.U32 R4, RZ, RZ, R14 ;  /* 0x000000ffff047224 */ /* 0x000fce00078e000e */
[----:B------:R-:W-:Y:S05]  /*2ac60*/  WARPSYNC.COLLECTIVE R15, `(.L_x_2261) ;  /* 0x000000000f087348 */ /* 0x000fea0003c00000 */
[----:B------:R0:W1:Y:S02]  /*2ac70*/  SHFL.IDX P6, R14, R13, R12, R11 ;  /* 0x0000000c0d0e7389 */ /* 0x00006400000c000b */
[----:B01----:R-:W-:Y:S01]  /*2ac80*/  ENDCOLLECTIVE ;  /* 0x000000000000791b */ /* 0x003fe20003800000 */
.L_x_2261:
[----:B------:R-:W-:Y:S02]  /*2ac90*/  IMAD.MOV.U32 R13, RZ, RZ, R0 ;  /* 0x000000ffff0d7224 */ /* 0x000fe400078e0000 */
[----:B------:R-:W-:-:S07]  /*2aca0*/  IMAD.MOV.U32 R9, RZ, RZ, R14 ;  /* 0x000000ffff097224 */ /* 0x000fce00078e000e */
[----:B------:R-:W-:Y:S05]  /*2acb0*/  WARPSYNC.COLLECTIVE R15, `(.L_x_2262) ;  /* 0x000000000f087348 */ /* 0x000fea0003c00000 */
[----:B------:R0:W1:Y:S02]  /*2acc0*/  SHFL.IDX P6, R14, R13, R12, R11 ;  /* 0x0000000c0d0e7389 */ /* 0x00006400000c000b */
[----:B01----:R-:W-:Y:S01]  /*2acd0*/  ENDCOLLECTIVE ;  /* 0x000000000000791b */ /* 0x003fe20003800000 */
.L_x_2262:
[----:B------:R-:W-:Y:S05]  /*2ace0*/  BRA `(.L_x_2263) ;  /* 0xfffffe30006c7947 */ /* 0x000fea000383ffff */
.L_x_1909:
[----:B------:R-:W-:Y:S01]  /*2acf0*/  BSSY B1, `(.L_x_2264) ;  /* 0x0000008000017945 */ /* 0x000fe20003800000 */
[----:B------:R-:W-:Y:S01]  /*2ad00*/  MOV R13, R6 ;  /* 0x00000006000d7202 */ /* 0x000fe20000000f00 */
[----:B------:R-:W-:Y:S02]  /*2ad10*/  IMAD.MOV.U32 R12, RZ, RZ, 0x1 ;  /* 0x00000001ff0c7424 */ /* 0x000fe400078e00ff */
[----:B------:R-:W-:Y:S02]  /*2ad20*/  IMAD.MOV.U32 R11, RZ, RZ, 0x181f ;  /* 0x0000181fff0b7424 */ /* 0x000fe400078e00ff */
[----:B------:R-:W-:-:S07]  /*2ad30*/  IMAD.MOV.U32 R15, RZ, RZ, -0x1 ;  /* 0xffffffffff0f7424 */ /* 0x000fce00078e00ff */
[----:B0---4-:R-:W-:Y:S05]  /*2ad40*/  WARPSYNC.COLLECTIVE R15, `(.L_x_2265) ;  /* 0x000000000f087348 */ /* 0x011fea0003c00000 */
[----:B----4-:R1:W2:Y:S02]  /*2ad50*/  SHFL.IDX P6, R14, R13, R12, R11 ;  /* 0x0000000c0d0e7389 */ /* 0x0102a400000c000b */
[----:B012---:R-:W-:Y:S01]  /*2ad60*/  ENDCOLLECTIVE ;  /* 0x000000000000791b */ /* 0x007fe20003800000 */
.L_x_2265:
[----:B------:R-:W-:Y:S05]  /*2ad70*/  BSYNC B1 ;  /* 0x0000000000017941 */ /* 0x000fea0003800000 */
.L_x_2264:
        /* <DEDUP_REMOVED lines=8> */
.L_x_2266:
[----:B------:R-:W-:Y:S01]  /*2ae00*/  MOV R13, R7 ;  /* 0x00000007000d7202 */ /* 0x000fe20000000f00 */
[----:B------:R-:W-:-:S07]  /*2ae10*/  IMAD.MOV.U32 R4, RZ, RZ, R14 ;  /* 0x000000ffff047224 */ /* 0x000fce00078e000e */
[----:B------:R-:W-:Y:S05]  /*2ae20*/  WARPSYNC.COLLECTIVE R15, `(.L_x_2267) ;  /* 0x000000000f087348 */ /* 0x000fea0003c00000 */
[----:B------:R0:W1:Y:S02]  /*2ae30*/  SHFL.IDX P6, R14, R13, R12, R11 ;  /* 0x0000000c0d0e7389 */ /* 0x00006400000c000b */
[----:B01----:R-:W-:Y:S01]  /*2ae40*/  ENDCOLLECTIVE ;  /* 0x000000000000791b */ /* 0x003fe20003800000 */
.L_x_2267:
[----:B------:R-:W-:Y:S02]  /*2ae50*/  IMAD.MOV.U32 R13, RZ, RZ, R0 ;  /* 0x000000ffff0d7224 */ /* 0x000fe400078e0000 */
[----:B------:R-:W-:-:S07]  /*2ae60*/  IMAD.MOV.U32 R9, RZ, RZ, R14 ;  /* 0x000000ffff097224 */ /* 0x000fce00078e000e */
[----:B------:R-:W-:Y:S05]  /*2ae70*/  WARPSYNC.COLLECTIVE R15, `(.L_x_2268) ;  /* 0x000000000f087348 */ /* 0x000fea0003c00000 */
[----:B------:R0:W1:Y:S02]  /*2ae80*/  SHFL.IDX P6, R14, R13, R12, R11 ;  /* 0x0000000c0d0e7389 */ /* 0x00006400000c000b */
[----:B01----:R-:W-:Y:S01]  /*2ae90*/  ENDCOLLECTIVE ;  /* 0x000000000000791b */ /* 0x003fe20003800000 */
.L_x_2268:
[----:B------:R-:W-:Y:S05]  /*2aea0*/  BRA `(.L_x_2269) ;  /* 0xfffffe3400307947 */ /* 0x000fea000383ffff */
.L_x_1912:
[----:B------:R-:W-:Y:S01]  /*2aeb0*/  BSSY B1, `(.L_x_2270) ;  /* 0x0000008000017945 */ /* 0x000fe20003800000 */
[----:B------:R-:W-:Y:S01]  /*2aec0*/  IMAD.MOV.U32 R13, RZ, RZ, R6 ;  /* 0x000000ffff0d7224 */ /* 0x000fe200078e0006 */
[----:B------:R-:W-:Y:S01]  /*2aed0*/  MOV R11, 0x181f ;  /* 0x0000181f000b7802 */ /* 0x000fe20000000f00 */
[----:B------:R-:W-:Y:S02]  /*2aee0*/  IMAD.MOV.U32 R12, RZ, RZ, 0x2 ;  /* 0x00000002ff0c7424 */ /* 0x000fe400078e00ff */
[----:B------:R-:W-:-:S07]  /*2aef0*/  IMAD.MOV.U32 R15, RZ, RZ, -0x1 ;  /* 0xffffffffff0f7424 */ /* 0x000fce00078e00ff */
[----:B-1--4-:R-:W-:Y:S05]  /*2af00*/  WARPSYNC.COLLECTIVE R15, `(.L_x_2271) ;  /* 0x000000000f087348 */ /* 0x012fea0003c00000 */
[----:B----4-:R0:W2:Y:S02]  /*2af10*/  SHFL.IDX P6, R14, R13, R12, R11 ;  /* 0x0000000c0d0e7389 */ /* 0x0100a400000c000b */
[----:B012---:R-:W-:Y:S01]  /*2af20*/  ENDCOLLECTIVE ;  /* 0x000000000000791b */ /* 0x007fe20003800000 */
.L_x_2271:
[----:B------:R-:W-:Y:S05]  /*2af30*/  BSYNC B1 ;  /* 0x0000000000017941 */ /* 0x000fea0003800000 */
.L_x_2270:
        /* <DEDUP_REMOVED lines=8> */
.L_x_2272:
[----:B------:R-:W-:Y:S02]  /*2afc0*/  IMAD.MOV.U32 R13, RZ, RZ, R7 ;  /* 0x000000ffff0d7224 */ /* 0x000fe400078e0007 */
[----:B------:R-:W-:-:S07]  /*2afd0*/  IMAD.MOV.U32 R4, RZ, RZ, R14 ;  /* 0x000000ffff047224 */ /* 0x000fce00078e000e */
[----:B------:R-:W-:Y:S05]  /*2afe0*/  WARPSYNC.COLLECTIVE R15, `(.L_x_2273) ;  /* 0x000000000f087348 */ /* 0x000fea0003c00000 */
[----:B------:R0:W1:Y:S02]  /*2aff0*/  SHFL.IDX P6, R14, R13, R12, R11 ;  /* 0x0000000c0d0e7389 */ /* 0x00006400000c000b */
[----:B01----:R-:W-:Y:S01]  /*2b000*/  ENDCOLLECTIVE ;  /* 0x000000000000791b */ /* 0x003fe20003800000 */
.L_x_2273:
[----:B------:R-:W-:Y:S01]  /*2b010*/  MOV R13, R0 ;  /* 0x00000000000d7202 */ /* 0x000fe20000000f00 */
[----:B------:R-:W-:-:S07]  /*2b020*/  IMAD.MOV.U32 R9, RZ, RZ, R14 ;  /* 0x000000ffff097224 */ /* 0x000fce00078e000e */
[----:B------:R-:W-:Y:S05]  /*2b030*/  WARPSYNC.COLLECTIVE R15, `(.L_x_2274) ;  /* 0x000000000f087348 */ /* 0x000fea0003c00000 */
[----:B------:R0:W1:Y:S02]  /*2b040*/  SHFL.IDX P6, R14, R13, R12, R11 ;  /* 0x0000000c0d0e7389 */ /* 0x00006400000c000b */
[----:B01----:R-:W-:Y:S01]  /*2b050*/  ENDCOLLECTIVE ;  /* 0x000000000000791b */ /* 0x003fe20003800000 */
.L_x_2274:
[----:B------:R-:W-:Y:S05]  /*2b060*/  BRA `(.L_x_2275) ;  /* 0xfffffe3400dc7947 */ /* 0x000fea000383ffff */
.L_x_1915:
[----:B------:R-:W-:Y:S01]  /*2b070*/  BSSY B1, `(.L_x_2276) ;  /* 0x0000008000017945 */ /* 0x000fe20003800000 */
[----:B------:R-:W-:Y:S02]  /*2b080*/  IMAD.MOV.U32 R13, RZ, RZ, R6 ;  /* 0x000000ffff0d7224 */ /* 0x000fe400078e0006 */
[----:B------:R-:W-:Y:S02]  /*2b090*/  IMAD.MOV.U32 R12, RZ, RZ, 0x3 ;  /* 0x00000003ff0c7424 */ /* 0x000fe400078e00ff */
[----:B------:R-:W-:Y:S02]  /*2b0a0*/  IMAD.MOV.U32 R11, RZ, RZ, 0x181f ;  /* 0x0000181fff0b7424 */ /* 0x000fe400078e00ff */
[----:B------:R-:W-:-:S07]  /*2b0b0*/  IMAD.MOV.U32 R15, RZ, RZ, -0x1 ;  /* 0xffffffffff0f7424 */ /* 0x000fce00078e00ff */
[----:B-1--4-:R-:W-:Y:S05]  /*2b0c0*/  WARPSYNC.COLLECTIVE R15, `(.L_x_2277) ;  /* 0x000000000f087348 */ /* 0x012fea0003c00000 */
[----:B------:R0:W2:Y:S02]  /*2b0d0*/  SHFL.IDX P6, R14, R13, R12, R11 ;  /* 0x0000000c0d0e7389 */ /* 0x0000a400000c000b */
[----:B012-4-:R-:W-:Y:S01]  /*2b0e0*/  ENDCOLLECTIVE ;  /* 0x000000000000791b */ /* 0x017fe20003800000 */
.L_x_2277:
[----:B------:R-:W-:Y:S05]  /*2b0f0*/  BSYNC B1 ;  /* 0x0000000000017941 */ /* 0x000fea0003800000 */
.L_x_2276:
[----:B------:R-:W-:Y:S01]  /*2b100*/  IMAD.MOV.U32 R13, RZ, RZ, R3 ;  /* 0x000000ffff0d7224 */ /* 0x000fe200078e0003 */
[----:B------:R-:W-:Y:S01]  /*2b110*/  MOV R21, R14 ;  /* 0x0000000e00157202 */ /* 0x000fe20000000f00 */
[----:B------:R-:W-:Y:S02]  /*2b120*/  IMAD.MOV.U32 R12, RZ, RZ, 0x3 ;  /* 0x00000003ff0c7424 */ /* 0x000fe400078e00ff */
[----:B------:R-:W-:Y:S02]  /*2b130*/  IMAD.MOV.U32 R11, RZ, RZ, 0x181f ;  /* 0x0000181fff0b7424 */ /* 0x000fe400078e00ff */
[----:B------:R-:W-:-:S07]  /*2b140*/  IMAD.MOV.U32 R15, RZ, RZ, -0x1 ;  /* 0xffffffffff0f7424 */ /* 0x000fce00078e00ff */
[----:B------:R-:W-:Y:S05]  /*2b150*/  WARPSYNC.COLLECTIVE R15, `(.L_x_2278) ;  /* 0x000000000f087348 */ /* 0x000fea0003c00000 */
[----:B------:R0:W1:Y:S02]  /*2b160*/  SHFL.IDX P6, R14, R13, R12, R11 ;  /* 0x0000000c0d0e7389 */ /* 0x00006400000c000b */
[----:B01----:R-:W-:Y:S01]  /*2b170*/  ENDCOLLECTIVE ;  /* 0x000000000000791b */ /* 0x003fe20003800000 */
.L_x_2278:
[----:B------:R-:W-:Y:S01]  /*2b180*/  IMAD.MOV.U32 R13, RZ, RZ, R7 ;  /* 0x000000ffff0d7224 */ /* 0x000fe200078e0007 */
[----:B------:R-:W-:-:S07]  /*2b190*/  MOV R20, R14 ;  /* 0x0000000e00147202 */ /* 0x000fce0000000f00 */
[----:B------:R-:W-:Y:S05]  /*2b1a0*/  WARPSYNC.COLLECTIVE R15, `(.L_x_2279) ;  /* 0x000000000f087348 */ /* 0x000fea0003c00000 */
[----:B------:R0:W1:Y:S02]  /*2b1b0*/  SHFL.IDX P6, R14, R13, R12, R11 ;  /* 0x0000000c0d0e7389 */ /* 0x00006400000c000b */
[----:B01----:R-:W-:Y:S01]  /*2b1c0*/  ENDCOLLECTIVE ;  /* 0x000000000000791b */ /* 0x003fe20003800000 */
.L_x_2279:
[----:B------:R-:W-:Y:S02]  /*2b1d0*/  IMAD.MOV.U32 R13, RZ, RZ, R0 ;  /* 0x000000ffff0d7224 */ /* 0x000fe400078e0000 */
[----:B------:R-:W-:-:S07]  /*2b1e0*/  IMAD.MOV.U32 R77, RZ, RZ, R14 ;  /* 0x000000ffff4d7224 */ /* 0x000fce00078e000e */
[----:B------:R-:W-:Y:S05]  /*2b1f0*/  WARPSYNC.COLLECTIVE R15, `(.L_x_2280) ;  /* 0x000000000f087348 */ /* 0x000fea0003c00000 */
[----:B------:R0:W1:Y:S02]  /*2b200*/  SHFL.IDX P6, R14, R13, R12, R11 ;  /* 0x0000000c0d0e7389 */ /* 0x00006400000c000b */
[----:B01----:R-:W-:Y:S01]  /*2b210*/  ENDCOLLECTIVE ;  /* 0x000000000000791b */ /* 0x003fe20003800000 */
.L_x_2280:
[----:B------:R-:W-:Y:S01]  /*2b220*/  IMAD.MOV.U32 R76, RZ, RZ, R14 ;  /* 0x000000ffff4c7224 */ /* 0x000fe200078e000e */
[----:B------:R-:W-:Y:S06]  /*2b230*/  BRA `(.L_x_2281) ;  /* 0xfffffe38008c7947 */ /* 0x000fec000383ffff */
.L_x_1919:
[----:B0-----:R0:W1:Y:S02]  /*2b240*/  SYNCS.PHASECHK.TRANS64.TRYWAIT P0, [R16+URZ+0x30800], R113 ;  /* 0x03080071100075a7 */ /* 0x001064000800017f */
[----:B-1----:R-:W-:Y:S05]  /*2b250*/  @!P0 NANOSLEEP.SYNCS 0x989680 ;  /* 0x009896800000895d */ /* 0x002fea0003900000 */
[----:B------:R-:W1:Y:S02]  /*2b260*/  @!P0 SYNCS.PHASECHK.TRANS64 P0, [R16+URZ+0x30800], R113 ;  /* 0x03080071100085a7 */ /* 0x000e64000800007f */
[----:B-1----:R-:W-:Y:S05]  /*2b270*/  @!P0 BRA `(.L_x_1919) ;  /* 0xfffffffc00f08947 */ /* 0x002fea000383ffff */
[----:B------:R-:W-:Y:S05]  /*2b280*/  BRA `(.L_x_2282) ;  /* 0xfffffe3c00a87947 */ /* 0x000fea000383ffff */
.L_x_1937:
[----:B0-----:R0:W1:Y:S02]  /*2b290*/  SYNCS.PHASECHK.TRANS64.TRYWAIT P2, [R5+URZ+0x30830], R0 ;  /* 0x03083000050075a7 */ /* 0x001064000804017f */
[----:B-1----:R-:W-:Y:S05]  /*2b2a0*/  @!P2 NANOSLEEP.SYNCS 0x989680 ;  /* 0x009896800000a95d */ /* 0x002fea0003900000 */
[----:B------:R-:W1:Y:S02]  /*2b2b0*/  @!P2 SYNCS.PHASECHK.TRANS64 P2, [R5+URZ+0x30830], R0 ;  /* 0x030830000500a5a7 */ /* 0x000e64000804007f */
[----:B-1----:R-:W-:Y:S05]  /*2b2c0*/  @!P2 BRA `(.L_x_1937) ;  /* 0xfffffffc00f0a947 */ /* 0x002fea000383ffff */
[----:B------:R-:W-:Y:S05]  /*2b2d0*/  BRA `(.L_x_1936) ;  /* 0xfffffe7400247947 */ /* 0x000fea000383ffff */
.L_x_1957:
[----:B-1----:R1:W2:Y:S02]  /*2b2e0*/  SYNCS.PHASECHK.TRANS64.TRYWAIT P4, [R232+URZ+0x30830], R152 ;  /* 0x03083098e80075a7 */ /* 0x0022a4000808017f */
[----:B--2---:R-:W-:Y:S05]  /*2b2f0*/  @!P4 NANOSLEEP.SYNCS 0x989680 ;  /* 0x009896800000c95d */ /* 0x004fea0003900000 */
[----:B------:R-:W2:Y:S02]  /*2b300*/  @!P4 SYNCS.PHASECHK.TRANS64 P4, [R232+URZ+0x30830], R152 ;  /* 0x03083098e800c5a7 */ /* 0x000ea4000808007f */
[----:B--2---:R-:W-:Y:S05]  /*2b310*/  @!P4 BRA `(.L_x_1957) ;  /* 0xfffffffc00f0c947 */ /* 0x004fea000383ffff */
[----:B------:R-:W-:Y:S05]  /*2b320*/  BRA `(.L_x_1956) ;  /* 0xfffffe9c00ac7947 */ /* 0x000fea000383ffff */
.L_x_1962:
[----:B-1----:R1:W2:Y:S02]  /*2b330*/  SYNCS.PHASECHK.TRANS64.TRYWAIT P4, [R0+URZ+0x30850], R2 ;  /* 0x03085002000075a7 */ /* 0x0022a4000808017f */
[----:B--2---:R-:W-:Y:S05]  /*2b340*/  @!P4 NANOSLEEP.SYNCS 0x989680 ;  /* 0x009896800000c95d */ /* 0x004fea0003900000 */
[----:B------:R-:W2:Y:S02]  /*2b350*/  @!P4 SYNCS.PHASECHK.TRANS64 P4, [R0+URZ+0x30850], R2 ;  /* 0x030850020000c5a7 */ /* 0x000ea4000808007f */
[----:B--2---:R-:W-:Y:S05]  /*2b360*/  @!P4 BRA `(.L_x_1962) ;  /* 0xfffffffc00f0c947 */ /* 0x004fea000383ffff */
[----:B------:R-:W-:Y:S05]  /*2b370*/  BRA `(.L_x_1961) ;  /* 0xfffffeac00f47947 */ /* 0x000fea000383ffff */
.L_x_1983:
[----:B-1----:R1:W2:Y:S02]  /*2b380*/  SYNCS.PHASECHK.TRANS64.TRYWAIT P2, [R4+URZ+0x30830], R5 ;  /* 0x03083005040075a7 */ /* 0x0022a4000804017f */
[----:B--2---:R-:W-:Y:S05]  /*2b390*/  @!P2 NANOSLEEP.SYNCS 0x989680 ;  /* 0x009896800000a95d */ /* 0x004fea0003900000 */
[----:B------:R-:W2:Y:S02]  /*2b3a0*/  @!P2 SYNCS.PHASECHK.TRANS64 P2, [R4+URZ+0x30830], R5 ;  /* 0x030830050400a5a7 */ /* 0x000ea4000804007f */
[----:B--2---:R-:W-:Y:S05]  /*2b3b0*/  @!P2 BRA `(.L_x_1983) ;  /* 0xfffffffc00f0a947 */ /* 0x004fea000383ffff */
[----:B------:R-:W-:Y:S05]  /*2b3c0*/  BRA `(.L_x_1982) ;  /* 0xfffffecc00147947 */ /* 0x000fea000383ffff */
.L_x_1988:
[----:B-1----:R1:W2:Y:S02]  /*2b3d0*/  SYNCS.PHASECHK.TRANS64.TRYWAIT P2, [R23+URZ+0x30850], R0 ;  /* 0x03085000170075a7 */ /* 0x0022a4000804017f */
[----:B--2---:R-:W-:Y:S05]  /*2b3e0*/  @!P2 NANOSLEEP.SYNCS 0x989680 ;  /* 0x009896800000a95d */ /* 0x004fea0003900000 */
[----:B------:R-:W2:Y:S02]  /*2b3f0*/  @!P2 SYNCS.PHASECHK.TRANS64 P2, [R23+URZ+0x30850], R0 ;  /* 0x030850001700a5a7 */ /* 0x000ea4000804007f */
[----:B--2---:R-:W-:Y:S05]  /*2b400*/  @!P2 BRA `(.L_x_1988) ;  /* 0xfffffffc00f0a947 */ /* 0x004fea000383ffff */
[----:B------:R-:W-:Y:S05]  /*2b410*/  BRA `(.L_x_1987) ;  /* 0xfffffedc005c7947 */ /* 0x000fea000383ffff */
.L_x_1996:
[----:B-1----:R1:W2:Y:S02]  /*2b420*/  SYNCS.PHASECHK.TRANS64.TRYWAIT P2, [R4+URZ+0x30830], R5 ;  /* 0x03083005040075a7 */ /* 0x0022a4000804017f */
[----:B--2---:R-:W-:Y:S05]  /*2b430*/  @!P2 NANOSLEEP.SYNCS 0x989680 ;  /* 0x009896800000a95d */ /* 0x004fea0003900000 */
[----:B------:R-:W2:Y:S02]  /*2b440*/  @!P2 SYNCS.PHASECHK.TRANS64 P2, [R4+URZ+0x30830], R5 ;  /* 0x030830050400a5a7 */ /* 0x000ea4000804007f */
[----:B--2---:R-:W-:Y:S05]  /*2b450*/  @!P2 BRA `(.L_x_1996) ;  /* 0xfffffffc00f0a947 */ /* 0x004fea000383ffff */
[----:B------:R-:W-:Y:S05]  /*2b460*/  BRA `(.L_x_1995) ;  /* 0xfffffeec000c7947 */ /* 0x000fea000383ffff */
.L_x_2001:
[----:B-1----:R1:W2:Y:S02]  /*2b470*/  SYNCS.PHASECHK.TRANS64.TRYWAIT P2, [R0+URZ+0x30850], R2 ;  /* 0x03085002000075a7 */ /* 0x0022a4000804017f */
[----:B--2---:R-:W-:Y:S05]  /*2b480*/  @!P2 NANOSLEEP.SYNCS 0x989680 ;  /* 0x009896800000a95d */ /* 0x004fea0003900000 */
[----:B------:R-:W2:Y:S02]  /*2b490*/  @!P2 SYNCS.PHASECHK.TRANS64 P2, [R0+URZ+0x30850], R2 ;  /* 0x030850020000a5a7 */ /* 0x000ea4000804007f */
[----:B--2---:R-:W-:Y:S05]  /*2b4a0*/  @!P2 BRA `(.L_x_2001) ;  /* 0xfffffffc00f0a947 */ /* 0x004fea000383ffff */
[----:B------:R-:W-:Y:S05]  /*2b4b0*/  BRA `(.L_x_2000) ;  /* 0xfffffefc00547947 */ /* 0x000fea000383ffff */
.L_x_2015:
[----:B-1----:R1:W2:Y:S02]  /*2b4c0*/  SYNCS.PHASECHK.TRANS64.TRYWAIT P0, [R11+URZ+0x30850], R2 ;  /* 0x030850020b0075a7 */ /* 0x0022a4000800017f */
[----:B--2---:R-:W-:Y:S05]  /*2b4d0*/  @!P0 NANOSLEEP.SYNCS 0x989680 ;  /* 0x009896800000895d */ /* 0x004fea0003900000 */
[----:B------:R-:W2:Y:S02]  /*2b4e0*/  @!P0 SYNCS.PHASECHK.TRANS64 P0, [R11+URZ+0x30850], R2 ;  /* 0x030850020b0085a7 */ /* 0x000ea4000800007f */
[----:B--2---:R-:W-:Y:S05]  /*2b4f0*/  @!P0 BRA `(.L_x_2015) ;  /* 0xfffffffc00f08947 */ /* 0x004fea000383ffff */
[----:B------:R-:W-:Y:S05]  /*2b500*/  BRA `(.L_x_2014) ;  /* 0xffffff1c00907947 */ /* 0x000fea000383ffff */
.L_x_2059:
[----:B------:R-:W1:Y:S01]  /*2b510*/  S2R R5, SR_TID.X ;  /* 0x0000000000057919 */ /* 0x000e620000002100 */
[----:B------:R-:W-:Y:S01]  /*2b520*/  BSSY B1, `(.L_x_2283) ;  /* 0x000000a000017945 */ /* 0x000fe20003800000 */
[----:B------:R-:W-:Y:S02]  /*2b530*/  IMAD.MOV.U32 R12, RZ, RZ, RZ ;  /* 0x000000ffff0c7224 */ /* 0x000fe400078e00ff */
[----:B0-----:R-:W-:Y:S02]  /*2b540*/  IMAD.MOV.U32 R11, RZ, RZ, 0x1f ;  /* 0x0000001fff0b7424 */ /* 0x001fe400078e00ff */
[----:B------:R-:W-:Y:S01]  /*2b550*/  IMAD.MOV.U32 R15, RZ, RZ, -0x1 ;  /* 0xffffffffff0f7424 */ /* 0x000fe200078e00ff */
[----:B-1----:R-:W-:-:S04]  /*2b560*/  SHF.R.U32.HI R5, RZ, 0x5, R5 ;  /* 0x00000005ff057819 */ /* 0x002fc80000011605 */
[----:B------:R-:W-:-:S04]  /*2b570*/  LOP3.LUT R5, R5, 0x3, RZ, 0xc0, !PT ;  /* 0x0000000305057812 */ /* 0x000fc800078ec0ff */
[----:B------:R-:W-:-:S07]  /*2b580*/  MOV R13, R5 ;  /* 0x00000005000d7202 */ /* 0x000fce0000000f00 */
[----:B------:R-:W-:Y:S05]  /*2b590*/  WARPSYNC.COLLECTIVE R15, `(.L_x_2284) ;  /* 0x000000000f087348 */ /* 0x000fea0003c00000 */
[----:B------:R0:W1:Y:S02]  /*2b5a0*/  SHFL.IDX P6, R14, R13, R12, R11 ;  /* 0x0000000c0d0e7389 */ /* 0x00006400000c000b */
[----:B01----:R-:W-:Y:S01]  /*2b5b0*/  ENDCOLLECTIVE ;  /* 0x000000000000791b */ /* 0x003fe20003800000 */
.L_x_2284:
[----:B------:R-:W-:Y:S05]  /*2b5c0*/  BSYNC B1 ;  /* 0x0000000000017941 */ /* 0x000fea0003800000 */
.L_x_2283:
[----:B------:R-:W-:Y:S05]  /*2b5d0*/  BRA `(.L_x_2285) ;  /* 0xffffff7000347947 */ /* 0x000fea000383ffff */
.L_x_2061:
[----:B------:R-:W-:Y:S01]  /*2b5e0*/  BSSY B1, `(.L_x_2286) ;  /* 0x0000006000017945 */ /* 0x000fe20003800000 */
[----:B------:R-:W-:-:S07]  /*2b5f0*/  IMAD.MOV.U32 R15, RZ, RZ, -0x1 ;  /* 0xffffffffff0f7424 */ /* 0x000fce00078e00ff */
[----:B01----:R-:W-:Y:S05]  /*2b600*/  WARPSYNC.COLLECTIVE R15, `(.L_x_2287) ;  /* 0x000000000f0c7348 */ /* 0x003fea0003c00000 */
[----:B------:R-:W-:Y:S02]  /*2b610*/  ELECT P6, UR62, PT ;  /* 0x00000000003e782f */ /* 0x000fe400038c0000 */
[----:B------:R-:W-:Y:S01]  /*2b620*/  MOV R14, UR62 ;  /* 0x0000003e000e7c02 */ /* 0x000fe20008000f00 */
[----:B01----:R-:W-:Y:S10]  /*2b630*/  ENDCOLLECTIVE ;  /* 0x000000000000791b */ /* 0x003ff40003800000 */
.L_x_2287:
[----:B------:R-:W-:Y:S05]  /*2b640*/  BSYNC B1 ;  /* 0x0000000000017941 */ /* 0x000fea0003800000 */
.L_x_2286:
[----:B------:R-:W-:Y:S05]  /*2b650*/  BRA `(.L_x_2060) ;  /* 0xffffff70002c7947 */ /* 0x000fea000383ffff */
.L_x_2063:
[----:B-1----:R-:W2:Y:S02]  /*2b660*/  LDL R6, [R1] ;  /* 0x0000000001067983 */ /* 0x002ea40000100800 */
[----:B--2---:R1:W2:Y:S02]  /*2b670*/  SYNCS.PHASECHK.TRANS64.TRYWAIT P0, [R6+URZ+0x30820], R5 ;  /* 0x03082005060075a7 */ /* 0x0042a4000800017f */
[----:B--2---:R-:W-:Y:S05]  /*2b680*/  @!P0 NANOSLEEP.SYNCS 0x989680 ;  /* 0x009896800000895d */ /* 0x004fea0003900000 */
[----:B------:R-:W2:Y:S02]  /*2b690*/  @!P0 SYNCS.PHASECHK.TRANS64 P0, [R6+URZ+0x30820], R5 ;  /* 0x03082005060085a7 */ /* 0x000ea4000800007f */
[----:B--2---:R-:W-:Y:S05]  /*2b6a0*/  @!P0 BRA `(.L_x_2063) ;  /* 0xfffffffc00ec8947 */ /* 0x004fea000383ffff */
[----:B------:R-:W-:Y:S05]  /*2b6b0*/  BRA `(.L_x_2288) ;  /* 0xffffff70003c7947 */ /* 0x000fea000383ffff */
.L_x_2067:
[----:B-1----:R1:W2:Y:S02]  /*2b6c0*/  SYNCS.PHASECHK.TRANS64.TRYWAIT P0, [R8+URZ+0x308a0], R10 ;  /* 0x0308a00a080075a7 */ /* 0x0022a4000800017f */
[----:B--2---:R-:W-:Y:S05]  /*2b6d0*/  @!P0 NANOSLEEP.SYNCS 0x989680 ;  /* 0x009896800000895d */ /* 0x004fea0003900000 */
[----:B------:R-:W2:Y:S02]  /*2b6e0*/  @!P0 SYNCS.PHASECHK.TRANS64 P0, [R8+URZ+0x308a0], R10 ;  /* 0x0308a00a080085a7 */ /* 0x000ea4000800007f */
[----:B--2---:R-:W-:Y:S05]  /*2b6f0*/  @!P0 BRA `(.L_x_2067) ;  /* 0xfffffffc00f08947 */ /* 0x004fea000383ffff */
[----:B------:R-:W-:Y:S05]  /*2b700*/  BRA `(.L_x_2289) ;  /* 0xffffff7000607947 */ /* 0x000fea000383ffff */
.L_x_2075:
[----:B0-----:R0:W2:Y:S02]  /*2b710*/  SYNCS.PHASECHK.TRANS64.TRYWAIT P0, [R8+URZ+0x308c0], R10 ;  /* 0x0308c00a080075a7 */ /* 0x0010a4000800017f */
[----:B--2---:R-:W-:Y:S05]  /*2b720*/  @!P0 NANOSLEEP.SYNCS 0x989680 ;  /* 0x009896800000895d */ /* 0x004fea0003900000 */
[----:B------:R-:W2:Y:S02]  /*2b730*/  @!P0 SYNCS.PHASECHK.TRANS64 P0, [R8+URZ+0x308c0], R10 ;  /* 0x0308c00a080085a7 */ /* 0x000ea4000800007f */
[----:B--2---:R-:W-:Y:S05]  /*2b740*/  @!P0 BRA `(.L_x_2075) ;  /* 0xfffffffc00f08947 */ /* 0x004fea000383ffff */
[----:B------:R-:W-:Y:S05]  /*2b750*/  BRA `(.L_x_2290) ;  /* 0xffffff7400a87947 */ /* 0x000fea000383ffff */
.L_x_2085:
[----:B-1----:R1:W2:Y:S02]  /*2b760*/  SYNCS.PHASECHK.TRANS64.TRYWAIT P1, [R8+URZ+0x308a0], R7 ;  /* 0x0308a007080075a7 */ /* 0x0022a4000802017f */
[----:B--2---:R-:W-:Y:S05]  /*2b770*/  @!P1 NANOSLEEP.SYNCS 0x989680 ;  /* 0x009896800000995d */ /* 0x004fea0003900000 */
[----:B------:R-:W2:Y:S02]  /*2b780*/  @!P1 SYNCS.PHASECHK.TRANS64 P1, [R8+URZ+0x308a0], R7 ;  /* 0x0308a007080095a7 */ /* 0x000ea4000802007f */
[----:B--2---:R-:W-:Y:S05]  /*2b790*/  @!P1 BRA `(.L_x_2085) ;  /* 0xfffffffc00f09947 */ /* 0x004fea000383ffff */
[----:B------:R-:W-:Y:S05]  /*2b7a0*/  BRA `(.L_x_2291) ;  /* 0xffffff7c00407947 */ /* 0x000fea000383ffff */
.L_x_2093:
[----:B--2---:R2:W3:Y:S02]  /*2b7b0*/  SYNCS.PHASECHK.TRANS64.TRYWAIT P1, [R8+URZ+0x308c0], R7 ;  /* 0x0308c007080075a7 */ /* 0x0044e4000802017f */
[----:B---3--:R-:W-:Y:S05]  /*2b7c0*/  @!P1 NANOSLEEP.SYNCS 0x989680 ;  /* 0x009896800000995d */ /* 0x008fea0003900000 */
[----:B------:R-:W3:Y:S02]  /*2b7d0*/  @!P1 SYNCS.PHASECHK.TRANS64 P1, [R8+URZ+0x308c0], R7 ;  /* 0x0308c007080095a7 */ /* 0x000ee4000802007f */
[----:B---3--:R-:W-:Y:S05]  /*2b7e0*/  @!P1 BRA `(.L_x_2093) ;  /* 0xfffffffc00f09947 */ /* 0x008fea000383ffff */
[----:B------:R-:W-:Y:S05]  /*2b7f0*/  BRA `(.L_x_2292) ;  /* 0xffffff8000807947 */ /* 0x000fea000383ffff */
.L_x_2117:
[----:B------:R-:W2:Y:S01]  /*2b800*/  S2R R4, SR_TID.X ;  /* 0x0000000000047919 */ /* 0x000ea20000002100 */
[----:B------:R-:W-:Y:S01]  /*2b810*/  BSSY B0, `(.L_x_2293) ;  /* 0x000000a000007945 */ /* 0x000fe20003800000 */
[----:B------:R-:W-:Y:S02]  /*2b820*/  IMAD.MOV.U32 R12, RZ, RZ, RZ ;  /* 0x000000ffff0c7224 */ /* 0x000fe400078e00ff */
[----:B0-----:R-:W-:Y:S02]  /*2b830*/  IMAD.MOV.U32 R11, RZ, RZ, 0x1f ;  /* 0x0000001fff0b7424 */ /* 0x001fe400078e00ff */
[----:B------:R-:W-:Y:S01]  /*2b840*/  IMAD.MOV.U32 R15, RZ, RZ, -0x1 ;  /* 0xffffffffff0f7424 */ /* 0x000fe200078e00ff */
[----:B--2---:R-:W-:-:S04]  /*2b850*/  SHF.R.U32.HI R4, RZ, 0x5, R4 ;  /* 0x00000005ff047819 */ /* 0x004fc80000011604 */
[----:B------:R-:W-:-:S04]  /*2b860*/  LOP3.LUT R4, R4, 0x3, RZ, 0xc0, !PT ;  /* 0x0000000304047812 */ /* 0x000fc800078ec0ff */
[----:B------:R-:W-:-:S07]  /*2b870*/  MOV R13, R4 ;  /* 0x00000004000d7202 */ /* 0x000fce0000000f00 */
[----:B-1----:R-:W-:Y:S05]  /*2b880*/  WARPSYNC.COLLECTIVE R15, `(.L_x_2294) ;  /* 0x000000000f087348 */ /* 0x002fea0003c00000 */
[----:B------:R0:W2:Y:S02]  /*2b890*/  SHFL.IDX P6, R14, R13, R12, R11 ;  /* 0x0000000c0d0e7389 */ /* 0x0000a400000c000b */
[----:B012---:R-:W-:Y:S01]  /*2b8a0*/  ENDCOLLECTIVE ;  /* 0x000000000000791b */ /* 0x007fe20003800000 */
.L_x_2294:
[----:B------:R-:W-:Y:S05]  /*2b8b0*/  BSYNC B0 ;  /* 0x0000000000007941 */ /* 0x000fea0003800000 */
.L_x_2293:
[----:B------:R-:W-:Y:S05]  /*2b8c0*/  BRA `(.L_x_2295) ;  /* 0xffffff9000687947 */ /* 0x000fea000383ffff */
.L_x_2119:
[----:B------:R-:W-:Y:S01]  /*2b8d0*/  BSSY B0, `(.L_x_2296) ;  /* 0x0000006000007945 */ /* 0x000fe20003800000 */
[----:B------:R-:W-:-:S07]  /*2b8e0*/  IMAD.MOV.U32 R15, RZ, RZ, -0x1 ;  /* 0xffffffffff0f7424 */ /* 0x000fce00078e00ff */
[----:B01-3--:R-:W-:Y:S05]  /*2b8f0*/  WARPSYNC.COLLECTIVE R15, `(.L_x_2297) ;  /* 0x000000000f0c7348 */ /* 0x00bfea0003c00000 */
[----:B------:R-:W-:Y:S02]  /*2b900*/  ELECT P6, UR62, PT ;  /* 0x00000000003e782f */ /* 0x000fe400038c0000 */
[----:B------:R-:W-:Y:S01]  /*2b910*/  MOV R14, UR62 ;  /* 0x0000003e000e7c02 */ /* 0x000fe20008000f00 */
[----:B01-3--:R-:W-:Y:S10]  /*2b920*/  ENDCOLLECTIVE ;  /* 0x000000000000791b */ /* 0x00bff40003800000 */
.L_x_2297:
[----:B------:R-:W-:Y:S05]  /*2b930*/  BSYNC B0 ;  /* 0x0000000000007941 */ /* 0x000fea0003800000 */
.L_x_2296:
[----:B------:R-:W-:Y:S05]  /*2b940*/  BRA `(.L_x_2298) ;  /* 0xffffff9000747947 */ /* 0x000fea000383ffff */
.L_x_2121:
[----:B-1----:R1:W2:Y:S02]  /*2b950*/  SYNCS.PHASECHK.TRANS64.TRYWAIT P0, [R0+URZ+0x30840], R2 ;  /* 0x03084002000075a7 */ /* 0x0022a4000800017f */
[----:B--2---:R-:W-:Y:S05]  /*2b960*/  @!P0 NANOSLEEP.SYNCS 0x989680 ;  /* 0x009896800000895d */ /* 0x004fea0003900000 */
[----:B------:R-:W2:Y:S02]  /*2b970*/  @!P0 SYNCS.PHASECHK.TRANS64 P0, [R0+URZ+0x30840], R2 ;  /* 0x03084002000085a7 */ /* 0x000ea4000800007f */
[----:B--2---:R-:W-:Y:S05]  /*2b980*/  @!P0 BRA `(.L_x_2121) ;  /* 0xfffffffc00f08947 */ /* 0x004fea000383ffff */
[----:B------:R-:W-:Y:S05]  /*2b990*/  BRA `(.L_x_2299) ;  /* 0xffffff9000e07947 */ /* 0x000fea000383ffff */
.L_x_2125:
[----:B------:R-:W2:Y:S01]  /*2b9a0*/  LDL.LU R11, [R1+0x3c] ;  /* 0x00003c00010b7983 */ /* 0x000ea20000300800 */
[----:B------:R-:W-:Y:S01]  /*2b9b0*/  MOV R13, R3 ;  /* 0x00000003000d7202 */ /* 0x000fe20000000f00 */
[----:B------:R-:W-:Y:S02]  /*2b9c0*/  IMAD.MOV.U32 R12, RZ, RZ, RZ ;  /* 0x000000ffff0c7224 */ /* 0x000fe400078e00ff */
[----:B------:R-:W-:Y:S01]  /*2b9d0*/  IMAD.MOV.U32 R15, RZ, RZ, -0x1 ;  /* 0xffffffffff0f7424 */ /* 0x000fe200078e00ff */
[----:B------:R-:W0:Y:S02]  /*2b9e0*/  S2R R5, SR_TID.X ;  /* 0x0000000000057919 */ /* 0x000e240000002100 */
[----:B0-----:R-:W-:-:S04]  /*2b9f0*/  LOP3.LUT R5, R5, 0x7f, RZ, 0xc0, !PT ;  /* 0x0000007f05057812 */ /* 0x001fc800078ec0ff */
        /* <DEDUP_REMOVED lines=9> */
.L_x_2300:
[----:B------:R-:W-:Y:S01]  /*2ba90*/  MOV R13, R4 ;  /* 0x00000004000d7202 */ /* 0x000fe20000000f00 */
[----:B------:R-:W-:-:S07]  /*2baa0*/  IMAD.MOV.U32 R6, RZ, RZ, R14 ;  /* 0x000000ffff067224 */ /* 0x000fce00078e000e */
[----:B------:R-:W-:Y:S05]  /*2bab0*/  WARPSYNC.COLLECTIVE R15, `(.L_x_2301) ;  /* 0x000000000f087348 */ /* 0x000fea0003c00000 */
[----:B------:R0:W1:Y:S02]  /*2bac0*/  SHFL.IDX P6, R14, R13, R12, R11 ;  /* 0x0000000c0d0e7389 */ /* 0x00006400000c000b */
[----:B01----:R-:W-:Y:S01]  /*2bad0*/  ENDCOLLECTIVE ;  /* 0x000000000000791b */ /* 0x003fe20003800000 */
.L_x_2301:
[----:B------:R-:W-:Y:S01]  /*2bae0*/  ULDC.64 UR4, c[0x0][0x208] ;  /* 0x0000820000047ab9 */ /* 0x000fe20000000a00 */
[----:B------:R-:W-:Y:S01]  /*2baf0*/  MOV R13, R3 ;  /* 0x00000003000d7202 */ /* 0x000fe20000000f00 */
        /* <DEDUP_REMOVED lines=18> */
.L_x_2302:
[----:B------:R-:W-:Y:S02]  /*2bc20*/  IMAD.MOV.U32 R13, RZ, RZ, R4 ;  /* 0x000000ffff0d7224 */ /* 0x000fe400078e0004 */
[----:B------:R-:W-:-:S07]  /*2bc30*/  IMAD.MOV.U32 R6, RZ, RZ, R14 ;  /* 0x000000ffff067224 */ /* 0x000fce00078e000e */
[----:B------:R-:W-:Y:S05]  /*2bc40*/  WARPSYNC.COLLECTIVE R15, `(.L_x_2303) ;  /* 0x000000000f087348 */ /* 0x000fea0003c00000 */
[----:B------:R0:W1:Y:S02]  /*2bc50*/  SHFL.IDX P6, R14, R13, R12, R11 ;  /* 0x0000000c0d0e7389 */ /* 0x00006400000c000b */
[----:B01----:R-:W-:Y:S01]  /*2bc60*/  ENDCOLLECTIVE ;  /* 0x000000000000791b */ /* 0x003fe20003800000 */
.L_x_2303:
[----:B------:R-:W-:Y:S01]  /*2bc70*/  ULDC.64 UR4, c[0x0][0x208] ;  /* 0x0000820000047ab9 */ /* 0x000fe20000000a00 */
[----:B------:R-:W-:Y:S01]  /*2bc80*/  IMAD.MOV.U32 R13, RZ, RZ, R3 ;  /* 0x000000ffff0d7224 */ /* 0x000fe200078e0003 */
[----:B------:R-:W-:Y:S01]  /*2bc90*/  MOV R12, 0x2 ;  /* 0x00000002000c7802 */ /* 0x000fe20000000f00 */
[----:B------:R-:W-:-:S05]  /*2bca0*/  IMAD.MOV.U32 R5, RZ, RZ, R14 ;  /* 0x000000ffff057224 */ /* 0x000fca00078e000e */
[----:B------:R-:W-:-:S04]  /*2bcb0*/  @!P5 LEA R5, P4, R10, R5, 0x1 ;  /* 0x000000050a05d211 */ /* 0x000fc800078808ff */
[----:B------:R-:W-:-:S05]  /*2bcc0*/  @!P5 IADD3.X R6, RZ, R6, RZ, P4, !PT ;  /* 0x00000006ff06d210 */ /* 0x000fca00027fe4ff */
        /* <DEDUP_REMOVED lines=14> */
.L_x_2304:
[----:B------:R-:W-:Y:S02]  /*2bdb0*/  IMAD.MOV.U32 R13, RZ, RZ, R4 ;  /* 0x000000ffff0d7224 */ /* 0x000fe400078e0004 */
[----:B------:R-:W-:-:S07]  /*2bdc0*/  IMAD.MOV.U32 R6, RZ, RZ, R14 ;  /* 0x000000ffff067224 */ /* 0x000fce00078e000e */
[----:B------:R-:W-:Y:S05]  /*2bdd0*/  WARPSYNC.COLLECTIVE R15, `(.L_x_2305) ;  /* 0x000000000f087348 */ /* 0x000fea0003c00000 */
[----:B------:R0:W1:Y:S02]  /*2bde0*/  SHFL.IDX P6, R14, R13, R12, R11 ;  /* 0x0000000c0d0e7389 */ /* 0x00006400000c000b */
[----:B01----:R-:W-:Y:S01]  /*2bdf0*/  ENDCOLLECTIVE ;  /* 0x000000000000791b */ /* 0x003fe20003800000 */
.L_x_2305:
[----:B------:R-:W-:Y:S01]  /*2be00*/  ULDC.64 UR4, c[0x0][0x208] ;  /* 0x0000820000047ab9 */ /* 0x000fe20000000a00 */
[----:B------:R-:W-:Y:S02]  /*2be10*/  IMAD.MOV.U32 R13, RZ, RZ, R3 ;  /* 0x000000ffff0d7224 */ /* 0x000fe400078e0003 */
[----:B------:R-:W-:Y:S02]  /*2be20*/  IMAD.MOV.U32 R12, RZ, RZ, 0x3 ;  /* 0x00000003ff0c7424 */ /* 0x000fe400078e00ff */
[----:B------:R-:W-:-:S05]  /*2be30*/  IMAD.MOV.U32 R5, RZ, RZ, R14 ;  /* 0x000000ffff057224 */ /* 0x000fca00078e000e */
[----:B------:R-:W-:-:S05]  /*2be40*/  @!P5 LEA R5, P4, R10, R5, 0x1 ;  /* 0x000000050a05d211 */ /* 0x000fca00078808ff */
[----:B------:R-:W-:-:S05]  /*2be50*/  @!P5 IMAD.X R6, RZ, RZ, R6, P4 ;  /* 0x000000ffff06d224 */ /* 0x000fca00020e0606 */
[----:B------:R-:W-:Y:S01]  /*2be60*/  @!P5 MOV R7, R6 ;  /* 0x000000060007d202 */ /* 0x000fe20000000f00 */
        /* <DEDUP_REMOVED lines=13> */
.L_x_2306:
[----:B------:R-:W-:Y:S01]  /*2bf40*/  IMAD.MOV.U32 R13, RZ, RZ, R4 ;  /* 0x000000ffff0d7224 */ /* 0x000fe200078e0004 */
[----:B------:R-:W-:-:S07]  /*2bf50*/  MOV R6, R14 ;  /* 0x0000000e00067202 */ /* 0x000fce0000000f00 */
[----:B------:R-:W-:Y:S05]  /*2bf60*/  WARPSYNC.COLLECTIVE R15, `(.L_x_2307) ;  /* 0x000000000f087348 */ /* 0x000fea0003c00000 */
[----:B------:R0:W1:Y:S02]  /*2bf70*/  SHFL.IDX P6, R14, R13, R12, R11 ;  /* 0x0000000c0d0e7389 */ /* 0x00006400000c000b */
[----:B01----:R-:W-:Y:S01]  /*2bf80*/  ENDCOLLECTIVE ;  /* 0x000000000000791b */ /* 0x003fe20003800000 */
.L_x_2307:
[----:B------:R-:W-:Y:S01]  /*2bf90*/  ULDC.64 UR4, c[0x0][0x208] ;  /* 0x0000820000047ab9 */ /* 0x000fe20000000a00 */
[----:B------:R-:W-:Y:S02]  /*2bfa0*/  IMAD.MOV.U32 R13, RZ, RZ, R3 ;  /* 0x000000ffff0d7224 */ /* 0x000fe400078e0003 */
[----:B------:R-:W-:Y:S02]  /*2bfb0*/  IMAD.MOV.U32 R12, RZ, RZ, 0x4 ;  /* 0x00000004ff0c7424 */ /* 0x000fe400078e00ff */
[----:B------:R-:W-:-:S05]  /*2bfc0*/  IMAD.MOV.U32 R5, RZ, RZ, R14 ;  /* 0x000000ffff057224 */ /* 0x000fca00078e000e */
[----:B------:R-:W-:-:S05]  /*2bfd0*/  @!P5 LEA R5, P4, R10, R5, 0x1 ;  /* 0x000000050a05d211 */ /* 0x000fca00078808ff */
[----:B------:R-:W-:-:S04]  /*2bfe0*/  @!P5 IMAD.X R6, RZ, RZ, R6, P4 ;  /* 0x000000ffff06d224 */ /* 0x000fc800020e0606 */
[----:B------:R-:W-:Y:S01]  /*2bff0*/  @!P5 IMAD.MOV.U32 R7, RZ, RZ, R6 ;  /* 0x000000ffff07d224 */ /* 0x000fe200078e0006 */
[----:B------:R-:W-:Y:S01]  /*2c000*/  @!P5 MOV R6, R5 ;  /* 0x000000050006d202 */ /* 0x000fe20000000f00 */
[----:B------:R-:W-:-:S04]  /*2c010*/  VIADD R5, R0, 0x40 ;  /* 0x0000004000057836 */ /* 0x000fc80000000000 */
        /* <DEDUP_REMOVED lines=11> */
.L_x_2308:
[----:B------:R-:W-:Y:S01]  /*2c0d0*/  MOV R13, R4 ;  /* 0x00000004000d7202 */ /* 0x000fe20000000f00 */
[----:B------:R-:W-:-:S07]  /*2c0e0*/  IMAD.MOV.U32 R6, RZ, RZ, R14 ;  /* 0x000000ffff067224 */ /* 0x000fce00078e000e */
[----:B------:R-:W-:Y:S05]  /*2c0f0*/  WARPSYNC.COLLECTIVE R15, `(.L_x_2309) ;  /* 0x000000000f087348 */ /* 0x000fea0003c00000 */
[----:B------:R0:W1:Y:S02]  /*2c100*/  SHFL.IDX P6, R14, R13, R12, R11 ;  /* 0x0000000c0d0e7389 */ /* 0x00006400000c000b */
[----:B01----:R-:W-:Y:S01]  /*2c110*/  ENDCOLLECTIVE ;  /* 0x000000000000791b */ /* 0x003fe20003800000 */
.L_x_2309:
[----:B------:R-:W-:Y:S01]  /*2c120*/  ULDC.64 UR4, c[0x0][0x208] ;  /* 0x0000820000047ab9 */ /* 0x000fe20000000a00 */
[----:B------:R-:W-:Y:S02]  /*2c130*/  IMAD.MOV.U32 R13, RZ, RZ, R3 ;  /* 0x000000ffff0d7224 */ /* 0x000fe400078e0003 */
[----:B------:R-:W-:Y:S02]  /*2c140*/  IMAD.MOV.U32 R12, RZ, RZ, 0x5 ;  /* 0x00000005ff0c7424 */ /* 0x000fe400078e00ff */
[----:B------:R-:W-:-:S05]  /*2c150*/  IMAD.MOV.U32 R5, RZ, RZ, R14 ;  /* 0x000000ffff057224 */ /* 0x000fca00078e000e */
[----:B------:R-:W-:-:S05]  /*2c160*/  @!P5 LEA R5, P4, R10, R5, 0x1 ;  /* 0x000000050a05d211 */ /* 0x000fca00078808ff */
[----:B------:R-:W-:-:S04]  /*2c170*/  @!P5 IMAD.X R6, RZ, RZ, R6, P4 ;  /* 0x000000ffff06d224 */ /* 0x000fc800020e0606 */
        /* <DEDUP_REMOVED lines=14> */
.L_x_2310:
[----:B------:R-:W-:Y:S02]  /*2c260*/  IMAD.MOV.U32 R13, RZ, RZ, R4 ;  /* 0x000000ffff0d7224 */ /* 0x000fe400078e0004 */
[----:B------:R-:W-:-:S07]  /*2c270*/  IMAD.MOV.U32 R6, RZ, RZ, R14 ;  /* 0x000000ffff067224 */ /* 0x000fce00078e000e */
[----:B------:R-:W-:Y:S05]  /*2c280*/  WARPSYNC.COLLECTIVE R15, `(.L_x_2311) ;  /* 0x000000000f087348 */ /* 0x000fea0003c00000 */
[----:B------:R0:W1:Y:S02]  /*2c290*/  SHFL.IDX P6, R14, R13, R12, R11 ;  /* 0x0000000c0d0e7389 */ /* 0x00006400000c000b */
[----:B01----:R-:W-:Y:S01]  /*2c2a0*/  ENDCOLLECTIVE ;  /* 0x000000000000791b */ /* 0x003fe20003800000 */
.L_x_2311:
[----:B------:R-:W-:Y:S01]  /*2c2b0*/  ULDC.64 UR4, c[0x0][0x208] ;  /* 0x0000820000047ab9 */ /* 0x000fe20000000a00 */
[----:B------:R-:W-:Y:S01]  /*2c2c0*/  IMAD.MOV.U32 R13, RZ, RZ, R3 ;  /* 0x000000ffff0d7224 */ /* 0x000fe200078e0003 */
[----:B------:R-:W-:Y:S02]  /*2c2d0*/  MOV R12, 0x6 ;  /* 0x00000006000c7802 */ /* 0x000fe40000000f00 */
[----:B------:R-:W-:-:S04]  /*2c2e0*/  MOV R5, R14 ;  /* 0x0000000e00057202 */ /* 0x000fc80000000f00 */
        /* <DEDUP_REMOVED lines=14> */
.L_x_2312:
[----:B------:R-:W-:-:S05]  /*2c3d0*/  VIADD R7, R0, 0x60 ;  /* 0x0000006000077836 */ /* 0x000fca0000000000 */
[----:B------:R-:W-:Y:S01]  /*2c3e0*/  ISETP.GE.AND P5, PT, R7, R2, PT ;  /* 0x000000020700720c */ /* 0x000fe20003fa6270 */
[----:B------:R-:W-:Y:S02]  /*2c3f0*/  IMAD.MOV.U32 R13, RZ, RZ, R4 ;  /* 0x000000ffff0d7224 */ /* 0x000fe400078e0004 */
[----:B------:R-:W-:-:S10]  /*2c400*/  IMAD.MOV.U32 R8, RZ, RZ, R14 ;  /* 0x000000ffff087224 */ /* 0x000fd400078e000e */
[----:B------:R-:W-:Y:S05]  /*2c410*/  WARPSYNC.COLLECTIVE R15, `(.L_x_2313) ;  /* 0x000000000f087348 */ /* 0x000fea0003c00000 */
[----:B------:R0:W1:Y:S02]  /*2c420*/  SHFL.IDX P6, R14, R13, R12, R11 ;  /* 0x0000000c0d0e7389 */ /* 0x00006400000c000b */
[----:B01----:R-:W-:Y:S01]  /*2c430*/  ENDCOLLECTIVE ;  /* 0x000000000000791b */ /* 0x003fe20003800000 */
.L_x_2313:
[----:B------:R-:W-:Y:S01]  /*2c440*/  ULDC.64 UR4, c[0x0][0x208] ;  /* 0x0000820000047ab9 */ /* 0x000fe20000000a00 */
[----:B------:R-:W-:Y:S02]  /*2c450*/  IMAD.MOV.U32 R13, RZ, RZ, R3 ;  /* 0x000000ffff0d7224 */ /* 0x000fe400078e0003 */
        /* <DEDUP_REMOVED lines=16> */
.L_x_2314:
[----:B------:R-:W-:Y:S01]  /*2c560*/  IMAD.MOV.U32 R13, RZ, RZ, R4 ;  /* 0x000000ffff0d7224 */ /* 0x000fe200078e0004 */
[----:B------:R-:W-:-:S07]  /*2c570*/  MOV R5, R14 ;  /* 0x0000000e00057202 */ /* 0x000fce0000000f00 */
[----:B------:R-:W-:Y:S05]  /*2c580*/  WARPSYNC.COLLECTIVE R15, `(.L_x_2315) ;  /* 0x000000000f087348 */ /* 0x000fea0003c00000 */
[----:B------:R0:W1:Y:S02]  /*2c590*/  SHFL.IDX P6, R14, R13, R12, R11 ;  /* 0x0000000c0d0e7389 */ /* 0x00006400000c000b */
[----:B01----:R-:W-:Y:S01]  /*2c5a0*/  ENDCOLLECTIVE ;  /* 0x000000000000791b */ /* 0x003fe20003800000 */
.L_x_2315:
[----:B------:R-:W-:Y:S01]  /*2c5b0*/  IMAD.MOV.U32 R3, RZ, RZ, R14 ;  /* 0x000000ffff037224 */ /* 0x000fe200078e000e */
[----:B------:R-:W-:Y:S06]  /*2c5c0*/  BRA `(.L_x_2316) ;  /* 0xffffff9400b87947 */ /* 0x000fec000383ffff */
.L_x_2130:
[----:B0-----:R-:W2:Y:S02]  /*2c5d0*/  LDL R2, [R1] ;  /* 0x0000000001027983 */ /* 0x001ea40000100800 */
[----:B--2---:R0:W2:Y:S02]  /*2c5e0*/  SYNCS.PHASECHK.TRANS64.TRYWAIT P0, [R2+URZ+0x30820], R0 ;  /* 0x03082000020075a7 */ /* 0x0040a4000800017f */
[----:B--2---:R-:W-:Y:S05]  /*2c5f0*/  @!P0 NANOSLEEP.SYNCS 0x989680 ;  /* 0x009896800000895d */ /* 0x004fea0003900000 */
[----:B------:R-:W2:Y:S02]  /*2c600*/  @!P0 SYNCS.PHASECHK.TRANS64 P0, [R2+URZ+0x30820], R0 ;  /* 0x03082000020085a7 */ /* 0x000ea4000800007f */
[----:B--2---:R-:W-:Y:S05]  /*2c610*/  @!P0 BRA `(.L_x_2130) ;  /* 0xfffffffc00ec8947 */ /* 0x004fea000383ffff */
[----:B------:R-:W-:Y:S05]  /*2c620*/  BRA `(.L_x_2317) ;  /* 0xffffff9800387947 */ /* 0x000fea000383ffff */
.L_x_2139:
[----:B-1----:R1:W2:Y:S02]  /*2c630*/  SYNCS.PHASECHK.TRANS64.TRYWAIT P0, [R3+URZ+0x30840], R2 ;  /* 0x03084002030075a7 */ /* 0x0022a4000800017f */
[----:B--2---:R-:W-:Y:S05]  /*2c640*/  @!P0 NANOSLEEP.SYNCS 0x989680 ;  /* 0x009896800000895d */ /* 0x004fea0003900000 */
[----:B------:R-:W2:Y:S02]  /*2c650*/  @!P0 SYNCS.PHASECHK.TRANS64 P0, [R3+URZ+0x30840], R2 ;  /* 0x03084002030085a7 */ /* 0x000ea4000800007f */
[----:B--2---:R-:W-:Y:S05]  /*2c660*/  @!P0 BRA `(.L_x_2139) ;  /* 0xfffffffc00f08947 */ /* 0x004fea000383ffff */
[----:B------:R-:W-:Y:S05]  /*2c670*/  BRA `(.L_x_2318) ;  /* 0xffffff9c00087947 */ /* 0x000fea000383ffff */
.L_x_2147:
[----:B0-----:R0:W1:Y:S02]  /*2c680*/  SYNCS.PHASECHK.TRANS64.TRYWAIT P0, [R3+URZ+0x60], R2 ;  /* 0x00006002030075a7 */ /* 0x001064000800017f */
[----:B-1----:R-:W-:Y:S05]  /*2c690*/  @!P0 NANOSLEEP.SYNCS 0x989680 ;  /* 0x009896800000895d */ /* 0x002fea0003900000 */
[----:B------:R-:W1:Y:S02]  /*2c6a0*/  @!P0 SYNCS.PHASECHK.TRANS64 P0, [R3+URZ+0x60], R2 ;  /* 0x00006002030085a7 */ /* 0x000e64000800007f */
[----:B-1----:R-:W-:Y:S05]  /*2c6b0*/  @!P0 BRA `(.L_x_2147) ;  /* 0xfffffffc00f08947 */ /* 0x002fea000383ffff */
[----:B------:R-:W-:Y:S05]  /*2c6c0*/  BRA `(.L_x_2319) ;  /* 0xffffffa000647947 */ /* 0x000fea000383ffff */
.L_x_2158:
[----:B-1----:R1:W2:Y:S02]  /*2c6d0*/  SYNCS.PHASECHK.TRANS64.TRYWAIT P0, [R3+URZ+0x30840], R2 ;  /* 0x03084002030075a7 */ /* 0x0022a4000800017f */
[----:B--2---:R-:W-:Y:S05]  /*2c6e0*/  @!P0 NANOSLEEP.SYNCS 0x989680 ;  /* 0x009896800000895d */ /* 0x004fea0003900000 */
[----:B------:R-:W2:Y:S02]  /*2c6f0*/  @!P0 SYNCS.PHASECHK.TRANS64 P0, [R3+URZ+0x30840], R2 ;  /* 0x03084002030085a7 */ /* 0x000ea4000800007f */
[----:B--2---:R-:W-:Y:S05]  /*2c700*/  @!P0 BRA `(.L_x_2158) ;  /* 0xfffffffc00f08947 */ /* 0x004fea000383ffff */
[----:B------:R-:W-:Y:S05]  /*2c710*/  BRA `(.L_x_2320) ;  /* 0xffffffa8008c7947 */ /* 0x000fea000383ffff */
.L_x_2166:
[----:B0-----:R0:W1:Y:S02]  /*2c720*/  SYNCS.PHASECHK.TRANS64.TRYWAIT P0, [R2+URZ+0x60], R3 ;  /* 0x00006003020075a7 */ /* 0x001064000800017f */
[----:B-1----:R-:W-:Y:S05]  /*2c730*/  @!P0 NANOSLEEP.SYNCS 0x989680 ;  /* 0x009896800000895d */ /* 0x002fea0003900000 */
[----:B------:R-:W1:Y:S02]  /*2c740*/  @!P0 SYNCS.PHASECHK.TRANS64 P0, [R2+URZ+0x60], R3 ;  /* 0x00006003020085a7 */ /* 0x000e64000800007f */
[----:B-1----:R-:W-:Y:S05]  /*2c750*/  @!P0 BRA `(.L_x_2166) ;  /* 0xfffffffc00f08947 */ /* 0x002fea000383ffff */
[----:B------:R-:W-:Y:S05]  /*2c760*/  BRA `(.L_x_2321) ;  /* 0xffffffac00e87947 */ /* 0x000fea000383ffff */
.L_x_2177:
[----:B---3--:R3:W4:Y:S02]  /*2c770*/  SYNCS.PHASECHK.TRANS64.TRYWAIT P0, [R2+URZ+0x30840], R3 ;  /* 0x03084003020075a7 */ /* 0x008724000800017f */
[----:B----4-:R-:W-:Y:S05]  /*2c780*/  @!P0 NANOSLEEP.SYNCS 0x989680 ;  /* 0x009896800000895d */ /* 0x010fea0003900000 */
[----:B------:R-:W4:Y:S02]  /*2c790*/  @!P0 SYNCS.PHASECHK.TRANS64 P0, [R2+URZ+0x30840], R3 ;  /* 0x03084003020085a7 */ /* 0x000f24000800007f */
[----:B----4-:R-:W-:Y:S05]  /*2c7a0*/  @!P0 BRA `(.L_x_2177) ;  /* 0xfffffffc00f08947 */ /* 0x010fea000383ffff */
[----:B------:R-:W-:Y:S05]  /*2c7b0*/  BRA `(.L_x_2322) ;  /* 0xffffffb400d47947 */ /* 0x000fea000383ffff */
.L_x_2185:
[----:B0-----:R0:W1:Y:S02]  /*2c7c0*/  SYNCS.PHASECHK.TRANS64.TRYWAIT P0, [R2+URZ+0x60], R5 ;  /* 0x00006005020075a7 */ /* 0x001064000800017f */
[----:B-1----:R-:W-:Y:S05]  /*2c7d0*/  @!P0 NANOSLEEP.SYNCS 0x989680 ;  /* 0x009896800000895d */ /* 0x002fea0003900000 */
[----:B------:R-:W1:Y:S02]  /*2c7e0*/  @!P0 SYNCS.PHASECHK.TRANS64 P0, [R2+URZ+0x60], R5 ;  /* 0x00006005020085a7 */ /* 0x000e64000800007f */
[----:B-1----:R-:W-:Y:S05]  /*2c7f0*/  @!P0 BRA `(.L_x_2185) ;  /* 0xfffffffc00f08947 */ /* 0x002fea000383ffff */
[----:B------:R-:W-:Y:S05]  /*2c800*/  BRA `(.L_x_2323) ;  /* 0xffffffbc00307947 */ /* 0x000fea000383ffff */
.L_x_2198:
[----:B---3--:R3:W4:Y:S02]  /*2c810*/  SYNCS.PHASECHK.TRANS64.TRYWAIT P0, [R0+URZ+0x30860], R2 ;  /* 0x03086002000075a7 */ /* 0x008724000800017f */
[----:B----4-:R-:W-:Y:S05]  /*2c820*/  @!P0 NANOSLEEP.SYNCS 0x989680 ;  /* 0x009896800000895d */ /* 0x010fea0003900000 */
[----:B------:R-:W4:Y:S02]  /*2c830*/  @!P0 SYNCS.PHASECHK.TRANS64 P0, [R0+URZ+0x30860], R2 ;  /* 0x03086002000085a7 */ /* 0x000f24000800007f */
[----:B----4-:R-:W-:Y:S05]  /*2c840*/  @!P0 BRA `(.L_x_2198) ;  /* 0xfffffffc00f08947 */ /* 0x010fea000383ffff */
[----:B------:R-:W-:Y:S05]  /*2c850*/  BRA `(.L_x_2324) ;  /* 0xffffffc400007947 */ /* 0x000fea000383ffff */
.L_x_2207:
[----:B------:R-:W-:Y:S01]  /*2c860*/  BSSY B0, `(.L_x_2325) ;  /* 0x0000008000007945 */ /* 0x000fe20003800000 */
[----:B------:R-:W-:Y:S01]  /*2c870*/  IMAD.MOV.U32 R13, RZ, RZ, R16 ;  /* 0x000000ffff0d7224 */ /* 0x000fe200078e0010 */
[----:B0-----:R-:W-:Y:S01]  /*2c880*/  MOV R11, 0x1f ;  /* 0x0000001f000b7802 */ /* 0x001fe20000000f00 */
[----:B------:R-:W-:Y:S02]  /*2c890*/  IMAD.MOV.U32 R12, RZ, RZ, RZ ;  /* 0x000000ffff0c7224 */ /* 0x000fe400078e00ff */
[----:B------:R-:W-:-:S07]  /*2c8a0*/  IMAD.MOV.U32 R15, RZ, RZ, -0x1 ;  /* 0xffffffffff0f7424 */ /* 0x000fce00078e00ff */
[----:B--2---:R-:W-:Y:S05]  /*2c8b0*/  WARPSYNC.COLLECTIVE R15, `(.L_x_2326) ;  /* 0x000000000f087348 */ /* 0x004fea0003c00000 */
[----:B------:R0:W1:Y:S02]  /*2c8c0*/  SHFL.IDX P6, R14, R13, R12, R11 ;  /* 0x0000000c0d0e7389 */ /* 0x00006400000c000b */
[----:B012---:R-:W-:Y:S01]  /*2c8d0*/  ENDCOLLECTIVE ;  /* 0x000000000000791b */ /* 0x007fe20003800000 */
.L_x_2326:
[----:B------:R-:W-:Y:S05]  /*2c8e0*/  BSYNC B0 ;  /* 0x0000000000007941 */ /* 0x000fea0003800000 */
.L_x_2325:
[----:B------:R-:W-:Y:S01]  /*2c8f0*/  IMAD.MOV.U32 R13, RZ, RZ, R16 ;  /* 0x000000ffff0d7224 */ /* 0x000fe200078e0010 */
[----:B------:R-:W-:Y:S01]  /*2c900*/  MOV R11, 0x1f ;  /* 0x0000001f000b7802 */ /* 0x000fe20000000f00 */
[----:B------:R-:W-:Y:S02]  /*2c910*/  IMAD.MOV.U32 R12, RZ, RZ, 0x1 ;  /* 0x00000001ff0c7424 */ /* 0x000fe400078e00ff */
[----:B------:R-:W-:Y:S02]  /*2c920*/  IMAD.MOV.U32 R15, RZ, RZ, -0x1 ;  /* 0xffffffffff0f7424 */ /* 0x000fe400078e00ff */
[----:B------:R-:W-:Y:S02]  /*2c930*/  IMAD.IADD R4, R19, 0x1, R6 ;  /* 0x0000000113047824 */ /* 0x000fe400078e0206 */
[----:B------:R-:W-:-:S07]  /*2c940*/  IMAD.MOV.U32 R0, RZ, RZ, R14 ;  /* 0x000000ffff007224 */ /* 0x000fce00078e000e */
[----:B------:R-:W-:Y:S05]  /*2c950*/  WARPSYNC.COLLECTIVE R15, `(.L_x_2327) ;  /* 0x000000000f087348 */ /* 0x000fea0003c00000 */
[----:B------:R0:W1:Y:S02]  /*2c960*/  SHFL.IDX P6, R14, R13, R12, R11 ;  /* 0x0000000c0d0e7389 */ /* 0x00006400000c000b */
[----:B01----:R-:W-:Y:S01]  /*2c970*/  ENDCOLLECTIVE ;  /* 0x000000000000791b */ /* 0x003fe20003800000 */
.L_x_2327:
        /* <DEDUP_REMOVED lines=12> */
[----:B0-----:R-:W-:Y:S01]  /*2ca40*/  IMAD.MOV.U32 R3, RZ, RZ, RZ ;  /* 0x000000ffff037224 */ /* 0x001fe200078e00ff */
[----:B--2---:R-:W-:Y:S02]  /*2ca50*/  @!P1 MOV R3, R2 ;  /* 0x0000000200039202 */ /* 0x004fe40000000f00 */
[----:B------:R-:W-:-:S03]  /*2ca60*/  ISETP.NE.AND P1, PT, R6, RZ, PT ;  /* 0x000000ff0600720c */ /* 0x000fc60003f25270 */
[----:B------:R-:W-:-:S10]  /*2ca70*/  IMAD.MOV.U32 R13, RZ, RZ, R3 ;  /* 0x000000ffff0d7224 */ /* 0x000fd400078e0003 */
[----:B------:R-:W-:Y:S05]  /*2ca80*/  WARPSYNC.COLLECTIVE R15, `(.L_x_2328) ;  /* 0x000000000f087348 */ /* 0x000fea0003c00000 */
[----:B------:R0:W1:Y:S02]  /*2ca90*/  SHFL.UP P6, R14, R13, R12, R11 ;  /* 0x0400000c0d0e7389 */ /* 0x00006400000c000b */
[----:B01----:R-:W-:Y:S01]  /*2caa0*/  ENDCOLLECTIVE ;  /* 0x000000000000791b */ /* 0x003fe20003800000 */
.L_x_2328:
        /* <DEDUP_REMOVED lines=8> */
.L_x_2329:
[----:B------:R-:W-:Y:S01]  /*2cb30*/  MOV R12, 0x4 ;  /* 0x00000004000c7802 */ /* 0x000fe20000000f00 */
[----:B------:R-:W-:-:S05]  /*2cb40*/  IMAD.MOV.U32 R4, RZ, RZ, R14 ;  /* 0x000000ffff047224 */ /* 0x000fca00078e000e */
[----:B------:R-:W-:-:S05]  /*2cb50*/  SEL R4, R4, RZ, P2 ;  /* 0x000000ff04047207 */ /* 0x000fca0001000000 */
[----:B------:R-:W-:-:S04]  /*2cb60*/  IMAD.IADD R2, R2, 0x1, R4 ;  /* 0x0000000102027824 */ /* 0x000fc800078e0204 */
[----:B------:R-:W-:-:S07]  /*2cb70*/  IMAD.MOV.U32 R13, RZ, RZ, R2 ;  /* 0x000000ffff0d7224 */ /* 0x000fce00078e0002 */
[----:B------:R-:W-:Y:S05]  /*2cb80*/  WARPSYNC.COLLECTIVE R15, `(.L_x_2330) ;  /* 0x000000000f087348 */ /* 0x000fea0003c00000 */
[----:B------:R0:W1:Y:S02]  /*2cb90*/  SHFL.UP P6, R14, R13, R12, R11 ;  /* 0x0400000c0d0e7389 */ /* 0x00006400000c000b */
[----:B01----:R-:W-:Y:S01]  /*2cba0*/  ENDCOLLECTIVE ;  /* 0x000000000000791b */ /* 0x003fe20003800000 */
.L_x_2330:
        /* <DEDUP_REMOVED lines=8> */
.L_x_2331:
[----:B------:R-:W-:Y:S01]  /*2cc30*/  IMAD.MOV.U32 R12, RZ, RZ, 0x10 ;  /* 0x00000010ff0c7424 */ /* 0x000fe200078e00ff */
[----:B------:R-:W-:-:S04]  /*2cc40*/  MOV R4, R14 ;  /* 0x0000000e00047202 */ /* 0x000fc80000000f00 */
[----:B------:R-:W-:-:S05]  /*2cc50*/  SEL R4, R4, RZ, P4 ;  /* 0x000000ff04047207 */ /* 0x000fca0002000000 */
[----:B------:R-:W-:-:S04]  /*2cc60*/  IMAD.IADD R2, R2, 0x1, R4 ;  /* 0x0000000102027824 */ /* 0x000fc800078e0204 */
[----:B------:R-:W-:-:S07]  /*2cc70*/  IMAD.MOV.U32 R13, RZ, RZ, R2 ;  /* 0x000000ffff0d7224 */ /* 0x000fce00078e0002 */
[----:B------:R-:W-:Y:S05]  /*2cc80*/  WARPSYNC.COLLECTIVE R15, `(.L_x_2332) ;  /* 0x000000000f087348 */ /* 0x000fea0003c00000 */
[----:B------:R0:W1:Y:S02]  /*2cc90*/  SHFL.UP P6, R14, R13, R12, R11 ;  /* 0x0400000c0d0e7389 */ /* 0x00006400000c000b */
[----:B01----:R-:W-:Y:S01]  /*2cca0*/  ENDCOLLECTIVE ;  /* 0x000000000000791b */ /* 0x003fe20003800000 */
.L_x_2332:
[----:B------:R-:W-:Y:S02]  /*2ccb0*/  IMAD.MOV.U32 R12, RZ, RZ, 0x1f ;  /* 0x0000001fff0c7424 */ /* 0x000fe400078e00ff */
[----:B------:R-:W-:Y:S02]  /*2ccc0*/  IMAD.MOV.U32 R11, RZ, RZ, 0x1f ;  /* 0x0000001fff0b7424 */ /* 0x000fe400078e00ff */
[----:B------:R-:W-:-:S05]  /*2ccd0*/  IMAD.MOV.U32 R4, RZ, RZ, R14 ;  /* 0x000000ffff047224 */ /* 0x000fca00078e000e */
[----:B------:R-:W-:-:S04]  /*2cce0*/  SEL R4, R4, RZ, P5 ;  /* 0x000000ff04047207 */ /* 0x000fc80002800000 */
[----:B------:R-:W-:-:S05]  /*2ccf0*/  IADD3 R2, R2, R4, RZ ;  /* 0x0000000402027210 */ /* 0x000fca0007ffe0ff */
[----:B------:R-:W-:-:S07]  /*2cd00*/  IMAD.MOV.U32 R13, RZ, RZ, R2 ;  /* 0x000000ffff0d7224 */ /* 0x000fce00078e0002 */
[----:B------:R-:W-:Y:S05]  /*2cd10*/  WARPSYNC.COLLECTIVE R15, `(.L_x_2333) ;  /* 0x000000000f087348 */ /* 0x000fea0003c00000 */
[----:B------:R0:W1:Y:S02]  /*2cd20*/  SHFL.IDX P6, R14, R13, R12, R11 ;  /* 0x0000000c0d0e7389 */ /* 0x00006400000c000b */
[----:B01----:R-:W-:Y:S01]  /*2cd30*/  ENDCOLLECTIVE ;  /* 0x000000000000791b */ /* 0x003fe20003800000 */
.L_x_2333:
[----:B------:R-:W-:Y:S01]  /*2cd40*/  IMAD.MOV.U32 R16, RZ, RZ, R14 ;  /* 0x000000ffff107224 */ /* 0x000fe200078e000e */
[----:B------:R-:W-:Y:S06]  /*2cd50*/  BRA `(.L_x_2334) ;  /* 0xffffffc400f47947 */ /* 0x000fec000383ffff */
.L_x_2212:
[----:B------:R-:W-:Y:S01]  /*2cd60*/  BSSY B0, `(.L_x_2335) ;  /* 0x0000008000007945 */ /* 0x000fe20003800000 */
[----:B-----5:R-:W-:Y:S01]  /*2cd70*/  MOV R13, R3 ;  /* 0x00000003000d7202 */ /* 0x020fe20000000f00 */
[----:B------:R-:W-:Y:S02]  /*2cd80*/  IMAD.MOV.U32 R12, RZ, RZ, 0x1 ;  /* 0x00000001ff0c7424 */ /* 0x000fe400078e00ff */
[----:B0-----:R-:W-:Y:S02]  /*2cd90*/  IMAD.MOV.U32 R11, RZ, RZ, RZ ;  /* 0x000000ffff0b7224 */ /* 0x001fe400078e00ff */
[----:B------:R-:W-:-:S07]  /*2cda0*/  IMAD.MOV.U32 R15, RZ, RZ, -0x1 ;  /* 0xffffffffff0f7424 */ /* 0x000fce00078e00ff */
[----:B-12---:R-:W-:Y:S05]  /*2cdb0*/  WARPSYNC.COLLECTIVE R15, `(.L_x_2336) ;  /* 0x000000000f087348 */ /* 0x006fea0003c00000 */
[----:B------:R0:W3:Y:S02]  /*2cdc0*/  SHFL.UP P6, R14, R13, R12, R11 ;  /* 0x0400000c0d0e7389 */ /* 0x0000e400000c000b */
[----:B0123--:R-:W-:Y:S01]  /*2cdd0*/  ENDCOLLECTIVE ;  /* 0x000000000000791b */ /* 0x00ffe20003800000 */
.L_x_2336:
[----:B------:R-:W-:Y:S05]  /*2cde0*/  BSYNC B0 ;  /* 0x0000000000007941 */ /* 0x000fea0003800000 */
.L_x_2335:
[----:B------:R-:W-:Y:S02]  /*2cdf0*/  IMAD.MOV.U32 R2, RZ, RZ, R14 ;  /* 0x000000ffff027224 */ /* 0x000fe400078e000e */
[----:B------:R-:W-:Y:S02]  /*2ce00*/  IMAD.MOV.U32 R12, RZ, RZ, 0x2 ;  /* 0x00000002ff0c7424 */ /* 0x000fe400078e00ff */
[----:B------:R-:W-:Y:S01]  /*2ce10*/  IMAD.MOV.U32 R11, RZ, RZ, RZ ;  /* 0x000000ffff0b7224 */ /* 0x000fe200078e00ff */
[----:B------:R-:W-:Y:S01]  /*2ce20*/  SEL R2, R2, RZ, P1 ;  /* 0x000000ff02027207 */ /* 0x000fe20000800000 */
[----:B------:R-:W-:-:S03]  /*2ce30*/  IMAD.MOV.U32 R15, RZ, RZ, -0x1 ;  /* 0xffffffffff0f7424 */ /* 0x000fc600078e00ff */
[----:B------:R-:W-:-:S05]  /*2ce40*/  IADD3 R2, R3, R2, RZ ;  /* 0x0000000203027210 */ /* 0x000fca0007ffe0ff */
[----:B------:R-:W-:-:S07]  /*2ce50*/  IMAD.MOV.U32 R13, RZ, RZ, R2 ;  /* 0x000000ffff0d7224 */ /* 0x000fce00078e0002 */
[----:B------:R-:W-:Y:S05]  /*2ce60*/  WARPSYNC.COLLECTIVE R15, `(.L_x_2337) ;  /* 0x000000000f087348 */ /* 0x000fea0003c00000 */
[----:B------:R0:W1:Y:S02]  /*2ce70*/  SHFL.UP P6, R14, R13, R12, R11 ;  /* 0x0400000c0d0e7389 */ /* 0x00006400000c000b */
[----:B01----:R-:W-:Y:S01]  /*2ce80*/  ENDCOLLECTIVE ;  /* 0x000000000000791b */ /* 0x003fe20003800000 */
.L_x_2337:
        /* <DEDUP_REMOVED lines=8> */
.L_x_2338:
        /* <DEDUP_REMOVED lines=8> */
.L_x_2339:
        /* <DEDUP_REMOVED lines=8> */
.L_x_2340:
[----:B------:R-:W-:Y:S01]  /*2d010*/  MOV R12, 0x1f ;  /* 0x0000001f000c7802 */ /* 0x000fe20000000f00 */
        /* <DEDUP_REMOVED lines=8> */
.L_x_2341:
[----:B------:R-:W-:Y:S01]  /*2d0a0*/  IMAD.MOV.U32 R16, RZ, RZ, R14 ;  /* 0x000000ffff107224 */ /* 0x000fe200078e000e */
[----:B------:R-:W-:Y:S06]  /*2d0b0*/  BRA `(.L_x_2342) ;  /* 0xffffffc400bc7947 */ /* 0x000fec000383ffff */
.L_x_2214:
[----:B------:R-:W-:Y:S01]  /*2d0c0*/  BSSY B0, `(.L_x_2343) ;  /* 0x0000006000007945 */ /* 0x000fe20003800000 */
[----:B------:R-:W-:Y:S01]  /*2d0d0*/  PLOP3.LUT P6, PT, P6, PT, PT, 0x8, 0x0 ;  /* 0x000000000000781c */ /* 0x000fe200037ce170 */
[----:B------:R-:W-:-:S12]  /*2d0e0*/  IMAD.MOV.U32 R15, RZ, RZ, -0x1 ;  /* 0xffffffffff0f7424 */ /* 0x000fd800078e00ff */
[----:B012---:R-:W-:Y:S05]  /*2d0f0*/  WARPSYNC.COLLECTIVE R15, `(.L_x_2344) ;  /* 0x000000000f087348 */ /* 0x007fea0003c00000 */
[----:B------:R-:W-:Y:S01]  /*2d100*/  VOTE.ANY R14, PT, P6 ;  /* 0x00000000000e7806 */ /* 0x000fe200030e0100 */
[----:B012---:R-:W-:Y:S06]  /*2d110*/  ENDCOLLECTIVE ;  /* 0x000000000000791b */ /* 0x007fec0003800000 */
.L_x_2344:
[----:B------:R-:W-:Y:S05]  /*2d120*/  BSYNC B0 ;  /* 0x0000000000007941 */ /* 0x000fea0003800000 */
.L_x_2343:
[----:B------:R-:W-:Y:S01]  /*2d130*/  IMAD.MOV.U32 R5, RZ, RZ, R14 ;  /* 0x000000ffff057224 */ /* 0x000fe200078e000e */
[----:B------:R-:W-:Y:S01]  /*2d140*/  MOV R13, R3 ;  /* 0x00000003000d7202 */ /* 0x000fe20000000f00 */
[----:B------:R-:W-:Y:S02]  /*2d150*/  IMAD.MOV.U32 R11, RZ, RZ, 0x1f ;  /* 0x0000001fff0b7424 */ /* 0x000fe400078e00ff */
[----:B------:R-:W0:Y:S01]  /*2d160*/  POPC R6, R5 ;  /* 0x0000000500067309 */ /* 0x000e220000000000 */
[----:B------:R-:W-:Y:S02]  /*2d170*/  IMAD.MOV.U32 R15, RZ, RZ, -0x1 ;  /* 0xffffffffff0f7424 */ /* 0x000fe400078e00ff */
[----:B0-----:R-:W-:-:S07]  /*2d180*/  IMAD.MOV.U32 R12, RZ, RZ, R6 ;  /* 0x000000ffff0c7224 */ /* 0x001fce00078e0006 */
[----:B------:R-:W-:Y:S05]  /*2d190*/  WARPSYNC.COLLECTIVE R15, `(.L_x_2345) ;  /* 0x000000000f087348 */ /* 0x000fea0003c00000 */
[----:B------:R0:W1:Y:S02]  /*2d1a0*/  SHFL.IDX P6, R14, R13, R12, R11 ;  /* 0x0000000c0d0e7389 */ /* 0x00006400000c000b */
[----:B01----:R-:W-:Y:S01]  /*2d1b0*/  ENDCOLLECTIVE ;  /* 0x000000000000791b */ /* 0x003fe20003800000 */
.L_x_2345:
[----:B------:R-:W-:Y:S01]  /*2d1c0*/  IMAD.MOV.U32 R17, RZ, RZ, R14 ;  /* 0x000000ffff117224 */ /* 0x000fe200078e000e */
[----:B------:R-:W-:Y:S06]  /*2d1d0*/  BRA `(.L_x_2346) ;  /* 0xffffffc400ac7947 */ /* 0x000fec000383ffff */
.L_x_2216:
[----:B------:R-:W-:Y:S01]  /*2d1e0*/  BSSY B0, `(.L_x_2347) ;  /* 0x0000007000007945 */ /* 0x000fe20003800000 */
[----:B------:R-:W-:Y:S01]  /*2d1f0*/  MOV R13, R2 ;  /* 0x00000002000d7202 */ /* 0x000fe20000000f00 */
[----:B0-----:R-:W-:Y:S02]  /*2d200*/  IMAD.MOV.U32 R11, RZ, RZ, 0x1f ;  /* 0x0000001fff0b7424 */ /* 0x001fe400078e00ff */
[----:B------:R-:W-:-:S07]  /*2d210*/  IMAD.MOV.U32 R15, RZ, RZ, -0x1 ;  /* 0xffffffffff0f7424 */ /* 0x000fce00078e00ff */
[----:B-1234-:R-:W-:Y:S05]  /*2d220*/  WARPSYNC.COLLECTIVE R15, `(.L_x_2348) ;  /* 0x000000000f087348 */ /* 0x01efea0003c00000 */
[----:B------:R0:W0:Y:S02]  /*2d230*/  SHFL.IDX P6, R14, R13, R12, R11 ;  /* 0x0000000c0d0e7389 */ /* 0x00002400000c000b */
[----:B01234-:R-:W-:Y:S01]  /*2d240*/  ENDCOLLECTIVE ;  /* 0x000000000000791b */ /* 0x01ffe20003800000 */
.L_x_2348:
[----:B------:R-:W-:Y:S05]  /*2d250*/  BSYNC B0 ;  /* 0x0000000000007941 */ /* 0x000fea0003800000 */
.L_x_2347:
[----:B------:R-:W-:Y:S01]  /*2d260*/  IMAD.MOV.U32 R2, RZ, RZ, R14 ;  /* 0x000000ffff027224 */ /* 0x000fe200078e000e */
[----:B------:R-:W-:Y:S06]  /*2d270*/  BRA `(.L_x_2349) ;  /* 0xffffffc400a07947 */ /* 0x000fec000383ffff */
.L_x_2220:
[----:B0-----:R0:W1:Y:S02]  /*2d280*/  SYNCS.PHASECHK.TRANS64.TRYWAIT P0, [R0+URZ+0x30820], R3 ;  /* 0x03082003000075a7 */ /* 0x001064000800017f */
[----:B-1----:R-:W-:Y:S05]  /*2d290*/  @!P0 NANOSLEEP.SYNCS 0x989680 ;  /* 0x009896800000895d */ /* 0x002fea0003900000 */
[----:B------:R-:W1:Y:S02]  /*2d2a0*/  @!P0 SYNCS.PHASECHK.TRANS64 P0, [R0+URZ+0x30820], R3 ;  /* 0x03082003000085a7 */ /* 0x000e64000800007f */
[----:B-1----:R-:W-:Y:S05]  /*2d2b0*/  @!P0 BRA `(.L_x_2220) ;  /* 0xfffffffc00f08947 */ /* 0x002fea000383ffff */
[----:B------:R-:W-:Y:S05]  /*2d2c0*/  BRA `(.L_x_2350) ;  /* 0xffffffcc00287947 */ /* 0x000fea000383ffff */
.L_x_2221:
[----:B------:R-:W1:Y:S01]  /*2d2d0*/  S2R R2, SR_TID.X ;  /* 0x0000000000027919 */ /* 0x000e620000002100 */
[----:B------:R-:W-:Y:S01]  /*2d2e0*/  BSSY B0, `(.L_x_2351) ;  /* 0x000000a000007945 */ /* 0x000fe20003800000 */
[----:B------:R-:W-:Y:S01]  /*2d2f0*/  MOV R12, RZ ;  /* 0x000000ff000c7202 */ /* 0x000fe20000000f00 */
[----:B------:R-:W-:Y:S02]  /*2d300*/  IMAD.MOV.U32 R11, RZ, RZ, 0x1f ;  /* 0x0000001fff0b7424 */ /* 0x000fe400078e00ff */
[----:B------:R-:W-:Y:S01]  /*2d310*/  IMAD.MOV.U32 R15, RZ, RZ, -0x1 ;  /* 0xffffffffff0f7424 */ /* 0x000fe200078e00ff */
[----:B-1----:R-:W-:-:S04]  /*2d320*/  SHF.R.U32.HI R2, RZ, 0x5, R2 ;  /* 0x00000005ff027819 */ /* 0x002fc80000011602 */
[----:B------:R-:W-:-:S05]  /*2d330*/  LOP3.LUT R2, R2, 0x3, RZ, 0xc0, !PT ;  /* 0x0000000302027812 */ /* 0x000fca00078ec0ff */
[----:B------:R-:W-:-:S07]  /*2d340*/  IMAD.MOV.U32 R13, RZ, RZ, R2 ;  /* 0x000000ffff0d7224 */ /* 0x000fce00078e0002 */
[----:B0-2---:R-:W-:Y:S05]  /*2d350*/  WARPSYNC.COLLECTIVE R15, `(.L_x_2352) ;  /* 0x000000000f087348 */ /* 0x005fea0003c00000 */
[----:B------:R1:W3:Y:S02]  /*2d360*/  SHFL.IDX P6, R14, R13, R12, R11 ;  /* 0x0000000c0d0e7389 */ /* 0x0002e400000c000b */
[----:B0123--:R-:W-:Y:S01]  /*2d370*/  ENDCOLLECTIVE ;  /* 0x000000000000791b */ /* 0x00ffe20003800000 */
.L_x_2352:
[----:B------:R-:W-:Y:S05]  /*2d380*/  BSYNC B0 ;  /* 0x0000000000007941 */ /* 0x000fea0003800000 */
.L_x_2351:
[----:B------:R-:W-:Y:S05]  /*2d390*/  BRA `(.L_x_2353) ;  /* 0xffffffcc00107947 */ /* 0x000fea000383ffff */
.L_x_2222:
[----:B------:R-:W-:Y:S01]  /*2d3a0*/  BSSY B0, `(.L_x_2354) ;  /* 0x0000006000007945 */ /* 0x000fe20003800000 */
[----:B------:R-:W-:-:S07]  /*2d3b0*/  IMAD.MOV.U32 R15, RZ, RZ, -0x1 ;  /* 0xffffffffff0f7424 */ /* 0x000fce00078e00ff */
[----:B012---:R-:W-:Y:S05]  /*2d3c0*/  WARPSYNC.COLLECTIVE R15, `(.L_x_2355) ;  /* 0x000000000f0c7348 */ /* 0x007fea0003c00000 */
[----:B------:R-:W-:Y:S02]  /*2d3d0*/  ELECT P6, UR62, PT ;  /* 0x00000000003e782f */ /* 0x000fe400038c0000 */
[----:B------:R-:W-:Y:S01]  /*2d3e0*/  MOV R14, UR62 ;  /* 0x0000003e000e7c02 */ /* 0x000fe20008000f00 */
[----:B012---:R-:W-:Y:S10]  /*2d3f0*/  ENDCOLLECTIVE ;  /* 0x000000000000791b */ /* 0x007ff40003800000 */
.L_x_2355:
[----:B------:R-:W-:Y:S05]  /*2d400*/  BSYNC B0 ;  /* 0x0000000000007941 */ /* 0x000fea0003800000 */
.L_x_2354:
[----:B------:R-:W-:Y:S05]  /*2d410*/  BRA `(.L_x_2356) ;  /* 0xffffffcc00047947 */ /* 0x000fea000383ffff */
.L_x_2224:
[----:B0-----:R0:W1:Y:S02]  /*2d420*/  SYNCS.PHASECHK.TRANS64.TRYWAIT P0, [R6+URZ], R5 ;  /* 0x00000005060075a7 */ /* 0x001064000800017f */
[----:B-1----:R-:W-:Y:S05]  /*2d430*/  @!P0 NANOSLEEP.SYNCS 0x989680 ;  /* 0x009896800000895d */ /* 0x002fea0003900000 */
[----:B------:R-:W1:Y:S02]  /*2d440*/  @!P0 SYNCS.PHASECHK.TRANS64 P0, [R6+URZ], R5 ;  /* 0x00000005060085a7 */ /* 0x000e64000800007f */
[----:B-1----:R-:W-:Y:S05]  /*2d450*/  @!P0 BRA `(.L_x_2224) ;  /* 0xfffffffc00f08947 */ /* 0x002fea000383ffff */
[----:B------:R-:W-:Y:S05]  /*2d460*/  BRA `(.L_x_2357) ;  /* 0xffffffcc00487947 */ /* 0x000fea000383ffff */
.L_x_2225:
[----:B-1----:R1:W2:Y:S02]  /*2d470*/  SYNCS.PHASECHK.TRANS64.TRYWAIT P0, [R7+URZ], R2 ;  /* 0x00000002070075a7 */ /* 0x0022a4000800017f */
[----:B--2---:R-:W-:Y:S05]  /*2d480*/  @!P0 NANOSLEEP.SYNCS 0x989680 ;  /* 0x009896800000895d */ /* 0x004fea0003900000 */
[----:B------:R-:W2:Y:S02]  /*2d490*/  @!P0 SYNCS.PHASECHK.TRANS64 P0, [R7+URZ], R2 ;  /* 0x00000002070085a7 */ /* 0x000ea4000800007f */
[----:B--2---:R-:W-:Y:S05]  /*2d4a0*/  @!P0 BRA `(.L_x_2225) ;  /* 0xfffffffc00f08947 */ /* 0x004fea000383ffff */
[----:B------:R-:W-:Y:S05]  /*2d4b0*/  BRA `(.L_x_2358) ;  /* 0xffffffcc003c7947 */ /* 0x000fea000383ffff */
.L_x_2227:
[----:B--2---:R2:W3:Y:S02]  /*2d4c0*/  SYNCS.PHASECHK.TRANS64.TRYWAIT P0, [R4+URZ], R5 ;  /* 0x00000005040075a7 */ /* 0x0044e4000800017f */
[----:B---3--:R-:W-:Y:S05]  /*2d4d0*/  @!P0 NANOSLEEP.SYNCS 0x989680 ;  /* 0x009896800000895d */ /* 0x008fea0003900000 */
[----:B------:R-:W3:Y:S02]  /*2d4e0*/  @!P0 SYNCS.PHASECHK.TRANS64 P0, [R4+URZ], R5 ;  /* 0x00000005040085a7 */ /* 0x000ee4000800007f */
[----:B---3--:R-:W-:Y:S05]  /*2d4f0*/  @!P0 BRA `(.L_x_2227) ;  /* 0xfffffffc00f08947 */ /* 0x008fea000383ffff */
[----:B------:R-:W-:Y:S05]  /*2d500*/  BRA `(.L_x_2359) ;  /* 0xffffffcc00447947 */ /* 0x000fea000383ffff */
.L_x_2360:
        /* <DEDUP_REMOVED lines=15> */
.L_x_3430:


//--------------------- .text._ZN7cutlass13device_kernelIN5flash11enable_sm90INS1_16FlashAttnFwdSm90INS1_25CollectiveMainloopFwdSm90ILi2EN4cute5tupleIJNS5_1CILi1EEES8_S8_EEENS6_IJNS7_ILi128EEENS7_ILi80EEENS7_ILi256EEEEEELi256ENS_6half_tEfNS_4arch4Sm90ELb1ELb0ELb0ELb0ELb0ELb0ELb0ELb1ELb1ELb1ELb0ELb0EEENS1_21CollectiveEpilogueFwdINS6_IJSA_SC_SB_EEES9_SE_SG_Li256ELb0ELb1ELb0ELb0EEENS1_30DynamicPersistentTileSchedulerILi256ELi128ELb0ELb1ELb1EEEEEEEEEvNT_6ParamsE --------------------------
	.section	.text._ZN7cutlass13device_kernelIN5flash11enable_sm90INS1_16FlashAttnFwdSm90INS1_25CollectiveMainloopFwdSm90ILi2EN4cute5tupleIJNS5_1CILi1EEES8_S8_EEENS6_IJNS7_ILi128EEENS7_ILi80EEENS7_ILi256EEEEEELi256ENS_6half_tEfNS_4arch4Sm90ELb1ELb0ELb0ELb0ELb0ELb0ELb0ELb1ELb1ELb1ELb0ELb0EEENS1_21CollectiveEpilogueFwdINS6_IJSA_SC_SB_EEES9_SE_SG_Li256ELb0ELb1ELb0ELb0EEENS1_30DynamicPersistentTileSchedulerILi256ELi128ELb0ELb1ELb1EEEEEEEEEvNT_6ParamsE,"ax",@progbits
	.align	128
.text._ZN7cutlass13device_kernelIN5flash11enable_sm90INS1_16FlashAttnFwdSm90INS1_25CollectiveMainloopFwdSm90ILi2EN4cute5tupleIJNS5_1CILi1EEES8_S8_EEENS6_IJNS7_ILi128EEENS7_ILi80EEENS7_ILi256EEEEEELi256ENS_6half_tEfNS_4arch4Sm90ELb1ELb0ELb0ELb0ELb0ELb0ELb0ELb1ELb1ELb1ELb0ELb0EEENS1_21CollectiveEpilogueFwdINS6_IJSA_SC_SB_EEES9_SE_SG_Li256ELb0ELb1ELb0ELb0EEENS1_30DynamicPersistentTileSchedulerILi256ELi128ELb0ELb1ELb1EEEEEEEEEvNT_6ParamsE:
        .type           _ZN7cutlass13device_kernelIN5flash11enable_sm90INS1_16FlashAttnFwdSm90INS1_25CollectiveMainloopFwdSm90ILi2EN4cute5tupleIJNS5_1CILi1EEES8_S8_EEENS6_IJNS7_ILi128EEENS7_ILi80EEENS7_ILi256EEEEEELi256ENS_6half_tEfNS_4arch4Sm90ELb1ELb0ELb0ELb0ELb0ELb0ELb0ELb1ELb1ELb1ELb0ELb0EEENS1_21CollectiveEpilogueFwdINS6_IJSA_SC_SB_EEES9_SE_SG_Li256ELb0ELb1ELb0ELb0EEENS1_30DynamicPersistentTileSchedulerILi256ELi128ELb0ELb1ELb1EEEEEEEEEvNT_6ParamsE,@function
        .size           _ZN7cutlass13device_kernelIN5flash11enable_sm90INS1_16FlashAttnFwdSm90INS1_25CollectiveMainloopFwdSm90ILi2EN4cute5tupleIJNS5_1CILi1EEES8_S8_EEENS6_IJNS7_ILi128EEENS7_ILi80EEENS7_ILi256EEEEEELi256ENS_6half_tEfNS_4arch4Sm90ELb1ELb0ELb0ELb0ELb0ELb0ELb0ELb1ELb1ELb1ELb0ELb0EEENS1_21CollectiveEpilogueFwdINS6_IJSA_SC_SB_EEES9_SE_SG_Li256ELb0ELb1ELb0ELb0EEENS1_30DynamicPersistentTileSchedulerILi256ELi128ELb0ELb1ELb1EEEEEEEEEvNT_6ParamsE,(.L_x_3431 - _ZN7cutlass13device_kernelIN5flash11enable_sm90INS1_16FlashAttnFwdSm90INS1_25CollectiveMainloopFwdSm90ILi2EN4cute5tupleIJNS5_1CILi1EEES8_S8_EEENS6_IJNS7_ILi128EEENS7_ILi80EEENS7_ILi256EEEEEELi256ENS_6half_tEfNS_4arch4Sm90ELb1ELb0ELb0ELb0ELb0ELb0ELb0ELb1ELb1ELb1ELb0ELb0EEENS1_21CollectiveEpilogueFwdINS6_IJSA_SC_SB_EEES9_SE_SG_Li256ELb0ELb1ELb0ELb0EEENS1_30DynamicPersistentTileSchedulerILi256ELi128ELb0ELb1ELb1EEEEEEEEEvNT_6ParamsE)
        .other          _ZN7cutlass13device_kernelIN5flash11enable_sm90INS1_16FlashAttnFwdSm90INS1_25CollectiveMainloopFwdSm90ILi2EN4cute5tupleIJNS5_1CILi1EEES8_S8_EEENS6_IJNS7_ILi128EEENS7_ILi80EEENS7_ILi256EEEEEELi256ENS_6half_tEfNS_4arch4Sm90ELb1ELb0ELb0ELb0ELb0ELb0ELb0ELb1ELb1ELb1ELb0ELb0EEENS1_21CollectiveEpilogueFwdINS6_IJSA_SC_SB_EEES9_SE_SG_Li256ELb0ELb1ELb0ELb0EEENS1_30DynamicPersistentTileSchedulerILi256ELi128ELb0ELb1ELb1EEEEEEEEEvNT_6ParamsE,@"STO_CUDA_ENTRY STV_DEFAULT"
_ZN7cutlass13device_kernelIN5flash11enable_sm90INS1_16FlashAttnFwdSm90INS1_25CollectiveMainloopFwdSm90ILi2EN4cute5tupleIJNS5_1CILi1EEES8_S8_EEENS6_IJNS7_ILi128EEENS7_ILi80EEENS7_ILi256EEEEEELi256ENS_6half_tEfNS_4arch4Sm90ELb1ELb0ELb0ELb0ELb0ELb0ELb0ELb1ELb1ELb1ELb0ELb0EEENS1_21CollectiveEpilogueFwdINS6_IJSA_SC_SB_EEES9_SE_SG_Li256ELb0ELb1ELb0ELb0EEENS1_30DynamicPersistentTileSchedulerILi256ELi128ELb0ELb1ELb1EEEEEEEEEvNT_6ParamsE:
        /* <DEDUP_REMOVED lines=18> */
.L_x_2362:
[----:B------:R-:W-:Y:S05]  /*0120*/  BSYNC B0 ;  /* 0x0000000000007941 */ /* 0x000fea0003800000 */
.L_x_2361:
        /* <DEDUP_REMOVED lines=41> */
.L_x_2363:
        /* <DEDUP_REMOVED lines=22> */
.L_x_2364:
        /* <DEDUP_REMOVED lines=18> */
.L_x_2365:
        /* <DEDUP_REMOVED lines=22> */
.L_x_2366:
        /* <DEDUP_REMOVED lines=22> */
.L_x_2367:
        /* <DEDUP_REMOVED lines=8> */
.L_x_2369:
        /* <DEDUP_REMOVED lines=12> */
[----:B0-----:R-:W0:Y:S02]  /*0a40*/  S2R R2, SR_TID.X ;  /* 0x0000000000027919 */ /* 0x001e240000002100 */
[----:B0-----:R-:W-:Y:S01]  /*0a50*/  VIADD R230, R2, 0xffffff80 ;  /* 0xffffff8002e67836 */ /* 0x001fe20000000000 */
[----:B--2---:R-:W-:-:S04]  /*0a60*/  R2UR UR5, R3 ;  /* 0x00000000030572ca */ /* 0x004fc800000e0000 */
[----:B------:R-:W-:-:S04]  /*0a70*/  SHF.R.S32.HI R3, RZ, 0x1f, R230 ;  /* 0x0000001fff037819 */ /* 0x000fc800000114e6 */
[CC--:B------:R-:W-:Y:S02]  /*0a80*/  LEA.HI R5, R3.reuse, R230.reuse, RZ, 0x7 ;  /* 0x000000e603057211 */ /* 0x0c0fe400078f38ff */
[-C--:B------:R-:W-:Y:S02]  /*0a90*/  LEA.HI R0, R3, R230.reuse, RZ, 0x4 ;  /* 0x000000e603007211 */ /* 0x080fe400078f20ff */
[----:B------:R-:W-:Y:S02]  /*0aa0*/  LOP3.LUT R221, R5, 0xffffff80, RZ, 0xc0, !PT ;  /* 0xffffff8005dd7812 */ /* 0x000fe400078ec0ff */
[----:B------:R-:W-:Y:S01]  /*0ab0*/  SHF.R.S32.HI R9, RZ, 0x4, R0 ;  /* 0x00000004ff097819 */ /* 0x000fe20000011400 */
[----:B------:R-:W-:Y:S01]  /*0ac0*/  ULOP3.LUT UR6, UR5, 0x1, URZ, 0xfc, !UPT ;  /* 0x0000000105067892 */ /* 0x000fe2000f8efc3f */
[CC--:B------:R-:W-:Y:S01]  /*0ad0*/  LEA.HI R2, R3.reuse, R230.reuse, RZ, 0x5 ;  /* 0x000000e603027211 */ /* 0x0c0fe200078f28ff */
[----:B------:R-:W-:Y:S01]  /*0ae0*/  IMAD.IADD R221, R230, 0x1, -R221 ;  /* 0x00000001e6dd7824 */ /* 0x000fe200078e0add */
[C---:B------:R-:W-:Y:S01]  /*0af0*/  LOP3.LUT R7, R0.reuse, 0x3fffff0, RZ, 0xc0, !PT ;  /* 0x03fffff000077812 */ /* 0x040fe200078ec0ff */
[----:B------:R-:W-:Y:S01]  /*0b00*/  UMOV UR5, URZ ;  /* 0x0000003f00057c82 */ /* 0x000fe20008000000 */
[----:B------:R-:W-:Y:S01]  /*0b10*/  LEA.HI R0, R0, R9, RZ, 0x1 ;  /* 0x0000000900007211 */ /* 0x000fe200078f08ff */
[----:B------:R-:W-:Y:S01]  /*0b20*/  IMAD.SHL.U32 R2, R2, 0x20, RZ ;  /* 0x0000002002027824 */ /* 0x000fe200078e00ff */
[----:B------:R-:W-:Y:S01]  /*0b30*/  SHF.R.S32.HI R4, RZ, 0x1f, R221 ;  /* 0x0000001fff047819 */ /* 0x000fe200000114dd */
[----:B------:R-:W-:Y:S01]  /*0b40*/  IMAD.IADD R7, R230, 0x1, -R7 ;  /* 0x00000001e6077824 */ /* 0x000fe200078e0a07 */
[----:B------:R-:W-:Y:S01]  /*0b50*/  LOP3.LUT R0, R0, 0x1ffffffe, RZ, 0xc0, !PT ;  /* 0x1ffffffe00007812 */ /* 0x000fe200078ec0ff */
[----:B------:R-:W-:Y:S01]  /*0b60*/  IMAD.U32 R225, RZ, RZ, UR6 ;  /* 0x00000006ffe17e24 */ /* 0x000fe2000f8e00ff */
[----:B------:R-:W-:Y:S01]  /*0b70*/  LEA.HI R6, R4, R221, RZ, 0x2 ;  /* 0x000000dd04067211 */ /* 0x000fe200078f10ff */
[----:B------:R-:W-:Y:S01]  /*0b80*/  IMAD.U32 R220, RZ, RZ, UR5 ;  /* 0x00000005ffdc7e24 */ /* 0x000fe2000f8e00ff */
[----:B------:R-:W-:Y:S01]  /*0b90*/  LEA.HI R10, R3, R230, RZ, 0x2 ;  /* 0x000000e6030a7211 */ /* 0x000fe200078f10ff */
[----:B------:R-:W-:Y:S01]  /*0ba0*/  IMAD.IADD R0, R9, 0x1, -R0 ;  /* 0x0000000109007824 */ /* 0x000fe200078e0a00 */
[--C-:B------:R-:W-:Y:S01]  /*0bb0*/  SHF.R.S32.HI R8, RZ, 0x2, R6.reuse ;  /* 0x00000002ff087819 */ /* 0x100fe20000011406 */
[----:B------:R-:W-:Y:S01]  /*0bc0*/  IMAD.U32 R16, RZ, RZ, UR5 ;  /* 0x00000005ff107e24 */ /* 0x000fe2000f8e00ff */
[----:B------:R-:W-:-:S02]  /*0bd0*/  SHF.R.S32.HI R11, RZ, 0x1f, R6 ;  /* 0x0000001fff0b7819 */ /* 0x000fc40000011406 */
[----:B------:R-:W-:Y:S02]  /*0be0*/  SHF.R.S32.HI R222, RZ, 0x7, R5 ;  /* 0x00000007ffde7819 */ /* 0x000fe40000011405 */
[----:B------:R-:W-:Y:S02]  /*0bf0*/  LOP3.LUT R2, R2, 0xfffffc00, RZ, 0xc0, !PT ;  /* 0xfffffc0002027812 */ /* 0x000fe400078ec0ff */
[----:B------:R-:W-:Y:S02]  /*0c00*/  LOP3.LUT R9, R10, 0xfffffffc, RZ, 0xc0, !PT ;  /* 0xfffffffc0a097812 */ /* 0x000fe400078ec0ff */
[----:B------:R-:W-:Y:S01]  /*0c10*/  LEA.HI R11, R11, R8, RZ, 0x3 ;  /* 0x000000080b0b7211 */ /* 0x000fe200078f18ff */
[----:B------:R-:W-:Y:S01]  /*0c20*/  IMAD R7, R7, 0x40, R2 ;  /* 0x0000004007077824 */ /* 0x000fe200078e0202 */
[----:B------:R-:W-:Y:S01]  /*0c30*/  LEA.HI R5, R5, R222, RZ, 0x1 ;  /* 0x000000de05057211 */ /* 0x000fe200078f08ff */
[----:B------:R-:W-:Y:S01]  /*0c40*/  IMAD.IADD R2, R230, 0x1, -R9 ;  /* 0x00000001e6027824 */ /* 0x000fe200078e0a09 */
[----:B------:R-:W-:Y:S01]  /*0c50*/  LEA.HI R3, R3, R230, RZ, 0x3 ;  /* 0x000000e603037211 */ /* 0x000fe200078f18ff */
[----:B------:R-:W-:Y:S01]  /*0c60*/  IMAD R224, R0, 0x8, R7 ;  /* 0x0000000800e07824 */ /* 0x000fe200078e0207 */
[----:B------:R-:W-:-:S02]  /*0c70*/  LOP3.LUT R11, R11, 0xfffffff8, RZ, 0xc0, !PT ;  /* 0xfffffff80b0b7812 */ /* 0x000fc400078ec0ff */
[----:B------:R-:W-:Y:S02]  /*0c80*/  LEA.HI R4, R4, R221, RZ, 0x5 ;  /* 0x000000dd04047211 */ /* 0x000fe400078f28ff */
[----:B------:R-:W-:Y:S01]  /*0c90*/  LOP3.LUT R9, R5, 0x3fffffe, RZ, 0xc0, !PT ;  /* 0x03fffffe05097812 */ /* 0x000fe200078ec0ff */
[----:B------:R-:W-:Y:S01]  /*0ca0*/  IMAD.IADD R11, R8, 0x1, -R11 ;  /* 0x00000001080b7824 */ /* 0x000fe200078e0a0b */
[----:B------:R-:W-:Y:S02]  /*0cb0*/  LOP3.LUT R5, R3, 0xfffffff8, RZ, 0xc0, !PT ;  /* 0xfffffff803057812 */ /* 0x000fe400078ec0ff */
[----:B------:R-:W-:Y:S01]  /*0cc0*/  SHF.R.S32.HI R4, RZ, 0x5, R4 ;  /* 0x00000005ff047819 */ /* 0x000fe20000011404 */
[----:B------:R-:W-:Y:S01]  /*0cd0*/  IMAD.IADD R9, R222, 0x1, -R9 ;  /* 0x00000001de097824 */ /* 0x000fe200078e0a09 */
[----:B------:R-:W-:Y:S01]  /*0ce0*/  LEA.HI R8, R2, R2, RZ, 0x1 ;  /* 0x0000000202087211 */ /* 0x000fe200078f08ff */
[----:B------:R-:W-:Y:S01]  /*0cf0*/  IMAD.IADD R216, R230, 0x1, -R5 ;  /* 0x00000001e6d87824 */ /* 0x000fe200078e0a05 */
[----:B------:R-:W-:Y:S01]  /*0d00*/  LOP3.LUT R6, R6, 0x7ffffffc, RZ, 0xc0, !PT ;  /* 0x7ffffffc06067812 */ /* 0x000fe200078ec0ff */
[----:B------:R-:W-:Y:S01]  /*0d10*/  IMAD R4, R4, 0x10, R11 ;  /* 0x0000001004047824 */ /* 0x000fe200078e020b */
[----:B------:R-:W-:Y:S01]  /*0d20*/  LOP3.LUT R11, R8, 0x1ffffffe, RZ, 0xc0, !PT ;  /* 0x1ffffffe080b7812 */ /* 0x000fe200078ec0ff */
[----:B------:R-:W-:Y:S01]  /*0d30*/  IMAD.SHL.U32 R18, R216, 0x8, RZ ;  /* 0x00000008d8127824 */ /* 0x000fe200078e00ff */
[----:B------:R-:W-:Y:S01]  /*0d40*/  SHF.R.S32.HI R219, RZ, 0x3, R3 ;  /* 0x00000003ffdb7819 */ /* 0x000fe20000011403 */
[----:B------:R-:W-:-:S02]  /*0d50*/  IMAD R223, R9, 0x40, R4 ;  /* 0x0000004009df7824 */ /* 0x000fc400078e0204 */
[C---:B------:R-:W-:Y:S01]  /*0d60*/  VIADD R214, R18.reuse, 0x40 ;  /* 0x0000004012d67836 */ /* 0x040fe20000000000 */
[----:B------:R-:W-:Y:S01]  /*0d70*/  SHF.R.S32.HI R229, RZ, 0x1f, R18 ;  /* 0x0000001fffe57819 */ /* 0x000fe20000011412 */
[C---:B------:R-:W-:Y:S02]  /*0d80*/  VIADD R213, R18.reuse, 0x80 ;  /* 0x0000008012d57836 */ /* 0x040fe40000000000 */
[----:B------:R-:W-:Y:S01]  /*0d90*/  VIADD R215, R18, 0xc0 ;  /* 0x000000c012d77836 */ /* 0x000fe20000000000 */
[----:B------:R-:W-:Y:S01]  /*0da0*/  SHF.R.S32.HI R228, RZ, 0x1f, R214 ;  /* 0x0000001fffe47819 */ /* 0x000fe200000114d6 */
[----:B------:R-:W-:Y:S01]  /*0db0*/  IMAD.IADD R212, R2, 0x1, -R11 ;  /* 0x0000000102d47824 */ /* 0x000fe200078e0a0b */
[----:B------:R-:W-:Y:S01]  /*0dc0*/  SHF.R.S32.HI R227, RZ, 0x1f, R213 ;  /* 0x0000001fffe37819 */ /* 0x000fe200000114d5 */
[----:B------:R-:W-:Y:S01]  /*0dd0*/  IMAD.IADD R23, R221, 0x1, -R6 ;  /* 0x00000001dd177824 */ /* 0x000fe200078e0a06 */
[----:B------:R-:W-:Y:S01]  /*0de0*/  SHF.R.S32.HI R226, RZ, 0x1f, R215 ;  /* 0x0000001fffe27819 */ /* 0x000fe200000114d7 */
[----:B------:R-:W-:-:S07]  /*0df0*/  IMAD R212, R212, 0x8, R223 ;  /* 0x00000008d4d47824 */ /* 0x000fce00078e02df */
.L_x_2420:
        /* <DEDUP_REMOVED lines=21> */
.L_x_2370:
[----:B------:R-:W-:Y:S01]  /*0f50*/  ULDC UR8, c[0x0][0xc54] ;  /* 0x0003150000087ab9 */ /* 0x000fe20000000800 */
[----:B------:R-:W-:Y:S01]  /*0f60*/  UMOV UR4, UR9 ;  /* 0x0000000900047c82 */ /* 0x000fe20008000000 */
[----:B------:R-:W-:-:S11]  /*0f70*/  UISETP.NE.AND UP0, UPT, UR8, 0x1, UPT ;  /* 0x000000010800788c */ /* 0x000fd6000bf05270 */
[----:B------:R-:W-:Y:S02]  /*0f80*/  @UP0 ULDC.64 UR10, c[0x0][0xc58] ;  /* 0x00031600000a0ab9 */ /* 0x000fe40000000a00 */
[----:B------:R-:W-:-:S04]  /*0f90*/  UIMAD.WIDE.U32 UR6, UR9, UR10, URZ ;  /* 0x0000000a090672a5 */ /* 0x000fc8000f8e003f */
[----:B------:R-:W-:-:S04]  /*0fa0*/  @UP0 USHF.R.U32.HI UR4, URZ, UR11, UR7 ;  /* 0x0000000b3f040299 */ /* 0x000fc80008011607 */
[----:B------:R-:W-:-:S12]  /*0fb0*/  UIMAD UR6, UR4, UR8, URZ ;  /* 0x00000008040672a4 */ /* 0x000fd8000f8e023f */
.L_x_2371:
[----:B------:R-:W-:Y:S01]  /*0fc0*/  ULDC.64 UR10, c[0x0][0x418] ;  /* 0x00010600000a7ab9 */ /* 0x000fe20000000a00 */
[----:B------:R-:W-:Y:S01]  /*0fd0*/  ULOP3.LUT UR4, URZ, UR4, URZ, 0x33, !UPT ;  /* 0x000000043f047292 */ /* 0x000fe2000f8e333f */
[----:B------:R-:W-:Y:S01]  /*0fe0*/  PLOP3.LUT P0, PT, PT, PT, PT, 0x80, 0x0 ;  /* 0x000000000000781c */ /* 0x000fe20003f0f070 */
[----:B------:R-:W-:Y:S01]  /*0ff0*/  UISETP.NE.U32.AND UP0, UPT, UR10, URZ, UPT ;  /* 0x0000003f0a00728c */ /* 0x000fe2000bf05070 */
[----:B------:R-:W-:Y:S01]  /*1000*/  CS2R R2, SRZ ;  /* 0x0000000000027805 */ /* 0x000fe2000001ff00 */
[----:B------:R-:W-:Y:S01]  /*1010*/  UIADD3 UR10, UR9, -UR6, URZ ;  /* 0x80000006090a7290 */ /* 0x000fe2000fffe03f */
[----:B------:R-:W-:Y:S01]  /*1020*/  IMAD.MOV.U32 R0, RZ, RZ, RZ ;  /* 0x000000ffff007224 */ /* 0x000fe200078e00ff */
[----:B------:R-:W-:Y:S01]  /*1030*/  ULDC UR7, c[0x0][0x448] ;  /* 0x0001120000077ab9 */ /* 0x000fe20000000800 */
[----:B------:R-:W-:Y:S01]  /*1040*/  ULDC UR6, c[0x0][0xc3c] ;  /* 0x00030f0000067ab9 */ /* 0x000fe20000000800 */
[----:B------:R-:W-:Y:S01]  /*1050*/  UISETP.NE.AND UP2, UPT, UR7, 0x1, UPT ;  /* 0x000000010700788c */ /* 0x000fe2000bf45270 */
[----:B------:R-:W-:Y:S01]  /*1060*/  CS2R R176, SRZ ;  /* 0x0000000000b07805 */ /* 0x000fe2000001ff00 */
[----:B------:R-:W-:Y:S01]  /*1070*/  UIADD3 UR4, UR4, UR6, URZ ;  /* 0x0000000604047290 */ /* 0x000fe2000fffe03f */
[----:B------:R-:W-:Y:S01]  /*1080*/  CS2R R174, SRZ ;  /* 0x0000000000ae7805 */ /* 0x000fe2000001ff00 */
[----:B------:R-:W-:Y:S01]  /*1090*/  UISETP.NE.AND.EX UP0, UPT, UR11, URZ, UPT, UP0 ;  /* 0x0000003f0b00728c */ /* 0x000fe2000bf05300 */
[----:B------:R-:W-:Y:S01]  /*10a0*/  CS2R R148, SRZ ;  /* 0x0000000000947805 */ /* 0x000fe2000001ff00 */
[----:B------:R-:W-:Y:S01]  /*10b0*/  USHF.L.U32 UR14, UR4, 0x7, URZ ;  /* 0x00000007040e7899 */ /* 0x000fe2000800063f */
[----:B------:R-:W-:Y:S01]  /*10c0*/  CS2R R172, SRZ ;  /* 0x0000000000ac7805 */ /* 0x000fe2000001ff00 */
[----:B------:R-:W-:Y:S01]  /*10d0*/  ULDC UR9, c[0x0][0x424] ;  /* 0x0001090000097ab9 */ /* 0x000fe20000000800 */
[----:B------:R-:W-:Y:S01]  /*10e0*/  ULDC UR8, c[0x0][0x288] ;  /* 0x0000a20000087ab9 */ /* 0x000fe20000000800 */
[----:B------:R-:W-:Y:S01]  /*10f0*/  UIADD3 UR4, UR14, 0x7f, URZ ;  /* 0x0000007f0e047890 */ /* 0x000fe2000fffe03f */
[----:B------:R-:W-:Y:S01]  /*1100*/  CS2R R144, SRZ ;  /* 0x0000000000907805 */ /* 0x000fe2000001ff00 */
[----:B------:R-:W-:Y:S01]  /*1110*/  @UP2 ULDC UR6, c[0x0][0x44c] ;  /* 0x0001130000062ab9 */ /* 0x000fe20000000800 */
[----:B------:R-:W-:Y:S01]  /*1120*/  IMAD.U32 R22, RZ, RZ, UR14 ;  /* 0x0000000eff167e24 */ /* 0x000fe2000f8e00ff */
[----:B------:R-:W-:Y:S01]  /*1130*/  UIADD3 UR8, -UR8, 0x50, URZ ;  /* 0x0000005008087890 */ /* 0x000fe2000fffe13f */
[----:B------:R-:W-:Y:S01]  /*1140*/  CS2R R120, SRZ ;  /* 0x0000000000787805 */ /* 0x000fe2000001ff00 */
[----:B------:R-:W-:Y:S01]  /*1150*/  UIMAD.WIDE.U32 UR6, UR4, UR6, URZ ;  /* 0x00000006040672a5 */ /* 0x000fe2000f8e003f */
[----:B------:R-:W-:Y:S01]  /*1160*/  CS2R R140, SRZ ;  /* 0x00000000008c7805 */ /* 0x000fe2000001ff00 */
[----:B------:R-:W-:Y:S01]  /*1170*/  USEL UR14, UR9, 0x1, UP0 ;  /* 0x00000001090e7887 */ /* 0x000fe20008000000 */
[----:B------:R-:W-:Y:S01]  /*1180*/  CS2R R116, SRZ ;  /* 0x0000000000747805 */ /* 0x000fe2000001ff00 */
[----:B------:R-:W-:Y:S01]  /*1190*/  ULDC UR12, c[0x0][0x2f0] ;  /* 0x0000bc00000c7ab9 */ /* 0x000fe20000000800 */
[----:B------:R-:W-:Y:S01]  /*11a0*/  @UP2 ULDC UR9, c[0x0][0x450] ;  /* 0x0001140000092ab9 */ /* 0x000fe20000000800 */
[----:B------:R-:W-:Y:S01]  /*11b0*/  UIMAD UR8, UR14, UR12, UR8 ;  /* 0x0000000c0e0872a4 */ /* 0x000fe2000f8e0208 */
[----:B------:R-:W-:Y:S01]  /*11c0*/  CS2R R112, SRZ ;  /* 0x0000000000707805 */ /* 0x000fe2000001ff00 */
[----:B------:R-:W-:Y:S01]  /*11d0*/  @UP2 USHF.R.U32.HI UR4, URZ, UR9, UR7 ;  /* 0x000000093f042299 */ /* 0x000fe20008011607 */
[----:B------:R-:W-:Y:S01]  /*11e0*/  IMAD.U32 R19, RZ, RZ, UR14 ;  /* 0x0000000eff137e24 */ /* 0x000fe2000f8e00ff */
[----:B------:R-:W-:Y:S01]  /*11f0*/  UIMAD UR6, UR14, UR12, 0x4f ;  /* 0x0000004f0e0674a4 */ /* 0x000fe2000f8e020c */
[----:B------:R-:W-:Y:S01]  /*1200*/  CS2R R136, SRZ ;  /* 0x0000000000887805 */ /* 0x000fe2000001ff00 */
[----:B------:R-:W-:Y:S01]  /*1210*/  UIADD3 UR8, UR8, UR4, URZ ;  /* 0x0000000408087290 */ /* 0x000fe2000fffe03f */
[----:B------:R-:W-:Y:S01]  /*1220*/  CS2R R108, SRZ ;  /* 0x00000000006c7805 */ /* 0x000fe2000001ff00 */
[----:B------:R-:W-:Y:S01]  /*1230*/  UIMAD.WIDE UR6, UR6, 0x66666667, URZ ;  /* 0x66666667060678a5 */ /* 0x000fe2000f8e023f */
[----:B------:R-:W-:Y:S01]  /*1240*/  CS2R R104, SRZ ;  /* 0x0000000000687805 */ /* 0x000fe2000001ff00 */
[----:B------:R-:W-:Y:S01]  /*1250*/  UIMAD.WIDE UR8, UR8, 0x66666667, URZ ;  /* 0x66666667080878a5 */ /* 0x000fe2000f8e023f */
[----:B------:R-:W-:Y:S01]  /*1260*/  CS2R R132, SRZ ;  /* 0x0000000000847805 */ /* 0x000fe2000001ff00 */
[----:B------:R-:W-:Y:S01]  /*1270*/  ULDC UR13, c[0x0][0xc54] ;  /* 0x00031500000d7ab9 */ /* 0x000fe20000000800 */
[----:B------:R-:W-:Y:S01]  /*1280*/  USHF.R.U32.HI UR4, URZ, 0x1f, UR7 ;  /* 0x0000001f3f047899 */ /* 0x000fe20008011607 */
[----:B------:R-:W-:Y:S01]  /*1290*/  CS2R R100, SRZ ;  /* 0x0000000000647805 */ /* 0x000fe2000001ff00 */
[----:B------:R-:W-:Y:S01]  /*12a0*/  UIMAD UR12, UR5, UR13, UR10 ;  /* 0x0000000d050c72a4 */ /* 0x000fe2000f8e020a */
[----:B------:R-:W-:Y:S01]  /*12b0*/  CS2R R96, SRZ ;  /* 0x0000000000607805 */ /* 0x000fe2000001ff00 */
[----:B------:R-:W-:Y:S01]  /*12c0*/  USHF.R.U32.HI UR5, URZ, 0x1f, UR9 ;  /* 0x0000001f3f057899 */ /* 0x000fe20008011609 */
[----:B------:R-:W-:Y:S01]  /*12d0*/  CS2R R128, SRZ ;  /* 0x0000000000807805 */ /* 0x000fe2000001ff00 */
[----:B------:R-:W-:Y:S01]  /*12e0*/  ULDC UR11, c[0x0][0xc48] ;  /* 0x00031200000b7ab9 */ /* 0x000fe20000000800 */
[----:B------:R-:W-:Y:S01]  /*12f0*/  ULEA.HI.SX32 UR7, UR7, UR4, 0x1b ;  /* 0x0000000407077291 */ /* 0x000fe2000f8fda3f */
[----:B------:R-:W-:Y:S01]  /*1300*/  CS2R R92, SRZ ;  /* 0x00000000005c7805 */ /* 0x000fe2000001ff00 */
[----:B------:R-:W-:Y:S01]  /*1310*/  UISETP.NE.AND UP1, UPT, UR11, 0x1, UPT ;  /* 0x000000010b00788c */ /* 0x000fe2000bf25270 */
[----:B------:R-:W-:Y:S01]  /*1320*/  CS2R R88, SRZ ;  /* 0x0000000000587805 */ /* 0x000fe2000001ff00 */
[----:B------:R-:W-:Y:S01]  /*1330*/  ULEA.HI.SX32 UR9, UR9, UR5, 0x1b ;  /* 0x0000000509097291 */ /* 0x000fe2000f8fda3f */
[----:B------:R-:W-:Y:S01]  /*1340*/  CS2R R124, SRZ ;  /* 0x00000000007c7805 */ /* 0x000fe2000001ff00 */
[----:B------:R-:W-:Y:S01]  /*1350*/  UMOV UR14, UR12 ;  /* 0x0000000c000e7c82 */ /* 0x000fe20008000000 */
[----:B------:R-:W-:Y:S01]  /*1360*/  CS2R R84, SRZ ;  /* 0x0000000000547805 */ /* 0x000fe2000001ff00 */
[----:B------:R-:W-:Y:S01]  /*1370*/  UISETP.LT.AND UP0, UPT, UR7, UR9, UPT ;  /* 0x000000090700728c */ /* 0x000fe2000bf01270 */
[----:B------:R-:W-:Y:S01]  /*1380*/  CS2R R80, SRZ ;  /* 0x0000000000507805 */ /* 0x000fe2000001ff00 */
[----:B------:R-:W-:Y:S01]  /*1390*/  IMAD.MOV.U32 R198, RZ, RZ, RZ ;  /* 0x000000ffffc67224 */ /* 0x000fe200078e00ff */
[----:B------:R-:W-:Y:S01]  /*13a0*/  CS2R R76, SRZ ;  /* 0x00000000004c7805 */ /* 0x000fe2000001ff00 */
[----:B------:R-:W-:Y:S01]  /*13b0*/  USEL UR61, UR7, UR9, UP0 ;  /* 0x00000009073d7287 */ /* 0x000fe20008000000 */
[----:B------:R-:W-:Y:S01]  /*13c0*/  CS2R R72, SRZ ;  /* 0x0000000000487805 */ /* 0x000fe2000001ff00 */
[----:B------:R-:W-:Y:S01]  /*13d0*/  @UP1 ULDC UR10, c[0x0][0xc4c] ;  /* 0x00031300000a1ab9 */ /* 0x000fe20000000800 */
[----:B------:R-:W-:Y:S01]  /*13e0*/  @UP1 ULDC UR6, c[0x0][0xc50] ;  /* 0x0003140000061ab9 */ /* 0x000fe20000000800 */
[----:B------:R-:W-:Y:S01]  /*13f0*/  UIMAD.WIDE.U32 UR4, UR12, UR10, URZ ;  /* 0x0000000a0c0472a5 */ /* 0x000fe2000f8e003f */
[----:B------:R-:W-:Y:S01]  /*1400*/  CS2R R196, SRZ ;  /* 0x0000000000c47805 */ /* 0x000fe2000001ff00 */
[----:B------:R-:W-:Y:S01]  /*1410*/  UISETP.GE.AND UP0, UPT, UR61, 0x1, UPT ;  /* 0x000000013d00788c */ /* 0x000fe2000bf06270 */
[----:B------:R-:W-:Y:S01]  /*1420*/  CS2R R68, SRZ ;  /* 0x0000000000447805 */ /* 0x000fe2000001ff00 */
[----:B------:R-:W-:Y:S01]  /*1430*/  @UP1 USHF.R.U32.HI UR14, URZ, UR6, UR5 ;  /* 0x000000063f0e1299 */ /* 0x000fe20008011605 */
[----:B------:R-:W-:-:S02]  /*1440*/  CS2R R64, SRZ ;  /* 0x0000000000407805 */ /* 0x000fc4000001ff00 */
[----:B------:R-:W-:Y:S02]  /*1450*/  CS2R R60, SRZ ;  /* 0x00000000003c7805 */ /* 0x000fe4000001ff00 */
[----:B------:R-:W-:Y:S02]  /*1460*/  CS2R R56, SRZ ;  /* 0x0000000000387805 */ /* 0x000fe4000001ff00 */
[----:B------:R-:W-:Y:S01]  /*1470*/  PLOP3.LUT P1, PT, PT, PT, UP0, 0x80, 0x0 ;  /* 0x000000000000781c */ /* 0x000fe20003f2f008 */
[----:B------:R-:W-:Y:S02]  /*1480*/  UIADD3 UR4, -UR14, URZ, URZ ;  /* 0x0000003f0e047290 */ /* 0x000fe4000fffe13f */
[----:B------:R-:W-:Y:S01]  /*1490*/  IMAD.U32 R218, RZ, RZ, UR14 ;  /* 0x0000000effda7e24 */ /* 0x000fe2000f8e00ff */
[----:B------:R-:W-:Y:S02]  /*14a0*/  CS2R R194, SRZ ;  /* 0x0000000000c27805 */ /* 0x000fe4000001ff00 */
[----:B------:R-:W-:Y:S01]  /*14b0*/  CS2R R52, SRZ ;  /* 0x0000000000347805 */ /* 0x000fe2000001ff00 */
[----:B------:R-:W-:Y:S01]  /*14c0*/  UIMAD UR4, UR11, UR4, UR12 ;  /* 0x000000040b0472a4 */ /* 0x000fe2000f8e020c */
        /* <DEDUP_REMOVED lines=30> */
[----:B------:R-:W-:Y:S01]  /*16b0*/  CS2R R26, SRZ ;  /* 0x00000000001a7805 */ /* 0x000fe2000001ff00 */
[----:B------:R-:W-:Y:S01]  /*16c0*/  IMAD.MOV.U32 R30, RZ, RZ, RZ ;  /* 0x000000ffff1e7224 */ /* 0x000fe200078e00ff */
[----:B------:R-:W-:Y:S01]  /*16d0*/  CS2R R28, SRZ ;  /* 0x00000000001c7805 */ /* 0x000fe2000001ff00 */
[----:B------:R-:W-:Y:S01]  /*16e0*/  IMAD.MOV.U32 R17, RZ, RZ, RZ ;  /* 0x000000ffff117224 */ /* 0x000fe200078e00ff */
[----:B------:R-:W-:Y:S01]  /*16f0*/  CS2R R24, SRZ ;  /* 0x0000000000187805 */ /* 0x000fe2000001ff00 */
[----:B------:R-:W-:Y:S06]  /*1700*/  @!P1 BRA `(.L_x_2372) ;  /* 0x000000cc003c9947 */ /* 0x000fec0003800000 */
[----:B------:R-:W0:Y:S01]  /*1710*/  SHFL.IDX PT, R0, R222, RZ, 0x1f ;  /* 0x00001fffde007589 */ /* 0x000e2200000e0000 */
[----:B------:R-:W1:Y:S01]  /*1720*/  S2UR UR7, SR_CgaCtaId ;  /* 0x00000000000779c3 */ /* 0x000e620000008800 */
[----:B------:R-:W-:Y:S01]  /*1730*/  UMOV UR6, 0x400 ;  /* 0x0000040000067882 */ /* 0x000fe20000000000 */
[----:B0-----:R-:W-:Y:S01]  /*1740*/  R2UR UR4, R0 ;  /* 0x00000000000472ca */ /* 0x001fe200000e0000 */
[----:B-1----:R-:W-:-:S04]  /*1750*/  ULEA UR8, UR7, UR6, 0x18 ;  /* 0x0000000607087291 */ /* 0x002fc8000f8ec03f */
[----:B------:R-:W-:Y:S02]  /*1760*/  UIADD3 UR6, UR8, 0x14400, URZ ;  /* 0x0001440008067890 */ /* 0x000fe4000fffe03f */
[----:B------:R-:W-:Y:S02]  /*1770*/  IMAD.U32 R17, RZ, RZ, UR8 ;  /* 0x00000008ff117e24 */ /* 0x000fe4000f8e00ff */
        /* <DEDUP_REMOVED lines=25> */
.L_x_2373:
[----:B------:R-:W-:Y:S02]  /*1910*/  R2UR UR7, R220 ;  /* 0x00000000dc0772ca */ /* 0x000fe400000e0000 */
[----:B------:R-:W-:Y:S02]  /*1920*/  R2UR UR6, R17 ;  /* 0x00000000110672ca */ /* 0x000fe400000e0000 */
[----:B------:R-:W-:-:S09]  /*1930*/  R2UR UR5, R225 ;  /* 0x00000000e10572ca */ /* 0x000fd200000e0000 */
[----:B------:R-:W-:-:S04]  /*1940*/  ULEA.HI UR4, UR7, UR7, URZ, 0x1 ;  /* 0x0000000707047291 */ /* 0x000fc8000f8f083f */
[----:B------:R-:W-:Y:S01]  /*1950*/  ULOP3.LUT UR4, UR4, 0xfffffffe, URZ, 0xc0, !UPT ;  /* 0xfffffffe04047892 */ /* 0x000fe2000f8ec03f */
[----:B------:R-:W-:-:S03]  /*1960*/  IMAD.U32 R2, RZ, RZ, UR5 ;  /* 0x00000005ff027e24 */ /* 0x000fc6000f8e00ff */
[----:B------:R-:W-:Y:S02]  /*1970*/  UIADD3 UR4, UR7, -UR4, URZ ;  /* 0x8000000407047290 */ /* 0x000fe4000fffe03f */
[----:B------:R-:W-:-:S04]  /*1980*/  ISETP.NE.AND P0, PT, R2, 0x3, PT ;  /* 0x000000030200780c */ /* 0x000fc80003f05270 */
[----:B------:R-:W-:-:S05]  /*1990*/  IMAD.U32 R0, RZ, RZ, UR4 ;  /* 0x00000004ff007e24 */ /* 0x000fca000f8e00ff */
[----:B------:R-:W-:-:S04]  /*19a0*/  SHF.L.U32 R0, R0, 0x1f, RZ ;  /* 0x0000001f00007819 */ /* 0x000fc800000006ff */
[----:B------:R-:W0:Y:S02]  /*19b0*/  SYNCS.PHASECHK.TRANS64.TRYWAIT P1, [UR6+0x38800], R0 ;  /* 0x03880000ff0075a7 */ /* 0x000e240008020146 */
[----:B0-----:R-:W-:Y:S05]  /*19c0*/  @!P1 BRA `(.L_x_2374) ;  /* 0x0000014800c49947 */ /* 0x001fea0003800000 */
.L_x_2535:
[----:B------:R-:W-:Y:S05]  /*19d0*/  @!P0 BRA `(.L_x_2375) ;  /* 0x0000000000048947 */ /* 0x000fea0003800000 */
[----:B------:R-:W-:Y:S01]  /*19e0*/  BPT.TRAP 0x1 ;  /* 0x000000040000795c */ /* 0x000fe20000300000 */
.L_x_2375:
[----:B------:R-:W-:Y:S01]  /*19f0*/  R2UR UR5, R16 ;  /* 0x00000000100572ca */ /* 0x000fe200000e0000 */
[----:B0-----:R-:W-:Y:S01]  /*1a00*/  IMAD.U32 R0, RZ, RZ, UR60 ;  /* 0x0000003cff007e24 */ /* 0x001fe2000f8e00ff */
[----:B------:R-:W-:-:S11]  /*1a10*/  R2UR UR4, R17 ;  /* 0x00000000110472ca */ /* 0x000fd600000e0000 */
[----:B------:R-:W-:Y:S02]  /*1a20*/  IMAD.U32 R3, RZ, RZ, UR5 ;  /* 0x00000005ff037e24 */ /* 0x000fe4000f8e00ff */
[----:B------:R-:W-:-:S03]  /*1a30*/  LEA R0, R0, UR4, 0x3 ;  /* 0x0000000400007c11 */ /* 0x000fc6000f8e18ff */
[----:B------:R-:W-:-:S04]  /*1a40*/  SHF.L.U32 R3, R3, 0x1f, RZ ;  /* 0x0000001f03037819 */ /* 0x000fc800000006ff */
[----:B------:R0:W1:Y:S01]  /*1a50*/  SYNCS.PHASECHK.TRANS64.TRYWAIT P2, [R0+URZ+0x38830], R3 ;  /* 0x03883003000075a7 */ /* 0x000062000804017f */
[----:B------:R-:W-:Y:S05]  /*1a60*/  @!P0 BRA `(.L_x_2376) ;  /* 0x0000000000048947 */ /* 0x000fea0003800000 */
[----:B------:R-:W-:Y:S01]  /*1a70*/  BPT.TRAP 0x1 ;  /* 0x000000040000795c */ /* 0x000fe20000300000 */
.L_x_2376:
[----:B------:R-:W2:Y:S02]  /*1a80*/  S2R R2, SR_TID.X ;  /* 0x0000000000027919 */ /* 0x000ea40000002100 */
[----:B--2---:R-:W-:Y:S01]  /*1a90*/  LOP3.LUT P1, RZ, R2, 0x7f, RZ, 0xc0, !PT ;  /* 0x0000007f02ff7812 */ /* 0x004fe2000782c0ff */
[----:B-1----:R-:W-:-:S12]  /*1aa0*/  @P2 BRA `(.L_x_2377) ;  /* 0x0000000000082947 */ /* 0x002fd80003800000 */
[----:B------:R-:W1:Y:S02]  /*1ab0*/  SYNCS.PHASECHK.TRANS64.TRYWAIT P2, [R0+URZ+0x38830], R3 ;  /* 0x03883003000075a7 */ /* 0x000e64000804017f */
[----:B-1----:R-:W-:Y:S05]  /*1ac0*/  @!P2 BRA `(.L_x_2378) ;  /* 0x0000014800a0a947 */ /* 0x002fea0003800000 */
.L_x_2377:
[----:B------:R-:W-:Y:S05]  /*1ad0*/  WARPSYNC.ALL ;  /* 0x0000000000007948 */ /* 0x000fea0003800000 */
[----:B------:R-:W-:Y:S01]  /*1ae0*/  R2UR UR4, R17 ;  /* 0x00000000110472ca */ /* 0x000fe200000e0000 */
[----:B------:R-:W-:Y:S01]  /*1af0*/  ULOP3.LUT UR5, UR36, 0x10000, URZ, 0xfc, !UPT ;  /* 0x0001000024057892 */ /* 0x000fe2000f8efc3f */
[----:B------:R-:W-:Y:S01]  /*1b00*/  WARPGROUP.ARRIVE ;  /* 0x00000000000079c5 */ /* 0x000fe20000000000 */
[----:B------:R-:W-:Y:S01]  /*1b10*/  UMOV UR9, 0x40000040 ;  /* 0x4000004000097882 */ /* 0x000fe20000000000 */
[----:B------:R-:W-:Y:S01]  /*1b20*/  UMOV UR11, 0x40000040 ;  /* 0x40000040000b7882 */ /* 0x000fe20000000000 */
[----:B------:R-:W-:Y:S01]  /*1b30*/  UMOV UR15, UR9 ;  /* 0x00000009000f7c82 */ /* 0x000fe20008000000 */
[----:B------:R-:W-:Y:S01]  /*1b40*/  IMAD.U32 R13, RZ, RZ, UR9 ;  /* 0x00000009ff0d7e24 */ /* 0x000fe2000f8e00ff */
[----:B------:R-:W-:Y:S01]  /*1b50*/  UIADD3 UR7, UR5, 0x2, URZ ;  /* 0x0000000205077890 */ /* 0x000fe2000fffe03f */
[----:B01----:R-:W-:Y:S01]  /*1b60*/  @!P1 VIADD R0, R0, 0x38840 ;  /* 0x0003884000009836 */ /* 0x003fe20000000000 */
[----:B------:R-:W-:Y:S01]  /*1b70*/  UMOV UR8, UR5 ;  /* 0x0000000500087c82 */ /* 0x000fe20008000000 */
[----:B------:R-:W-:Y:S01]  /*1b80*/  UMOV UR17, 0x40000040 ;  /* 0x4000004000117882 */ /* 0x000fe20000000000 */
[----:B------:R-:W-:Y:S01]  /*1b90*/  UMOV UR14, UR8 ;  /* 0x00000008000e7c82 */ /* 0x000fe20008000000 */
[----:B------:R-:W-:Y:S01]  /*1ba0*/  IMAD.U32 R12, RZ, RZ, UR8 ;  /* 0x00000008ff0c7e24 */ /* 0x000fe2000f8e00ff */
[----:B------:R-:W-:Y:S01]  /*1bb0*/  UIADD3 UR4, UR4, 0x24400, URZ ;  /* 0x0002440004047890 */ /* 0x000fe2000fffe03f */
[----:B------:R-:W-:Y:S01]  /*1bc0*/  IMAD.U32 R11, RZ, RZ, UR17 ;  /* 0x00000011ff0b7e24 */ /* 0x000fe2000f8e00ff */
[----:B------:R-:W-:Y:S01]  /*1bd0*/  UMOV UR16, UR7 ;  /* 0x0000000700107c82 */ /* 0x000fe20008000000 */
[----:B------:R-:W-:Y:S01]  /*1be0*/  UMOV UR19, 0x40000040 ;  /* 0x4000004000137882 */ /* 0x000fe20000000000 */
[----:B------:R-:W-:Y:S01]  /*1bf0*/  USHF.R.U32.HI UR4, URZ, 0x4, UR4 ;  /* 0x000000043f047899 */ /* 0x000fe20008011604 */
[----:B------:R-:W-:Y:S01]  /*1c00*/  IMAD.U32 R10, RZ, RZ, UR16 ;  /* 0x00000010ff0a7e24 */ /* 0x000fe2000f8e00ff */
[----:B------:R-:W-:Y:S01]  /*1c10*/  UIADD3 UR7, UR5, 0x4, URZ ;  /* 0x0000000405077890 */ /* 0x000fe2000fffe03f */
[----:B------:R-:W-:Y:S01]  /*1c20*/  @!P1 PRMT R0, RZ, 0x654, R0 ;  /* 0x00000654ff009816 */ /* 0x000fe20000000000 */
[----:B------:R-:W-:Y:S01]  /*1c30*/  ULOP3.LUT UR4, UR4, 0x3fff, URZ, 0xc0, !UPT ;  /* 0x00003fff04047892 */ /* 0x000fe2000f8ec03f */
[----:B------:R-:W-:Y:S01]  /*1c40*/  CS2R R150, SRZ ;  /* 0x0000000000967805 */ /* 0x000fe2000001ff00 */
[----:B------:R-:W-:Y:S01]  /*1c50*/  UMOV UR13, 0x40000040 ;  /* 0x40000040000d7882 */ /* 0x000fe20000000000 */
[----:B------:R-:W-:Y:S01]  /*1c60*/  UIADD3 UR20, UR5, 0x404, URZ ;  /* 0x0000040405147890 */ /* 0x000fe2000fffe03f */
[----:B------:R-:W-:Y:S01]  /*1c70*/  CS2R R148, SRZ ;  /* 0x0000000000947805 */ /* 0x000fe2000001ff00 */
[----:B------:R-:W-:Y:S01]  /*1c80*/  ULOP3.LUT UR6, UR4, 0x10000, URZ, 0xfc, !UPT ;  /* 0x0001000004067892 */ /* 0x000fe2000f8efc3f */
[----:B------:R-:W-:Y:S01]  /*1c90*/  CS2R R146, SRZ ;  /* 0x0000000000927805 */ /* 0x000fe2000001ff00 */
[----:B------:R-:W-:Y:S01]  /*1ca0*/  UMOV UR21, 0x40000040 ;  /* 0x4000004000157882 */ /* 0x000fe20000000000 */
[----:B------:R-:W-:Y:S01]  /*1cb0*/  UMOV UR23, 0x40000040 ;  /* 0x4000004000177882 */ /* 0x000fe20000000000 */
[----:B------:R-:W-:Y:S01]  /*1cc0*/  UIMAD UR4, UR60, 0xa00, UR6 ;  /* 0x00000a003c0478a4 */ /* 0x000fe2000f8e0206 */
[----:B------:R-:W-:Y:S01]  /*1cd0*/  CS2R R144, SRZ ;  /* 0x0000000000907805 */ /* 0x000fe2000001ff00 */
[----:B------:R-:W-:Y:S01]  /*1ce0*/  IMAD.U32 R15, RZ, RZ, UR6 ;  /* 0x00000006ff0f7e24 */ /* 0x000fe2000f8e00ff */
[----:B------:R-:W-:Y:S01]  /*1cf0*/  UIADD3 UR24, UR5, 0x406, URZ ;  /* 0x0000040605187890 */ /* 0x000fe2000fffe03f */
[----:B------:R-:W-:Y:S01]  /*1d00*/  CS2R R142, SRZ ;  /* 0x00000000008e7805 */ /* 0x000fe2000001ff00 */
[----:B------:R-:W-:Y:S01]  /*1d10*/  UIADD3 UR6, UR4, 0x200, URZ ;  /* 0x0000020004067890 */ /* 0x000fe2000fffe03f */
[----:B------:R-:W-:Y:S01]  /*1d20*/  CS2R R140, SRZ ;  /* 0x00000000008c7805 */ /* 0x000fe2000001ff00 */
[----:B------:R-:W-:Y:S01]  /*1d30*/  UMOV UR10, UR4 ;  /* 0x00000004000a7c82 */ /* 0x000fe20008000000 */
[----:B------:R-:W-:Y:S01]  /*1d40*/  UIADD3 UR12, UR4, 0x2, URZ ;  /* 0x00000002040c7890 */ /* 0x000fe2000fffe03f */
[----:B------:R-:W-:Y:S01]  /*1d50*/  HGMMA.64x16x16.F32 R56, gdesc[UR8], RZ, !UPT, gsb0 ;  /* 0x00200000083879f0 */ /* 0x000fe2000c0008ff */
[----:B------:R-:W-:Y:S01]  /*1d60*/  UIADD3 UR10, UR4, 0x80, URZ ;  /* 0x00000080040a7890 */ /* 0x000fe2000fffe03f */
[----:B------:R-:W-:Y:S01]  /*1d70*/  CS2R R138, SRZ ;  /* 0x00000000008a7805 */ /* 0x000fe2000001ff00 */
[----:B------:R-:W-:Y:S01]  /*1d80*/  UMOV UR8, UR14 ;  /* 0x0000000e00087c82 */ /* 0x000fe20008000000 */
[----:B------:R-:W-:Y:S01]  /*1d90*/  UMOV UR9, UR15 ;  /* 0x0000000f00097c82 */ /* 0x000fe20008000000 */
[----:B------:R-:W-:Y:S01]  /*1da0*/  UMOV UR11, 0x40000040 ;  /* 0x40000040000b7882 */ /* 0x000fe20000000000 */
[----:B------:R-:W-:Y:S01]  /*1db0*/  UMOV UR18, UR12 ;  /* 0x0000000c00127c82 */ /* 0x000fe20008000000 */
[----:B------:R-:W-:Y:S01]  /*1dc0*/  UIADD3 UR12, UR4, 0x4, URZ ;  /* 0x00000004040c7890 */ /* 0x000fe2000fffe03f */
[----:B------:R-:W-:Y:S01]  /*1dd0*/  CS2R R136, SRZ ;  /* 0x0000000000887805 */ /* 0x000fe2000001ff00 */
[----:B------:R-:W-:Y:S01]  /*1de0*/  UIADD3 UR22, UR4, 0x284, URZ ;  /* 0x0000028404167890 */ /* 0x000fe2000fffe03f */
[----:B------:R-:W-:Y:S01]  /*1df0*/  CS2R R134, SRZ ;  /* 0x0000000000867805 */ /* 0x000fe2000001ff00 */
[----:B------:R-:W-:Y:S01]  /*1e00*/  UIADD3 UR26, UR4, 0x286, URZ ;  /* 0x00000286041a7890 */ /* 0x000fe2000fffe03f */
[----:B------:R-:W-:Y:S01]  /*1e10*/  CS2R R132, SRZ ;  /* 0x0000000000847805 */ /* 0x000fe2000001ff00 */
[----:B------:R-:W-:Y:S01]  /*1e20*/  UMOV UR25, 0x40000040 ;  /* 0x4000004000197882 */ /* 0x000fe20000000000 */
[----:B------:R-:W-:Y:S01]  /*1e30*/  UMOV UR27, 0x40000040 ;  /* 0x40000040001b7882 */ /* 0x000fe20000000000 */
        /* <DEDUP_REMOVED lines=37> */
[----:B------:R-:W-:-:S02]  /*2090*/  WARPGROUP.DEPBAR.LE gsb0, 0x0 ;  /* 0x00008000000079c5 */ /* 0x000fc40000010000 */
[----:B------:R-:W-:Y:S01]  /*20a0*/  WARPGROUP.ARRIVE ;  /* 0x00000000000079c5 */ /* 0x000fe20000000000 */
[----:B------:R-:W-:Y:S01]  /*20b0*/  UIADD3 UR54, UR4, 0x784, URZ ;  /* 0x0000078404367890 */ /* 0x000fe2000fffe03f */
[----:B------:R-:W-:Y:S01]  /*20c0*/  CS2R R106, SRZ ;  /* 0x00000000006a7805 */ /* 0x000fe2000001ff00 */
[----:B------:R-:W-:Y:S01]  /*20d0*/  UMOV UR53, 0x40000040 ;  /* 0x4000004000357882 */ /* 0x000fe20000000000 */
[----:B------:R-:W-:Y:S01]  /*20e0*/  UMOV UR55, 0x40000040 ;  /* 0x4000004000377882 */ /* 0x000fe20000000000 */
[----:B------:R-:W-:Y:S01]  /*20f0*/  UMOV UR57, 0x40000040 ;  /* 0x4000004000397882 */ /* 0x000fe20000000000 */
[----:B------:R-:W-:Y:S01]  /*2100*/  HGMMA.64x16x16.F32 R48, gdesc[UR8], RZ, !UPT, gsb0 ;  /* 0x00200000083079f0 */ /* 0x000fe2000c0008ff */
[----:B------:R-:W-:Y:S01]  /*2110*/  UIADD3 UR10, UR4, 0x100, URZ ;  /* 0x00000100040a7890 */ /* 0x000fe2000fffe03f */
[----:B------:R-:W-:Y:S01]  /*2120*/  IMAD.U32 R7, RZ, RZ, UR57 ;  /* 0x00000039ff077e24 */ /* 0x000fe2000f8e00ff */
[----:B------:R-:W-:Y:S01]  /*2130*/  UMOV UR8, UR14 ;  /* 0x0000000e00087c82 */ /* 0x000fe20008000000 */
[----:B------:R-:W-:Y:S01]  /*2140*/  UMOV UR9, UR15 ;  /* 0x0000000f00097c82 */ /* 0x000fe20008000000 */
[----:B------:R-:W-:Y:S01]  /*2150*/  UMOV UR11, 0x40000040 ;  /* 0x40000040000b7882 */ /* 0x000fe20000000000 */
[----:B------:R-:W-:Y:S01]  /*2160*/  UMOV UR59, 0x40000040 ;  /* 0x40000040003b7882 */ /* 0x000fe20000000000 */
        /* <DEDUP_REMOVED lines=153> */
[----:B------:R-:W-:Y:S01]  /*2b00*/  ULDC UR10, c[0x0][0x2f0] ;  /* 0x0000bc00000a7ab9 */ /* 0x000fe20000000800 */
[----:B------:R-:W-:Y:S01]  /*2b10*/  ULDC UR11, c[0x0][0x288] ;  /* 0x0000a200000b7ab9 */ /* 0x000fe20000000800 */
[----:B------:R-:W-:Y:S01]  /*2b20*/  IMAD.U32 R20, RZ, RZ, UR10 ;  /* 0x0000000aff147e24 */ /* 0x000fe2000f8e00ff */
        /* <DEDUP_REMOVED lines=24> */
[----:B------:R-:W-:Y:S01]  /*2cb0*/  R2UR UR15, R19 ;  /* 0x00000000130f72ca */ /* 0x000fe200000e0000 */
[----:B------:R-:W-:-:S06]  /*2cc0*/  UIADD3 UR14, UR61, -0x2, URZ ;  /* 0xfffffffe3d0e7890 */ /* 0x000fcc000fffe03f */
        /* <DEDUP_REMOVED lines=26> */
[----:B------:R-:W-:Y:S01]  /*2e70*/  VIADD R2, R212, UR19 ;  /* 0x00000013d4027c36 */ /* 0x000fe20008000000 */
        /* <DEDUP_REMOVED lines=189> */
[----:B------:R-:W-:Y:S02]  /*3a50*/  ULDC UR6, c[0x0][0x448] ;  /* 0x0001120000067ab9 */ /* 0x000fe40000000800 */
[----:B------:R-:W-:Y:S02]  /*3a60*/  UISETP.NE.AND UP0, UPT, UR6, 0x1, UPT ;  /* 0x000000010600788c */ /* 0x000fe4000bf05270 */
[----:B------:R-:W-:Y:S02]  /*3a70*/  UIADD3 UR6, UR5, 0xc06, URZ ;  /* 0x00000c0605067890 */ /* 0x000fe4000fffe03f */
[----:B------:R-:W-:Y:S02]  /*3a80*/  UIADD3 UR5, UR4, 0x984, URZ ;  /* 0x0000098404057890 */ /* 0x000fe4000fffe03f */
[----:B------:R-:W-:-:S03]  /*3a90*/  PLOP3.LUT P2, PT, PT, PT, UP0, 0x80, 0x0 ;  /* 0x000000000000781c */ /* 0x000fc60003f4f008 */
[----:B------:R-:W-:Y:S01]  /*3aa0*/  UMOV UR56, UR6 ;  /* 0x0000000600387c82 */ /* 0x000fe20008000000 */
[----:B------:R-:W-:Y:S01]  /*3ab0*/  UIMAD UR6, UR61, -0x50, URZ ;  /* 0xffffffb03d0678a4 */ /* 0x000fe2000f8e023f */
        /* <DEDUP_REMOVED lines=25> */
[----:B------:R-:W-:Y:S02]  /*3c50*/  @UP0 ULDC UR5, c[0x0][0x44c] ;  /* 0x0001130000050ab9 */ /* 0x000fe40000000800 */
[----:B------:R-:W-:Y:S01]  /*3c60*/  @P2 IMAD.HI.U32 R3, R2, UR5, RZ ;  /* 0x0000000502032c27 */ /* 0x000fe2000f8e00ff */
[----:B------:R-:W-:-:S04]  /*3c70*/  @UP0 ULDC UR5, c[0x0][0x450] ;  /* 0x0001140000050ab9 */ /* 0x000fc80000000800 */
[----:B------:R-:W-:Y:S01]  /*3c80*/  @P2 SHF.R.U32.HI R2, RZ, UR5, R3 ;  /* 0x00000005ff022c19 */ /* 0x000fe20008011603 */
[----:B------:R-:W-:Y:S02]  /*3c90*/  UIMAD UR5, UR15, UR10, UR6 ;  /* 0x0000000a0f0572a4 */ /* 0x000fe4000f8e0206 */
[----:B------:R-:W-:Y:S02]  /*3ca0*/  UIADD3 UR6, UR6, 0x51, URZ ;  /* 0x0000005106067890 */ /* 0x000fe4000fffe03f */
[----:B------:R-:W0:Y:S01]  /*3cb0*/  SHFL.IDX PT, R5, R2, 0x1, 0x1c1f ;  /* 0x003c1f0002057f89 */ /* 0x000e2200000e0000 */
[----:B------:R-:W-:Y:S02]  /*3cc0*/  UIADD3 UR5, UR5, 0x50, URZ ;  /* 0x0000005005057890 */ /* 0x000fe4000fffe03f */
[----:B------:R-:W-:Y:S01]  /*3cd0*/  UIMAD UR10, UR15, UR10, -UR11 ;  /* 0x0000000a0f0a72a4 */ /* 0x000fe2000f8e0a0b */
[----:B------:R-:W-:Y:S01]  /*3ce0*/  IMAD.U32 R4, RZ, RZ, UR6 ;  /* 0x00000006ff047e24 */ /* 0x000fe2000f8e00ff */
[----:B------:R-:W-:Y:S01]  /*3cf0*/  UIADD3 UR6, UR4, 0x986, URZ ;  /* 0x0000098604067890 */ /* 0x000fe2000fffe03f */
[----:B------:R-:W1:Y:S01]  /*3d00*/  SHFL.IDX PT, R2, R2, RZ, 0x1c1f ;  /* 0x001c1fff02027589 */ /* 0x000e6200000e0000 */
[----:B------:R-:W-:Y:S01]  /*3d10*/  IMAD.U32 R14, RZ, RZ, UR5 ;  /* 0x00000005ff0e7e24 */ /* 0x000fe2000f8e00ff */
[----:B------:R-:W-:Y:S01]  /*3d20*/  UMOV UR5, UR23 ;  /* 0x0000001700057c82 */ /* 0x000fe20008000000 */
[----:B------:R-:W-:-:S04]  /*3d30*/  IMAD R3, R23, -0x2, R4 ;  /* 0xfffffffe17037824 */ /* 0x000fc800078e0204 */
[----:B------:R-:W-:Y:S02]  /*3d40*/  IMAD R4, R20, UR15, R3 ;  /* 0x0000000f14047c24 */ /* 0x000fe4000f8e0203 */
[----:B------:R-:W-:-:S03]  /*3d50*/  IMAD R3, R23, -0x2, R14 ;  /* 0xfffffffe17037824 */ /* 0x000fc600078e020e */
[----:B0-----:R-:W-:Y:S01]  /*3d60*/  IADD3 R14, R5, -UR11, R4 ;  /* 0x8000000b050e7c10 */ /* 0x001fe2000fffe004 */
[----:B------:R-:W-:Y:S01]  /*3d70*/  VIADD R4, R4, -UR11 ;  /* 0x8000000b04047c36 */ /* 0x000fe20008000000 */
[----:B------:R-:W-:Y:S02]  /*3d80*/  @UP0 ULDC UR11, c[0x0][0x450] ;  /* 0x00011400000b0ab9 */ /* 0x000fe40000000800 */
[----:B------:R-:W-:Y:S02]  /*3d90*/  VIMNMX R14, R3, R14, PT ;  /* 0x0000000e030e7248 */ /* 0x000fe40003fe0100 */
[----:B-1----:R-:W-:Y:S02]  /*3da0*/  VIADDMNMX R3, R2, R4, R3, PT ;  /* 0x0000000402037246 */ /* 0x002fe40003800103 */
[C---:B------:R-:W-:Y:S02]  /*3db0*/  ISETP.GT.AND P3, PT, R14.reuse, RZ, PT ;  /* 0x000000ff0e00720c */ /* 0x040fe40003f64270 */
[----:B------:R-:W-:-:S02]  /*3dc0*/  ISETP.GT.AND P4, PT, R14, 0x1, PT ;  /* 0x000000010e00780c */ /* 0x000fc40003f84270 */
[----:B------:R-:W-:Y:S01]  /*3dd0*/  ISETP.GT.AND P5, PT, R14, 0x8, PT ;  /* 0x000000080e00780c */ /* 0x000fe20003fa4270 */
        /* <DEDUP_REMOVED lines=14> */
[----:B------:R-:W-:Y:S01]  /*3ec0*/  ISETP.GT.AND P3, PT, R14, 0x9, PT ;  /* 0x000000090e00780c */ /* 0x000fe20003f64270 */
[----:B------:R-:W-:Y:S01]  /*3ed0*/  HGMMA.64x16x16.F32 R48, gdesc[UR56], R48, gsb0 ;  /* 0x00200000383079f0 */ /* 0x000fe20008000830 */
[----:B------:R-:W-:Y:S01]  /*3ee0*/  UIADD3 UR58, UR4, 0x886, URZ ;  /* 0x00000886043a7890 */ /* 0x000fe2000fffe03f */
[----:B------:R-:W-:Y:S01]  /*3ef0*/  FSEL R62, R62, -INF , P5 ;  /* 0xff8000003e3e7808 */ /* 0x000fe20002800000 */
[----:B------:R-:W-:Y:S01]  /*3f00*/  UMOV UR56, UR22 ;  /* 0x0000001600387c82 */ /* 0x000fe20008000000 */
[----:B------:R-:W-:Y:S01]  /*3f10*/  UMOV UR57, UR23 ;  /* 0x0000001700397c82 */ /* 0x000fe20008000000 */
[----:B------:R-:W-:Y:S01]  /*3f20*/  UMOV UR59, 0x40000040 ;  /* 0x40000040003b7882 */ /* 0x000fe20000000000 */
[----:B------:R-:W-:Y:S02]  /*3f30*/  FMNMX.FTZ R5, R58, R59, !PT ;  /* 0x0000003b3a057209 */ /* 0x000fe40007810000 */
[----:B------:R-:W-:Y:S02]  /*3f40*/  ISETP.GT.AND P4, PT, R14, 0x10, PT ;  /* 0x000000100e00780c */ /* 0x000fe40003f84270 */
[----:B------:R-:W-:-:S02]  /*3f50*/  FSEL R63, R63, -INF , P3 ;  /* 0xff8000003f3f7808 */ /* 0x000fc40001800000 */
[----:B------:R-:W-:Y:S02]  /*3f60*/  FMNMX.FTZ R20, R62, R5, !PT ;  /* 0x000000053e147209 */ /* 0x000fe40007810000 */
[----:B------:R-:W-:Y:S02]  /*3f70*/  ISETP.GT.AND P3, PT, R14, 0x11, PT ;  /* 0x000000110e00780c */ /* 0x000fe40003f64270 */
[----:B------:R-:W-:Y:S02]  /*3f80*/  FMNMX.FTZ R5, R63, R20, !PT ;  /* 0x000000143f057209 */ /* 0x000fe40007810000 */
[----:B------:R-:W-:-:S04]  /*3f90*/  ISETP.GT.AND P5, PT, R3, 0x8, PT ;  /* 0x000000080300780c */ /* 0x000fc80003fa4270 */
[----:B------:R-:W-:Y:S02]  /*3fa0*/  FSEL R60, R60, -INF , P5 ;  /* 0xff8000003c3c7808 */ /* 0x000fe40002800000 */
[----:B------:R-:W-:Y:S01]  /*3fb0*/  ISETP.GT.AND P5, PT, R3, 0x18, PT ;  /* 0x000000180300780c */ /* 0x000fe20003fa4270 */
[----:B------:R-:W-:Y:S02]  /*3fc0*/  WARPGROUP.DEPBAR.LE gsb0, 0x0 ;  /* 0x00008000000079c5 */ /* 0x000fe40000010000 */
[----:B------:R-:W-:Y:S01]  /*3fd0*/  WARPGROUP.ARRIVE ;  /* 0x00000000000079c5 */ /* 0x000fe20000000000 */
[----:B------:R-:W-:Y:S02]  /*3fe0*/  FSEL R50, R50, -INF , P4 ;  /* 0xff80000032327808 */ /* 0x000fe40002000000 */
[----:B------:R-:W-:Y:S02]  /*3ff0*/  ISETP.GT.AND P4, PT, R14, 0x18, PT ;  /* 0x000000180e00780c */ /* 0x000fe40003f84270 */
[----:B------:R-:W-:Y:S01]  /*4000*/  FSEL R51, R51, -INF , P3 ;  /* 0xff80000033337808 */ /* 0x000fe20001800000 */
[----:B------:R-:W-:Y:S01]  /*4010*/  HGMMA.64x16x16.F32 R40, gdesc[UR56], R40, gsb0 ;  /* 0x00200000382879f0 */ /* 0x000fe20008000828 */
[----:B------:R-:W-:Y:S01]  /*4020*/  UIADD3 UR58, UR4, 0x906, URZ ;  /* 0x00000906043a7890 */ /* 0x000fe2000fffe03f */
[----:B------:R-:W-:Y:S01]  /*4030*/  FMNMX.FTZ R20, R50, R5, !PT ;  /* 0x0000000532147209 */ /* 0x000fe20007810000 */
[----:B------:R-:W-:Y:S01]  /*4040*/  UMOV UR56, UR22 ;  /* 0x0000001600387c82 */ /* 0x000fe20008000000 */
[----:B------:R-:W-:Y:S01]  /*4050*/  UMOV UR57, UR23 ;  /* 0x0000001700397c82 */ /* 0x000fe20008000000 */
[----:B------:R-:W-:Y:S01]  /*4060*/  UMOV UR59, 0x40000040 ;  /* 0x40000040003b7882 */ /* 0x000fe20000000000 */
[----:B------:R-:W-:Y:S01]  /*4070*/  UMOV UR4, UR22 ;  /* 0x0000001600047c82 */ /* 0x000fe20008000000 */
[----:B------:R-:W-:-:S02]  /*4080*/  ISETP.GT.AND P3, PT, R14, 0x19, PT ;  /* 0x000000190e00780c */ /* 0x000fc40003f64270 */
[----:B------:R-:W-:Y:S02]  /*4090*/  FSEL R54, R54, -INF , P4 ;  /* 0xff80000036367808 */ /* 0x000fe40002000000 */
[----:B------:R-:W-:Y:S02]  /*40a0*/  FMNMX.FTZ R5, R51, R20, !PT ;  /* 0x0000001433057209 */ /* 0x000fe40007810000 */
[----:B------:R-:W-:Y:S02]  /*40b0*/  ISETP.GT.AND P4, PT, R14, 0x20, PT ;  /* 0x000000200e00780c */ /* 0x000fe40003f84270 */
[----:B------:R-:W-:Y:S02]  /*40c0*/  FSEL R55, R55, -INF , P3 ;  /* 0xff80000037377808 */ /* 0x000fe40001800000 */
[----:B------:R-:W-:Y:S02]  /*40d0*/  FMNMX.FTZ R20, R54, R5, !PT ;  /* 0x0000000536147209 */ /* 0x000fe40007810000 */
[----:B------:R-:W-:-:S02]  /*40e0*/  ISETP.GT.AND P3, PT, R14, 0x21, PT ;  /* 0x000000210e00780c */ /* 0x000fc40003f64270 */
[----:B------:R-:W-:Y:S02]  /*40f0*/  FMNMX.FTZ R5, R55, R20, !PT ;  /* 0x0000001437057209 */ /* 0x000fe40007810000 */
[----:B------:R-:W-:Y:S01]  /*4100*/  FSEL R52, R52, -INF , P5 ;  /* 0xff80000034347808 */ /* 0x000fe20002800000 */
[----:B------:R-:W-:Y:S02]  /*4110*/  WARPGROUP.DEPBAR.LE gsb0, 0x0 ;  /* 0x00008000000079c5 */ /* 0x000fe40000010000 */
[----:B------:R-:W-:Y:S01]  /*4120*/  WARPGROUP.ARRIVE ;  /* 0x00000000000079c5 */ /* 0x000fe20000000000 */
[----:B------:R-:W-:Y:S02]  /*4130*/  FSEL R42, R42, -INF , P4 ;  /* 0xff8000002a2a7808 */ /* 0x000fe40002000000 */
[----:B------:R-:W-:Y:S02]  /*4140*/  ISETP.GT.AND P4, PT, R14, 0x28, PT ;  /* 0x000000280e00780c */ /* 0x000fe40003f84270 */
[----:B------:R-:W-:Y:S01]  /*4150*/  FSEL R43, R43, -INF , P3 ;  /* 0xff8000002b2b7808 */ /* 0x000fe20001800000 */
[----:B------:R-:W-:Y:S01]  /*4160*/  HGMMA.64x16x16.F32 R32, gdesc[UR56], R32, gsb0 ;  /* 0x00200000382079f0 */ /* 0x000fe20008000820 */
[----:B------:R-:W-:-:S02]  /*4170*/  FMNMX.FTZ R20, R42, R5, !PT ;  /* 0x000000052a147209 */ /* 0x000fc40007810000 */
[----:B------:R-:W-:Y:S02]  /*4180*/  ISETP.GT.AND P3, PT, R14, 0x29, PT ;  /* 0x000000290e00780c */ /* 0x000fe40003f64270 */
[----:B------:R-:W-:Y:S02]  /*4190*/  FSEL R46, R46, -INF , P4 ;  /* 0xff8000002e2e7808 */ /* 0x000fe40002000000 */
[----:B------:R-:W-:Y:S02]  /*41a0*/  FMNMX.FTZ R5, R43, R20, !PT ;  /* 0x000000142b057209 */ /* 0x000fe40007810000 */
[----:B------:R-:W-:Y:S02]  /*41b0*/  ISETP.GT.AND P4, PT, R14, 0x30, PT ;  /* 0x000000300e00780c */ /* 0x000fe40003f84270 */
[----:B------:R-:W-:Y:S02]  /*41c0*/  FSEL R47, R47, -INF , P3 ;  /* 0xff8000002f2f7808 */ /* 0x000fe40001800000 */
[----:B------:R-:W-:-:S02]  /*41d0*/  FMNMX.FTZ R20, R46, R5, !PT ;  /* 0x000000052e147209 */ /* 0x000fc40007810000 */
[----:B------:R-:W-:Y:S02]  /*41e0*/  ISETP.GT.AND P3, PT, R14, 0x31, PT ;  /* 0x000000310e00780c */ /* 0x000fe40003f64270 */
[----:B------:R-:W-:Y:S01]  /*41f0*/  FMNMX.FTZ R5, R47, R20, !PT ;  /* 0x000000142f057209 */ /* 0x000fe20007810000 */
[----:B------:R-:W-:Y:S02]  /*4200*/  WARPGROUP.DEPBAR.LE gsb0, 0x0 ;  /* 0x00008000000079c5 */ /* 0x000fe40000010000 */
[----:B------:R-:W-:Y:S01]  /*4210*/  WARPGROUP.ARRIVE ;  /* 0x00000000000079c5 */ /* 0x000fe20000000000 */
[----:B------:R-:W-:Y:S02]  /*4220*/  FSEL R34, R34, -INF , P4 ;  /* 0xff80000022227808 */ /* 0x000fe40002000000 */
[----:B------:R-:W-:Y:S02]  /*4230*/  ISETP.GT.AND P4, PT, R14, 0x38, PT ;  /* 0x000000380e00780c */ /* 0x000fe40003f84270 */
[----:B------:R-:W-:Y:S01]  /*4240*/  FSEL R35, R35, -INF , P3 ;  /* 0xff80000023237808 */ /* 0x000fe20001800000 */
[----:B------:R-:W-:Y:S01]  /*4250*/  HGMMA.64x16x16.F32 R24, gdesc[UR4], R24, gsb0 ;  /* 0x00200000041879f0 */ /* 0x000fe20008000818 */
[----:B------:R-:W-:Y:S01]  /*4260*/  FMNMX.FTZ R20, R34, R5, !PT ;  /* 0x0000000522147209 */ /* 0x000fe20007810000 */
[----:B------:R-:W-:Y:S01]  /*4270*/  ULDC UR5, c[0x0][0x988] ;  /* 0x0002620000057ab9 */ /* 0x000fe20000000800 */
[----:B------:R-:W-:Y:S01]  /*4280*/  ISETP.GT.AND P3, PT, R14, 0x39, PT ;  /* 0x000000390e00780c */ /* 0x000fe20003f64270 */
[----:B------:R-:W-:Y:S01]  /*4290*/  @UP0 ULDC UR6, c[0x0][0x44c] ;  /* 0x0001130000060ab9 */ /* 0x000fe20000000800 */
[----:B------:R-:W-:Y:S01]  /*42a0*/  FSEL R38, R38, -INF , P4 ;  /* 0xff80000026267808 */ /* 0x000fe20002000000 */
[----:B------:R-:W-:Y:S01]  /*42b0*/  UIMAD.WIDE.U32 UR6, UR19, UR6, URZ ;  /* 0x00000006130672a5 */ /* 0x000fe2000f8e003f */
[----:B------:R-:W-:Y:S01]  /*42c0*/  FMNMX.FTZ R5, R35, R20, !PT ;  /* 0x0000001423057209 */ /* 0x000fe20007810000 */
[----:B------:R-:W-:Y:S01]  /*42d0*/  UMOV UR4, UR19 ;  /* 0x0000001300047c82 */ /* 0x000fe20008000000 */
[----:B------:R-:W-:Y:S01]  /*42e0*/  ISETP.GT.AND P4, PT, R14, 0x40, PT ;  /* 0x000000400e00780c */ /* 0x000fe20003f84270 */
[----:B------:R-:W-:Y:S01]  /*42f0*/  @UP0 USHF.R.U32.HI UR4, URZ, UR11, UR7 ;  /* 0x0000000b3f040299 */ /* 0x000fe20008011607 */
[----:B------:R-:W-:-:S02]  /*4300*/  FSEL R39, R39, -INF , P3 ;  /* 0xff80000027277808 */ /* 0x000fc40001800000 */
[----:B------:R-:W-:Y:S01]  /*4310*/  FMNMX.FTZ R20, R38, R5, !PT ;  /* 0x0000000526147209 */ /* 0x000fe20007810000 */
[----:B------:R-:W-:Y:S01]  /*4320*/  UIADD3 UR6, UR10, UR4, URZ ;  /* 0x000000040a067290 */ /* 0x000fe2000fffe03f */
[----:B------:R-:W-:Y:S02]  /*4330*/  ISETP.GT.AND P3, PT, R14, 0x41, PT ;  /* 0x000000410e00780c */ /* 0x000fe40003f64270 */
[----:B------:R-:W-:Y:S01]  /*4340*/  FMNMX.FTZ R5, R39, R20, !PT ;  /* 0x0000001427057209 */ /* 0x000fe20007810000 */
[----:B------:R-:W-:-:S04]  /*4350*/  UIMAD.WIDE UR6, UR6, 0x66666667, URZ ;  /* 0x66666667060678a5 */ /* 0x000fc8000f8e023f */
[----:B------:R-:W-:-:S04]  /*4360*/  USHF.R.U32.HI UR4, URZ, 0x1f, UR7 ;  /* 0x0000001f3f047899 */ /* 0x000fc80008011607 */
[----:B------:R-:W-:-:S04]  /*4370*/  ULEA.HI.SX32 UR4, UR7, UR4, 0x1b ;  /* 0x0000000407047291 */ /* 0x000fc8000f8fda3f */
[----:B------:R-:W-:-:S04]  /*4380*/  UISETP.LT.AND UP1, UPT, URZ, UR4, UPT ;  /* 0x000000043f00728c */ /* 0x000fc8000bf21270 */
[----:B------:R-:W-:-:S04]  /*4390*/  USEL UR15, URZ, UR4, !UP1 ;  /* 0x000000043f0f7287 */ /* 0x000fc8000c800000 */
[----:B------:R-:W-:Y:S02]  /*43a0*/  UISETP.GE.AND UP1, UPT, UR14, UR15, UPT ;  /* 0x0000000f0e00728c */ /* 0x000fe4000bf26270 */
[----:B------:R-:W-:Y:S01]  /*43b0*/  IMAD.U32 R231, RZ, RZ, UR15 ;  /* 0x0000000fffe77e24 */ /* 0x000fe2000f8e00ff */
[----:B------:R-:W-:Y:S02]  /*43c0*/  WARPGROUP.DEPBAR.LE gsb0, 0x0 ;  /* 0x00008000000079c5 */ /* 0x000fe40000010000 */
[----:B------:R-:W-:Y:S01]  /*43d0*/  FSEL R26, R26, -INF , P4 ;  /* 0xff8000001a1a7808 */ /* 0x000fe20002000000 */
[----:B------:R0:W-:Y:S01]  /*43e0*/  @!P1 SYNCS.ARRIVE.TRANS64.RED.A1T0 RZ, [R0+URZ], RZ ;  /* 0x000000ff00ff99a7 */ /* 0x0001e2000810043f */
[----:B------:R-:W-:Y:S02]  /*43f0*/  ISETP.GT.AND P4, PT, R14, 0x48, PT ;  /* 0x000000480e00780c */ /* 0x000fe40003f84270 */
[----:B------:R-:W-:Y:S02]  /*4400*/  FSEL R27, R27, -INF , P3 ;  /* 0xff8000001b1b7808 */ /* 0x000fe40001800000 */
[----:B------:R-:W-:-:S02]  /*4410*/  FMNMX.FTZ R20, R26, R5, !PT ;  /* 0x000000051a147209 */ /* 0x000fc40007810000 */
[----:B------:R-:W-:Y:S02]  /*4420*/  ISETP.GT.AND P3, PT, R14, 0x49, PT ;  /* 0x000000490e00780c */ /* 0x000fe40003f64270 */
[----:B------:R-:W-:Y:S02]  /*4430*/  FSEL R30, R30, -INF , P4 ;  /* 0xff8000001e1e7808 */ /* 0x000fe40002000000 */
[----:B------:R-:W-:Y:S02]  /*4440*/  FMNMX.FTZ R5, R27, R20, !PT ;  /* 0x000000141b057209 */ /* 0x000fe40007810000 */
[----:B------:R-:W-:Y:S02]  /*4450*/  FSEL R31, R31, -INF , P3 ;  /* 0xff8000001f1f7808 */ /* 0x000fe40001800000 */
[----:B------:R-:W-:Y:S02]  /*4460*/  FMNMX.FTZ R14, R30, R5, !PT ;  /* 0x000000051e0e7209 */ /* 0x000fe40007810000 */
[----:B------:R-:W-:-:S02]  /*4470*/  ISETP.GT.AND P3, PT, R3, RZ, PT ;  /* 0x000000ff0300720c */ /* 0x000fc40003f64270 */
[----:B------:R-:W-:Y:S02]  /*4480*/  FMNMX.FTZ R14, R31, R14, !PT ;  /* 0x0000000e1f0e7209 */ /* 0x000fe40007810000 */
[----:B------:R-:W-:Y:S02]  /*4490*/  ISETP.GT.AND P4, PT, R3, 0x1, PT ;  /* 0x000000010300780c */ /* 0x000fe40003f84270 */
[----:B------:R-:W-:Y:S01]  /*44a0*/  FSEL R56, R56, -INF , P3 ;  /* 0xff80000038387808 */ /* 0x000fe20001800000 */
[----:B------:R-:W1:Y:S01]  /*44b0*/  SHFL.BFLY PT, R5, R14, 0x2, 0x1f ;  /* 0x0c401f000e057f89 */ /* 0x000e6200000e0000 */
[----:B------:R-:W-:Y:S02]  /*44c0*/  FSEL R57, R57, -INF , P4 ;  /* 0xff80000039397808 */ /* 0x000fe40002000000 */
[C---:B------:R-:W-:Y:S02]  /*44d0*/  ISETP.GT.AND P3, PT, R3.reuse, 0x9, PT ;  /* 0x000000090300780c */ /* 0x040fe40003f64270 */
[----:B------:R-:W-:-:S02]  /*44e0*/  ISETP.GT.AND P4, PT, R3, 0x11, PT ;  /* 0x000000110300780c */ /* 0x000fc40003f84270 */
[----:B------:R-:W-:Y:S02]  /*44f0*/  FSEL R61, R61, -INF , P3 ;  /* 0xff8000003d3d7808 */ /* 0x000fe40001800000 */
[----:B------:R-:W-:Y:S02]  /*4500*/  ISETP.GT.AND P3, PT, R3, 0x10, PT ;  /* 0x000000100300780c */ /* 0x000fe40003f64270 */
[----:B------:R-:W-:Y:S02]  /*4510*/  FSEL R49, R49, -INF , P4 ;  /* 0xff80000031317808 */ /* 0x000fe40002000000 */
[----:B------:R-:W-:Y:S02]  /*4520*/  FSEL R48, R48, -INF , P3 ;  /* 0xff80000030307808 */ /* 0x000fe40001800000 */
[C---:B------:R-:W-:Y:S02]  /*4530*/  ISETP.GT.AND P3, PT, R3.reuse, 0x19, PT ;  /* 0x000000190300780c */ /* 0x040fe40003f64270 */
[----:B------:R-:W-:-:S02]  /*4540*/  ISETP.GT.AND P4, PT, R3, 0x20, PT ;  /* 0x000000200300780c */ /* 0x000fc40003f84270 */
[----:B------:R-:W-:Y:S02]  /*4550*/  FSEL R53, R53, -INF , P3 ;  /* 0xff80000035357808 */ /* 0x000fe40001800000 */
[C---:B------:R-:W-:Y:S02]  /*4560*/  ISETP.GT.AND P3, PT, R3.reuse, 0x21, PT ;  /* 0x000000210300780c */ /* 0x040fe40003f64270 */
[----:B------:R-:W-:Y:S02]  /*4570*/  FSEL R40, R40, -INF , P4 ;  /* 0xff80000028287808 */ /* 0x000fe40002000000 */
[----:B-1----:R-:W-:Y:S02]  /*4580*/  FMNMX.FTZ R20, R14, R5, !PT ;  /* 0x000000050e147209 */ /* 0x002fe40007810000 */
[----:B------:R-:W-:Y:S02]  /*4590*/  FMNMX.FTZ R5, R56, R57, !PT ;  /* 0x0000003938057209 */ /* 0x000fe40007810000 */
[----:B------:R-:W-:Y:S01]  /*45a0*/  ISETP.GT.AND P4, PT, R3, 0x28, PT ;  /* 0x000000280300780c */ /* 0x000fe20003f84270 */
[----:B------:R-:W1:Y:S01]  /*45b0*/  SHFL.BFLY PT, R21, R20, 0x1, 0x1f ;  /* 0x0c201f0014157f89 */ /* 0x000e6200000e0000 */
[----:B------:R-:W-:-:S02]  /*45c0*/  FMNMX.FTZ R2, R60, R5, !PT ;  /* 0x000000053c027209 */ /* 0x000fc40007810000 */
[----:B------:R-:W-:Y:S02]  /*45d0*/  FSEL R41, R41, -INF , P3 ;  /* 0xff80000029297808 */ /* 0x000fe40001800000 */
[----:B------:R-:W-:Y:S02]  /*45e0*/  FMNMX.FTZ R5, R61, R2, !PT ;  /* 0x000000023d057209 */ /* 0x000fe40007810000 */
[----:B------:R-:W-:Y:S02]  /*45f0*/  ISETP.GT.AND P3, PT, R3, 0x29, PT ;  /* 0x000000290300780c */ /* 0x000fe40003f64270 */
[----:B------:R-:W-:Y:S02]  /*4600*/  FMNMX.FTZ R2, R48, R5, !PT ;  /* 0x0000000530027209 */ /* 0x000fe40007810000 */
[----:B------:R-:W-:Y:S02]  /*4610*/  FSEL R44, R44, -INF , P4 ;  /* 0xff8000002c2c7808 */ /* 0x000fe40002000000 */
[----:B------:R-:W-:-:S02]  /*4620*/  FMNMX.FTZ R5, R49, R2, !PT ;  /* 0x0000000231057209 */ /* 0x000fc40007810000 */
[----:B------:R-:W-:Y:S02]  /*4630*/  FSEL R45, R45, -INF , P3 ;  /* 0xff8000002d2d7808 */ /* 0x000fe40001800000 */
[----:B------:R-:W-:Y:S02]  /*4640*/  FMNMX.FTZ R2, R52, R5, !PT ;  /* 0x0000000534027209 */ /* 0x000fe40007810000 */
[----:B------:R-:W-:Y:S02]  /*4650*/  ISETP.GT.AND P3, PT, R3, 0x30, PT ;  /* 0x000000300300780c */ /* 0x000fe40003f64270 */
[----:B------:R-:W-:Y:S02]  /*4660*/  FMNMX.FTZ R5, R53, R2, !PT ;  /* 0x0000000235057209 */ /* 0x000fe40007810000 */
[----:B------:R-:W-:Y:S02]  /*4670*/  ISETP.GT.AND P4, PT, R3, 0x31, PT ;  /* 0x000000310300780c */ /* 0x000fe40003f84270 */
[----:B------:R-:W-:-:S02]  /*4680*/  FMNMX.FTZ R2, R40, R5, !PT ;  /* 0x0000000528027209 */ /* 0x000fc40007810000 */
[----:B------:R-:W-:Y:S02]  /*4690*/  FSEL R32, R32, -INF , P3 ;  /* 0xff80000020207808 */ /* 0x000fe40001800000 */
[----:B------:R-:W-:Y:S02]  /*46a0*/  FMNMX.FTZ R5, R41, R2, !PT ;  /* 0x0000000229057209 */ /* 0x000fe40007810000 */
[----:B------:R-:W-:Y:S02]  /*46b0*/  ISETP.GT.AND P3, PT, R3, 0x38, PT ;  /* 0x000000380300780c */ /* 0x000fe40003f64270 */
[----:B------:R-:W-:Y:S02]  /*46c0*/  FMNMX.FTZ R2, R44, R5, !PT ;  /* 0x000000052c027209 */ /* 0x000fe40007810000 */
[----:B------:R-:W-:Y:S02]  /*46d0*/  FSEL R33, R33, -INF , P4 ;  /* 0xff80000021217808 */ /* 0x000fe40002000000 */
[----:B------:R-:W-:-:S02]  /*46e0*/  FMNMX.FTZ R5, R45, R2, !PT ;  /* 0x000000022d057209 */ /* 0x000fc40007810000 */
[----:B------:R-:W-:Y:S02]  /*46f0*/  ISETP.GT.AND P4, PT, R3, 0x39, PT ;  /* 0x000000390300780c */ /* 0x000fe40003f84270 */
[----:B------:R-:W-:Y:S02]  /*4700*/  FMNMX.FTZ R2, R32, R5, !PT ;  /* 0x0000000520027209 */ /* 0x000fe40007810000 */
[----:B------:R-:W-:Y:S02]  /*4710*/  FSEL R36, R36, -INF , P3 ;  /* 0xff80000024247808 */ /* 0x000fe40001800000 */
[----:B------:R-:W-:Y:S02]  /*4720*/  FMNMX.FTZ R5, R33, R2, !PT ;  /* 0x0000000221057209 */ /* 0x000fe40007810000 */
[----:B------:R-:W-:Y:S02]  /*4730*/  FSEL R37, R37, -INF , P4 ;  /* 0xff80000025257808 */ /* 0x000fe40002000000 */
[----:B------:R-:W-:-:S02]  /*4740*/  ISETP.GT.AND P3, PT, R3, 0x40, PT ;  /* 0x000000400300780c */ /* 0x000fc40003f64270 */
[----:B------:R-:W-:Y:S02]  /*4750*/  FMNMX.FTZ R2, R36, R5, !PT ;  /* 0x0000000524027209 */ /* 0x000fe40007810000 */
[----:B------:R-:W-:Y:S02]  /*4760*/  ISETP.GT.AND P4, PT, R3, 0x41, PT ;  /* 0x000000410300780c */ /* 0x000fe40003f84270 */
[----:B------:R-:W-:Y:S02]  /*4770*/  FSEL R24, R24, -INF , P3 ;  /* 0xff80000018187808 */ /* 0x000fe40001800000 */
[----:B------:R-:W-:Y:S02]  /*4780*/  FMNMX.FTZ R5, R37, R2, !PT ;  /* 0x0000000225057209 */ /* 0x000fe40007810000 */
[----:B------:R-:W-:Y:S02]  /*4790*/  ISETP.GT.AND P3, PT, R3, 0x48, PT ;  /* 0x000000480300780c */ /* 0x000fe40003f64270 */
[----:B------:R-:W-:-:S02]  /*47a0*/  FSEL R25, R25, -INF , P4 ;  /* 0xff80000019197808 */ /* 0x000fc40002000000 */
[----:B------:R-:W-:Y:S02]  /*47b0*/  FMNMX.FTZ R2, R24, R5, !PT ;  /* 0x0000000518027209 */ /* 0x000fe40007810000 */
[----:B------:R-:W-:Y:S02]  /*47c0*/  ISETP.GT.AND P4, PT, R3, 0x49, PT ;  /* 0x000000490300780c */ /* 0x000fe40003f84270 */
[----:B------:R-:W-:Y:S02]  /*47d0*/  FSEL R28, R28, -INF , P3 ;  /* 0xff8000001c1c7808 */ /* 0x000fe40001800000 */
[----:B------:R-:W-:Y:S02]  /*47e0*/  FMNMX.FTZ R3, R25, R2, !PT ;  /* 0x0000000219037209 */ /* 0x000fe40007810000 */
[----:B------:R-:W-:Y:S02]  /*47f0*/  FSEL R29, R29, -INF , P4 ;  /* 0xff8000001d1d7808 */ /* 0x000fe40002000000 */
[----:B------:R-:W-:-:S02]  /*4800*/  FMNMX.FTZ R2, R28, R3, !PT ;  /* 0x000000031c027209 */ /* 0x000fc40007810000 */
[----:B-1----:R-:W-:Y:S02]  /*4810*/  FMNMX.FTZ R4, R20, R21, !PT ;  /* 0x0000001514047209 */ /* 0x002fe40007810000 */
[----:B------:R-:W-:Y:S02]  /*4820*/  FMNMX.FTZ R2, R29, R2, !PT ;  /* 0x000000021d027209 */ /* 0x000fe40007810000 */
[C---:B------:R-:W-:Y:S01]  /*4830*/  FSETP.NEU.FTZ.AND P6, PT, R4.reuse, -INF , PT ;  /* 0xff8000000400780b */ /* 0x040fe20003fdd000 */
[----:B------:R-:W-:Y:S02]  /*4840*/  FMUL.FTZ R14, R4, UR5 ;  /* 0x00000005040e7c20 */ /* 0x000fe40008410000 */
[----:B------:R-:W1:Y:S03]  /*4850*/  SHFL.BFLY PT, R3, R2, 0x2, 0x1f ;  /* 0x0c401f0002037f89 */ /* 0x000e6600000e0000 */
[----:B------:R-:W-:-:S05]  /*4860*/  FSEL R14, R14, RZ, P6 ;  /* 0x000000ff0e0e7208 */ /* 0x000fca0003000000 */
        /* <DEDUP_REMOVED lines=14> */
[----:B------:R-:W2:Y:S01]  /*4950*/  MUFU.EX2 R59, R59 ;  /* 0x0000003b003b7308 */ /* 0x000ea20000000800 */
[--C-:B------:R-:W-:Y:S01]  /*4960*/  FFMA.FTZ R35, R35, UR5, -R14.reuse ;  /* 0x0000000523237c23 */ /* 0x100fe2000801080e */
[----:B-1----:R-:W-:Y:S01]  /*4970*/  FMNMX.FTZ R5, R2, R3, !PT ;  /* 0x0000000302057209 */ /* 0x002fe20007810000 */
[--C-:B------:R-:W-:Y:S01]  /*4980*/  FFMA.FTZ R38, R38, UR5, -R14.reuse ;  /* 0x0000000526267c23 */ /* 0x100fe2000801080e */
[--C-:B------:R-:W-:Y:S01]  /*4990*/  FFMA.FTZ R39, R39, UR5, -R14.reuse ;  /* 0x0000000527277c23 */ /* 0x100fe2000801080e */
[--C-:B------:R-:W-:Y:S01]  /*49a0*/  FFMA.FTZ R26, R26, UR5, -R14.reuse ;  /* 0x000000051a1a7c23 */ /* 0x100fe2000801080e */
[--C-:B------:R-:W-:Y:S01]  /*49b0*/  FFMA.FTZ R27, R27, UR5, -R14.reuse ;  /* 0x000000051b1b7c23 */ /* 0x100fe2000801080e */
[----:B------:R-:W1:Y:S01]  /*49c0*/  SHFL.BFLY PT, R2, R5, 0x1, 0x1f ;  /* 0x0c201f0005027f89 */ /* 0x000e6200000e0000 */
[----:B------:R-:W-:Y:S01]  /*49d0*/  MUFU.EX2 R62, R62 ;  /* 0x0000003e003e7308 */ /* 0x000fe20000000800 */
[--C-:B------:R-:W-:Y:S01]  /*49e0*/  FFMA.FTZ R30, R30, UR5, -R14.reuse ;  /* 0x000000051e1e7c23 */ /* 0x100fe2000801080e */
[----:B------:R-:W-:-:S06]  /*49f0*/  FFMA.FTZ R14, R31, UR5, -R14 ;  /* 0x000000051f0e7c23 */ /* 0x000fcc000801080e */
[----:B------:R-:W3:Y:S01]  /*4a00*/  MUFU.EX2 R63, R63 ;  /* 0x0000003f003f7308 */ /* 0x000ee20000000800 */
[----:B--2---:R-:W-:-:S07]  /*4a10*/  F2FP.F16.F32.PACK_AB R209, R59, R58 ;  /* 0x0000003a3bd1723e */ /* 0x004fce00000000ff */
[----:B------:R-:W2:Y:S01]  /*4a20*/  MUFU.EX2 R50, R50 ;  /* 0x0000003200327308 */ /* 0x000ea20000000800 */
[----:B-1----:R-:W-:-:S07]  /*4a30*/  FMNMX.FTZ R3, R5, R2, !PT ;  /* 0x0000000205037209 */ /* 0x002fce0007810000 */
[----:B------:R-:W1:Y:S01]  /*4a40*/  MUFU.EX2 R51, R51 ;  /* 0x0000003300337308 */ /* 0x000e620000000800 */
[----:B------:R-:W-:Y:S01]  /*4a50*/  FADD.FTZ R5, R58, R59 ;  /* 0x0000003b3a057221 */ /* 0x000fe20000010000 */
[----:B---3--:R-:W-:Y:S02]  /*4a60*/  F2FP.F16.F32.PACK_AB R211, R63, R62 ;  /* 0x0000003e3fd3723e */ /* 0x008fe400000000ff */
[----:B------:R-:W-:Y:S01]  /*4a70*/  CS2R R58, SRZ ;  /* 0x00000000003a7805 */ /* 0x000fe2000001ff00 */
[C---:B------:R-:W-:Y:S01]  /*4a80*/  FMUL.FTZ R2, R3.reuse, UR5 ;  /* 0x0000000503027c20 */ /* 0x040fe20008410000 */
[----:B------:R-:W-:Y:S02]  /*4a90*/  FSETP.NEU.FTZ.AND P3, PT, R3, -INF , PT ;  /* 0xff8000000300780b */ /* 0x000fe40003f7d000 */
[----:B------:R-:W3:Y:S02]  /*4aa0*/  MUFU.EX2 R54, R54 ;  /* 0x0000003600367308 */ /* 0x000ee40000000800 */
[----:B------:R-:W-:-:S02]  /*4ab0*/  FSEL R2, R2, RZ, P3 ;  /* 0x000000ff02027208 */ /* 0x000fc40001800000 */
[----:B------:R-:W-:-:S03]  /*4ac0*/  PLOP3.LUT P3, PT, PT, PT, UP1, 0x80, 0x0 ;  /* 0x000000000000781c */ /* 0x000fc60003f6f018 */
[--C-:B------:R-:W-:Y:S01]  /*4ad0*/  FFMA.FTZ R56, R56, UR5, -R2.reuse ;  /* 0x0000000538387c23 */ /* 0x100fe20008010802 */
        /* <DEDUP_REMOVED lines=12> */
[----:B----4-:R-:W-:Y:S01]  /*4ba0*/  FADD.FTZ R14, R62, R5 ;  /* 0x000000053e0e7221 */ /* 0x010fe20000010000 */
[--C-:B------:R-:W-:Y:S01]  /*4bb0*/  FFMA.FTZ R45, R45, UR5, -R2.reuse ;  /* 0x000000052d2d7c23 */ /* 0x100fe20008010802 */
[--C-:B------:R-:W-:Y:S01]  /*4bc0*/  FFMA.FTZ R32, R32, UR5, -R2.reuse ;  /* 0x0000000520207c23 */ /* 0x100fe20008010802 */
[----:B------:R-:W-:Y:S01]  /*4bd0*/  FFMA.FTZ R33, R33, UR5, -R2 ;  /* 0x0000000521217c23 */ /* 0x000fe20008010802 */
[----:B------:R-:W-:Y:S01]  /*4be0*/  FADD.FTZ R5, R63, R14 ;  /* 0x0000000e3f057221 */ /* 0x000fe20000010000 */
[--C-:B------:R-:W-:Y:S01]  /*4bf0*/  FFMA.FTZ R36, R36, UR5, -R2.reuse ;  /* 0x0000000524247c23 */ /* 0x100fe20008010802 */
[--C-:B------:R-:W-:Y:S01]  /*4c00*/  FFMA.FTZ R37, R37, UR5, -R2.reuse ;  /* 0x0000000525257c23 */ /* 0x100fe20008010802 */
[----:B------:R-:W4:Y:S01]  /*4c10*/  MUFU.EX2 R57, R57 ;  /* 0x0000003900397308 */ /* 0x000f220000000800 */
[----:B--2---:R-:W-:Y:S01]  /*4c20*/  FADD.FTZ R14, R50, R5 ;  /* 0x00000005320e7221 */ /* 0x004fe20000010000 */
[--C-:B------:R-:W-:Y:S01]  /*4c30*/  FFMA.FTZ R24, R24, UR5, -R2.reuse ;  /* 0x0000000518187c23 */ /* 0x100fe20008010802 */
[--C-:B------:R-:W-:Y:S01]  /*4c40*/  FFMA.FTZ R25, R25, UR5, -R2.reuse ;  /* 0x0000000519197c23 */ /* 0x100fe20008010802 */
[----:B------:R-:W-:Y:S01]  /*4c50*/  FFMA.FTZ R28, R28, UR5, -R2 ;  /* 0x000000051c1c7c23 */ /* 0x000fe20008010802 */
[----:B-1----:R-:W-:Y:S01]  /*4c60*/  FADD.FTZ R21, R51, R14 ;  /* 0x0000000e33157221 */ /* 0x002fe20000010000 */
[----:B------:R-:W-:Y:S01]  /*4c70*/  FFMA.FTZ R2, R29, UR5, -R2 ;  /* 0x000000051d027c23 */ /* 0x000fe20008010802 */
[----:B------:R-:W-:Y:S01]  /*4c80*/  F2FP.F16.F32.PACK_AB R205, R51, R50 ;  /* 0x0000003233cd723e */ /* 0x000fe200000000ff */
[----:B------:R-:W1:Y:S01]  /*4c90*/  MUFU.EX2 R60, R60 ;  /* 0x0000003c003c7308 */ /* 0x000e620000000800 */
[----:B---3--:R-:W-:Y:S01]  /*4ca0*/  FADD.FTZ R20, R54, R21 ;  /* 0x0000001536147221 */ /* 0x008fe20000010000 */
[----:B------:R-:W-:-:S02]  /*4cb0*/  CS2R R62, SRZ ;  /* 0x00000000003e7805 */ /* 0x000fc4000001ff00 */
[----:B------:R-:W-:-:S04]  /*4cc0*/  CS2R R50, SRZ ;  /* 0x0000000000327805 */ /* 0x000fc8000001ff00 */
[----:B------:R-:W2:Y:S01]  /*4cd0*/  MUFU.EX2 R55, R55 ;  /* 0x0000003700377308 */ /* 0x000ea20000000800 */
[----:B----4-:R-:W-:Y:S01]  /*4ce0*/  FADD.FTZ R5, R56, R57 ;  /* 0x0000003938057221 */ /* 0x010fe20000010000 */
[----:B------:R-:W-:Y:S02]  /*4cf0*/  F2FP.F16.F32.PACK_AB R208, R57, R56 ;  /* 0x0000003839d0723e */ /* 0x000fe400000000ff */
[----:B------:R-:W-:-:S04]  /*4d00*/  CS2R R56, SRZ ;  /* 0x0000000000387805 */ /* 0x000fc8000001ff00 */
[----:B------:R-:W3:Y:S01]  /*4d10*/  MUFU.EX2 R61, R61 ;  /* 0x0000003d003d7308 */ /* 0x000ee20000000800 */
[----:B-1----:R-:W-:-:S07]  /*4d20*/  FADD.FTZ R14, R60, R5 ;  /* 0x000000053c0e7221 */ /* 0x002fce0000010000 */
[----:B------:R-:W1:Y:S01]  /*4d30*/  MUFU.EX2 R42, R42 ;  /* 0x0000002a002a7308 */ /* 0x000e620000000800 */
[C---:B--2---:R-:W-:Y:S01]  /*4d40*/  FADD.FTZ R21, R55.reuse, R20 ;  /* 0x0000001437157221 */ /* 0x044fe20000010000 */
[----:B------:R-:W-:Y:S02]  /*4d50*/  F2FP.F16.F32.PACK_AB R207, R55, R54 ;  /* 0x0000003637cf723e */ /* 0x000fe400000000ff */
[----:B------:R-:W-:-:S04]  /*4d60*/  CS2R R54, SRZ ;  /* 0x0000000000367805 */ /* 0x000fc8000001ff00 */
[----:B------:R-:W2:Y:S01]  /*4d70*/  MUFU.EX2 R48, R48 ;  /* 0x0000003000307308 */ /* 0x000ea20000000800 */
[C---:B---3--:R-:W-:Y:S01]  /*4d80*/  FADD.FTZ R5, R61.reuse, R14 ;  /* 0x0000000e3d057221 */ /* 0x048fe20000010000 */
[----:B------:R-:W-:Y:S02]  /*4d90*/  F2FP.F16.F32.PACK_AB R210, R61, R60 ;  /* 0x0000003c3dd2723e */ /* 0x000fe400000000ff */
[----:B------:R-:W-:-:S04]  /*4da0*/  CS2R R60, SRZ ;  /* 0x00000000003c7805 */ /* 0x000fc8000001ff00 */
[----:B------:R-:W3:Y:S01]  /*4db0*/  MUFU.EX2 R43, R43 ;  /* 0x0000002b002b7308 */ /* 0x000ee20000000800 */
[----:B-1----:R-:W-:-:S07]  /*4dc0*/  FADD.FTZ R20, R42, R21 ;  /* 0x000000152a147221 */ /* 0x002fce0000010000 */
[----:B------:R-:W1:Y:S01]  /*4dd0*/  MUFU.EX2 R49, R49 ;  /* 0x0000003100317308 */ /* 0x000e620000000800 */
[----:B--2---:R-:W-:-:S07]  /*4de0*/  FADD.FTZ R14, R48, R5 ;  /* 0x00000005300e7221 */ /* 0x004fce0000010000 */
[----:B------:R-:W0:Y:S01]  /*4df0*/  MUFU.EX2 R46, R46 ;  /* 0x0000002e002e7308 */ /* 0x000e220000000800 */
[C---:B---3--:R-:W-:Y:S01]  /*4e00*/  FADD.FTZ R21, R43.reuse, R20 ;  /* 0x000000142b157221 */ /* 0x048fe20000010000 */
[----:B------:R-:W-:Y:S02]  /*4e10*/  F2FP.F16.F32.PACK_AB R201, R43, R42 ;  /* 0x0000002a2bc9723e */ /* 0x000fe400000000ff */
[----:B------:R-:W-:-:S04]  /*4e20*/  CS2R R42, SRZ ;  /* 0x00000000002a7805 */ /* 0x000fc8000001ff00 */
[----:B------:R-:W2:Y:S01]  /*4e30*/  MUFU.EX2 R52, R52 ;  /* 0x0000003400347308 */ /* 0x000ea20000000800 */
[C---:B-1----:R-:W-:Y:S01]  /*4e40*/  FADD.FTZ R5, R49.reuse, R14 ;  /* 0x0000000e31057221 */ /* 0x042fe20000010000 */
[----:B------:R-:W-:Y:S02]  /*4e50*/  F2FP.F16.F32.PACK_AB R204, R49, R48 ;  /* 0x0000003031cc723e */ /* 0x000fe400000000ff */
[----:B------:R-:W-:-:S04]  /*4e60*/  CS2R R48, SRZ ;  /* 0x0000000000307805 */ /* 0x000fc8000001ff00 */
[----:B------:R-:W1:Y:S01]  /*4e70*/  MUFU.EX2 R47, R47 ;  /* 0x0000002f002f7308 */ /* 0x000e620000000800 */
[----:B0-----:R-:W-:-:S07]  /*4e80*/  FADD.FTZ R0, R46, R21 ;  /* 0x000000152e007221 */ /* 0x001fce0000010000 */
[----:B------:R-:W0:Y:S01]  /*4e90*/  MUFU.EX2 R53, R53 ;  /* 0x0000003500357308 */ /* 0x000e220000000800 */
[----:B--2---:R-:W-:-:S07]  /*4ea0*/  FADD.FTZ R14, R52, R5 ;  /* 0x00000005340e7221 */ /* 0x004fce0000010000 */
[----:B------:R-:W2:Y:S01]  /*4eb0*/  MUFU.EX2 R34, R34 ;  /* 0x0000002200227308 */ /* 0x000ea20000000800 */
[C---:B-1----:R-:W-:Y:S01]  /*4ec0*/  FADD.FTZ R21, R47.reuse, R0 ;  /* 0x000000002f157221 */ /* 0x042fe20000010000 */
[----:B------:R-:W-:Y:S02]  /*4ed0*/  F2FP.F16.F32.PACK_AB R203, R47, R46 ;  /* 0x0000002e2fcb723e */ /* 0x000fe400000000ff */
[----:B------:R-:W-:-:S04]  /*4ee0*/  CS2R R46, SRZ ;  /* 0x00000000002e7805 */ /* 0x000fc8000001ff00 */
[----:B------:R-:W1:Y:S01]  /*4ef0*/  MUFU.EX2 R40, R40 ;  /* 0x0000002800287308 */ /* 0x000e620000000800 */
[C---:B0-----:R-:W-:Y:S01]  /*4f00*/  FADD.FTZ R5, R53.reuse, R14 ;  /* 0x0000000e35057221 */ /* 0x041fe20000010000 */
[----:B------:R-:W-:Y:S02]  /*4f10*/  F2FP.F16.F32.PACK_AB R206, R53, R52 ;  /* 0x0000003435ce723e */ /* 0x000fe400000000ff */
[----:B------:R-:W-:-:S04]  /*4f20*/  CS2R R52, SRZ ;  /* 0x0000000000347805 */ /* 0x000fc8000001ff00 */
[----:B------:R-:W0:Y:S01]  /*4f30*/  MUFU.EX2 R35, R35 ;  /* 0x0000002300237308 */ /* 0x000e220000000800 */
[----:B--2---:R-:W-:-:S07]  /*4f40*/  FADD.FTZ R14, R34, R21 ;  /* 0x00000015220e7221 */ /* 0x004fce0000010000 */
[----:B------:R-:W2:Y:S01]  /*4f50*/  MUFU.EX2 R41, R41 ;  /* 0x0000002900297308 */ /* 0x000ea20000000800 */
[----:B-1----:R-:W-:-:S07]  /*4f60*/  FADD.FTZ R0, R40, R5 ;  /* 0x0000000528007221 */ /* 0x002fce0000010000 */
[----:B------:R-:W1:Y:S01]  /*4f70*/  MUFU.EX2 R38, R38 ;  /* 0x0000002600267308 */ /* 0x000e620000000800 */
[C---:B0-----:R-:W-:Y:S01]  /*4f80*/  FADD.FTZ R21, R35.reuse, R14 ;  /* 0x0000000e23157221 */ /* 0x041fe20000010000 */
[----:B------:R-:W-:Y:S02]  /*4f90*/  F2FP.F16.F32.PACK_AB R197, R35, R34 ;  /* 0x0000002223c5723e */ /* 0x000fe400000000ff */
[----:B------:R-:W-:-:S04]  /*4fa0*/  CS2R R34, SRZ ;  /* 0x0000000000227805 */ /* 0x000fc8000001ff00 */
[----:B------:R-:W0:Y:S01]  /*4fb0*/  MUFU.EX2 R44, R44 ;  /* 0x0000002c002c7308 */ /* 0x000e220000000800 */
[C---:B--2---:R-:W-:Y:S01]  /*4fc0*/  FADD.FTZ R5, R41.reuse, R0 ;  /* 0x0000000029057221 */ /* 0x044fe20000010000 */
[----:B------:R-:W-:Y:S02]  /*4fd0*/  F2FP.F16.F32.PACK_AB R200, R41, R40 ;  /* 0x0000002829c8723e */ /* 0x000fe400000000ff */
[----:B------:R-:W-:-:S04]  /*4fe0*/  CS2R R40, SRZ ;  /* 0x0000000000287805 */ /* 0x000fc8000001ff00 */
[----:B------:R-:W2:Y:S01]  /*4ff0*/  MUFU.EX2 R39, R39 ;  /* 0x0000002700277308 */ /* 0x000ea20000000800 */
[----:B-1----:R-:W-:-:S07]  /*5000*/  FADD.FTZ R14, R38, R21 ;  /* 0x00000015260e7221 */ /* 0x002fce0000010000 */
[----:B------:R-:W1:Y:S01]  /*5010*/  MUFU.EX2 R45, R45 ;  /* 0x0000002d002d7308 */ /* 0x000e620000000800 */
[----:B0-----:R-:W-:-:S07]  /*5020*/  FADD.FTZ R0, R44, R5 ;  /* 0x000000052c007221 */ /* 0x001fce0000010000 */
[----:B------:R-:W0:Y:S01]  /*5030*/  MUFU.EX2 R26, R26 ;  /* 0x0000001a001a7308 */ /* 0x000e220000000800 */
[C---:B--2---:R-:W-:Y:S01]  /*5040*/  FADD.FTZ R21, R39.reuse, R14 ;  /* 0x0000000e27157221 */ /* 0x044fe20000010000 */
        /* <DEDUP_REMOVED lines=12> */
[----:B------:R-:W-:-:S06]  /*5110*/  F2FP.F16.F32.PACK_AB R193, R27, R26 ;  /* 0x0000001a1bc1723e */ /* 0x000fcc00000000ff */
[----:B------:R-:W1:Y:S01]  /*5120*/  MUFU.EX2 R30, R30 ;  /* 0x0000001e001e7308 */ /* 0x000e620000000800 */
[C---:B0-----:R-:W-:Y:S01]  /*5130*/  FADD.FTZ R5, R33.reuse, R0 ;  /* 0x0000000021057221 */ /* 0x041fe20000010000 */
[----:B------:R-:W-:Y:S02]  /*5140*/  F2FP.F16.F32.PACK_AB R196, R33, R32 ;  /* 0x0000002021c4723e */ /* 0x000fe400000000ff */
[----:B------:R-:W-:-:S04]  /*5150*/  CS2R R32, SRZ ;  /* 0x0000000000207805 */ /* 0x000fc8000001ff00 */
[----:B------:R-:W0:Y:S01]  /*5160*/  MUFU.EX2 R37, R37 ;  /* 0x0000002500257308 */ /* 0x000e220000000800 */
[----:B--2---:R-:W-:-:S07]  /*5170*/  FADD.FTZ R0, R36, R5 ;  /* 0x0000000524007221 */ /* 0x004fce0000010000 */
[----:B------:R-:W2:Y:S01]  /*5180*/  MUFU.EX2 R24, R24 ;  /* 0x0000001800187308 */ /* 0x000ea20000000800 */
[----:B-1----:R-:W-:-:S04]  /*5190*/  FADD.FTZ R14, R30, R21 ;  /* 0x000000151e0e7221 */ /* 0x002fc80000010000 */
[C---:B------:R-:W-:Y:S01]  /*51a0*/  FADD.FTZ R5, R195.reuse, R14 ;  /* 0x0000000ec3057221 */ /* 0x040fe20000010000 */
[----:B------:R-:W-:Y:S02]  /*51b0*/  F2FP.F16.F32.PACK_AB R195, R195, R30 ;  /* 0x0000001ec3c3723e */ /* 0x000fe400000000ff */
[----:B------:R-:W-:Y:S01]  /*51c0*/  CS2R R30, SRZ ;  /* 0x00000000001e7805 */ /* 0x000fe2000001ff00 */
[----:B------:R-:W1:Y:S01]  /*51d0*/  MUFU.EX2 R25, R25 ;  /* 0x0000001900197308 */ /* 0x000e620000000800 */
[C---:B0-----:R-:W-:Y:S01]  /*51e0*/  FADD.FTZ R29, R37.reuse, R0 ;  /* 0x00000000251d7221 */ /* 0x041fe20000010000 */
[----:B------:R-:W-:Y:S02]  /*51f0*/  F2FP.F16.F32.PACK_AB R198, R37, R36 ;  /* 0x0000002425c6723e */ /* 0x000fe400000000ff */
[----:B------:R-:W-:-:S04]  /*5200*/  CS2R R36, SRZ ;  /* 0x0000000000247805 */ /* 0x000fc8000001ff00 */
[----:B------:R-:W0:Y:S01]  /*5210*/  MUFU.EX2 R28, R28 ;  /* 0x0000001c001c7308 */ /* 0x000e220000000800 */
[----:B--2---:R-:W-:-:S07]  /*5220*/  FADD.FTZ R0, R24, R29 ;  /* 0x0000001d18007221 */ /* 0x004fce0000010000 */
[----:B------:R2:W3:Y:S01]  /*5230*/  MUFU.EX2 R21, R2 ;  /* 0x0000000200157308 */ /* 0x0004e20000000800 */
[C---:B-1----:R-:W-:Y:S01]  /*5240*/  FADD.FTZ R27, R25.reuse, R0 ;  /* 0x00000000191b7221 */ /* 0x042fe20000010000 */
[----:B------:R-:W-:Y:S01]  /*5250*/  F2FP.F16.F32.PACK_AB R192, R25, R24 ;  /* 0x0000001819c0723e */ /* 0x000fe200000000ff */
[----:B------:R-:W-:Y:S01]  /*5260*/  IMAD.MOV.U32 R0, RZ, RZ, 0x3f800000 ;  /* 0x3f800000ff007424 */ /* 0x000fe200078e00ff */
[----:B------:R-:W-:Y:S01]  /*5270*/  CS2R R24, SRZ ;  /* 0x0000000000187805 */ /* 0x000fe2000001ff00 */
[----:B0-----:R-:W-:Y:S01]  /*5280*/  FADD.FTZ R14, R28, R27 ;  /* 0x0000001b1c0e7221 */ /* 0x001fe20000010000 */
[----:B--2---:R-:W-:Y:S01]  /*5290*/  IMAD.MOV.U32 R2, RZ, RZ, 0x3f800000 ;  /* 0x3f800000ff027424 */ /* 0x004fe200078e00ff */
[----:B------:R-:W-:Y:S02]  /*52a0*/  CS2R R26, SRZ ;  /* 0x00000000001a7805 */ /* 0x000fe4000001ff00 */
[C---:B---3--:R-:W-:Y:S01]  /*52b0*/  F2FP.F16.F32.PACK_AB R194, R21.reuse, R28 ;  /* 0x0000001c15c2723e */ /* 0x048fe200000000ff */
[----:B------:R-:W-:Y:S01]  /*52c0*/  FADD.FTZ R14, R21, R14 ;  /* 0x0000000e150e7221 */ /* 0x000fe20000010000 */
[----:B------:R-:W-:Y:S01]  /*52d0*/  CS2R R28, SRZ ;  /* 0x00000000001c7805 */ /* 0x000fe2000001ff00 */
[----:B------:R-:W-:Y:S06]  /*52e0*/  @!P3 BRA `(.L_x_2379) ;  /* 0x000000400044b947 */ /* 0x000fec0003800000 */
[----:B------:R-:W-:Y:S01]  /*52f0*/  R2UR UR5, R232 ;  /* 0x00000000e80572ca */ /* 0x000fe200000e0000 */
[----:B------:R-:W-:Y:S01]  /*5300*/  IMAD.MOV.U32 R21, RZ, RZ, R4 ;  /* 0x000000ffff157224 */ /* 0x000fe200078e0004 */
[----:B------:R-:W-:Y:S01]  /*5310*/  R2UR UR4, R16 ;  /* 0x00000000100472ca */ /* 0x000fe200000e0000 */
[----:B------:R-:W-:Y:S01]  /*5320*/  IMAD.MOV.U32 R20, RZ, RZ, R3 ;  /* 0x000000ffff147224 */ /* 0x000fe200078e0003 */
[----:B------:R-:W-:Y:S01]  /*5330*/  UMOV UR61, UR60 ;  /* 0x0000003c003d7c82 */ /* 0x000fe20008000000 */
[----:B------:R-:W-:Y:S02]  /*5340*/  IMAD.MOV.U32 R2, RZ, RZ, 0x3f800000 ;  /* 0x3f800000ff027424 */ /* 0x000fe400078e00ff */
[----:B------:R-:W-:-:S06]  /*5350*/  IMAD.MOV.U32 R151, RZ, RZ, RZ ;  /* 0x000000ffff977224 */ /* 0x000fcc00078e00ff */
[----:B------:R-:W-:Y:S02]  /*5360*/  IMAD.U32 R233, RZ, RZ, UR5 ;  /* 0x00000005ffe97e24 */ /* 0x000fe4000f8e00ff */
[----:B------:R-:W-:-:S07]  /*5370*/  IMAD.U32 R234, RZ, RZ, UR4 ;  /* 0x00000004ffea7e24 */ /* 0x000fce000f8e00ff */
.L_x_2388:
        /* <DEDUP_REMOVED lines=9> */
.L_x_2380:
[----:B------:R-:W-:Y:S02]  /*5410*/  R2UR UR4, R17 ;  /* 0x00000000110472ca */ /* 0x000fe400000e0000 */
[----:B------:R-:W-:-:S11]  /*5420*/  R2UR UR5, R16 ;  /* 0x00000000100572ca */ /* 0x000fd600000e0000 */
[----:B------:R-:W-:Y:S02]  /*5430*/  ULEA UR4, UR60, UR4, 0x3 ;  /* 0x000000043c047291 */ /* 0x000fe4000f8e183f */
[----:B------:R-:W-:-:S04]  /*5440*/  IMAD.U32 R3, RZ, RZ, UR5 ;  /* 0x00000005ff037e24 */ /* 0x000fc8000f8e00ff */
[----:B------:R-:W-:Y:S01]  /*5450*/  IMAD.U32 R232, RZ, RZ, UR4 ;  /* 0x00000004ffe87e24 */ /* 0x000fe2000f8e00ff */
[----:B------:R-:W-:-:S04]  /*5460*/  SHF.L.U32 R3, R3, 0x1f, RZ ;  /* 0x0000001f03037819 */ /* 0x000fc800000006ff */
[----:B------:R0:W1:Y:S01]  /*5470*/  SYNCS.PHASECHK.TRANS64.TRYWAIT P3, [UR4+0x38830], R3 ;  /* 0x03883003ff0075a7 */ /* 0x0000620008060144 */
[----:B------:R-:W-:Y:S05]  /*5480*/  @!P0 BRA `(.L_x_2381) ;  /* 0x0000000000048947 */ /* 0x000fea0003800000 */
[----:B------:R-:W-:Y:S01]  /*5490*/  BPT.TRAP 0x1 ;  /* 0x000000040000795c */ /* 0x000fe20000300000 */
.L_x_2381:
[----:B-1----:R-:W-:Y:S05]  /*54a0*/  @P3 BRA `(.L_x_2382) ;  /* 0x00000000000c3947 */ /* 0x002fea0003800000 */
[----:B------:R-:W-:-:S13]  /*54b0*/  R2UR UR4, R232 ;  /* 0x00000000e80472ca */ /* 0x000fda00000e0000 */
[----:B------:R-:W1:Y:S02]  /*54c0*/  SYNCS.PHASECHK.TRANS64.TRYWAIT P3, [UR4+0x38830], R3 ;  /* 0x03883003ff0075a7 */ /* 0x000e640008060144 */
[----:B-1----:R-:W-:Y:S05]  /*54d0*/  @!P3 BRA `(.L_x_2383) ;  /* 0x000001100030b947 */ /* 0x002fea0003800000 */
.L_x_2382:
        /* <DEDUP_REMOVED lines=643> */
.L_x_2384:
        /* <DEDUP_REMOVED lines=8> */
.L_x_2385:
[----:B---3--:R-:W-:Y:S05]  /*7d90*/  @P3 BRA `(.L_x_2386) ;  /* 0x0000000000083947 */ /* 0x008fea0003800000 */
[----:B------:R-:W3:Y:S02]  /*7da0*/  SYNCS.PHASECHK.TRANS64.TRYWAIT P3, [UR4+0x38850], R0 ;  /* 0x03885000ff0075a7 */ /* 0x000ee40008060144 */
[----:B---3--:R-:W-:Y:S05]  /*7db0*/  @!P3 BRA `(.L_x_2387) ;  /* 0x000000e80014b947 */ /* 0x008fea0003800000 */
.L_x_2386:
[----:B------:R-:W-:Y:S01]  /*7dc0*/  R2UR UR5, R17 ;  /* 0x00000000110572ca */ /* 0x000fe200000e0000 */
[----:B------:R-:W-:Y:S01]  /*7dd0*/  WARPGROUP.ARRIVE ;  /* 0x00000000000079c5 */ /* 0x000fe20000000000 */
[----:B------:R-:W-:Y:S01]  /*7de0*/  UMOV UR7, 0x40000040 ;  /* 0x4000004000077882 */ /* 0x000fe20000000000 */
[----:B------:R-:W-:Y:S02]  /*7df0*/  R2UR UR14, R22 ;  /* 0x00000000160e72ca */ /* 0x000fe400000e0000 */
[----:B------:R-:W-:Y:S02]  /*7e00*/  R2UR UR11, R233 ;  /* 0x00000000e90b72ca */ /* 0x000fe400000e0000 */
[----:B------:R-:W-:-:S06]  /*7e10*/  R2UR UR15, R19 ;  /* 0x00000000130f72ca */ /* 0x000fcc00000e0000 */
[----:B------:R-:W-:-:S03]  /*7e20*/  UIADD3 UR5, UR5, 0x400, URZ ;  /* 0x0000040005057890 */ /* 0x000fc6000fffe03f */
[----:B01----:R-:W-:Y:S01]  /*7e30*/  VIADD R3, R212, UR14 ;  /* 0x0000000ed4037c36 */ /* 0x003fe20008000000 */
[----:B------:R-:W-:Y:S01]  /*7e40*/  USHF.R.U32.HI UR5, URZ, 0x4, UR5 ;  /* 0x000000043f057899 */ /* 0x000fe20008011605 */
[----:B------:R-:W-:-:S03]  /*7e50*/  ULDC UR14, c[0x0][0x288] ;  /* 0x0000a200000e7ab9 */ /* 0x000fc60000000800 */
[----:B------:R-:W-:-:S04]  /*7e60*/  ULOP3.LUT UR5, UR5, 0x3fff, URZ, 0xc0, !UPT ;  /* 0x00003fff05057892 */ /* 0x000fc8000f8ec03f */
[----:B------:R-:W-:-:S04]  /*7e70*/  ULOP3.LUT UR5, UR5, 0x2800000, URZ, 0xfc, !UPT ;  /* 0x0280000005057892 */ /* 0x000fc8000f8efc3f */
[----:B------:R-:W-:-:S03]  /*7e80*/  UIMAD UR10, UR61, 0xa00, UR5 ;  /* 0x00000a003d0a78a4 */ /* 0x000fc6000f8e0205 */
[----:B------:R-:W-:Y:S01]  /*7e90*/  @UP0 ULDC UR5, c[0x0][0x44c] ;  /* 0x0001130000050ab9 */ /* 0x000fe20000000800 */
[----:B------:R-:W-:Y:S01]  /*7ea0*/  UMOV UR61, UR60 ;  /* 0x0000003c003d7c82 */ /* 0x000fe20008000000 */
[----:B--2---:R-:W-:Y:S01]  /*7eb0*/  @P2 IMAD.HI.U32 R0, R3, UR5, RZ ;  /* 0x0000000503002c27 */ /* 0x004fe2000f8e00ff */
[----:B------:R-:W-:Y:S01]  /*7ec0*/  @UP0 ULDC UR5, c[0x0][0x450] ;  /* 0x0001140000050ab9 */ /* 0x000fe20000000800 */
[----:B------:R-:W-:Y:S02]  /*7ed0*/  UMOV UR6, UR10 ;  /* 0x0000000a00067c82 */ /* 0x000fe40008000000 */
[----:B------:R-:W-:Y:S01]  /*7ee0*/  HGMMA.64x256x16.F32 R24, R208, gdesc[UR4].tnspB, R24, gsb0 ;  /* 0x43e00004d0187df0 */ /* 0x000fe20008000818 */
[----:B------:R-:W-:Y:S01]  /*7ef0*/  UIADD3 UR6, UR10, 0x80, URZ ;  /* 0x000000800a067890 */ /* 0x000fe2000fffe03f */
[----:B------:R-:W-:Y:S01]  /*7f00*/  @P2 SHF.R.U32.HI R3, RZ, UR5, R0 ;  /* 0x00000005ff032c19 */ /* 0x000fe20008011600 */
[----:B------:R-:W-:Y:S01]  /*7f10*/  UMOV UR7, 0x40000040 ;  /* 0x4000004000077882 */ /* 0x000fe20000000000 */
[----:B------:R-:W-:Y:S01]  /*7f20*/  UMOV UR5, 0x1 ;  /* 0x0000000100057882 */ /* 0x000fe20000000000 */
[----:B------:R-:W-:Y:S01]  /*7f30*/  IMAD.MOV.U32 R0, RZ, RZ, -0x2 ;  /* 0xfffffffeff007424 */ /* 0x000fe200078e00ff */
[----:B------:R-:W-:-:S06]  /*7f40*/  UIMAD UR5, UR11, -0x50, UR5 ;  /* 0xffffffb00b0578a4 */ /* 0x000fcc000f8e0205 */
[----:B------:R-:W-:Y:S01]  /*7f50*/  IMAD R0, R23, R0, UR5 ;  /* 0x0000000517007e24 */ /* 0x000fe2000f8e0200 */
[----:B------:R-:W-:Y:S01]  /*7f60*/  ULDC UR5, c[0x0][0x988] ;  /* 0x0002620000057ab9 */ /* 0x000fe20000000800 */
[----:B------:R-:W-:Y:S02]  /*7f70*/  WARPGROUP.DEPBAR.LE gsb0, 0x0 ;  /* 0x00008000000079c5 */ /* 0x000fe40000010000 */
[----:B------:R-:W-:-:S12]  /*7f80*/  WARPGROUP.ARRIVE ;  /* 0x00000000000079c5 */ /* 0x000fd80000000000 */
        /* <DEDUP_REMOVED lines=11> */
[----:B------:R-:W0:Y:S01]  /*8040*/  LDC R203, c[0x0][0x2f0] ;  /* 0x0000bc00ffcb7b82 */ /* 0x000e220000000800 */
[----:B------:R-:W1:-:S15]  /*8050*/  SHFL.IDX PT, R201, R3, 0x1, 0x1c1f ;  /* 0x003c1f0003c97f89 */ /* 0x000e5e00000e0000 */
[----:B------:R-:W-:-:S06]  /*8060*/  NOP ;  /* 0x0000000000007918 */ /* 0x000fcc0000000000 */
[----:B------:R-:W-:Y:S01]  /*8070*/  HGMMA.64x256x16.F32 R24, R196, gdesc[UR4].tnspB, R24, gsb0 ;  /* 0x43e00004c4187df0 */ /* 0x000fe20008000818 */
[----:B------:R-:W2:Y:S01]  /*8080*/  SHFL.IDX PT, R3, R3, RZ, 0x1c1f ;  /* 0x001c1fff03037589 */ /* 0x000ea200000e0000 */
[----:B------:R-:W-:Y:S01]  /*8090*/  UIADD3 UR6, UR10, 0x200, URZ ;  /* 0x000002000a067890 */ /* 0x000fe2000fffe03f */
[----:B------:R-:W-:Y:S01]  /*80a0*/  UMOV UR7, 0x40000040 ;  /* 0x4000004000077882 */ /* 0x000fe20000000000 */
[----:B0-----:R-:W-:-:S05]  /*80b0*/  IMAD R0, R203, UR15, R0 ;  /* 0x0000000fcb007c24 */ /* 0x001fca000f8e0200 */
[--C-:B-1----:R-:W-:Y:S02]  /*80c0*/  IADD3 R2, R201, -UR14, R0.reuse ;  /* 0x8000000ec9027c10 */ /* 0x102fe4000fffe000 */
[----:B--2---:R-:W-:Y:S02]  /*80d0*/  IADD3 R0, R3, -UR14, R0 ;  /* 0x8000000e03007c10 */ /* 0x004fe4000fffe000 */
[C---:B------:R-:W-:Y:S02]  /*80e0*/  ISETP.GT.AND P3, PT, R2.reuse, RZ, PT ;  /* 0x000000ff0200720c */ /* 0x040fe40003f64270 */
[----:B------:R-:W-:Y:S02]  /*80f0*/  ISETP.GT.AND P4, PT, R2, 0x1, PT ;  /* 0x000000010200780c */ /* 0x000fe40003f84270 */
[----:B------:R-:W-:Y:S02]  /*8100*/  FSEL R186, R186, -INF , P3 ;  /* 0xff800000baba7808 */ /* 0x000fe40001800000 */
[----:B------:R-:W-:-:S02]  /*8110*/  ISETP.GT.AND P3, PT, R2, 0x8, PT ;  /* 0x000000080200780c */ /* 0x000fc40003f64270 */
[----:B------:R-:W-:Y:S02]  /*8120*/  FSEL R187, R187, -INF , P4 ;  /* 0xff800000bbbb7808 */ /* 0x000fe40002000000 */
[----:B------:R-:W-:Y:S02]  /*8130*/  FMNMX.FTZ R4, R186, R21, !PT ;  /* 0x00000015ba047209 */ /* 0x000fe40007810000 */
[----:B------:R-:W-:Y:S02]  /*8140*/  ISETP.GT.AND P4, PT, R2, 0x9, PT ;  /* 0x000000090200780c */ /* 0x000fe40003f84270 */
[----:B------:R-:W-:Y:S02]  /*8150*/  FSEL R190, R190, -INF , P3 ;  /* 0xff800000bebe7808 */ /* 0x000fe40001800000 */
[----:B------:R-:W-:Y:S02]  /*8160*/  FMNMX.FTZ R201, R187, R4, !PT ;  /* 0x00000004bbc97209 */ /* 0x000fe40007810000 */
        /* <DEDUP_REMOVED lines=48> */
[----:B------:R-:W-:-:S02]  /*8470*/  FSEL R159, R159, -INF , P4 ;  /* 0xff8000009f9f7808 */ /* 0x000fc40002000000 */
[----:B------:R-:W-:Y:S02]  /*8480*/  FMNMX.FTZ R2, R158, R201, !PT ;  /* 0x000000c99e027209 */ /* 0x000fe40007810000 */
[C---:B------:R-:W-:Y:S02]  /*8490*/  ISETP.GT.AND P3, PT, R0.reuse, RZ, PT ;  /* 0x000000ff0000720c */ /* 0x040fe40003f64270 */
[----:B------:R-:W-:Y:S02]  /*84a0*/  FMNMX.FTZ R2, R159, R2, !PT ;  /* 0x000000029f027209 */ /* 0x000fe40007810000 */
[C---:B------:R-:W-:Y:S02]  /*84b0*/  ISETP.GT.AND P4, PT, R0.reuse, 0x1, PT ;  /* 0x000000010000780c */ /* 0x040fe40003f84270 */
[----:B------:R-:W-:Y:S01]  /*84c0*/  ISETP.GT.AND P5, PT, R0, 0x8, PT ;  /* 0x000000080000780c */ /* 0x000fe20003fa4270 */
[----:B------:R-:W0:Y:S01]  /*84d0*/  SHFL.BFLY PT, R201, R2, 0x2, 0x1f ;  /* 0x0c401f0002c97f89 */ /* 0x000e2200000e0000 */
[----:B------:R-:W-:-:S02]  /*84e0*/  FSEL R185, R185, -INF , P4 ;  /* 0xff800000b9b97808 */ /* 0x000fc40002000000 */
[----:B------:R-:W-:Y:S02]  /*84f0*/  FSEL R188, R188, -INF , P5 ;  /* 0xff800000bcbc7808 */ /* 0x000fe40002800000 */
[C---:B------:R-:W-:Y:S02]  /*8500*/  ISETP.GT.AND P4, PT, R0.reuse, 0x11, PT ;  /* 0x000000110000780c */ /* 0x040fe40003f84270 */
[C---:B------:R-:W-:Y:S02]  /*8510*/  ISETP.GT.AND P5, PT, R0.reuse, 0x19, PT ;  /* 0x000000190000780c */ /* 0x040fe40003fa4270 */
[----:B------:R-:W-:Y:S02]  /*8520*/  FSEL R177, R177, -INF , P4 ;  /* 0xff800000b1b17808 */ /* 0x000fe40002000000 */
[----:B------:R-:W-:Y:S02]  /*8530*/  FSEL R181, R181, -INF , P5 ;  /* 0xff800000b5b57808 */ /* 0x000fe40002800000 */
[----:B------:R-:W-:-:S02]  /*8540*/  ISETP.GT.AND P4, PT, R0, 0x20, PT ;  /* 0x000000200000780c */ /* 0x000fc40003f84270 */
[----:B------:R-:W-:Y:S02]  /*8550*/  ISETP.GT.AND P5, PT, R0, 0x21, PT ;  /* 0x000000210000780c */ /* 0x000fe40003fa4270 */
[----:B------:R-:W-:Y:S02]  /*8560*/  R2UR UR14, R232 ;  /* 0x00000000e80e72ca */ /* 0x000fe400000e0000 */
[----:B------:R-:W-:Y:S02]  /*8570*/  FSEL R169, R169, -INF , P5 ;  /* 0xff800000a9a97808 */ /* 0x000fe40002800000 */
[----:B------:R-:W-:Y:S02]  /*8580*/  ISETP.GT.AND P5, PT, R0, 0x29, PT ;  /* 0x000000290000780c */ /* 0x000fe40003fa4270 */
[----:B0-----:R-:W-:Y:S02]  /*8590*/  FMNMX.FTZ R4, R2, R201, !PT ;  /* 0x000000c902047209 */ /* 0x001fe40007810000 */
[----:B------:R-:W-:-:S02]  /*85a0*/  FSEL R201, R184, -INF , P3 ;  /* 0xff800000b8c97808 */ /* 0x000fc40001800000 */
[C---:B------:R-:W-:Y:S01]  /*85b0*/  ISETP.GT.AND P3, PT, R0.reuse, 0x9, PT ;  /* 0x000000090000780c */ /* 0x040fe20003f64270 */
[----:B------:R-:W0:Y:S01]  /*85c0*/  SHFL.BFLY PT, R203, R4, 0x1, 0x1f ;  /* 0x0c201f0004cb7f89 */ /* 0x000e2200000e0000 */
[----:B------:R-:W-:Y:S02]  /*85d0*/  FMNMX.FTZ R2, R201, R20, !PT ;  /* 0x00000014c9027209 */ /* 0x000fe40007810000 */
[----:B------:R-:W-:Y:S02]  /*85e0*/  FSEL R189, R189, -INF , P3 ;  /* 0xff800000bdbd7808 */ /* 0x000fe40001800000 */
        /* <DEDUP_REMOVED lines=11> */
[----:B0-----:R-:W-:Y:S02]  /*86a0*/  FMNMX.FTZ R4, R4, R203, !PT ;  /* 0x000000cb04047209 */ /* 0x001fe40007810000 */
[----:B------:R-:W-:Y:S02]  /*86b0*/  FMNMX.FTZ R3, R181, R184, !PT ;  /* 0x000000b8b5037209 */ /* 0x000fe40007810000 */
[----:B------:R-:W-:Y:S01]  /*86c0*/  ISETP.GT.AND P3, PT, R0, 0x28, PT ;  /* 0x000000280000780c */ /* 0x000fe20003f64270 */
[----:B------:R-:W-:Y:S01]  /*86d0*/  FMUL.FTZ R168, R4, UR5 ;  /* 0x0000000504a87c20 */ /* 0x000fe20008410000 */
[----:B------:R-:W-:-:S02]  /*86e0*/  FMNMX.FTZ R184, R2, R3, !PT ;  /* 0x0000000302b87209 */ /* 0x000fc40007810000 */
[----:B------:R-:W-:Y:S02]  /*86f0*/  FSEL R172, R172, -INF , P3 ;  /* 0xff800000acac7808 */ /* 0x000fe40001800000 */
[----:B------:R-:W-:Y:S02]  /*8700*/  FMNMX.FTZ R3, R169, R184, !PT ;  /* 0x000000b8a9037209 */ /* 0x000fe40007810000 */
[----:B------:R-:W-:Y:S02]  /*8710*/  FSETP.NEU.FTZ.AND P4, PT, R4, -INF , PT ;  /* 0xff8000000400780b */ /* 0x000fe40003f9d000 */
[----:B------:R-:W-:Y:S02]  /*8720*/  FSEL R173, R173, -INF , P5 ;  /* 0xff800000adad7808 */ /* 0x000fe40002800000 */
[----:B------:R-:W-:Y:S02]  /*8730*/  ISETP.GT.AND P3, PT, R0, 0x30, PT ;  /* 0x000000300000780c */ /* 0x000fe40003f64270 */
[----:B------:R-:W-:-:S02]  /*8740*/  FMNMX.FTZ R184, R172, R3, !PT ;  /* 0x00000003acb87209 */ /* 0x000fc40007810000 */
[----:B------:R-:W-:Y:S02]  /*8750*/  FSEL R168, R168, RZ, P4 ;  /* 0x000000ffa8a87208 */ /* 0x000fe40002000000 */
[----:B------:R-:W-:Y:S02]  /*8760*/  ISETP.GT.AND P5, PT, R0, 0x31, PT ;  /* 0x000000310000780c */ /* 0x000fe40003fa4270 */
[----:B------:R-:W-:Y:S01]  /*8770*/  FSEL R160, R160, -INF , P3 ;  /* 0xff800000a0a07808 */ /* 0x000fe20001800000 */
[--C-:B------:R-:W-:Y:S01]  /*8780*/  FFMA.FTZ R209, R186, UR5, -R168.reuse ;  /* 0x00000005bad17c23 */ /* 0x100fe200080108a8 */
[----:B------:R-:W-:Y:S01]  /*8790*/  FMNMX.FTZ R3, R173, R184, !PT ;  /* 0x000000b8ad037209 */ /* 0x000fe20007810000 */
[--C-:B------:R-:W-:Y:S01]  /*87a0*/  FFMA.FTZ R184, R187, UR5, -R168.reuse ;  /* 0x00000005bbb87c23 */ /* 0x100fe200080108a8 */
[----:B------:R-:W-:Y:S01]  /*87b0*/  ISETP.GT.AND P3, PT, R0, 0x38, PT ;  /* 0x000000380000780c */ /* 0x000fe20003f64270 */
[--C-:B------:R-:W-:Y:S01]  /*87c0*/  FFMA.FTZ R211, R190, UR5, -R168.reuse ;  /* 0x00000005bed37c23 */ /* 0x100fe200080108a8 */
[----:B------:R-:W-:Y:S01]  /*87d0*/  FSEL R161, R161, -INF , P5 ;  /* 0xff800000a1a17808 */ /* 0x000fe20002800000 */
[--C-:B------:R-:W-:Y:S01]  /*87e0*/  FFMA.FTZ R190, R191, UR5, -R168.reuse ;  /* 0x00000005bfbe7c23 */ /* 0x100fe200080108a8 */
[----:B------:R-:W-:Y:S01]  /*87f0*/  FMNMX.FTZ R186, R160, R3, !PT ;  /* 0x00000003a0ba7209 */ /* 0x000fe20007810000 */
[--C-:B------:R-:W-:Y:S01]  /*8800*/  FFMA.FTZ R203, R174, UR5, -R168.reuse ;  /* 0x00000005aecb7c23 */ /* 0x100fe200080108a8 */
[----:B------:R-:W-:Y:S01]  /*8810*/  ISETP.GT.AND P5, PT, R0, 0x39, PT ;  /* 0x000000390000780c */ /* 0x000fe20003fa4270 */
[----:B------:R-:W-:Y:S01]  /*8820*/  MUFU.EX2 R209, R209 ;  /* 0x000000d100d17308 */ /* 0x000fe20000000800 */
[----:B------:R-:W-:Y:S01]  /*8830*/  FSEL R164, R164, -INF , P3 ;  /* 0xff800000a4a47808 */ /* 0x000fe20001800000 */
[--C-:B------:R-:W-:Y:S01]  /*8840*/  FFMA.FTZ R205, R178, UR5, -R168.reuse ;  /* 0x00000005b2cd7c23 */ /* 0x100fe200080108a8 */
[----:B------:R-:W-:Y:S01]  /*8850*/  FMNMX.FTZ R3, R161, R186, !PT ;  /* 0x000000baa1037209 */ /* 0x000fe20007810000 */
[--C-:B------:R-:W-:Y:S01]  /*8860*/  FFMA.FTZ R207, R182, UR5, -R168.reuse ;  /* 0x00000005b6cf7c23 */ /* 0x100fe200080108a8 */
[----:B------:R-:W-:Y:S01]  /*8870*/  FSEL R165, R165, -INF , P5 ;  /* 0xff800000a5a57808 */ /* 0x000fe20002800000 */
[--C-:B------:R-:W-:Y:S01]  /*8880*/  FFMA.FTZ R178, R183, UR5, -R168.reuse ;  /* 0x00000005b7b27c23 */ /* 0x100fe200080108a8 */
[----:B------:R-:W-:Y:S01]  /*8890*/  ISETP.GT.AND P3, PT, R0, 0x40, PT ;  /* 0x000000400000780c */ /* 0x000fe20003f64270 */
[----:B------:R-:W-:Y:S01]  /*88a0*/  MUFU.EX2 R184, R184 ;  /* 0x000000b800b87308 */ /* 0x000fe20000000800 */
[----:B------:R-:W-:Y:S01]  /*88b0*/  FMNMX.FTZ R186, R164, R3, !PT ;  /* 0x00000003a4ba7209 */ /* 0x000fe20007810000 */
[--C-:B------:R-:W-:Y:S01]  /*88c0*/  FFMA.FTZ R154, R154, UR5, -R168.reuse ;  /* 0x000000059a9a7c23 */ /* 0x100fe200080108a8 */
[----:B------:R-:W-:Y:S01]  /*88d0*/  ISETP.GT.AND P5, PT, R0, 0x41, PT ;  /* 0x000000410000780c */ /* 0x000fe20003fa4270 */
[--C-:B------:R-:W-:Y:S01]  /*88e0*/  FFMA.FTZ R155, R155, UR5, -R168.reuse ;  /* 0x000000059b9b7c23 */ /* 0x100fe200080108a8 */
[----:B------:R-:W-:Y:S01]  /*88f0*/  FSEL R152, R152, -INF , P3 ;  /* 0xff80000098987808 */ /* 0x000fe20001800000 */
[--C-:B------:R-:W-:Y:S01]  /*8900*/  FFMA.FTZ R158, R158, UR5, -R168.reuse ;  /* 0x000000059e9e7c23 */ /* 0x100fe200080108a8 */
[----:B------:R-:W-:Y:S01]  /*8910*/  FMNMX.FTZ R3, R165, R186, !PT ;  /* 0x000000baa5037209 */ /* 0x000fe20007810000 */
[----:B------:R-:W-:Y:S01]  /*8920*/  MUFU.EX2 R211, R211 ;  /* 0x000000d300d37308 */ /* 0x000fe20000000800 */
[----:B------:R-:W-:Y:S01]  /*8930*/  ISETP.GT.AND P3, PT, R0, 0x48, PT ;  /* 0x000000480000780c */ /* 0x000fe20003f64270 */
[----:B------:R-:W-:Y:S01]  /*8940*/  FFMA.FTZ R159, R159, UR5, -R168 ;  /* 0x000000059f9f7c23 */ /* 0x000fe200080108a8 */
[----:B------:R-:W-:-:S02]  /*8950*/  FSEL R153, R153, -INF , P5 ;  /* 0xff80000099997808 */ /* 0x000fc40002800000 */
[----:B------:R-:W-:Y:S02]  /*8960*/  FMNMX.FTZ R186, R152, R3, !PT ;  /* 0x0000000398ba7209 */ /* 0x000fe40007810000 */
[----:B------:R-:W-:Y:S01]  /*8970*/  ISETP.GT.AND P5, PT, R0, 0x49, PT ;  /* 0x000000490000780c */ /* 0x000fe20003fa4270 */
[----:B------:R-:W-:Y:S01]  /*8980*/  MUFU.EX2 R190, R190 ;  /* 0x000000be00be7308 */ /* 0x000fe20000000800 */
[----:B------:R-:W-:Y:S01]  /*8990*/  FSEL R187, R156, -INF , P3 ;  /* 0xff8000009cbb7808 */ /* 0x000fe20001800000 */
[----:B------:R-:W-:Y:S02]  /*89a0*/  WARPGROUP.DEPBAR.LE gsb0, 0x0 ;  /* 0x00008000000079c5 */ /* 0x000fe40000010000 */
[----:B------:R-:W-:Y:S01]  /*89b0*/  WARPGROUP.ARRIVE ;  /* 0x00000000000079c5 */ /* 0x000fe20000000000 */
[----:B------:R-:W-:Y:S01]  /*89c0*/  FMNMX.FTZ R186, R153, R186, !PT ;  /* 0x000000ba99ba7209 */ /* 0x000fe20007810000 */
[--C-:B------:R-:W-:Y:S01]  /*89d0*/  FFMA.FTZ R197, R162, UR5, -R168.reuse ;  /* 0x00000005a2c57c23 */ /* 0x100fe200080108a8 */
[----:B------:R-:W-:Y:S01]  /*89e0*/  FSEL R191, R157, -INF , P5 ;  /* 0xff8000009dbf7808 */ /* 0x000fe20002800000 */
[--C-:B------:R-:W-:Y:S01]  /*89f0*/  FFMA.FTZ R157, R171, UR5, -R168.reuse ;  /* 0x00000005ab9d7c23 */ /* 0x100fe200080108a8 */
[----:B------:R-:W-:Y:S01]  /*8a00*/  FMNMX.FTZ R186, R187, R186, !PT ;  /* 0x000000babbba7209 */ /* 0x000fe20007810000 */
[----:B------:R-:W-:Y:S01]  /*8a10*/  HGMMA.64x256x16.F32 R24, R192, gdesc[UR4].tnspB, R24, gsb0 ;  /* 0x43e00004c0187df0 */ /* 0x000fe20008000818 */
[--C-:B------:R-:W-:Y:S01]  /*8a20*/  FFMA.FTZ R162, R163, UR5, -R168.reuse ;  /* 0x00000005a3a27c23 */ /* 0x100fe200080108a8 */
[--C-:B------:R-:W-:Y:S01]  /*8a30*/  FFMA.FTZ R199, R166, UR5, -R168.reuse ;  /* 0x00000005a6c77c23 */ /* 0x100fe200080108a8 */
[----:B------:R-:W-:Y:S01]  /*8a40*/  FMNMX.FTZ R0, R191, R186, !PT ;  /* 0x000000babf007209 */ /* 0x000fe20007810000 */
[--C-:B------:R-:W-:Y:S01]  /*8a50*/  FFMA.FTZ R166, R167, UR5, -R168.reuse ;  /* 0x00000005a7a67c23 */ /* 0x100fe200080108a8 */
[--C-:B------:R-:W-:Y:S01]  /*8a60*/  FFMA.FTZ R156, R170, UR5, -R168.reuse ;  /* 0x00000005aa9c7c23 */ /* 0x100fe200080108a8 */
[--C-:B------:R-:W-:Y:S01]  /*8a70*/  FFMA.FTZ R170, R175, UR5, -R168.reuse ;  /* 0x00000005afaa7c23 */ /* 0x100fe200080108a8 */
[----:B------:R-:W-:Y:S01]  /*8a80*/  FFMA.FTZ R186, R179, UR5, -R168 ;  /* 0x00000005b3ba7c23 */ /* 0x000fe200080108a8 */
[----:B------:R-:W0:Y:S01]  /*8a90*/  SHFL.BFLY PT, R3, R0, 0x2, 0x1f ;  /* 0x0c401f0000037f89 */ /* 0x000e2200000e0000 */
[----:B------:R-:W-:Y:S01]  /*8aa0*/  MUFU.EX2 R205, R205 ;  /* 0x000000cd00cd7308 */ /* 0x000fe20000000800 */
[----:B------:R-:W-:-:S07]  /*8ab0*/  R2UR UR6, R231 ;  /* 0x00000000e70672ca */ /* 0x000fce00000e0000 */
[----:B------:R-:W-:Y:S06]  /*8ac0*/  MUFU.EX2 R186, R186 ;  /* 0x000000ba00ba7308 */ /* 0x000fec0000000800 */
[----:B------:R-:W-:Y:S01]  /*8ad0*/  UISETP.GT.AND UP1, UPT, UR11, UR6, UPT ;  /* 0x000000060b00728c */ /* 0x000fe2000bf24270 */
[----:B------:R-:W-:Y:S01]  /*8ae0*/  R2UR UR6, R16 ;  /* 0x00000000100672ca */ /* 0x000fe200000e0000 */
[----:B------:R-:W-:Y:S01]  /*8af0*/  MUFU.EX2 R207, R207 ;  /* 0x000000cf00cf7308 */ /* 0x000fe20000000800 */
[----:B0-----:R-:W-:-:S07]  /*8b00*/  FMNMX.FTZ R171, R0, R3, !PT ;  /* 0x0000000300ab7209 */ /* 0x001fce0007810000 */
[----:B------:R-:W-:Y:S01]  /*8b10*/  MUFU.EX2 R178, R178 ;  /* 0x000000b200b27308 */ /* 0x000fe20000000800 */
[----:B------:R-:W0:Y:S03]  /*8b20*/  SHFL.BFLY PT, R0, R171, 0x1, 0x1f ;  /* 0x0c201f00ab007f89 */ /* 0x000e2600000e0000 */
[----:B------:R-:W-:-:S04]  /*8b30*/  IMAD.U32 R234, RZ, RZ, UR6 ;  /* 0x00000006ffea7e24 */ /* 0x000fc8000f8e00ff */
[----:B------:R-:W-:Y:S08]  /*8b40*/  MUFU.EX2 R156, R156 ;  /* 0x0000009c009c7308 */ /* 0x000ff00000000800 */
[----:B------:R-:W-:Y:S08]  /*8b50*/  MUFU.EX2 R157, R157 ;  /* 0x0000009d009d7308 */ /* 0x000ff00000000800 */
[----:B------:R-:W-:Y:S01]  /*8b60*/  MUFU.EX2 R203, R203 ;  /* 0x000000cb00cb7308 */ /* 0x000fe20000000800 */
[----:B0-----:R-:W-:-:S02]  /*8b70*/  FMNMX.FTZ R3, R171, R0, !PT ;  /* 0x00000000ab037209 */ /* 0x001fc40007810000 */
[----:B------:R-:W-:Y:S02]  /*8b80*/  FSEL R0, R4, RZ, P4 ;  /* 0x000000ff04007208 */ /* 0x000fe40002000000 */
[C---:B------:R-:W-:Y:S01]  /*8b90*/  FSETP.NEU.FTZ.AND P3, PT, R3.reuse, -INF , PT ;  /* 0xff8000000300780b */ /* 0x040fe20003f7d000 */
[C---:B------:R-:W-:Y:S02]  /*8ba0*/  FMUL.FTZ R174, R3.reuse, UR5 ;  /* 0x0000000503ae7c20 */ /* 0x040fe40008410000 */
[----:B------:R-:W-:Y:S01]  /*8bb0*/  MUFU.EX2 R170, R170 ;  /* 0x000000aa00aa7308 */ /* 0x000fe20000000800 */
[----:B------:R-:W-:Y:S01]  /*8bc0*/  FADD.FTZ R0, -R0, R21 ;  /* 0x0000001500007221 */ /* 0x000fe20000010100 */
[----:B------:R-:W-:Y:S02]  /*8bd0*/  FSEL R21, R3, RZ, P3 ;  /* 0x000000ff03157208 */ /* 0x000fe40001800000 */
[----:B------:R-:W-:Y:S02]  /*8be0*/  FSEL R174, R174, RZ, P3 ;  /* 0x000000ffaeae7208 */ /* 0x000fe40001800000 */
[----:B------:R-:W-:Y:S01]  /*8bf0*/  PLOP3.LUT P3, PT, PT, PT, UP1, 0x80, 0x0 ;  /* 0x000000000000781c */ /* 0x000fe20003f6f018 */
[----:B------:R-:W-:Y:S01]  /*8c00*/  FADD.FTZ R21, -R21, R20 ;  /* 0x0000001415157221 */ /* 0x000fe20000010100 */
[----:B------:R-:W-:-:S02]  /*8c10*/  IMAD.U32 R20, RZ, RZ, UR14 ;  /* 0x0000000eff147e24 */ /* 0x000fc4000f8e00ff */
[--C-:B------:R-:W-:Y:S01]  /*8c20*/  FFMA.FTZ R200, R2, UR5, -R174.reuse ;  /* 0x0000000502c87c23 */ /* 0x100fe200080108ae */
[----:B------:R-:W-:Y:S01]  /*8c30*/  FMUL.FTZ R2, R0, UR5 ;  /* 0x0000000500027c20 */ /* 0x000fe20008410000 */
[--C-:B------:R-:W-:Y:S01]  /*8c40*/  FFMA.FTZ R163, R201, UR5, -R174.reuse ;  /* 0x00000005c9a37c23 */ /* 0x100fe200080108ae */
[----:B------:R-:W-:Y:S01]  /*8c50*/  FMUL.FTZ R0, R21, UR5 ;  /* 0x0000000515007c20 */ /* 0x000fe20008410000 */
[--C-:B------:R-:W-:Y:S01]  /*8c60*/  FFMA.FTZ R208, R185, UR5, -R174.reuse ;  /* 0x00000005b9d07c23 */ /* 0x100fe200080108ae */
[--C-:B------:R-:W-:Y:S01]  /*8c70*/  FFMA.FTZ R210, R188, UR5, -R174.reuse ;  /* 0x00000005bcd27c23 */ /* 0x100fe200080108ae */
[--C-:B------:R-:W-:Y:S01]  /*8c80*/  FFMA.FTZ R167, R189, UR5, -R174.reuse ;  /* 0x00000005bda77c23 */ /* 0x100fe200080108ae */
[----:B------:R-:W0:Y:S01]  /*8c90*/  MUFU.EX2 R2, R2 ;  /* 0x0000000200027308 */ /* 0x000e220000000800 */
[--C-:B------:R-:W-:Y:S01]  /*8ca0*/  FFMA.FTZ R204, R176, UR5, -R174.reuse ;  /* 0x00000005b0cc7c23 */ /* 0x100fe200080108ae */
[----:B------:R-:W-:Y:S01]  /*8cb0*/  FFMA.FTZ R175, R177, UR5, -R174 ;  /* 0x00000005b1af7c23 */ /* 0x000fe200080108ae */
[----:B------:R-:W-:-:S02]  /*8cc0*/  @!P1 VIADD R20, R20, 0x38840 ;  /* 0x0003884014149836 */ /* 0x000fc40000000000 */
[--C-:B------:R-:W-:Y:S01]  /*8cd0*/  FFMA.FTZ R21, R173, UR5, -R174.reuse ;  /* 0x00000005ad157c23 */ /* 0x100fe200080108ae */
[--C-:B------:R-:W-:Y:S01]  /*8ce0*/  FFMA.FTZ R206, R180, UR5, -R174.reuse ;  /* 0x00000005b4ce7c23 */ /* 0x100fe200080108ae */
[----:B------:R-:W-:Y:S01]  /*8cf0*/  FFMA.FTZ R202, R172, UR5, -R174 ;  /* 0x00000005acca7c23 */ /* 0x000fe200080108ae */
[----:B------:R-:W-:Y:S01]  /*8d00*/  IMAD.U32 R172, RZ, RZ, UR4 ;  /* 0x00000004ffac7e24 */ /* 0x000fe2000f8e00ff */
[----:B------:R-:W-:Y:S01]  /*8d10*/  MUFU.EX2 R163, R163 ;  /* 0x000000a300a37308 */ /* 0x000fe20000000800 */
[----:B------:R-:W-:Y:S01]  /*8d20*/  @!P1 PRMT R20, RZ, 0x654, R20 ;  /* 0x00000654ff149816 */ /* 0x000fe20000000014 */
[--C-:B------:R-:W-:Y:S01]  /*8d30*/  FFMA.FTZ R171, R181, UR5, -R174.reuse ;  /* 0x00000005b5ab7c23 */ /* 0x100fe200080108ae */
[--C-:B------:R-:W-:Y:S01]  /*8d40*/  FFMA.FTZ R196, R160, UR5, -R174.reuse ;  /* 0x00000005a0c47c23 */ /* 0x100fe200080108ae */
[----:B------:R-:W-:Y:S02]  /*8d50*/  @!P1 VIADD R160, R172, 0x38860 ;  /* 0x00038860aca09836 */ /* 0x000fe40000000000 */
[--C-:B------:R-:W-:Y:S01]  /*8d60*/  FFMA.FTZ R161, R161, UR5, -R174.reuse ;  /* 0x00000005a1a17c23 */ /* 0x100fe200080108ae */
[--C-:B------:R-:W-:Y:S01]  /*8d70*/  FFMA.FTZ R169, R169, UR5, -R174.reuse ;  /* 0x00000005a9a97c23 */ /* 0x100fe200080108ae */
[----:B------:R-:W-:Y:S01]  /*8d80*/  FFMA.FTZ R198, R164, UR5, -R174 ;  /* 0x00000005a4c67c23 */ /* 0x000fe200080108ae */
[----:B------:R-:W1:Y:S01]  /*8d90*/  MUFU.EX2 R0, R0 ;  /* 0x0000000000007308 */ /* 0x000e620000000800 */
[----:B0-----:R-:W-:Y:S01]  /*8da0*/  FFMA.FTZ R177, R2, R5, R209 ;  /* 0x0000000502b17223 */ /* 0x001fe200000100d1 */
[----:B------:R-:W-:Y:S01]  /*8db0*/  @!P1 PRMT R160, RZ, 0x654, R160 ;  /* 0x00000654ffa09816 */ /* 0x000fe200000000a0 */
[--C-:B------:R-:W-:Y:S01]  /*8dc0*/  FFMA.FTZ R165, R165, UR5, -R174.reuse ;  /* 0x00000005a5a57c23 */ /* 0x100fe200080108ae */
[----:B------:R-:W-:Y:S01]  /*8dd0*/  F2FP.F16.F32.PACK_AB R201, R157, R156 ;  /* 0x0000009c9dc9723e */ /* 0x000fe200000000ff */
[----:B------:R-:W-:Y:S01]  /*8de0*/  FFMA.FTZ R187, R187, UR5, -R174 ;  /* 0x00000005bbbb7c23 */ /* 0x000fe200080108ae */
[----:B------:R-:W-:Y:S01]  /*8df0*/  UIADD3 UR4, UR11, -0x1, URZ ;  /* 0xffffffff0b047890 */ /* 0x000fe2000fffe03f */
[----:B------:R-:W-:Y:S01]  /*8e00*/  F2FP.F16.F32.PACK_AB R209, R184, R209 ;  /* 0x000000d1b8d1723e */ /* 0x000fe200000000ff */
[----:B------:R-:W0:Y:S04]  /*8e10*/  MUFU.EX2 R208, R208 ;  /* 0x000000d000d07308 */ /* 0x000e280000000800 */
[----:B------:R-:W-:-:S04]  /*8e20*/  IMAD.U32 R233, RZ, RZ, UR4 ;  /* 0x00000004ffe97e24 */ /* 0x000fc8000f8e00ff */
[----:B------:R-:W-:Y:S01]  /*8e30*/  MUFU.EX2 R210, R210 ;  /* 0x000000d200d27308 */ /* 0x000fe20000000800 */
[----:B-1----:R-:W-:Y:S01]  /*8e40*/  FFMA.FTZ R173, R0, R14, R163 ;  /* 0x0000000e00ad7223 */ /* 0x002fe200000100a3 */
[----:B------:R-:W-:-:S06]  /*8e50*/  FADD.FTZ R14, R184, R177 ;  /* 0x000000b1b80e7221 */ /* 0x000fcc0000010000 */
[----:B------:R-:W-:Y:S01]  /*8e60*/  MUFU.EX2 R167, R167 ;  /* 0x000000a700a77308 */ /* 0x000fe20000000800 */
[C---:B0-----:R-:W-:Y:S01]  /*8e70*/  FADD.FTZ R173, R208.reuse, R173 ;  /* 0x000000add0ad7221 */ /* 0x041fe20000010000 */
[----:B------:R-:W-:-:S06]  /*8e80*/  F2FP.F16.F32.PACK_AB R208, R208, R163 ;  /* 0x000000a3d0d0723e */ /* 0x000fcc00000000ff */
        /* <DEDUP_REMOVED lines=16> */
[----:B------:R-:W0:Y:S08]  /*8f90*/  MUFU.EX2 R155, R155 ;  /* 0x0000009b009b7308 */ /* 0x000e300000000800 */
[----:B------:R-:W-:Y:S01]  /*8fa0*/  MUFU.EX2 R158, R158 ;  /* 0x0000009e009e7308 */ /* 0x000fe20000000800 */
[----:B------:R-:W-:-:S02]  /*8fb0*/  WARPGROUP.DEPBAR.LE gsb0, 0x0 ;  /* 0x00008000000079c5 */ /* 0x000fc40000010000 */
[----:B------:R1:W-:Y:S01]  /*8fc0*/  @!P1 SYNCS.ARRIVE.TRANS64.RED.A1T0 RZ, [R20+URZ], RZ ;  /* 0x000000ff14ff99a7 */ /* 0x0003e2000810043f */
[----:B------:R-:W-:-:S04]  /*8fd0*/  FFMA.FTZ R192, R152, UR5, -R174 ;  /* 0x0000000598c07c23 */ /* 0x000fc800080108ae */
[----:B------:R-:W-:Y:S01]  /*8fe0*/  MUFU.EX2 R194, R187 ;  /* 0x000000bb00c27308 */ /* 0x000fe20000000800 */
[----:B0-----:R-:W-:Y:S01]  /*8ff0*/  F2FP.F16.F32.PACK_AB R193, R155, R154 ;  /* 0x0000009a9bc1723e */ /* 0x001fe200000000ff */
[----:B-1----:R-:W-:Y:S01]  /*9000*/  FADD.FTZ R20, R210, R173 ;  /* 0x000000add2147221 */ /* 0x002fe20000010000 */
[----:B------:R-:W-:Y:S01]  /*9010*/  FADD.FTZ R173, R211, R14 ;  /* 0x0000000ed3ad7221 */ /* 0x000fe20000010000 */
[----:B------:R0:W-:Y:S01]  /*9020*/  @!P1 SYNCS.ARRIVE.TRANS64.RED.A1T0 RZ, [R160+URZ], RZ ;  /* 0x000000ffa0ff99a7 */ /* 0x0001e2000810043f */
[----:B------:R-:W-:Y:S01]  /*9030*/  FFMA.FTZ R14, R153, UR5, -R174 ;  /* 0x00000005990e7c23 */ /* 0x000fe200080108ae */
[----:B------:R-:W-:Y:S01]  /*9040*/  FADD.FTZ R177, R167, R20 ;  /* 0x00000014a7b17221 */ /* 0x000fe20000010000 */
[C---:B------:R-:W-:Y:S01]  /*9050*/  FADD.FTZ R20, R190.reuse, R173 ;  /* 0x000000adbe147221 */ /* 0x040fe20000010000 */
[----:B------:R-:W1:Y:S01]  /*9060*/  MUFU.EX2 R153, R165 ;  /* 0x000000a500997308 */ /* 0x000e620000000800 */
[----:B------:R-:W-:Y:S01]  /*9070*/  FFMA.FTZ R174, R191, UR5, -R174 ;  /* 0x00000005bfae7c23 */ /* 0x000fe200080108ae */
[----:B------:R-:W-:Y:S01]  /*9080*/  F2FP.F16.F32.PACK_AB R211, R190, R211 ;  /* 0x000000d3bed3723e */ /* 0x000fe200000000ff */
[----:B------:R-:W-:Y:S01]  /*9090*/  FADD.FTZ R161, R205, R20 ;  /* 0x00000014cda17221 */ /* 0x000fe20000010000 */
[----:B0-----:R-:W-:Y:S01]  /*90a0*/  FADD.FTZ R160, R204, R177 ;  /* 0x000000b1cca07221 */ /* 0x001fe20000010000 */
[----:B------:R-:W-:-:S02]  /*90b0*/  F2FP.F16.F32.PACK_AB R210, R167, R210 ;  /* 0x000000d2a7d2723e */ /* 0x000fc400000000ff */
[----:B------:R-:W-:Y:S01]  /*90c0*/  FADD.FTZ R20, R186, R161 ;  /* 0x000000a1ba147221 */ /* 0x000fe20000010000 */
[C---:B------:R-:W-:Y:S01]  /*90d0*/  FADD.FTZ R173, R175.reuse, R160 ;  /* 0x000000a0afad7221 */ /* 0x040fe20000010000 */
[----:B------:R-:W0:Y:S01]  /*90e0*/  MUFU.EX2 R192, R192 ;  /* 0x000000c000c07308 */ /* 0x000e220000000800 */
[----:B------:R-:W-:Y:S01]  /*90f0*/  F2FP.F16.F32.PACK_AB R204, R175, R204 ;  /* 0x000000ccafcc723e */ /* 0x000fe200000000ff */
[----:B------:R-:W-:Y:S01]  /*9100*/  FADD.FTZ R161, R207, R20 ;  /* 0x00000014cfa17221 */ /* 0x000fe20000010000 */
[----:B------:R-:W-:Y:S01]  /*9110*/  FADD.FTZ R152, R206, R173 ;  /* 0x000000adce987221 */ /* 0x000fe20000010000 */
[----:B------:R-:W-:Y:S02]  /*9120*/  F2FP.F16.F32.PACK_AB R205, R186, R205 ;  /* 0x000000cdbacd723e */ /* 0x000fe400000000ff */
[----:B------:R-:W-:Y:S01]  /*9130*/  FADD.FTZ R161, R178, R161 ;  /* 0x000000a1b2a17221 */ /* 0x000fe20000010000 */
[C---:B------:R-:W-:Y:S01]  /*9140*/  FADD.FTZ R173, R171.reuse, R152 ;  /* 0x00000098abad7221 */ /* 0x040fe20000010000 */
[----:B------:R2:W3:Y:S01]  /*9150*/  MUFU.EX2 R160, R14 ;  /* 0x0000000e00a07308 */ /* 0x0004e20000000800 */
[----:B------:R-:W-:Y:S01]  /*9160*/  F2FP.F16.F32.PACK_AB R206, R171, R206 ;  /* 0x000000ceabce723e */ /* 0x000fe200000000ff */
[----:B------:R-:W-:Y:S01]  /*9170*/  FADD.FTZ R152, R156, R161 ;  /* 0x000000a19c987221 */ /* 0x000fe20000010000 */
[----:B------:R-:W-:Y:S01]  /*9180*/  FADD.FTZ R20, R200, R173 ;  /* 0x000000adc8147221 */ /* 0x000fe20000010000 */
[----:B------:R-:W-:-:S02]  /*9190*/  F2FP.F16.F32.PACK_AB R207, R178, R207 ;  /* 0x000000cfb2cf723e */ /* 0x000fc400000000ff */
[----:B------:R-:W-:Y:S01]  /*91a0*/  FADD.FTZ R152, R157, R152 ;  /* 0x000000989d987221 */ /* 0x000fe20000010000 */
[C---:B------:R-:W-:Y:S01]  /*91b0*/  FADD.FTZ R161, R169.reuse, R20 ;  /* 0x00000014a9a17221 */ /* 0x040fe20000010000 */
[----:B------:R-:W-:Y:S01]  /*91c0*/  MUFU.EX2 R174, R174 ;  /* 0x000000ae00ae7308 */ /* 0x000fe20000000800 */
[----:B------:R-:W-:Y:S02]  /*91d0*/  F2FP.F16.F32.PACK_AB R200, R169, R200 ;  /* 0x000000c8a9c8723e */ /* 0x000fe400000000ff */
[----:B------:R-:W-:Y:S01]  /*91e0*/  FADD.FTZ R20, R202, R161 ;  /* 0x000000a1ca147221 */ /* 0x000fe20000010000 */
[----:B------:R-:W-:Y:S01]  /*91f0*/  FADD.FTZ R161, R203, R152 ;  /* 0x00000098cba17221 */ /* 0x000fe20000010000 */
[C---:B------:R-:W-:Y:S02]  /*9200*/  F2FP.F16.F32.PACK_AB R202, R21.reuse, R202 ;  /* 0x000000ca15ca723e */ /* 0x040fe400000000ff */
[----:B------:R-:W-:Y:S01]  /*9210*/  FADD.FTZ R163, R21, R20 ;  /* 0x0000001415a37221 */ /* 0x000fe20000010000 */
[C---:B------:R-:W-:Y:S01]  /*9220*/  FADD.FTZ R20, R170.reuse, R161 ;  /* 0x000000a1aa147221 */ /* 0x040fe20000010000 */
[----:B------:R-:W4:Y:S01]  /*9230*/  MUFU.EX2 R159, R159 ;  /* 0x0000009f009f7308 */ /* 0x000f220000000800 */
[----:B------:R-:W-:Y:S01]  /*9240*/  F2FP.F16.F32.PACK_AB R203, R170, R203 ;  /* 0x000000cbaacb723e */ /* 0x000fe200000000ff */
[----:B------:R-:W-:Y:S01]  /*9250*/  FADD.FTZ R152, R196, R163 ;  /* 0x000000a3c4987221 */ /* 0x000fe20000010000 */
[----:B------:R-:W-:Y:S01]  /*9260*/  FADD.FTZ R157, R197, R20 ;  /* 0x00000014c59d7221 */ /* 0x000fe20000010000 */
[----:B------:R-:W-:-:S02]  /*9270*/  F2FP.F16.F32.PACK_AB R196, R5, R196 ;  /* 0x000000c405c4723e */ /* 0x000fc400000000ff */
[----:B------:R-:W-:Y:S01]  /*9280*/  FADD.FTZ R161, R5, R152 ;  /* 0x0000009805a17221 */ /* 0x000fe20000010000 */
[C---:B--2---:R-:W-:Y:S01]  /*9290*/  FADD.FTZ R14, R162.reuse, R157 ;  /* 0x0000009da20e7221 */ /* 0x044fe20000010000 */
[----:B------:R-:W-:Y:S02]  /*92a0*/  F2FP.F16.F32.PACK_AB R197, R162, R197 ;  /* 0x000000c5a2c5723e */ /* 0x000fe400000000ff */
[----:B------:R-:W-:Y:S01]  /*92b0*/  FADD.FTZ R20, R198, R161 ;  /* 0x000000a1c6147221 */ /* 0x000fe20000010000 */
[----:B------:R-:W-:Y:S01]  /*92c0*/  FADD.FTZ R5, R199, R14 ;  /* 0x0000000ec7057221 */ /* 0x000fe20000010000 */
[C---:B-1----:R-:W-:Y:S02]  /*92d0*/  F2FP.F16.F32.PACK_AB R198, R153.reuse, R198 ;  /* 0x000000c699c6723e */ /* 0x042fe400000000ff */
[----:B------:R-:W-:Y:S01]  /*92e0*/  FADD.FTZ R21, R153, R20 ;  /* 0x0000001499157221 */ /* 0x000fe20000010000 */
[C---:B------:R-:W-:Y:S01]  /*92f0*/  FADD.FTZ R5, R166.reuse, R5 ;  /* 0x00000005a6057221 */ /* 0x040fe20000010000 */
[----:B------:R-:W-:Y:S01]  /*9300*/  F2FP.F16.F32.PACK_AB R199, R166, R199 ;  /* 0x000000c7a6c7723e */ /* 0x000fe200000000ff */
[----:B------:R-:W-:-:S02]  /*9310*/  IMAD.MOV.U32 R20, RZ, RZ, R3 ;  /* 0x000000ffff147224 */ /* 0x000fc400078e0003 */
[----:B0-----:R-:W-:Y:S01]  /*9320*/  FADD.FTZ R21, R192, R21 ;  /* 0x00000015c0157221 */ /* 0x001fe20000010000 */
[----:B------:R-:W-:Y:S01]  /*9330*/  FADD.FTZ R14, R154, R5 ;  /* 0x000000059a0e7221 */ /* 0x000fe20000010000 */
[C---:B---3--:R-:W-:Y:S02]  /*9340*/  F2FP.F16.F32.PACK_AB R192, R160.reuse, R192 ;  /* 0x000000c0a0c0723e */ /* 0x048fe400000000ff */
[----:B------:R-:W-:Y:S01]  /*9350*/  FADD.FTZ R21, R160, R21 ;  /* 0x00000015a0157221 */ /* 0x000fe20000010000 */
[----:B------:R-:W-:Y:S01]  /*9360*/  FADD.FTZ R5, R155, R14 ;  /* 0x0000000e9b057221 */ /* 0x000fe20000010000 */
[----:B----4-:R-:W-:Y:S02]  /*9370*/  F2FP.F16.F32.PACK_AB R195, R159, R158 ;  /* 0x0000009e9fc3723e */ /* 0x010fe400000000ff */
[----:B------:R-:W-:Y:S01]  /*9380*/  FADD.FTZ R21, R194, R21 ;  /* 0x00000015c2157221 */ /* 0x000fe20000010000 */
[----:B------:R-:W-:Y:S01]  /*9390*/  FADD.FTZ R5, R158, R5 ;  /* 0x000000059e057221 */ /* 0x000fe20000010000 */
[----:B------:R-:W-:-:S02]  /*93a0*/  F2FP.F16.F32.PACK_AB R194, R174, R194 ;  /* 0x000000c2aec2723e */ /* 0x000fc400000000ff */
[----:B------:R-:W-:Y:S01]  /*93b0*/  FADD.FTZ R14, R174, R21 ;  /* 0x00000015ae0e7221 */ /* 0x000fe20000010000 */
[----:B------:R-:W-:Y:S01]  /*93c0*/  FADD.FTZ R5, R159, R5 ;  /* 0x000000059f057221 */ /* 0x000fe20000010000 */
[----:B------:R-:W-:Y:S01]  /*93d0*/  IMAD.MOV.U32 R21, RZ, RZ, R4 ;  /* 0x000000ffff157224 */ /* 0x000fe200078e0004 */
[----:B------:R-:W-:Y:S06]  /*93e0*/  @P3 BRA `(.L_x_2388) ;  /* 0xffffffbc00e43947 */ /* 0x000fec000383ffff */
[----:B------:R-:W-:-:S07]  /*93f0*/  IMAD.U32 R232, RZ, RZ, UR4 ;  /* 0x00000004ffe87e24 */ /* 0x000fce000f8e00ff */
.L_x_2379:
[----:B------:R-:W-:-:S13]  /*9400*/  R2UR UR4, R232 ;  /* 0x00000000e80472ca */ /* 0x000fda00000e0000 */
[----:B------:R-:W-:-:S13]  /*9410*/  ISETP.LE.AND P2, PT, RZ, UR4, PT ;  /* 0x00000004ff007c0c */ /* 0x000fda000bf43270 */
[----:B------:R-:W-:Y:S05]  /*9420*/  @!P2 BRA `(.L_x_2389) ;  /* 0x000000380084a947 */ /* 0x000fea0003800000 */
[----:B------:R-:W-:Y:S01]  /*9430*/  R2UR UR4, R16 ;  /* 0x00000000100472ca */ /* 0x000fe200000e0000 */
[----:B------:R-:W-:Y:S01]  /*9440*/  IMAD.MOV.U32 R19, RZ, RZ, R4 ;  /* 0x000000ffff137224 */ /* 0x000fe200078e0004 */
[----:B------:R-:W-:Y:S01]  /*9450*/  UMOV UR61, UR60 ;  /* 0x0000003c003d7c82 */ /* 0x000fe20008000000 */
[----:B------:R-:W-:-:S10]  /*9460*/  IMAD.MOV.U32 R20, RZ, RZ, R3 ;  /* 0x000000ffff147224 */ /* 0x000fd400078e0003 */
[----:B------:R-:W-:-:S07]  /*9470*/  IMAD.U32 R21, RZ, RZ, UR4 ;  /* 0x00000004ff157e24 */ /* 0x000fce000f8e00ff */
.L_x_2398:
        /* <DEDUP_REMOVED lines=9> */
.L_x_2390:
[----:B------:R-:W-:Y:S02]  /*9510*/  R2UR UR4, R17 ;  /* 0x00000000110472ca */ /* 0x000fe400000e0000 */
[----:B------:R-:W-:-:S11]  /*9520*/  R2UR UR5, R16 ;  /* 0x00000000100572ca */ /* 0x000fd600000e0000 */
[----:B------:R-:W-:Y:S02]  /*9530*/  ULEA UR4, UR60, UR4, 0x3 ;  /* 0x000000043c047291 */ /* 0x000fe4000f8e183f */
[----:B------:R-:W-:-:S05]  /*9540*/  IMAD.U32 R3, RZ, RZ, UR5 ;  /* 0x00000005ff037e24 */ /* 0x000fca000f8e00ff */
[----:B------:R-:W-:-:S04]  /*9550*/  SHF.L.U32 R3, R3, 0x1f, RZ ;  /* 0x0000001f03037819 */ /* 0x000fc800000006ff */
[----:B------:R0:W1:Y:S01]  /*9560*/  SYNCS.PHASECHK.TRANS64.TRYWAIT P2, [UR4+0x38830], R3 ;  /* 0x03883003ff0075a7 */ /* 0x0000620008040144 */
[----:B------:R-:W-:Y:S05]  /*9570*/  @!P0 BRA `(.L_x_2391) ;  /* 0x0000000000048947 */ /* 0x000fea0003800000 */
[----:B------:R-:W-:Y:S01]  /*9580*/  BPT.TRAP 0x1 ;  /* 0x000000040000795c */ /* 0x000fe20000300000 */
.L_x_2391:
[----:B-1----:R-:W-:Y:S05]  /*9590*/  @P2 BRA `(.L_x_2392) ;  /* 0x0000000000082947 */ /* 0x002fea0003800000 */
[----:B------:R-:W1:Y:S02]  /*95a0*/  SYNCS.PHASECHK.TRANS64.TRYWAIT P2, [UR4+0x38830], R3 ;  /* 0x03883003ff0075a7 */ /* 0x000e640008040144 */
[----:B-1----:R-:W-:Y:S05]  /*95b0*/  @!P2 BRA `(.L_x_2393) ;  /* 0x000000d0002ca947 */ /* 0x002fea0003800000 */
.L_x_2392:
        /* <DEDUP_REMOVED lines=643> */
.L_x_2394:
        /* <DEDUP_REMOVED lines=8> */
.L_x_2395:
[----:B---3--:R-:W-:Y:S05]  /*be70*/  @P2 BRA `(.L_x_2396) ;  /* 0x0000000000082947 */ /* 0x008fea0003800000 */
[----:B------:R-:W3:Y:S02]  /*be80*/  SYNCS.PHASECHK.TRANS64.TRYWAIT P2, [UR4+0x38850], R0 ;  /* 0x03885000ff0075a7 */ /* 0x000ee40008040144 */
[----:B---3--:R-:W-:Y:S05]  /*be90*/  @!P2 BRA `(.L_x_2397) ;  /* 0x000000a8000ca947 */ /* 0x008fea0003800000 */
.L_x_2396:
[----:B------:R-:W-:Y:S01]  /*bea0*/  R2UR UR11, R17 ;  /* 0x00000000110b72ca */ /* 0x000fe200000e0000 */
[----:B------:R-:W-:Y:S01]  /*beb0*/  WARPGROUP.ARRIVE ;  /* 0x00000000000079c5 */ /* 0x000fe20000000000 */
[----:B------:R-:W-:Y:S01]  /*bec0*/  UMOV UR7, 0x40000040 ;  /* 0x4000004000077882 */ /* 0x000fe20000000000 */
[----:B0-2---:R-:W-:Y:S01]  /*bed0*/  FMNMX.FTZ R0, R184, R20, !PT ;  /* 0x00000014b8007209 */ /* 0x005fe20007810000 */
[----:B------:R-:W-:-:S03]  /*bee0*/  ULDC UR14, c[0x0][0x988] ;  /* 0x00026200000e7ab9 */ /* 0x000fc60000000800 */
        /* <DEDUP_REMOVED lines=12> */
[----:B------:R-:W-:Y:S01]  /*bfb0*/  UMOV UR5, UR14 ;  /* 0x0000000e00057c82 */ /* 0x000fe20008000000 */
[----:B------:R-:W-:-:S02]  /*bfc0*/  UMOV UR61, UR60 ;  /* 0x0000003c003d7c82 */ /* 0x000fc40008000000 */
        /* <DEDUP_REMOVED lines=18> */
[----:B------:R-:W-:Y:S01]  /*c0f0*/  FMNMX.FTZ R21, R187, R0, !PT ;  /* 0x00000000bb157209 */ /* 0x000fe20007810000 */
        /* <DEDUP_REMOVED lines=18> */
[----:B------:R-:W-:Y:S01]  /*c220*/  UMOV UR7, 0x40000040 ;  /* 0x4000004000077882 */ /* 0x000fe20000000000 */
[----:B0-----:R-:W-:-:S05]  /*c230*/  FMNMX.FTZ R3, R200, R3, !PT ;  /* 0x00000003c8037209 */ /* 0x001fca0007810000 */
[C---:B------:R-:W-:Y:S01]  /*c240*/  FADD.FTZ R4, -R3.reuse, R20 ;  /* 0x0000001403047221 */ /* 0x040fe20000010100 */
[----:B------:R-:W-:-:S03]  /*c250*/  FMUL.FTZ R2, R3, UR5 ;  /* 0x0000000503027c20 */ /* 0x000fc60008410000 */
[----:B------:R-:W-:Y:S01]  /*c260*/  FMUL.FTZ R0, R4, UR5 ;  /* 0x0000000504007c20 */ /* 0x000fe20008410000 */
        /* <DEDUP_REMOVED lines=18> */
[----:B------:R-:W-:Y:S01]  /*c390*/  FFMA.FTZ R157, R157, UR5, -R2 ;  /* 0x000000059d9d7c23 */ /* 0x000fe20008010802 */
[----:B------:R-:W-:Y:S01]  /*c3a0*/  MUFU.EX2 R0, R0 ;  /* 0x0000000000007308 */ /* 0x000fe20000000800 */
[----:B------:R-:W-:-:S04]  /*c3b0*/  IMAD.U32 R165, RZ, RZ, UR4 ;  /* 0x00000004ffa57e24 */ /* 0x000fc8000f8e00ff */
[----:B------:R-:W-:-:S03]  /*c3c0*/  @!P1 VIADD R165, R165, 0x38860 ;  /* 0x00038860a5a59836 */ /* 0x000fc60000000000 */
[----:B------:R-:W-:Y:S02]  /*c3d0*/  MUFU.EX2 R21, R184 ;  /* 0x000000b800157308 */ /* 0x000fe40000000800 */
[----:B------:R-:W-:-:S06]  /*c3e0*/  @!P1 PRMT R165, RZ, 0x654, R165 ;  /* 0x00000654ffa59816 */ /* 0x000fcc00000000a5 */
        /* <DEDUP_REMOVED lines=16> */
[----:B------:R-:W-:Y:S02]  /*c4f0*/  FFMA.FTZ R198, R164, UR5, -R2 ;  /* 0x00000005a4c67c23 */ /* 0x000fe40008010802 */
[----:B------:R-:W-:Y:S01]  /*c500*/  FMNMX.FTZ R4, R182, R197, !PT ;  /* 0x000000c5b6047209 */ /* 0x000fe20007810000 */
[----:B------:R-:W-:Y:S01]  /*c510*/  HGMMA.64x256x16.F32 R24, R192, gdesc[UR4].tnspB, R24, gsb0 ;  /* 0x43e00004c0187df0 */ /* 0x000fe20008000818 */
[----:B------:R-:W-:Y:S01]  /*c520*/  R2UR UR6, R232 ;  /* 0x00000000e80672ca */ /* 0x000fe200000e0000 */
[----:B------:R-:W-:Y:S01]  /*c530*/  MUFU.EX2 R196, R196 ;  /* 0x000000c400c47308 */ /* 0x000fe20000000800 */
[----:B------:R-:W-:-:S04]  /*c540*/  FMNMX.FTZ R185, R183, R4, !PT ;  /* 0x00000004b7b97209 */ /* 0x000fc80007810000 */
[----:B------:R-:W-:-:S03]  /*c550*/  FMNMX.FTZ R4, R170, R185, !PT ;  /* 0x000000b9aa047209 */ /* 0x000fc60007810000 */
[----:B------:R-:W-:Y:S01]  /*c560*/  MUFU.EX2 R198, R198 ;  /* 0x000000c600c67308 */ /* 0x000fe20000000800 */
[----:B------:R-:W-:-:S03]  /*c570*/  FMNMX.FTZ R185, R171, R4, !PT ;  /* 0x00000004abb97209 */ /* 0x000fc60007810000 */
[----:B------:R-:W-:Y:S01]  /*c580*/  UIADD3 UR4, UR6, -0x1, URZ ;  /* 0xffffffff06047890 */ /* 0x000fe2000fffe03f */
[----:B------:R-:W-:Y:S02]  /*c590*/  FMNMX.FTZ R4, R174, R185, !PT ;  /* 0x000000b9ae047209 */ /* 0x000fe40007810000 */
[----:B------:R-:W-:Y:S02]  /*c5a0*/  ISETP.LT.AND P2, PT, RZ, UR6, PT ;  /* 0x00000006ff007c0c */ /* 0x000fe4000bf41270 */
[----:B------:R-:W-:Y:S01]  /*c5b0*/  FMNMX.FTZ R185, R175, R4, !PT ;  /* 0x00000004afb97209 */ /* 0x000fe20007810000 */
[----:B------:R-:W-:Y:S01]  /*c5c0*/  IMAD.U32 R232, RZ, RZ, UR4 ;  /* 0x00000004ffe87e24 */ /* 0x000fe2000f8e00ff */
[----:B------:R-:W-:Y:S02]  /*c5d0*/  R2UR UR6, R16 ;  /* 0x00000000100672ca */ /* 0x000fe400000e0000 */
[----:B------:R-:W-:-:S04]  /*c5e0*/  FMNMX.FTZ R4, R162, R185, !PT ;  /* 0x000000b9a2047209 */ /* 0x000fc80007810000 */
[----:B------:R-:W-:-:S04]  /*c5f0*/  FMNMX.FTZ R185, R163, R4, !PT ;  /* 0x00000004a3b97209 */ /* 0x000fc80007810000 */
[----:B------:R-:W-:-:S04]  /*c600*/  FMNMX.FTZ R4, R166, R185, !PT ;  /* 0x000000b9a6047209 */ /* 0x000fc80007810000 */
[----:B------:R-:W-:-:S04]  /*c610*/  FMNMX.FTZ R185, R167, R4, !PT ;  /* 0x00000004a7b97209 */ /* 0x000fc80007810000 */
[----:B------:R-:W-:-:S04]  /*c620*/  FMNMX.FTZ R4, R154, R185, !PT ;  /* 0x000000b99a047209 */ /* 0x000fc80007810000 */
[----:B------:R-:W-:-:S04]  /*c630*/  FMNMX.FTZ R185, R155, R4, !PT ;  /* 0x000000049bb97209 */ /* 0x000fc80007810000 */
[----:B------:R-:W-:Y:S02]  /*c640*/  FMNMX.FTZ R4, R158, R185, !PT ;  /* 0x000000b99e047209 */ /* 0x000fe40007810000 */
[----:B------:R0:W-:Y:S02]  /*c650*/  MUFU.EX2 R185, R20 ;  /* 0x0000001400b97308 */ /* 0x0001e40000000800 */
[----:B------:R-:W-:-:S05]  /*c660*/  FMNMX.FTZ R4, R159, R4, !PT ;  /* 0x000000049f047209 */ /* 0x000fca0007810000 */
[----:B------:R-:W1:Y:S01]  /*c670*/  SHFL.BFLY PT, R181, R4, 0x2, 0x1f ;  /* 0x0c401f0004b57f89 */ /* 0x000e6200000e0000 */
[--C-:B0-----:R-:W-:Y:S01]  /*c680*/  FFMA.FTZ R20, R152, UR5, -R2.reuse ;  /* 0x0000000598147c23 */ /* 0x101fe20008010802 */
[----:B------:R-:W-:-:S05]  /*c690*/  FFMA.FTZ R152, R156, UR5, -R2 ;  /* 0x000000059c987c23 */ /* 0x000fca0008010802 */
[----:B------:R-:W-:Y:S08]  /*c6a0*/  MUFU.EX2 R20, R20 ;  /* 0x0000001400147308 */ /* 0x000ff00000000800 */
[----:B------:R-:W-:Y:S01]  /*c6b0*/  MUFU.EX2 R152, R152 ;  /* 0x0000009800987308 */ /* 0x000fe20000000800 */
[----:B-1----:R-:W-:-:S07]  /*c6c0*/  FMNMX.FTZ R160, R4, R181, !PT ;  /* 0x000000b504a07209 */ /* 0x002fce0007810000 */
[----:B------:R-:W-:Y:S01]  /*c6d0*/  MUFU.EX2 R181, R168 ;  /* 0x000000a800b57308 */ /* 0x000fe20000000800 */
        /* <DEDUP_REMOVED lines=16> */
[--C-:B------:R-:W-:Y:S01]  /*c7e0*/  FFMA.FTZ R172, R183, UR5, -R156.reuse ;  /* 0x00000005b7ac7c23 */ /* 0x100fe2000801089c */
[----:B------:R-:W-:Y:S01]  /*c7f0*/  @!P1 LEA R157, R157, UR11, 0x3 ;  /* 0x0000000b9d9d9c11 */ /* 0x000fe2000f8e18ff */
[--C-:B------:R-:W-:Y:S01]  /*c800*/  FFMA.FTZ R201, R170, UR5, -R156.reuse ;  /* 0x00000005aac97c23 */ /* 0x100fe2000801089c */
[----:B------:R-:W0:Y:S01]  /*c810*/  MUFU.EX2 R209, R209 ;  /* 0x000000d100d17308 */ /* 0x000e220000000800 */
[--C-:B------:R-:W-:Y:S01]  /*c820*/  FFMA.FTZ R170, R171, UR5, -R156.reuse ;  /* 0x00000005abaa7c23 */ /* 0x100fe2000801089c */
[--C-:B------:R-:W-:Y:S01]  /*c830*/  FFMA.FTZ R199, R166, UR5, -R156.reuse ;  /* 0x00000005a6c77c23 */ /* 0x100fe2000801089c */
[----:B------:R-:W-:Y:S02]  /*c840*/  @!P1 VIADD R157, R157, 0x38840 ;  /* 0x000388409d9d9836 */ /* 0x000fe40000000000 */
[--C-:B------:R-:W-:Y:S01]  /*c850*/  FFMA.FTZ R203, R174, UR5, -R156.reuse ;  /* 0x00000005aecb7c23 */ /* 0x100fe2000801089c */
[--C-:B------:R-:W-:Y:S01]  /*c860*/  FFMA.FTZ R174, R175, UR5, -R156.reuse ;  /* 0x00000005afae7c23 */ /* 0x100fe2000801089c */
[--C-:B------:R-:W-:Y:S01]  /*c870*/  FFMA.FTZ R167, R167, UR5, -R156.reuse ;  /* 0x00000005a7a77c23 */ /* 0x100fe2000801089c */
[--C-:B------:R-:W-:Y:S01]  /*c880*/  FFMA.FTZ R155, R155, UR5, -R156.reuse ;  /* 0x000000059b9b7c23 */ /* 0x100fe2000801089c */
[----:B------:R-:W1:Y:S01]  /*c890*/  MUFU.EX2 R160, R160 ;  /* 0x000000a000a07308 */ /* 0x000e620000000800 */
[----:B------:R-:W-:Y:S01]  /*c8a0*/  @!P1 PRMT R157, RZ, 0x654, R157 ;  /* 0x00000654ff9d9816 */ /* 0x000fe2000000009d */
[----:B------:R-:W-:-:S06]  /*c8b0*/  FFMA.FTZ R158, R158, UR5, -R156 ;  /* 0x000000059e9e7c23 */ /* 0x000fcc000801089c */
[----:B------:R-:W2:Y:S01]  /*c8c0*/  MUFU.EX2 R211, R211 ;  /* 0x000000d300d37308 */ /* 0x000ea20000000800 */
[----:B0-----:R-:W-:-:S07]  /*c8d0*/  FFMA.FTZ R5, R2, R5, R209 ;  /* 0x0000000502057223 */ /* 0x001fce00000100d1 */
        /* <DEDUP_REMOVED lines=11> */
[----:B--2---:R-:W-:-:S07]  /*c990*/  F2FP.F16.F32.PACK_AB R205, R168, R205 ;  /* 0x000000cda8cd723e */ /* 0x004fce00000000ff */
[----:B------:R-:W2:Y:S08]  /*c9a0*/  MUFU.EX2 R201, R201 ;  /* 0x000000c900c97308 */ /* 0x000eb00000000800 */
[----:B------:R-:W3:Y:S08]  /*c9b0*/  MUFU.EX2 R170, R170 ;  /* 0x000000aa00aa7308 */ /* 0x000ef00000000800 */
[----:B------:R-:W4:Y:S08]  /*c9c0*/  MUFU.EX2 R203, R203 ;  /* 0x000000cb00cb7308 */ /* 0x000f300000000800 */
[----:B------:R-:W5:Y:S08]  /*c9d0*/  MUFU.EX2 R174, R174 ;  /* 0x000000ae00ae7308 */ /* 0x000f700000000800 */
[----:B------:R-:W5:Y:S08]  /*c9e0*/  MUFU.EX2 R197, R197 ;  /* 0x000000c500c57308 */ /* 0x000f700000000800 */
[----:B------:R-:W-:Y:S08]  /*c9f0*/  MUFU.EX2 R199, R199 ;  /* 0x000000c700c77308 */ /* 0x000ff00000000800 */
[----:B------:R-:W-:Y:S01]  /*ca00*/  MUFU.EX2 R155, R155 ;  /* 0x0000009b009b7308 */ /* 0x000fe20000000800 */
[----:B------:R-:W-:-:S02]  /*ca10*/  WARPGROUP.DEPBAR.LE gsb0, 0x0 ;  /* 0x00008000000079c5 */ /* 0x000fc40000010000 */
[----:B------:R1:W-:Y:S01]  /*ca20*/  @!P1 SYNCS.ARRIVE.TRANS64.RED.A1T0 RZ, [R157+URZ], RZ ;  /* 0x000000ff9dff99a7 */ /* 0x0003e2000810043f */
[----:B------:R-:W-:Y:S01]  /*ca30*/  FFMA.FTZ R193, R154, UR5, -R156 ;  /* 0x000000059ac17c23 */ /* 0x000fe2000801089c */
[----:B------:R-:W-:-:S03]  /*ca40*/  FADD.FTZ R154, R168, R5 ;  /* 0x00000005a89a7221 */ /* 0x000fc60000010000 */
[----:B------:R-:W-:Y:S01]  /*ca50*/  MUFU.EX2 R195, R158 ;  /* 0x0000009e00c37308 */ /* 0x000fe20000000800 */
[----:B------:R-:W-:Y:S01]  /*ca60*/  F2FP.F16.F32.PACK_AB R192, R153, R20 ;  /* 0x0000001499c0723e */ /* 0x000fe200000000ff */
[----:B0-----:R-:W-:Y:S01]  /*ca70*/  FADD.FTZ R5, R207, R154 ;  /* 0x0000009acf057221 */ /* 0x001fe20000010000 */
[----:B------:R-:W-:Y:S01]  /*ca80*/  F2FP.F16.F32.PACK_AB R194, R19, R152 ;  /* 0x0000009813c2723e */ /* 0x000fe200000000ff */
[----:B-1----:R-:W-:Y:S01]  /*ca90*/  FFMA.FTZ R157, R0, R14, R21 ;  /* 0x0000000e009d7223 */ /* 0x002fe20000010015 */
[--C-:B------:R-:W-:Y:S01]  /*caa0*/  FFMA.FTZ R14, R163, UR5, -R156.reuse ;  /* 0x00000005a30e7c23 */ /* 0x100fe2000801089c */
[----:B------:R-:W-:Y:S02]  /*cab0*/  FFMA.FTZ R156, R159, UR5, -R156 ;  /* 0x000000059f9c7c23 */ /* 0x000fe4000801089c */
[----:B------:R-:W-:Y:S01]  /*cac0*/  MUFU.EX2 R154, R167 ;  /* 0x000000a7009a7308 */ /* 0x000fe20000000800 */
[C---:B------:R-:W-:Y:S01]  /*cad0*/  FADD.FTZ R157, R208.reuse, R157 ;  /* 0x0000009dd09d7221 */ /* 0x040fe20000010000 */
[----:B------:R-:W-:Y:S01]  /*cae0*/  F2FP.F16.F32.PACK_AB R208, R208, R21 ;  /* 0x00000015d0d0723e */ /* 0x000fe200000000ff */
[----:B------:R0:W-:Y:S01]  /*caf0*/  @!P1 SYNCS.ARRIVE.TRANS64.RED.A1T0 RZ, [R165+URZ], RZ ;  /* 0x000000ffa5ff99a7 */ /* 0x0001e2000810043f */
[----:B------:R-:W-:Y:S01]  /*cb00*/  F2FP.F16.F32.PACK_AB R207, R172, R207 ;  /* 0x000000cfaccf723e */ /* 0x000fe200000000ff */
[----:B------:R-:W-:Y:S01]  /*cb10*/  FADD.FTZ R176, R210, R157 ;  /* 0x0000009dd2b07221 */ /* 0x000fe20000010000 */
[----:B------:R-:W-:-:S02]  /*cb20*/  F2FP.F16.F32.PACK_AB R210, R189, R210 ;  /* 0x000000d2bdd2723e */ /* 0x000fc400000000ff */
[----:B------:R-:W1:Y:S01]  /*cb30*/  MUFU.EX2 R14, R14 ;  /* 0x0000000e000e7308 */ /* 0x000e620000000800 */
[----:B------:R-:W-:-:S04]  /*cb40*/  FADD.FTZ R157, R189, R176 ;  /* 0x000000b0bd9d7221 */ /* 0x000fc80000010000 */
[----:B------:R-:W-:Y:S01]  /*cb50*/  FADD.FTZ R166, R204, R157 ;  /* 0x0000009dcca67221 */ /* 0x000fe20000010000 */
[C---:B------:R-:W-:Y:S02]  /*cb60*/  F2FP.F16.F32.PACK_AB R204, R177.reuse, R204 ;  /* 0x000000ccb1cc723e */ /* 0x040fe400000000ff */
[----:B------:R-:W0:Y:S01]  /*cb70*/  MUFU.EX2 R193, R193 ;  /* 0x000000c100c17308 */ /* 0x000e220000000800 */
[----:B------:R-:W-:-:S04]  /*cb80*/  FADD.FTZ R157, R177, R166 ;  /* 0x000000a6b19d7221 */ /* 0x000fc80000010000 */
[----:B------:R-:W-:Y:S01]  /*cb90*/  FADD.FTZ R162, R206, R157 ;  /* 0x0000009dcea27221 */ /* 0x000fe20000010000 */
[C---:B------:R-:W-:Y:S02]  /*cba0*/  F2FP.F16.F32.PACK_AB R206, R185.reuse, R206 ;  /* 0x000000ceb9ce723e */ /* 0x040fe400000000ff */
[----:B------:R-:W0:Y:S01]  /*cbb0*/  MUFU.EX2 R156, R156 ;  /* 0x0000009c009c7308 */ /* 0x000e220000000800 */
[----:B------:R-:W-:Y:S01]  /*cbc0*/  FADD.FTZ R21, R185, R162 ;  /* 0x000000a2b9157221 */ /* 0x000fe20000010000 */
[----:B------:R-:W-:-:S03]  /*cbd0*/  FADD.FTZ R162, R172, R5 ;  /* 0x00000005aca27221 */ /* 0x000fc60000010000 */
[----:B------:R-:W-:Y:S01]  /*cbe0*/  FADD.FTZ R166, R200, R21 ;  /* 0x00000015c8a67221 */ /* 0x000fe20000010000 */
[----:B--2---:R-:W-:Y:S01]  /*cbf0*/  FADD.FTZ R5, R201, R162 ;  /* 0x000000a2c9057221 */ /* 0x004fe20000010000 */
[C---:B------:R-:W-:Y:S02]  /*cc00*/  F2FP.F16.F32.PACK_AB R200, R169.reuse, R200 ;  /* 0x000000c8a9c8723e */ /* 0x040fe400000000ff */
[----:B------:R-:W-:Y:S01]  /*cc10*/  FADD.FTZ R21, R169, R166 ;  /* 0x000000a6a9157221 */ /* 0x000fe20000010000 */
[C---:B---3--:R-:W-:Y:S01]  /*cc20*/  FADD.FTZ R160, R170.reuse, R5 ;  /* 0x00000005aaa07221 */ /* 0x048fe20000010000 */
[----:B------:R-:W-:Y:S02]  /*cc30*/  F2FP.F16.F32.PACK_AB R201, R170, R201 ;  /* 0x000000c9aac9723e */ /* 0x000fe400000000ff */
[----:B------:R-:W-:Y:S01]  /*cc40*/  FADD.FTZ R162, R202, R21 ;  /* 0x00000015caa27221 */ /* 0x000fe20000010000 */
[----:B----4-:R-:W-:Y:S01]  /*cc50*/  FADD.FTZ R5, R203, R160 ;  /* 0x000000a0cb057221 */ /* 0x010fe20000010000 */
[----:B------:R-:W-:-:S02]  /*cc60*/  F2FP.F16.F32.PACK_AB R202, R173, R202 ;  /* 0x000000caadca723e */ /* 0x000fc400000000ff */
[----:B------:R-:W-:Y:S01]  /*cc70*/  FADD.FTZ R21, R173, R162 ;  /* 0x000000a2ad157221 */ /* 0x000fe20000010000 */
[C---:B-----5:R-:W-:Y:S01]  /*cc80*/  FADD.FTZ R160, R174.reuse, R5 ;  /* 0x00000005aea07221 */ /* 0x060fe20000010000 */
[----:B------:R-:W-:Y:S02]  /*cc90*/  F2FP.F16.F32.PACK_AB R203, R174, R203 ;  /* 0x000000cbaecb723e */ /* 0x000fe400000000ff */
[----:B------:R-:W-:Y:S01]  /*cca0*/  FADD.FTZ R162, R196, R21 ;  /* 0x00000015c4a27221 */ /* 0x000fe20000010000 */
[----:B------:R-:W-:Y:S01]  /*ccb0*/  FADD.FTZ R5, R197, R160 ;  /* 0x000000a0c5057221 */ /* 0x000fe20000010000 */
[C---:B-1----:R-:W-:Y:S02]  /*ccc0*/  F2FP.F16.F32.PACK_AB R197, R14.reuse, R197 ;  /* 0x000000c50ec5723e */ /* 0x042fe400000000ff */
[C---:B------:R-:W-:Y:S01]  /*ccd0*/  FADD.FTZ R21, R181.reuse, R162 ;  /* 0x000000a2b5157221 */ /* 0x040fe20000010000 */
[----:B------:R-:W-:Y:S01]  /*cce0*/  FADD.FTZ R160, R14, R5 ;  /* 0x000000050ea07221 */ /* 0x000fe20000010000 */
[----:B------:R-:W-:-:S02]  /*ccf0*/  F2FP.F16.F32.PACK_AB R196, R181, R196 ;  /* 0x000000c4b5c4723e */ /* 0x000fc400000000ff */
[----:B------:R-:W-:Y:S01]  /*cd00*/  FADD.FTZ R162, R198, R21 ;  /* 0x00000015c6a27221 */ /* 0x000fe20000010000 */
[----:B------:R-:W-:Y:S01]  /*cd10*/  FADD.FTZ R5, R199, R160 ;  /* 0x000000a0c7057221 */ /* 0x000fe20000010000 */
[C---:B------:R-:W-:Y:S02]  /*cd20*/  F2FP.F16.F32.PACK_AB R198, R161.reuse, R198 ;  /* 0x000000c6a1c6723e */ /* 0x040fe400000000ff */
[----:B------:R-:W-:Y:S01]  /*cd30*/  FADD.FTZ R21, R161, R162 ;  /* 0x000000a2a1157221 */ /* 0x000fe20000010000 */
[C---:B------:R-:W-:Y:S01]  /*cd40*/  FADD.FTZ R160, R154.reuse, R5 ;  /* 0x000000059aa07221 */ /* 0x040fe20000010000 */
[----:B------:R-:W-:Y:S02]  /*cd50*/  F2FP.F16.F32.PACK_AB R199, R154, R199 ;  /* 0x000000c79ac7723e */ /* 0x000fe400000000ff */
[----:B------:R-:W-:Y:S01]  /*cd60*/  FADD.FTZ R14, R20, R21 ;  /* 0x00000015140e7221 */ /* 0x000fe20000010000 */
[----:B0-----:R-:W-:Y:S01]  /*cd70*/  FADD.FTZ R160, R193, R160 ;  /* 0x000000a0c1a07221 */ /* 0x001fe20000010000 */
[----:B------:R-:W-:Y:S01]  /*cd80*/  IMAD.U32 R21, RZ, RZ, UR6 ;  /* 0x00000006ff157e24 */ /* 0x000fe2000f8e00ff */
[----:B------:R-:W-:Y:S01]  /*cd90*/  F2FP.F16.F32.PACK_AB R193, R155, R193 ;  /* 0x000000c19bc1723e */ /* 0x000fe200000000ff */
[----:B------:R-:W-:Y:S01]  /*cda0*/  FADD.FTZ R5, R153, R14 ;  /* 0x0000000e99057221 */ /* 0x000fe20000010000 */
[----:B------:R-:W-:Y:S01]  /*cdb0*/  FADD.FTZ R160, R155, R160 ;  /* 0x000000a09ba07221 */ /* 0x000fe20000010000 */
[----:B------:R-:W-:-:S02]  /*cdc0*/  IMAD.MOV.U32 R20, RZ, RZ, R3 ;  /* 0x000000ffff147224 */ /* 0x000fc400078e0003 */
[----:B------:R-:W-:Y:S01]  /*cdd0*/  FADD.FTZ R14, R152, R5 ;  /* 0x00000005980e7221 */ /* 0x000fe20000010000 */
[----:B------:R-:W-:Y:S01]  /*cde0*/  FADD.FTZ R160, R195, R160 ;  /* 0x000000a0c3a07221 */ /* 0x000fe20000010000 */
[C---:B------:R-:W-:Y:S02]  /*cdf0*/  F2FP.F16.F32.PACK_AB R195, R156.reuse, R195 ;  /* 0x000000c39cc3723e */ /* 0x040fe400000000ff */
[----:B------:R-:W-:Y:S01]  /*ce00*/  FADD.FTZ R14, R19, R14 ;  /* 0x0000000e130e7221 */ /* 0x000fe20000010000 */
[----:B------:R-:W-:Y:S01]  /*ce10*/  FADD.FTZ R5, R156, R160 ;  /* 0x000000a09c057221 */ /* 0x000fe20000010000 */
[----:B------:R-:W-:Y:S01]  /*ce20*/  IMAD.MOV.U32 R19, RZ, RZ, R4 ;  /* 0x000000ffff137224 */ /* 0x000fe200078e0004 */
[----:B------:R-:W-:Y:S06]  /*ce30*/  @P2 BRA `(.L_x_2398) ;  /* 0xffffffc400902947 */ /* 0x000fec000383ffff */
.L_x_2389:
        /* <DEDUP_REMOVED lines=131> */
.L_x_2399:
        /* <DEDUP_REMOVED lines=8> */
.L_x_2400:
[----:B-1----:R-:W-:Y:S05]  /*d6f0*/  @P2 BRA `(.L_x_2401) ;  /* 0x0000000000082947 */ /* 0x002fea0003800000 */
[----:B------:R-:W1:Y:S02]  /*d700*/  SYNCS.PHASECHK.TRANS64.TRYWAIT P0, [UR7+0x38850], R0 ;  /* 0x03885000ff0075a7 */ /* 0x000e640008000147 */
[----:B-1----:R-:W-:Y:S05]  /*d710*/  @!P0 BRA `(.L_x_2402) ;  /* 0x0000009000048947 */ /* 0x002fea0003800000 */
.L_x_2401:
[----:B------:R-:W-:Y:S01]  /*d720*/  R2UR UR4, R17 ;  /* 0x00000000110472ca */ /* 0x000fe200000e0000 */
[----:B------:R-:W-:Y:S01]  /*d730*/  WARPGROUP.ARRIVE ;  /* 0x00000000000079c5 */ /* 0x000fe20000000000 */
[----:B------:R-:W-:Y:S01]  /*d740*/  UMOV UR11, 0x40000040 ;  /* 0x40000040000b7882 */ /* 0x000fe20000000000 */
[----:B01----:R-:W0:Y:S01]  /*d750*/  SHFL.BFLY PT, R0, R5, 0x2, 0x1f ;  /* 0x0c401f0005007f89 */ /* 0x003e2200000e0000 */
[----:B------:R-:W-:Y:S01]  /*d760*/  IMAD.U32 R13, RZ, RZ, UR7 ;  /* 0x00000007ff0d7e24 */ /* 0x000fe2000f8e00ff */
[----:B------:R-:W-:Y:S01]  /*d770*/  R2UR UR9, R220 ;  /* 0x00000000dc0972ca */ /* 0x000fe200000e0000 */
[----:B------:R-:W-:Y:S01]  /*d780*/  IMAD.MOV.U32 R6, RZ, RZ, RZ ;  /* 0x000000ffff067224 */ /* 0x000fe200078e00ff */
[----:B------:R-:W1:Y:S01]  /*d790*/  SHFL.BFLY PT, R7, R14, 0x2, 0x1f ;  /* 0x0c401f000e077f89 */ /* 0x000e6200000e0000 */
[----:B------:R-:W-:Y:S01]  /*d7a0*/  R2UR UR8, R16 ;  /* 0x00000000100872ca */ /* 0x000fe200000e0000 */
[----:B------:R-:W-:-:S04]  /*d7b0*/  IMAD.U32 R8, RZ, RZ, UR5 ;  /* 0x00000005ff087e24 */ /* 0x000fc8000f8e00ff */
[----:B------:R-:W-:-:S04]  /*d7c0*/  UIADD3 UR4, UR4, 0x400, URZ ;  /* 0x0000040004047890 */ /* 0x000fc8000fffe03f */
[----:B------:R-:W-:Y:S02]  /*d7d0*/  USHF.R.U32.HI UR4, URZ, 0x4, UR4 ;  /* 0x000000043f047899 */ /* 0x000fe40008011604 */
[----:B------:R-:W-:Y:S02]  /*d7e0*/  UIADD3 UR9, UR9, 0x1, URZ ;  /* 0x0000000109097890 */ /* 0x000fe4000fffe03f */
[----:B------:R-:W-:-:S04]  /*d7f0*/  ULOP3.LUT UR4, UR4, 0x3fff, URZ, 0xc0, !UPT ;  /* 0x00003fff04047892 */ /* 0x000fc8000f8ec03f */
[----:B------:R-:W-:Y:S01]  /*d800*/  ULOP3.LUT UR4, UR4, 0x2800000, URZ, 0xfc, !UPT ;  /* 0x0280000004047892 */ /* 0x000fe2000f8efc3f */
[----:B------:R-:W-:Y:S02]  /*d810*/  IMAD.U32 R220, RZ, RZ, UR9 ;  /* 0x00000009ffdc7e24 */ /* 0x000fe4000f8e00ff */
[----:B0-----:R-:W-:Y:S01]  /*d820*/  FADD.FTZ R2, R0, R5 ;  /* 0x0000000500027221 */ /* 0x001fe20000010000 */
[----:B------:R-:W-:Y:S01]  /*d830*/  IMAD.MOV.U32 R5, RZ, RZ, RZ ;  /* 0x000000ffff057224 */ /* 0x000fe200078e00ff */
[----:B------:R-:W-:Y:S01]  /*d840*/  UIMAD UR4, UR60, 0xa00, UR4 ;  /* 0x00000a003c0478a4 */ /* 0x000fe2000f8e0204 */
[----:B-1----:R-:W-:Y:S02]  /*d850*/  FADD.FTZ R7, R7, R14 ;  /* 0x0000000e07077221 */ /* 0x002fe40000010000 */
[----:B------:R-:W0:Y:S01]  /*d860*/  SHFL.BFLY PT, R9, R2, 0x1, 0x1f ;  /* 0x0c201f0002097f89 */ /* 0x000e2200000e0000 */
[----:B------:R-:W-:Y:S01]  /*d870*/  UIADD3 UR6, UR4, 0x80, URZ ;  /* 0x0000008004067890 */ /* 0x000fe2000fffe03f */
[----:B------:R-:W-:Y:S01]  /*d880*/  IMAD.U32 R14, RZ, RZ, UR5 ;  /* 0x00000005ff0e7e24 */ /* 0x000fe2000f8e00ff */
[----:B------:R-:W-:Y:S01]  /*d890*/  UIADD3 UR60, UR60, 0x1, URZ ;  /* 0x000000013c3c7890 */ /* 0x000fe2000fffe03f */
[----:B------:R-:W1:Y:S01]  /*d8a0*/  SHFL.BFLY PT, R0, R7, 0x1, 0x1f ;  /* 0x0c201f0007007f89 */ /* 0x000e6200000e0000 */
[----:B------:R-:W-:-:S02]  /*d8b0*/  UMOV UR10, UR4 ;  /* 0x00000004000a7c82 */ /* 0x000fc40008000000 */
[----:B------:R-:W-:Y:S01]  /*d8c0*/  HGMMA.64x256x16.F32 R24, R208, gdesc[UR8].tnspB, R24, gsb0 ;  /* 0x43e00008d0187df0 */ /* 0x000fe20008000818 */
[----:B------:R-:W-:Y:S01]  /*d8d0*/  UMOV UR10, UR6 ;  /* 0x00000006000a7c82 */ /* 0x000fe20008000000 */
[----:B------:R-:W-:Y:S01]  /*d8e0*/  UMOV UR11, 0x40000040 ;  /* 0x40000040000b7882 */ /* 0x000fe20000000000 */
[----:B------:R-:W-:Y:S02]  /*d8f0*/  UIADD3 UR6, UR4, 0x100, URZ ;  /* 0x0000010004067890 */ /* 0x000fe4000fffe03f */
[----:B------:R-:W-:-:S04]  /*d900*/  UISETP.NE.AND UP0, UPT, UR60, 0x2, UPT ;  /* 0x000000023c00788c */ /* 0x000fc8000bf05270 */
[----:B------:R-:W-:Y:S01]  /*d910*/  USEL UR60, UR60, URZ, UP0 ;  /* 0x0000003f3c3c7287 */ /* 0x000fe20008000000 */
[----:B0-----:R-:W-:Y:S01]  /*d920*/  FADD.FTZ R12, R2, R9 ;  /* 0x00000009020c7221 */ /* 0x001fe20000010000 */
[----:B------:R-:W-:Y:S02]  /*d930*/  IMAD.MOV.U32 R2, RZ, RZ, -0x800000 ;  /* 0xff800000ff027424 */ /* 0x000fe400078e00ff */
[----:B-1----:R-:W-:Y:S02]  /*d940*/  FADD.FTZ R11, R7, R0 ;  /* 0x00000000070b7221 */ /* 0x002fe40000010000 */
[----:B------:R-:W-:Y:S01]  /*d950*/  FSETP.NE.FTZ.AND P2, PT, R12, RZ, PT ;  /* 0x000000ff0c00720b */ /* 0x000fe20003f55000 */
[----:B------:R-:W-:Y:S02]  /*d960*/  IMAD.MOV.U32 R0, RZ, RZ, -0x800000 ;  /* 0xff800000ff007424 */ /* 0x000fe400078e00ff */
[----:B------:R-:W-:-:S10]  /*d970*/  FSETP.NE.FTZ.AND P0, PT, R11, RZ, PT ;  /* 0x000000ff0b00720b */ /* 0x000fd40003f15000 */
[----:B------:R-:W0:Y:S01]  /*d980*/  @P2 MUFU.LG2 R10, R12 ;  /* 0x0000000c000a2308 */ /* 0x000e220000000c00 */
[----:B------:R-:W-:Y:S02]  /*d990*/  @P2 FMUL.FTZ R14, R14, 0.69314718246459960938 ;  /* 0x3f3172180e0e2820 */ /* 0x000fe40000410000 */
[----:B------:R-:W-:-:S05]  /*d9a0*/  @P0 FMUL.FTZ R8, R8, 0.69314718246459960938 ;  /* 0x3f31721808080820 */ /* 0x000fca0000410000 */
[----:B------:R-:W1:Y:S08]  /*d9b0*/  @P0 MUFU.LG2 R9, R11 ;  /* 0x0000000b00090308 */ /* 0x000e700000000c00 */
[----:B------:R-:W2:Y:S01]  /*d9c0*/  @P0 MUFU.RCP R6, R11 ;  /* 0x0000000b00060308 */ /* 0x000ea20000001000 */
[----:B0-----:R-:W-:Y:S01]  /*d9d0*/  @P2 FMUL.FTZ R7, R10, 0.69314718246459960938 ;  /* 0x3f3172180a072820 */ /* 0x001fe20000410000 */
[----:B------:R-:W-:-:S03]  /*d9e0*/  @!P1 VIADD R10, R13, 0x38860 ;  /* 0x000388600d0a9836 */ /* 0x000fc60000000000 */
[----:B------:R-:W-:Y:S02]  /*d9f0*/  @P2 FFMA.FTZ R2, R14, R4, R7 ;  /* 0x000000040e022223 */ /* 0x000fe40000010007 */
[----:B------:R-:W-:Y:S01]  /*da00*/  @!P1 PRMT R10, RZ, 0x654, R10 ;  /* 0x00000654ff0a9816 */ /* 0x000fe2000000000a */
[----:B------:R-:W0:Y:S01]  /*da10*/  @P2 MUFU.RCP R5, R12 ;  /* 0x0000000c00052308 */ /* 0x000e220000001000 */
        /* <DEDUP_REMOVED lines=8> */
[----:B------:R-:W-:Y:S02]  /*daa0*/  UIADD3 UR6, UR4, 0x180, URZ ;  /* 0x0000018004067890 */ /* 0x000fe4000fffe03f */
[----:B------:R-:W-:Y:S01]  /*dab0*/  UIADD3 UR4, UR4, 0x200, URZ ;  /* 0x0000020004047890 */ /* 0x000fe2000fffe03f */
[----:B------:R-:W-:Y:S02]  /*dac0*/  WARPGROUP.DEPBAR.LE gsb0, 0x0 ;  /* 0x00008000000079c5 */ /* 0x000fe40000010000 */
[----:B------:R-:W-:-:S15]  /*dad0*/  WARPGROUP.ARRIVE ;  /* 0x00000000000079c5 */ /* 0x000fde0000000000 */
[----:B------:R-:W-:-:S05]  /*dae0*/  NOP ;  /* 0x0000000000007918 */ /* 0x000fca0000000000 */
        /* <DEDUP_REMOVED lines=10> */
[----:B------:R-:W-:-:S06]  /*db90*/  ULOP3.LUT UR8, UR8, UR4, URZ, 0x3c, !UPT ;  /* 0x0000000408087292 */ /* 0x000fcc000f8e3c3f */
[----:B------:R-:W-:Y:S01]  /*dba0*/  IMAD.U32 R16, RZ, RZ, UR8 ;  /* 0x00000008ff107e24 */ /* 0x000fe2000f8e00ff */
[----:B------:R-:W-:Y:S02]  /*dbb0*/  WARPGROUP.DEPBAR.LE gsb0, 0x0 ;  /* 0x00008000000079c5 */ /* 0x000fe40000010000 */
[----:B------:R-:W-:-:S12]  /*dbc0*/  WARPGROUP.ARRIVE ;  /* 0x00000000000079c5 */ /* 0x000fd80000000000 */
        /* <DEDUP_REMOVED lines=130> */
[----:B-1----:R-:W-:-:S07]  /*e3f0*/  FMUL.FTZ R177, R151, R5 ;  /* 0x0000000597b17220 */ /* 0x002fce0000410000 */
.L_x_2372:
        /* <DEDUP_REMOVED lines=10> */
[----:B------:R-:W-:Y:S01]  /*e4a0*/  IMAD R5, R219, 0x40, R18 ;  /* 0x00000040db057824 */ /* 0x000fe200078e0212 */
[----:B------:R-:W-:Y:S01]  /*e4b0*/  R2UR UR13, R22 ;  /* 0x00000000160d72ca */ /* 0x000fe200000e0000 */
[----:B------:R-:W-:Y:S01]  /*e4c0*/  ULDC.64 UR8, c[0x0][0xb90] ;  /* 0x0002e40000087ab9 */ /* 0x000fe20000000a00 */
[----:B------:R-:W-:Y:S01]  /*e4d0*/  F2FP.F16.F32.PACK_AB R24, R25, R24 ;  /* 0x000000181918723e */ /* 0x000fe200000000ff */
[----:B------:R-:W-:Y:S01]  /*e4e0*/  ULDC.64 UR16, c[0x0][0x208] ;  /* 0x0000820000107ab9 */ /* 0x000fe20000000a00 */
[----:B------:R-:W-:Y:S02]  /*e4f0*/  F2FP.F16.F32.PACK_AB R25, R17, R26 ;  /* 0x0000001a1119723e */ /* 0x000fe400000000ff */
[----:B------:R-:W-:Y:S02]  /*e500*/  F2FP.F16.F32.PACK_AB R26, R29, R28 ;  /* 0x0000001c1d1a723e */ /* 0x000fe400000000ff */
[----:B------:R-:W-:-:S02]  /*e510*/  F2FP.F16.F32.PACK_AB R27, R27, R30 ;  /* 0x0000001e1b1b723e */ /* 0x000fc400000000ff */
[----:B------:R-:W-:Y:S02]  /*e520*/  R2UR UR11, R217 ;  /* 0x00000000d90b72ca */ /* 0x000fe400000e0000 */
[----:B------:R-:W-:Y:S02]  /*e530*/  R2UR UR14, R218 ;  /* 0x00000000da0e72ca */ /* 0x000fe400000e0000 */
[----:B------:R-:W-:Y:S02]  /*e540*/  F2FP.F16.F32.PACK_AB R32, R33, R32 ;  /* 0x000000202120723e */ /* 0x000fe400000000ff */
[----:B------:R-:W-:Y:S02]  /*e550*/  F2FP.F16.F32.PACK_AB R33, R35, R34 ;  /* 0x000000222321723e */ /* 0x000fe400000000ff */
[----:B------:R-:W-:Y:S01]  /*e560*/  F2FP.F16.F32.PACK_AB R34, R37, R176 ;  /* 0x000000b02522723e */ /* 0x000fe200000000ff */
[----:B------:R-:W-:Y:S01]  /*e570*/  VIADD R37, R212, UR13 ;  /* 0x0000000dd4257c36 */ /* 0x000fe20008000000 */
[----:B------:R-:W-:-:S02]  /*e580*/  F2FP.F16.F32.PACK_AB R35, R39, R38 ;  /* 0x000000262723723e */ /* 0x000fc400000000ff */
[----:B------:R-:W-:Y:S01]  /*e590*/  F2FP.F16.F32.PACK_AB R173, R174, R173 ;  /* 0x000000adaead723e */ /* 0x000fe200000000ff */
[----:B------:R-:W-:Y:S01]  /*e5a0*/  USHF.R.S32.HI UR10, URZ, 0x1f, UR11 ;  /* 0x0000001f3f0a7899 */ /* 0x000fe2000801140b */
[----:B------:R-:W-:Y:S01]  /*e5b0*/  F2FP.F16.F32.PACK_AB R174, R149, R148 ;  /* 0x0000009495ae723e */ /* 0x000fe200000000ff */
[----:B------:R-:W-:Y:S01]  /*e5c0*/  UIMAD.WIDE.U32 UR6, UR11, UR8, URZ ;  /* 0x000000080b0672a5 */ /* 0x000fe2000f8e003f */
[----:B------:R-:W-:Y:S01]  /*e5d0*/  F2FP.F16.F32.PACK_AB R175, R177, R175 ;  /* 0x000000afb1af723e */ /* 0x000fe200000000ff */
[----:B------:R-:W-:Y:S02]  /*e5e0*/  UIMAD UR5, UR10, UR8, URZ ;  /* 0x000000080a0572a4 */ /* 0x000fe4000f8e023f */
[----:B------:R-:W-:Y:S01]  /*e5f0*/  USHF.R.S32.HI UR12, URZ, 0x1f, UR14 ;  /* 0x0000001f3f0c7899 */ /* 0x000fe2000801140e */
[----:B------:R-:W-:Y:S02]  /*e600*/  MOV R168, R199 ;  /* 0x000000c700a87202 */ /* 0x000fe40000000f00 */
[----:B0-----:R-:W-:Y:S01]  /*e610*/  MOV R169, R4 ;  /* 0x0000000400a97202 */ /* 0x001fe20000000f00 */
[----:B------:R-:W-:-:S03]  /*e620*/  UIMAD UR5, UR11, UR9, UR5 ;  /* 0x000000090b0572a4 */ /* 0x000fc6000f8e0205 */
[----:B------:R-:W-:Y:S01]  /*e630*/  ULDC.64 UR8, c[0x0][0xb98] ;  /* 0x0002e60000087ab9 */ /* 0x000fe20000000a00 */
[--C-:B------:R-:W-:Y:S01]  /*e640*/  IMAD.WIDE R20, R224, 0x2, R168.reuse ;  /* 0x00000002e0147825 */ /* 0x100fe200078e02a8 */
[----:B------:R-:W-:Y:S02]  /*e650*/  UIADD3 UR7, UR7, UR5, URZ ;  /* 0x0000000507077290 */ /* 0x000fe4000fffe03f */
[----:B------:R-:W-:Y:S01]  /*e660*/  UIMAD UR5, UR12, UR8, URZ ;  /* 0x000000080c0572a4 */ /* 0x000fe2000f8e023f */
[----:B------:R-:W-:Y:S01]  /*e670*/  IMAD.WIDE R168, R5, 0x2, R168 ;  /* 0x0000000205a87825 */ /* 0x000fe200078e02a8 */
[C---:B------:R-:W-:Y:S01]  /*e680*/  IADD3 R119, P6, R20.reuse, 0xc000, RZ ;  /* 0x0000c00014777810 */ /* 0x040fe20007fde0ff */
[----:B------:R-:W-:Y:S01]  /*e690*/  UIMAD.WIDE.U32 UR6, UR14, UR8, UR6 ;  /* 0x000000080e0672a5 */ /* 0x000fe2000f8e0006 */
[C---:B------:R-:W-:Y:S01]  /*e6a0*/  IADD3 R7, P3, R20.reuse, 0xc060, RZ ;  /* 0x0000c06014077810 */ /* 0x040fe20007f7e0ff */
[----:B------:R-:W-:Y:S01]  /*e6b0*/  UIMAD UR5, UR14, UR9, UR5 ;  /* 0x000000090e0572a4 */ /* 0x000fe2000f8e0205 */
[C---:B------:R-:W-:Y:S01]  /*e6c0*/  IADD3 R111, P2, R20.reuse, 0x8040, RZ ;  /* 0x00008040146f7810 */ /* 0x040fe20007f5e0ff */
[--C-:B------:R-:W-:Y:S01]  /*e6d0*/  IMAD.X R11, RZ, RZ, R21.reuse, P6 ;  /* 0x000000ffff0b7224 */ /* 0x100fe200030e0615 */
[----:B------:R-:W-:Y:S01]  /*e6e0*/  LOP3.LUT R171, R20, 0x380, RZ, 0xc0, !PT ;  /* 0x0000038014ab7812 */ /* 0x000fe200078ec0ff */
[--C-:B------:R-:W-:Y:S01]  /*e6f0*/  IMAD.X R5, RZ, RZ, R21.reuse, P3 ;  /* 0x000000ffff057224 */ /* 0x100fe200018e0615 */
[----:B------:R-:W-:Y:S01]  /*e700*/  LOP3.LUT R10, R119, 0x380, RZ, 0xc0, !PT ;  /* 0x00000380770a7812 */ /* 0x000fe200078ec0ff */
[----:B------:R-:W-:Y:S01]  /*e710*/  IMAD.X R153, RZ, RZ, R21, P2 ;  /* 0x000000ffff997224 */ /* 0x000fe200010e0615 */
[----:B------:R-:W-:Y:S01]  /*e720*/  LOP3.LUT R4, R7, 0x380, RZ, 0xc0, !PT ;  /* 0x0000038007047812 */ /* 0x000fe200078ec0ff */
[----:B------:R-:W-:Y:S01]  /*e730*/  ULDC.64 UR8, c[0x0][0xae8] ;  /* 0x0002ba0000087ab9 */ /* 0x000fe20000000a00 */
[----:B------:R-:W-:-:S02]  /*e740*/  SHF.R.U64 R171, R171, 0x3, RZ ;  /* 0x00000003abab7819 */ /* 0x000fc400000012ff */
[----:B------:R-:W-:Y:S02]  /*e750*/  IADD3 R12, P2, R20, 0x4000, RZ ;  /* 0x00004000140c7810 */ /* 0x000fe40007f5e0ff */
[----:B------:R-:W-:Y:S02]  /*e760*/  SHF.R.U64 R10, R10, 0x3, RZ ;  /* 0x000000030a0a7819 */ /* 0x000fe400000012ff */
[----:B------:R-:W-:Y:S01]  /*e770*/  SHF.R.U64 R4, R4, 0x3, RZ ;  /* 0x0000000304047819 */ /* 0x000fe200000012ff */
[----:B------:R-:W-:Y:S01]  /*e780*/  IMAD.X R13, RZ, RZ, R21, P2 ;  /* 0x000000ffff0d7224 */ /* 0x000fe200010e0615 */
[C---:B------:R-:W-:Y:S02]  /*e790*/  IADD3 R127, P4, R20.reuse, 0xc040, RZ ;  /* 0x0000c040147f7810 */ /* 0x040fe40007f9e0ff */
[C---:B------:R-:W-:Y:S02]  /*e7a0*/  IADD3 R123, P5, R20.reuse, 0xc020, RZ ;  /* 0x0000c020147b7810 */ /* 0x040fe40007fbe0ff */
[----:B------:R-:W-:-:S02]  /*e7b0*/  IADD3 R115, P0, R20, 0x8060, RZ ;  /* 0x0000806014737810 */ /* 0x000fc40007f1e0ff */
[C---:B------:R-:W-:Y:S01]  /*e7c0*/  IADD3 R31, P1, R20.reuse, 0x20, RZ ;  /* 0x00000020141f7810 */ /* 0x040fe20007f3e0ff */
[--C-:B------:R-:W-:Y:S01]  /*e7d0*/  IMAD.X R9, RZ, RZ, R21.reuse, P5 ;  /* 0x000000ffff097224 */ /* 0x100fe200028e0615 */
[----:B------:R-:W-:Y:S01]  /*e7e0*/  IADD3 R107, P3, R20, 0x8020, RZ ;  /* 0x00008020146b7810 */ /* 0x000fe20007f7e0ff */
[--C-:B------:R-:W-:Y:S01]  /*e7f0*/  IMAD.X R15, RZ, RZ, R21.reuse, P0 ;  /* 0x000000ffff0f7224 */ /* 0x100fe200000e0615 */
[----:B------:R-:W-:Y:S01]  /*e800*/  LOP3.LUT R170, R171, R20, RZ, 0x3c, !PT ;  /* 0x00000014abaa7212 */ /* 0x000fe200078e3cff */
[--C-:B------:R-:W-:Y:S01]  /*e810*/  IMAD.MOV.U32 R171, RZ, RZ, R21.reuse ;  /* 0x000000ffffab7224 */ /* 0x100fe200078e0015 */
[----:B------:R-:W-:Y:S01]  /*e820*/  LOP3.LUT R10, R10, R119, RZ, 0x3c, !PT ;  /* 0x000000770a0a7212 */ /* 0x000fe200078e3cff */
[--C-:B------:R-:W-:Y:S01]  /*e830*/  IMAD.X R151, RZ, RZ, R21.reuse, P1 ;  /* 0x000000ffff977224 */ /* 0x100fe200008e0615 */
[----:B------:R-:W-:Y:S01]  /*e840*/  LOP3.LUT R4, R4, R7, RZ, 0x3c, !PT ;  /* 0x0000000704047212 */ /* 0x000fe200078e3cff */
[--C-:B------:R-:W-:Y:S01]  /*e850*/  IMAD.X R7, RZ, RZ, R21.reuse, P4 ;  /* 0x000000ffff077224 */ /* 0x100fe200020e0615 */
[----:B------:R-:W-:Y:S01]  /*e860*/  IADD3 R119, P2, R168, 0x7000, RZ ;  /* 0x00007000a8777810 */ /* 0x000fe20007f5e0ff */
        /* <DEDUP_REMOVED lines=11> */
[----:B------:R-:W-:Y:S01]  /*e920*/  MOV R171, R170 ;  /* 0x000000aa00ab7202 */ /* 0x000fe20000000f00 */
[--C-:B------:R-:W-:Y:S01]  /*e930*/  IMAD.X R165, RZ, RZ, R21.reuse, P1 ;  /* 0x000000ffffa57224 */ /* 0x100fe200008e0615 */
[----:B------:R-:W-:Y:S01]  /*e940*/  LOP3.LUT R118, R119, 0x380, RZ, 0xc0, !PT ;  /* 0x0000038077767812 */ /* 0x000fe200078ec0ff */
[----:B------:R-:W0:Y:S01]  /*e950*/  LDC R170, c[0x0][0xbe8] ;  /* 0x0002fa00ffaa7b82 */ /* 0x000e220000000800 */
[----:B------:R-:W-:Y:S01]  /*e960*/  IMAD.X R167, RZ, RZ, R21, P3 ;  /* 0x000000ffffa77224 */ /* 0x000fe200018e0615 */
[----:B------:R-:W-:-:S06]  /*e970*/  LOP3.LUT R21, R102, 0x380, RZ, 0xc0, !PT ;  /* 0x0000038066157812 */ /* 0x000fcc00078ec0ff */
[----:B------:R-:W-:Y:S01]  /*e980*/  BAR.SYNC.DEFER_BLOCKING 0x1, 0x100 ;  /* 0x0044000000007b1d */ /* 0x000fe20000010000 */
[----:B------:R-:W-:Y:S02]  /*e990*/  SHF.R.U64 R118, R118, 0x3, RZ ;  /* 0x0000000376767819 */ /* 0x000fe400000012ff */
[----:B------:R-:W-:Y:S02]  /*e9a0*/  LOP3.LUT R20, R31, 0x380, RZ, 0xc0, !PT ;  /* 0x000003801f147812 */ /* 0x000fe400078ec0ff */
[----:B------:R-:W-:Y:S02]  /*e9b0*/  SHF.R.U64 R21, R21, 0x3, RZ ;  /* 0x0000000315157819 */ /* 0x000fe400000012ff */
[----:B------:R-:W-:Y:S01]  /*e9c0*/  LOP3.LUT R118, R118, R119, RZ, 0x3c, !PT ;  /* 0x0000007776767212 */ /* 0x000fe200078e3cff */
[----:B------:R-:W-:Y:S01]  /*e9d0*/  IMAD.X R119, RZ, RZ, R169, P2 ;  /* 0x000000ffff777224 */ /* 0x000fe200010e06a9 */
[----:B------:R-:W-:Y:S02]  /*e9e0*/  IADD3 R147, P2, R168, 0xe000, RZ ;  /* 0x0000e000a8937810 */ /* 0x000fe40007f5e0ff */
[----:B------:R-:W-:-:S02]  /*e9f0*/  SHF.R.U64 R20, R20, 0x3, RZ ;  /* 0x0000000314147819 */ /* 0x000fc400000012ff */
[----:B------:R-:W-:Y:S02]  /*ea00*/  LOP3.LUT R156, R21, R102, RZ, 0x3c, !PT ;  /* 0x00000066159c7212 */ /* 0x000fe400078e3cff */
[----:B------:R-:W-:Y:S02]  /*ea10*/  LOP3.LUT R21, R22, 0x380, RZ, 0xc0, !PT ;  /* 0x0000038016157812 */ /* 0x000fe400078ec0ff */
[----:B------:R-:W-:Y:S02]  /*ea20*/  LOP3.LUT R146, R147, 0x380, RZ, 0xc0, !PT ;  /* 0x0000038093927812 */ /* 0x000fe400078ec0ff */
[----:B------:R-:W-:Y:S02]  /*ea30*/  LOP3.LUT R150, R20, R31, RZ, 0x3c, !PT ;  /* 0x0000001f14967212 */ /* 0x000fe400078e3cff */
[----:B------:R-:W-:Y:S02]  /*ea40*/  LOP3.LUT R20, R99, 0x380, RZ, 0xc0, !PT ;  /* 0x0000038063147812 */ /* 0x000fe400078ec0ff */
[----:B------:R-:W-:Y:S01]  /*ea50*/  SHF.R.U64 R21, R21, 0x3, RZ ;  /* 0x0000000315157819 */ /* 0x000fe200000012ff */
[----:B------:R1:W-:Y:S01]  /*ea60*/  STSM.16.M88.4 [R171], R24 ;  /* 0x00000018ab007844 */ /* 0x0003e20000000200 */
[----:B------:R-:W-:-:S02]  /*ea70*/  SHF.R.U64 R146, R146, 0x3, RZ ;  /* 0x0000000392927819 */ /* 0x000fc400000012ff */
[----:B------:R-:W-:Y:S02]  /*ea80*/  SHF.R.U64 R20, R20, 0x3, RZ ;  /* 0x0000000314147819 */ /* 0x000fe400000012ff */
[----:B------:R-:W-:Y:S02]  /*ea90*/  LOP3.LUT R164, R21, R22, RZ, 0x3c, !PT ;  /* 0x0000001615a47212 */ /* 0x000fe400078e3cff */
[----:B------:R-:W-:Y:S02]  /*eaa0*/  IADD3 R21, P3, R168, 0x1000, RZ ;  /* 0x00001000a8157810 */ /* 0x000fe40007f7e0ff */
[----:B------:R-:W-:Y:S01]  /*eab0*/  LOP3.LUT R146, R146, R147, RZ, 0x3c, !PT ;  /* 0x0000009392927212 */ /* 0x000fe200078e3cff */
[----:B------:R-:W-:Y:S01]  /*eac0*/  IMAD.X R147, RZ, RZ, R169, P2 ;  /* 0x000000ffff937224 */ /* 0x000fe200010e06a9 */
[----:B0-----:R-:W-:Y:S02]  /*ead0*/  ISETP.NE.AND P2, PT, R170, 0x1, PT ;  /* 0x00000001aa00780c */ /* 0x001fe40003f45270 */
[----:B------:R-:W-:-:S02]  /*eae0*/  LOP3.LUT R160, R20, R99, RZ, 0x3c, !PT ;  /* 0x0000006314a07212 */ /* 0x000fc400078e3cff */
[----:B------:R-:W-:Y:S02]  /*eaf0*/  LOP3.LUT R20, R21, 0x380, RZ, 0xc0, !PT ;  /* 0x0000038015147812 */ /* 0x000fe400078ec0ff */
[----:B------:R-:W-:Y:S02]  /*eb00*/  LOP3.LUT R8, R123, 0x380, RZ, 0xc0, !PT ;  /* 0x000003807b087812 */ /* 0x000fe400078ec0ff */
[----:B------:R-:W-:Y:S02]  /*eb10*/  LOP3.LUT R14, R115, 0x380, RZ, 0xc0, !PT ;  /* 0x00000380730e7812 */ /* 0x000fe400078ec0ff */
[----:B------:R-:W-:Y:S02]  /*eb20*/  LOP3.LUT R110, R111, 0x380, RZ, 0xc0, !PT ;  /* 0x000003806f6e7812 */ /* 0x000fe400078ec0ff */
[----:B------:R-:W-:Y:S01]  /*eb30*/  LOP3.LUT R106, R107, 0x380, RZ, 0xc0, !PT ;  /* 0x000003806b6a7812 */ /* 0x000fe200078ec0ff */
[----:B-1----:R-:W0:Y:S01]  /*eb40*/  @P2 LDC R24, c[0x0][0xbec] ;  /* 0x0002fb00ff182b82 */ /* 0x002e220000000800 */
[----:B------:R-:W-:-:S02]  /*eb50*/  LOP3.LUT R102, R103, 0x380, RZ, 0xc0, !PT ;  /* 0x0000038067667812 */ /* 0x000fc400078ec0ff */
[----:B------:R-:W-:Y:S02]  /*eb60*/  SHF.R.U64 R20, R20, 0x3, RZ ;  /* 0x0000000314147819 */ /* 0x000fe400000012ff */
[----:B------:R-:W-:Y:S02]  /*eb70*/  SHF.R.U64 R8, R8, 0x3, RZ ;  /* 0x0000000308087819 */ /* 0x000fe400000012ff */
[----:B------:R-:W-:Y:S01]  /*eb80*/  SHF.R.U64 R14, R14, 0x3, RZ ;  /* 0x000000030e0e7819 */ /* 0x000fe200000012ff */
[----:B------:R-:W1:Y:S01]  /*eb90*/  @P2 LDC R27, c[0x0][0xbf0] ;  /* 0x0002fc00ff1b2b82 */ /* 0x000e620000000800 */
[----:B------:R-:W-:Y:S02]  /*eba0*/  SHF.R.U64 R110, R110, 0x3, RZ ;  /* 0x000000036e6e7819 */ /* 0x000fe400000012ff */
[----:B------:R-:W-:Y:S02]  /*ebb0*/  SHF.R.U64 R106, R106, 0x3, RZ ;  /* 0x000000036a6a7819 */ /* 0x000fe400000012ff */
[----:B------:R-:W-:-:S02]  /*ebc0*/  LOP3.LUT R31, R98, 0x380, RZ, 0xc0, !PT ;  /* 0x00000380621f7812 */ /* 0x000fc400078ec0ff */
[----:B------:R-:W-:Y:S02]  /*ebd0*/  SHF.R.U64 R102, R102, 0x3, RZ ;  /* 0x0000000366667819 */ /* 0x000fe400000012ff */
[----:B------:R-:W-:Y:S01]  /*ebe0*/  LOP3.LUT R20, R20, R21, RZ, 0x3c, !PT ;  /* 0x0000001514147212 */ /* 0x000fe200078e3cff */
[----:B------:R-:W-:Y:S01]  /*ebf0*/  IMAD.X R21, RZ, RZ, R169, P3 ;  /* 0x000000ffff157224 */ /* 0x000fe200018e06a9 */
[----:B------:R-:W-:Y:S02]  /*ec00*/  LOP3.LUT R8, R8, R123, RZ, 0x3c, !PT ;  /* 0x0000007b08087212 */ /* 0x000fe400078e3cff */
[----:B------:R-:W-:Y:S02]  /*ec10*/  LOP3.LUT R14, R14, R115, RZ, 0x3c, !PT ;  /* 0x000000730e0e7212 */ /* 0x000fe400078e3cff */
[----:B------:R-:W-:Y:S01]  /*ec20*/  LOP3.LUT R152, R110, R111, RZ, 0x3c, !PT ;  /* 0x0000006f6e987212 */ /* 0x000fe200078e3cff */
[----:B0-----:R-:W-:Y:S01]  /*ec30*/  @P2 IMAD.HI.U32 R24, R37, R24, RZ ;  /* 0x0000001825182227 */ /* 0x001fe200078e00ff */
[----:B------:R-:W-:-:S02]  /*ec40*/  LOP3.LUT R154, R106, R107, RZ, 0x3c, !PT ;  /* 0x0000006b6a9a7212 */ /* 0x000fc400078e3cff */
[----:B------:R-:W-:Y:S02]  /*ec50*/  SHF.R.U64 R31, R31, 0x3, RZ ;  /* 0x000000031f1f7819 */ /* 0x000fe400000012ff */
[----:B------:R-:W-:Y:S02]  /*ec60*/  LOP3.LUT R158, R102, R103, RZ, 0x3c, !PT ;  /* 0x00000067669e7212 */ /* 0x000fe400078e3cff */
[C---:B------:R-:W-:Y:S02]  /*ec70*/  IADD3 R123, P3, R168.reuse, 0x8000, RZ ;  /* 0x00008000a87b7810 */ /* 0x040fe40007f7e0ff */
[C---:B------:R-:W-:Y:S02]  /*ec80*/  IADD3 R99, P4, R168.reuse, 0x2000, RZ ;  /* 0x00002000a8637810 */ /* 0x040fe40007f9e0ff */
[C---:B------:R-:W-:Y:S02]  /*ec90*/  IADD3 R103, P5, R168.reuse, 0x3000, RZ ;  /* 0x00003000a8677810 */ /* 0x040fe40007fbe0ff */
[----:B------:R-:W-:-:S02]  /*eca0*/  IADD3 R107, P6, R168, 0x4000, RZ ;  /* 0x00004000a86b7810 */ /* 0x000fc40007fde0ff */
[C---:B------:R-:W-:Y:S02]  /*ecb0*/  IADD3 R111, P0, R168.reuse, 0x5000, RZ ;  /* 0x00005000a86f7810 */ /* 0x040fe40007f1e0ff */
[----:B------:R-:W-:Y:S02]  /*ecc0*/  IADD3 R115, P1, R168, 0x6000, RZ ;  /* 0x00006000a8737810 */ /* 0x000fe40007f3e0ff */
[----:B------:R-:W-:Y:S02]  /*ecd0*/  LOP3.LUT R162, R31, R98, RZ, 0x3c, !PT ;  /* 0x000000621fa27212 */ /* 0x000fe400078e3cff */
[----:B------:R-:W-:Y:S02]  /*ece0*/  LOP3.LUT R122, R123, 0x380, RZ, 0xc0, !PT ;  /* 0x000003807b7a7812 */ /* 0x000fe400078ec0ff */
[----:B------:R-:W-:Y:S02]  /*ecf0*/  LOP3.LUT R22, R19, 0x380, RZ, 0xc0, !PT ;  /* 0x0000038013167812 */ /* 0x000fe400078ec0ff */
[----:B------:R-:W-:-:S02]  /*ed00*/  LOP3.LUT R98, R99, 0x380, RZ, 0xc0, !PT ;  /* 0x0000038063627812 */ /* 0x000fc400078ec0ff */
[----:B------:R-:W-:Y:S02]  /*ed10*/  LOP3.LUT R102, R103, 0x380, RZ, 0xc0, !PT ;  /* 0x0000038067667812 */ /* 0x000fe400078ec0ff */
[----:B------:R-:W-:Y:S02]  /*ed20*/  LOP3.LUT R106, R107, 0x380, RZ, 0xc0, !PT ;  /* 0x000003806b6a7812 */ /* 0x000fe400078ec0ff */
[----:B------:R-:W-:Y:S02]  /*ed30*/  LOP3.LUT R110, R111, 0x380, RZ, 0xc0, !PT ;  /* 0x000003806f6e7812 */ /* 0x000fe400078ec0ff */
[----:B------:R-:W-:Y:S02]  /*ed40*/  LOP3.LUT R114, R115, 0x380, RZ, 0xc0, !PT ;  /* 0x0000038073727812 */ /* 0x000fe400078ec0ff */
[----:B------:R-:W-:Y:S02]  /*ed50*/  LOP3.LUT R6, R127, 0x380, RZ, 0xc0, !PT ;  /* 0x000003807f067812 */ /* 0x000fe400078ec0ff */
[----:B------:R-:W-:-:S02]  /*ed60*/  SHF.R.U64 R122, R122, 0x3, RZ ;  /* 0x000000037a7a7819 */ /* 0x000fc400000012ff */
[----:B------:R-:W-:Y:S02]  /*ed70*/  SHF.R.U64 R22, R22, 0x3, RZ ;  /* 0x0000000316167819 */ /* 0x000fe400000012ff */
[----:B------:R-:W-:Y:S02]  /*ed80*/  SHF.R.U64 R98, R98, 0x3, RZ ;  /* 0x0000000362627819 */ /* 0x000fe400000012ff */
[----:B------:R-:W-:Y:S02]  /*ed90*/  SHF.R.U64 R102, R102, 0x3, RZ ;  /* 0x0000000366667819 */ /* 0x000fe400000012ff */
[----:B------:R-:W-:Y:S02]  /*eda0*/  SHF.R.U64 R106, R106, 0x3, RZ ;  /* 0x000000036a6a7819 */ /* 0x000fe400000012ff */
[----:B------:R-:W-:Y:S02]  /*edb0*/  SHF.R.U64 R110, R110, 0x3, RZ ;  /* 0x000000036e6e7819 */ /* 0x000fe400000012ff */
[----:B------:R-:W-:-:S02]  /*edc0*/  SHF.R.U64 R114, R114, 0x3, RZ ;  /* 0x0000000372727819 */ /* 0x000fc400000012ff */
[----:B------:R-:W-:Y:S02]  /*edd0*/  SHF.R.U64 R6, R6, 0x3, RZ ;  /* 0x0000000306067819 */ /* 0x000fe400000012ff */
[----:B------:R-:W-:Y:S01]  /*ede0*/  LOP3.LUT R122, R122, R123, RZ, 0x3c, !PT ;  /* 0x0000007b7a7a7212 */ /* 0x000fe200078e3cff */
[--C-:B------:R-:W-:Y:S01]  /*edf0*/  IMAD.X R123, RZ, RZ, R169.reuse, P3 ;  /* 0x000000ffff7b7224 */ /* 0x100fe200018e06a9 */
[----:B------:R-:W-:Y:S02]  /*ee00*/  LOP3.LUT R166, R22, R19, RZ, 0x3c, !PT ;  /* 0x0000001316a67212 */ /* 0x000fe400078e3cff */
[----:B------:R-:W-:Y:S01]  /*ee10*/  LOP3.LUT R98, R98, R99, RZ, 0x3c, !PT ;  /* 0x0000006362627212 */ /* 0x000fe200078e3cff */
[--C-:B------:R-:W-:Y:S01]  /*ee20*/  IMAD.X R99, RZ, RZ, R169.reuse, P4 ;  /* 0x000000ffff637224 */ /* 0x100fe200020e06a9 */
        /* <DEDUP_REMOVED lines=8> */
[----:B------:R-:W-:-:S02]  /*eeb0*/  LOP3.LUT R6, R6, R127, RZ, 0x3c, !PT ;  /* 0x0000007f06067212 */ /* 0x000fc400078e3cff */
[C---:B------:R-:W-:Y:S02]  /*eec0*/  IADD3 R22, P3, R168.reuse, 0xf000, RZ ;  /* 0x0000f000a8167810 */ /* 0x040fe40007f7e0ff */
[C---:B------:R-:W-:Y:S02]  /*eed0*/  IADD3 R127, P4, R168.reuse, 0x9000, RZ ;  /* 0x00009000a87f7810 */ /* 0x040fe40007f9e0ff */
[C---:B------:R-:W-:Y:S02]  /*eee0*/  IADD3 R131, P5, R168.reuse, 0xa000, RZ ;  /* 0x0000a000a8837810 */ /* 0x040fe40007fbe0ff */
[C---:B------:R-:W-:Y:S02]  /*eef0*/  IADD3 R135, P6, R168.reuse, 0xb000, RZ ;  /* 0x0000b000a8877810 */ /* 0x040fe40007fde0ff */
[C---:B------:R-:W-:Y:S02]  /*ef00*/  IADD3 R139, P0, R168.reuse, 0xc000, RZ ;  /* 0x0000c000a88b7810 */ /* 0x040fe40007f1e0ff */
[----:B------:R-:W-:-:S02]  /*ef10*/  IADD3 R143, P1, R168, 0xd000, RZ ;  /* 0x0000d000a88f7810 */ /* 0x000fc40007f3e0ff */
[----:B------:R-:W-:Y:S02]  /*ef20*/  LOP3.LUT R31, R12, 0x380, RZ, 0xc0, !PT ;  /* 0x000003800c1f7812 */ /* 0x000fe400078ec0ff */
[----:B------:R-:W-:Y:S02]  /*ef30*/  LOP3.LUT R17, R22, 0x380, RZ, 0xc0, !PT ;  /* 0x0000038016117812 */ /* 0x000fe400078ec0ff */
[----:B------:R-:W-:Y:S02]  /*ef40*/  LOP3.LUT R126, R127, 0x380, RZ, 0xc0, !PT ;  /* 0x000003807f7e7812 */ /* 0x000fe400078ec0ff */
[----:B------:R-:W-:Y:S02]  /*ef50*/  LOP3.LUT R130, R131, 0x380, RZ, 0xc0, !PT ;  /* 0x0000038083827812 */ /* 0x000fe400078ec0ff */
[----:B------:R-:W-:Y:S02]  /*ef60*/  LOP3.LUT R134, R135, 0x380, RZ, 0xc0, !PT ;  /* 0x0000038087867812 */ /* 0x000fe400078ec0ff */
[----:B------:R-:W-:-:S02]  /*ef70*/  LOP3.LUT R138, R139, 0x380, RZ, 0xc0, !PT ;  /* 0x000003808b8a7812 */ /* 0x000fc400078ec0ff */
[----:B------:R-:W-:Y:S02]  /*ef80*/  LOP3.LUT R142, R143, 0x380, RZ, 0xc0, !PT ;  /* 0x000003808f8e7812 */ /* 0x000fe400078ec0ff */
[----:B------:R-:W-:Y:S02]  /*ef90*/  LOP3.LUT R29, R168, 0x380, RZ, 0xc0, !PT ;  /* 0x00000380a81d7812 */ /* 0x000fe400078ec0ff */
[----:B------:R-:W-:Y:S02]  /*efa0*/  SHF.R.U64 R31, R31, 0x3, RZ ;  /* 0x000000031f1f7819 */ /* 0x000fe400000012ff */
[----:B------:R-:W-:Y:S02]  /*efb0*/  SHF.R.U64 R17, R17, 0x3, RZ ;  /* 0x0000000311117819 */ /* 0x000fe400000012ff */
[----:B------:R-:W-:Y:S02]  /*efc0*/  SHF.R.U64 R126, R126, 0x3, RZ ;  /* 0x000000037e7e7819 */ /* 0x000fe400000012ff */
[----:B------:R-:W-:-:S02]  /*efd0*/  SHF.R.U64 R130, R130, 0x3, RZ ;  /* 0x0000000382827819 */ /* 0x000fc400000012ff */
[----:B------:R-:W-:Y:S02]  /*efe0*/  SHF.R.U64 R134, R134, 0x3, RZ ;  /* 0x0000000386867819 */ /* 0x000fe400000012ff */
[----:B------:R-:W-:Y:S02]  /*eff0*/  SHF.R.U64 R138, R138, 0x3, RZ ;  /* 0x000000038a8a7819 */ /* 0x000fe400000012ff */
[----:B------:R-:W-:Y:S02]  /*f000*/  SHF.R.U64 R142, R142, 0x3, RZ ;  /* 0x000000038e8e7819 */ /* 0x000fe400000012ff */
[----:B------:R-:W-:Y:S02]  /*f010*/  SHF.R.U64 R29, R29, 0x3, RZ ;  /* 0x000000031d1d7819 */ /* 0x000fe400000012ff */
[----:B------:R-:W-:Y:S02]  /*f020*/  MOV R150, R150 ;  /* 0x0000009600967202 */ /* 0x000fe40000000f00 */
[----:B------:R-:W-:Y:S01]  /*f030*/  LOP3.LUT R12, R31, R12, RZ, 0x3c, !PT ;  /* 0x0000000c1f0c7212 */ /* 0x000fe200078e3cff */
[--C-:B------:R-:W-:Y:S01]  /*f040*/  IMAD.X R31, RZ, RZ, R169.reuse, P3 ;  /* 0x000000ffff1f7224 */ /* 0x100fe200018e06a9 */
[----:B------:R-:W-:Y:S01]  /*f050*/  LOP3.LUT R30, R17, R22, RZ, 0x3c, !PT ;  /* 0x00000016111e7212 */ /* 0x000fe200078e3cff */
[----:B------:R0:W-:Y:S01]  /*f060*/  STSM.16.M88.4 [R150], R32 ;  /* 0x0000002096007844 */ /* 0x0001e20000000200 */
        /* <DEDUP_REMOVED lines=13> */
[----:B------:R-:W-:Y:S01]  /*f140*/  MOV R17, R6 ;  /* 0x0000000600117202 */ /* 0x000fe20000000f00 */
[----:B0-----:R-:W-:Y:S01]  /*f150*/  IMAD.MOV.U32 R32, RZ, RZ, R37 ;  /* 0x000000ffff207224 */ /* 0x001fe200078e0025 */
[----:B------:R-:W-:Y:S02]  /*f160*/  MOV R22, R8 ;  /* 0x0000000800167202 */ /* 0x000fe40000000f00 */
[----:B------:R-:W-:Y:S02]  /*f170*/  MOV R168, R10 ;  /* 0x0000000a00a87202 */ /* 0x000fe40000000f00 */
[----:B------:R-:W-:Y:S02]  /*f180*/  MOV R160, R160 ;  /* 0x000000a000a07202 */ /* 0x000fe40000000f00 */
[----:B------:R-:W-:Y:S02]  /*f190*/  F2FP.F16.F32.PACK_AB R4, R41, R178 ;  /* 0x000000b22904723e */ /* 0x000fe400000000ff */
[----:B------:R-:W-:-:S02]  /*f1a0*/  F2FP.F16.F32.PACK_AB R5, R43, R42 ;  /* 0x0000002a2b05723e */ /* 0x000fc400000000ff */
[----:B------:R-:W-:Y:S02]  /*f1b0*/  F2FP.F16.F32.PACK_AB R6, R45, R179 ;  /* 0x000000b32d06723e */ /* 0x000fe400000000ff */
[----:B------:R-:W-:Y:S02]  /*f1c0*/  F2FP.F16.F32.PACK_AB R7, R47, R46 ;  /* 0x0000002e2f07723e */ /* 0x000fe400000000ff */
[----:B------:R-:W-:Y:S02]  /*f1d0*/  MOV R169, R14 ;  /* 0x0000000e00a97202 */ /* 0x000fe40000000f00 */
[----:B------:R-:W-:Y:S01]  /*f1e0*/  MOV R166, R166 ;  /* 0x000000a600a67202 */ /* 0x000fe20000000f00 */
[----:B------:R0:W-:Y:S01]  /*f1f0*/  STSM.16.M88.4 [R160], R4 ;  /* 0x00000004a0007844 */ /* 0x0001e20000000200 */
[----:B------:R-:W-:Y:S02]  /*f200*/  F2FP.F16.F32.PACK_AB R8, R49, R180 ;  /* 0x000000b43108723e */ /* 0x000fe400000000ff */
        /* <DEDUP_REMOVED lines=8> */
[----:B------:R-:W-:Y:S02]  /*f290*/  F2FP.F16.F32.PACK_AB R15, R63, R62 ;  /* 0x0000003e3f0f723e */ /* 0x000fe400000000ff */
[----:B-1----:R-:W-:Y:S02]  /*f2a0*/  @P2 SHF.R.U32.HI R32, RZ, R27, R24 ;  /* 0x0000001bff202219 */ /* 0x002fe40000011618 */
[----:B------:R-:W-:Y:S01]  /*f2b0*/  MOV R164, R164 ;  /* 0x000000a400a47202 */ /* 0x000fe20000000f00 */
[----:B------:R1:W-:Y:S01]  /*f2c0*/  STSM.16.M88.4 [R25], R12 ;  /* 0x0000000c19007844 */ /* 0x0003e20000000200 */
[----:B0-----:R-:W-:Y:S01]  /*f2d0*/  F2FP.F16.F32.PACK_AB R4, R65, R184 ;  /* 0x000000b84104723e */ /* 0x001fe200000000ff */
[----:B------:R-:W-:Y:S01]  /*f2e0*/  IMAD.MOV R33, RZ, RZ, -R32 ;  /* 0x000000ffff217224 */ /* 0x000fe200078e0a20 */
[----:B------:R-:W-:Y:S02]  /*f2f0*/  F2FP.F16.F32.PACK_AB R5, R67, R66 ;  /* 0x000000424305723e */ /* 0x000fe400000000ff */
[----:B------:R-:W-:Y:S01]  /*f300*/  F2FP.F16.F32.PACK_AB R6, R69, R185 ;  /* 0x000000b94506723e */ /* 0x000fe200000000ff */
[----:B------:R-:W-:Y:S01]  /*f310*/  IMAD R33, R170, R33, R37 ;  /* 0x00000021aa217224 */ /* 0x000fe200078e0225 */
[----:B------:R-:W-:-:S02]  /*f320*/  F2FP.F16.F32.PACK_AB R7, R71, R70 ;  /* 0x000000464707723e */ /* 0x000fc400000000ff */
[----:B------:R-:W-:Y:S02]  /*f330*/  MOV R162, R162 ;  /* 0x000000a200a27202 */ /* 0x000fe40000000f00 */
[----:B--2---:R-:W-:Y:S01]  /*f340*/  F2FP.F16.F32.PACK_AB R8, R73, R186 ;  /* 0x000000ba4908723e */ /* 0x004fe200000000ff */
[----:B------:R0:W-:Y:S01]  /*f350*/  STSM.16.M88.4 [R164], R4 ;  /* 0x00000004a4007844 */ /* 0x0001e20000000200 */
[----:B------:R-:W-:Y:S02]  /*f360*/  F2FP.F16.F32.PACK_AB R9, R75, R74 ;  /* 0x0000004a4b09723e */ /* 0x000fe400000000ff */
[----:B------:R-:W-:Y:S02]  /*f370*/  F2FP.F16.F32.PACK_AB R10, R77, R187 ;  /* 0x000000bb4d0a723e */ /* 0x000fe400000000ff */
[----:B------:R-:W-:Y:S02]  /*f380*/  F2FP.F16.F32.PACK_AB R11, R79, R78 ;  /* 0x0000004e4f0b723e */ /* 0x000fe400000000ff */
[----:B------:R-:W-:-:S02]  /*f390*/  MOV R158, R158 ;  /* 0x0000009e009e7202 */ /* 0x000fc40000000f00 */
[----:B-1----:R-:W-:Y:S01]  /*f3a0*/  F2FP.F16.F32.PACK_AB R12, R81, R188 ;  /* 0x000000bc510c723e */ /* 0x002fe200000000ff */
[----:B------:R1:W-:Y:S01]  /*f3b0*/  STSM.16.M88.4 [R162], R8 ;  /* 0x00000008a2007844 */ /* 0x0003e20000000200 */
[----:B------:R-:W-:Y:S02]  /*f3c0*/  F2FP.F16.F32.PACK_AB R13, R83, R82 ;  /* 0x00000052530d723e */ /* 0x000fe400000000ff */
[----:B------:R-:W-:Y:S02]  /*f3d0*/  F2FP.F16.F32.PACK_AB R14, R85, R189 ;  /* 0x000000bd550e723e */ /* 0x000fe400000000ff */
[----:B------:R-:W-:Y:S02]  /*f3e0*/  F2FP.F16.F32.PACK_AB R15, R87, R86 ;  /* 0x00000056570f723e */ /* 0x000fe400000000ff */
[----:B0-----:R-:W-:Y:S02]  /*f3f0*/  F2FP.F16.F32.PACK_AB R5, R36, R3 ;  /* 0x000000032405723e */ /* 0x001fe400000000ff */
[----:B------:R-:W-:Y:S01]  /*f400*/  SHF.R.S32.HI R3, RZ, 0x1f, R33 ;  /* 0x0000001fff037819 */ /* 0x000fe20000011421 */
[----:B------:R0:W-:Y:S01]  /*f410*/  STSM.16.M88.4 [R158], R12 ;  /* 0x0000000c9e007844 */ /* 0x0001e20000000200 */
[----:B------:R-:W-:-:S02]  /*f420*/  MOV R156, R156 ;  /* 0x0000009c009c7202 */ /* 0x000fc40000000f00 */
[----:B------:R-:W-:Y:S02]  /*f430*/  F2FP.F16.F32.PACK_AB R24, R89, R190 ;  /* 0x000000be5918723e */ /* 0x000fe400000000ff */
[----:B------:R-:W-:Y:S01]  /*f440*/  F2FP.F16.F32.PACK_AB R25, R91, R90 ;  /* 0x0000005a5b19723e */ /* 0x000fe200000000ff */
[----:B-1----:R-:W-:Y:S01]  /*f450*/  IMAD.U32 R9, RZ, RZ, UR5 ;  /* 0x00000005ff097e24 */ /* 0x002fe2000f8e00ff */
[----:B------:R-:W-:Y:S01]  /*f460*/  SHF.R.S32.HI R8, RZ, 0x1f, R32 ;  /* 0x0000001fff087819 */ /* 0x000fe20000011420 */
[----:B------:R-:W-:Y:S01]  /*f470*/  ULDC UR5, c[0x0][0xa88] ;  /* 0x0002a20000057ab9 */ /* 0x000fe20000000800 */
[----:B------:R-:W-:Y:S02]  /*f480*/  F2FP.F16.F32.PACK_AB R26, R93, R191 ;  /* 0x000000bf5d1a723e */ /* 0x000fe400000000ff */
[----:B------:R-:W-:Y:S02]  /*f490*/  F2FP.F16.F32.PACK_AB R27, R95, R94 ;  /* 0x0000005e5f1b723e */ /* 0x000fe400000000ff */
[----:B------:R-:W-:-:S02]  /*f4a0*/  MOV R154, R154 ;  /* 0x0000009a009a7202 */ /* 0x000fc40000000f00 */
[----:B------:R-:W-:Y:S01]  /*f4b0*/  F2FP.F16.F32.PACK_AB R4, R97, R192 ;  /* 0x000000c06104723e */ /* 0x000fe200000000ff */
[----:B------:R1:W-:Y:S01]  /*f4c0*/  STSM.16.M88.4 [R156], R24 ;  /* 0x000000189c007844 */ /* 0x0003e20000000200 */
[----:B0-----:R-:W-:Y:S01]  /*f4d0*/  IADD3 R12, P0, R32, UR6, RZ ;  /* 0x00000006200c7c10 */ /* 0x001fe2000ff1e0ff */
[----:B------:R-:W-:Y:S01]  /*f4e0*/  VIADD R14, R223, UR13 ;  /* 0x0000000ddf0e7c36 */ /* 0x000fe20008000000 */
[----:B------:R-:W-:Y:S02]  /*f4f0*/  F2FP.F16.F32.PACK_AB R6, R101, R193 ;  /* 0x000000c16506723e */ /* 0x000fe400000000ff */
[----:B------:R-:W-:Y:S01]  /*f500*/  IADD3.X R13, R8, UR7, R9, P0, !PT ;  /* 0x00000007080d7c10 */ /* 0x000fe200087fe409 */
[----:B------:R-:W-:Y:S01]  /*f510*/  ULDC.64 UR6, c[0x0][0xb88] ;  /* 0x0002e20000067ab9 */ /* 0x000fe20000000a00 */
[----:B------:R-:W-:Y:S01]  /*f520*/  F2FP.F16.F32.PACK_AB R7, R44, R40 ;  /* 0x000000282c07723e */ /* 0x000fe200000000ff */
[----:B------:R-:W-:Y:S01]  /*f530*/  IMAD R8, R3, UR6, RZ ;  /* 0x0000000603087c24 */ /* 0x000fe2000f8e02ff */
[----:B------:R-:W-:Y:S01]  /*f540*/  LOP3.LUT P0, RZ, R221, 0x3, RZ, 0xc0, !PT ;  /* 0x00000003ddff7812 */ /* 0x000fe2000780c0ff */
[C---:B------:R-:W-:Y:S01]  /*f550*/  IMAD.WIDE.U32 R12, R33.reuse, UR6, R12 ;  /* 0x00000006210c7c25 */ /* 0x040fe2000f8e000c */
[----:B------:R-:W-:Y:S01]  /*f560*/  MOV R152, R152 ;  /* 0x0000009800987202 */ /* 0x000fe20000000f00 */
[----:B------:R0:W-:Y:S01]  /*f570*/  STSM.16.M88.4 [R154], R4 ;  /* 0x000000049a007844 */ /* 0x0001e20000000200 */
[----:B------:R-:W-:Y:S01]  /*f580*/  F2FP.F16.F32.PACK_AB R9, R52, R48 ;  /* 0x000000303409723e */ /* 0x000fe200000000ff */
[----:B------:R-:W-:Y:S01]  /*f590*/  IMAD R33, R33, UR7, R8 ;  /* 0x0000000721217c24 */ /* 0x000fe2000f8e0208 */
[----:B------:R-:W-:Y:S01]  /*f5a0*/  ULDC.64 UR6, c[0x0][0xb50] ;  /* 0x0002d40000067ab9 */ /* 0x000fe20000000a00 */
[----:B------:R-:W-:Y:S01]  /*f5b0*/  IMAD R3, R170, UR5, RZ ;  /* 0x00000005aa037c24 */ /* 0x000fe2000f8e02ff */
[----:B-1----:R-:W-:-:S02]  /*f5c0*/  LEA R26, P3, R12, UR6, 0x2 ;  /* 0x000000060c1a7c11 */ /* 0x002fc4000f8610ff */
[----:B------:R-:W-:Y:S02]  /*f5d0*/  F2FP.F16.F32.PACK_AB R8, R105, R194 ;  /* 0x000000c26908723e */ /* 0x000fe400000000ff */
[----:B------:R-:W-:Y:S01]  /*f5e0*/  F2FP.F16.F32.PACK_AB R10, R109, R195 ;  /* 0x000000c36d0a723e */ /* 0x000fe200000000ff */
[----:B------:R-:W-:Y:S01]  /*f5f0*/  SHFL.IDX PT, R40, R26, RZ, 0x1c1f ;  /* 0x001c1fff1a287589 */ /* 0x000fe200000e0000 */
[----:B------:R-:W-:Y:S02]  /*f600*/  F2FP.F16.F32.PACK_AB R11, R60, R56 ;  /* 0x000000383c0b723e */ /* 0x000fe400000000ff */
[----:B------:R-:W-:Y:S01]  /*f610*/  ISETP.GE.OR P1, PT, R14, R3, P0 ;  /* 0x000000030e00720c */ /* 0x000fe20000726670 */
[----:B------:R-:W-:Y:S01]  /*f620*/  SHFL.IDX PT, R42, R26, 0x1, 0x1c1f ;  /* 0x003c1f001a2a7f89 */ /* 0x000fe200000e0000 */
[----:B------:R-:W-:Y:S01]  /*f630*/  F2FP.F16.F32.PACK_AB R15, R108, R104 ;  /* 0x000000686c0f723e */ /* 0x000fe200000000ff */
[----:B0-----:R-:W-:Y:S01]  /*f640*/  IMAD.IADD R5, R13, 0x1, R33 ;  /* 0x000000010d057824 */ /* 0x001fe200078e0221 */
[----:B------:R-:W-:Y:S01]  /*f650*/  F2FP.F16.F32.PACK_AB R6, R117, R197 ;  /* 0x000000c57506723e */ /* 0x000fe200000000ff */
[----:B------:R-:W-:Y:S01]  /*f660*/  VIADD R4, R14, 0x8 ;  /* 0x000000080e047836 */ /* 0x000fe20000000000 */
[----:B------:R0:W-:Y:S01]  /*f670*/  STSM.16.M88.4 [R152], R8 ;  /* 0x0000000898007844 */ /* 0x0001e20000000200 */
[----:B------:R-:W-:-:S02]  /*f680*/  F2FP.F16.F32.PACK_AB R7, R76, R72 ;  /* 0x000000484c07723e */ /* 0x000fc400000000ff */
[----:B------:R-:W-:Y:S02]  /*f690*/  LEA.HI.X R27, R12, UR7, R5, 0x2, P3 ;  /* 0x000000070c1b7c11 */ /* 0x000fe400098f1405 */
[----:B------:R-:W-:Y:S02]  /*f6a0*/  ISETP.GE.OR P0, PT, R4, R3, P0 ;  /* 0x000000030400720c */ /* 0x000fe40000706670 */
[----:B------:R-:W-:Y:S01]  /*f6b0*/  F2FP.F16.F32.PACK_AB R4, R113, R196 ;  /* 0x000000c47104723e */ /* 0x000fe200000000ff */
[----:B------:R-:W1:Y:S01]  /*f6c0*/  SHFL.IDX PT, R41, R27, RZ, 0x1c1f ;  /* 0x001c1fff1b297589 */ /* 0x000e6200000e0000 */
[----:B------:R-:W-:Y:S02]  /*f6d0*/  F2FP.F16.F32.PACK_AB R5, R68, R64 ;  /* 0x000000404405723e */ /* 0x000fe400000000ff */
[----:B------:R-:W-:Y:S01]  /*f6e0*/  F2FP.F16.F32.PACK_AB R12, R129, R128 ;  /* 0x00000080810c723e */ /* 0x000fe200000000ff */
[----:B------:R2:W3:Y:S01]  /*f6f0*/  SHFL.IDX PT, R43, R27, 0x1, 0x1c1f ;  /* 0x003c1f001b2b7f89 */ /* 0x0004e200000e0000 */
[----:B------:R-:W-:-:S02]  /*f700*/  F2FP.F16.F32.PACK_AB R13, R100, R96 ;  /* 0x00000060640d723e */ /* 0x000fc400000000ff */
[----:B------:R-:W-:Y:S01]  /*f710*/  F2FP.F16.F32.PACK_AB R14, R133, R132 ;  /* 0x00000084850e723e */ /* 0x000fe200000000ff */
[----:B------:R4:W-:Y:S01]  /*f720*/  STSM.16.M88.4 [R169], R4 ;  /* 0x00000004a9007844 */ /* 0x0009e20000000200 */
[----:B0-----:R-:W-:Y:S02]  /*f730*/  F2FP.F16.F32.PACK_AB R8, R121, R198 ;  /* 0x000000c67908723e */ /* 0x001fe400000000ff */
[----:B------:R-:W-:Y:S02]  /*f740*/  F2FP.F16.F32.PACK_AB R9, R84, R80 ;  /* 0x000000505409723e */ /* 0x000fe400000000ff */
[----:B------:R-:W-:Y:S02]  /*f750*/  F2FP.F16.F32.PACK_AB R10, R125, R124 ;  /* 0x0000007c7d0a723e */ /* 0x000fe400000000ff */
[----:B------:R-:W-:Y:S02]  /*f760*/  F2FP.F16.F32.PACK_AB R11, R92, R88 ;  /* 0x000000585c0b723e */ /* 0x000fe400000000ff */
[----:B------:R-:W-:-:S02]  /*f770*/  F2FP.F16.F32.PACK_AB R24, R137, R136 ;  /* 0x000000888918723e */ /* 0x000fc400000000ff */
[----:B------:R-:W-:Y:S01]  /*f780*/  F2FP.F16.F32.PACK_AB R25, R116, R112 ;  /* 0x000000707419723e */ /* 0x000fe200000000ff */
[----:B------:R0:W-:Y:S01]  /*f790*/  STSM.16.M88.4 [R168], R8 ;  /* 0x00000008a8007844 */ /* 0x0001e20000000200 */
[----:B------:R-:W-:Y:S02]  /*f7a0*/  F2FP.F16.F32.PACK_AB R26, R141, R140 ;  /* 0x0000008c8d1a723e */ /* 0x000fe400000000ff */
[----:B--2---:R-:W-:Y:S01]  /*f7b0*/  F2FP.F16.F32.PACK_AB R27, R172, R120 ;  /* 0x00000078ac1b723e */ /* 0x004fe200000000ff */
[----:B------:R-:W-:Y:S01]  /*f7c0*/  STSM.16.M88.4 [R22], R12 ;  /* 0x0000000c16007844 */ /* 0x000fe20000000200 */
[----:B------:R-:W-:Y:S01]  /*f7d0*/  F2FP.F16.F32.PACK_AB R172, R145, R144 ;  /* 0x0000009091ac723e */ /* 0x000fe200000000ff */
[----:B----4-:R-:W2:Y:S02]  /*f7e0*/  @P2 LDC R5, c[0x0][0xbec] ;  /* 0x0002fb00ff052b82 */ /* 0x010ea40000000800 */
[----:B------:R-:W-:Y:S04]  /*f7f0*/  STSM.16.M88.4 [R17], R24 ;  /* 0x0000001811007844 */ /* 0x000fe80000000200 */
[----:B------:R-:W-:Y:S02]  /*f800*/  STSM.16.M88.4 [R19], R172 ;  /* 0x000000ac13007844 */ /* 0x000fe40000000200 */
[----:B------:R-:W-:Y:S08]  /*f810*/  BAR.SYNC.DEFER_BLOCKING 0x1, 0x100 ;  /* 0x0044000000007b1d */ /* 0x000ff00000010000 */
[----:B0-----:R-:W0:Y:S01]  /*f820*/  @P2 LDC R9, c[0x0][0xbf0] ;  /* 0x0002fc00ff092b82 */ /* 0x001e220000000800 */
[----:B------:R-:W-:-:S02]  /*f830*/  UIMAD UR5, UR10, UR8, URZ ;  /* 0x000000080a0572a4 */ /* 0x000fc4000f8e023f */
[----:B------:R-:W-:Y:S02]  /*f840*/  UIMAD.WIDE.U32 UR6, UR11, UR8, URZ ;  /* 0x000000080b0672a5 */ /* 0x000fe4000f8e003f */
[----:B------:R-:W-:-:S03]  /*f850*/  UIMAD UR5, UR11, UR9, UR5 ;  /* 0x000000090b0572a4 */ /* 0x000fc6000f8e0205 */
[----:B------:R-:W-:Y:S01]  /*f860*/  ULDC.64 UR10, c[0x0][0xaf0] ;  /* 0x0002bc00000a7ab9 */ /* 0x000fe20000000a00 */
[----:B-1----:R1:W-:Y:S04]  /*f870*/  @!P1 ST.E desc[UR16][R40.64], R0 ;  /* 0x0000000028009985 */ /* 0x0023e8000c101910 */
[----:B---3--:R3:W-:Y:S01]  /*f880*/  @!P0 ST.E desc[UR16][R42.64], R2 ;  /* 0x000000022a008985 */ /* 0x0087e2000c101910 */
[----:B------:R-:W-:Y:S02]  /*f890*/  UIMAD UR8, UR12, UR10, URZ ;  /* 0x0000000a0c0872a4 */ /* 0x000fe4000f8e023f */
[----:B------:R-:W-:Y:S01]  /*f8a0*/  UIADD3 UR7, UR7, UR5, URZ ;  /* 0x0000000507077290 */ /* 0x000fe2000fffe03f */
[----:B------:R4:W5:Y:S01]  /*f8b0*/  LD.E.128 R32, desc[UR16][R28.64] ;  /* 0x000000101c207980 */ /* 0x000962000c101d00 */
[----:B-1----:R-:W-:-:S03]  /*f8c0*/  IMAD R0, R216, 0x20, R219 ;  /* 0x00000020d8007824 */ /* 0x002fc600078e02db */
[----:B------:R4:W5:Y:S01]  /*f8d0*/  LD.E.128 R36, desc[UR16][R20.64] ;  /* 0x0000001014247980 */ /* 0x000962000c101d00 */
[----:B---3--:R-:W-:Y:S01]  /*f8e0*/  VIADD R2, R0, UR13 ;  /* 0x0000000d00027c36 */ /* 0x008fe20008000000 */
[----:B------:R-:W-:Y:S02]  /*f8f0*/  UIMAD UR5, UR14, UR11, UR8 ;  /* 0x0000000b0e0572a4 */ /* 0x000fe4000f8e0208 */
[----:B------:R-:W5:Y:S01]  /*f900*/  LD.E.128 R96, desc[UR16][R98.64] ;  /* 0x0000001062607980 */ /* 0x000f62000c101d00 */
[----:B--2---:R-:W-:Y:S01]  /*f910*/  @P2 IMAD.HI.U32 R0, R2, R5, RZ ;  /* 0x0000000502002227 */ /* 0x004fe200078e00ff */
[----:B------:R-:W-:Y:S02]  /*f920*/  UIMAD.WIDE.U32 UR6, UR14, UR10, UR6 ;  /* 0x0000000a0e0672a5 */ /* 0x000fe4000f8e0006 */
[----:B------:R-:W5:Y:S01]  /*f930*/  LD.E.128 R100, desc[UR16][R102.64] ;  /* 0x0000001066647980 */ /* 0x000f62000c101d00 */
[----:B------:R-:W-:Y:S01]  /*f940*/  ULDC.64 UR8, c[0x0][0xae0] ;  /* 0x0002b80000087ab9 */ /* 0x000fe20000000a00 */
[----:B------:R-:W-:Y:S01]  /*f950*/  IMAD.MOV.U32 R7, RZ, RZ, R2 ;  /* 0x000000ffff077224 */ /* 0x000fe200078e0002 */
[----:B0-----:R-:W-:Y:S01]  /*f960*/  @P2 SHF.R.U32.HI R7, RZ, R9, R0 ;  /* 0x00000009ff072219 */ /* 0x001fe20000011600 */
[----:B------:R-:W-:Y:S01]  /*f970*/  UIADD3 UR5, UR7, UR5, URZ ;  /* 0x0000000507057290 */ /* 0x000fe2000fffe03f */
[----:B------:R-:W5:Y:S02]  /*f980*/  LD.E.128 R104, desc[UR16][R106.64] ;  /* 0x000000106a687980 */ /* 0x000f64000c101d00 */
[--C-:B------:R-:W-:Y:S01]  /*f990*/  SHF.R.S32.HI R0, RZ, 0x1f, R7.reuse ;  /* 0x0000001fff007819 */ /* 0x100fe20000011407 */
[----:B------:R-:W-:Y:S01]  /*f9a0*/  IMAD.MOV R9, RZ, RZ, -R7 ;  /* 0x000000ffff097224 */ /* 0x000fe200078e0a07 */
[----:B------:R-:W5:Y:S01]  /*f9b0*/  LD.E.128 R108, desc[UR16][R110.64] ;  /* 0x000000106e6c7980 */ /* 0x000f62000c101d00 */
[----:B------:R-:W-:-:S02]  /*f9c0*/  IMAD.U32 R5, RZ, RZ, UR7 ;  /* 0x00000007ff057e24 */ /* 0x000fc4000f8e00ff */
        /* <DEDUP_REMOVED lines=39> */
[----:B0-----:R4:W0:Y:S01]  /*fc40*/  SHFL.IDX PT, R10, R2, RZ, 0x181f ;  /* 0x00181fff020a7589 */ /* 0x00182200000e0000 */
[----:B------:R-:W-:-:S02]  /*fc50*/  PRMT R199, RZ, 0x654, R199 ;  /* 0x00000654ffc77816 */ /* 0x000fc400000000c7 */
[----:B------:R-:W-:Y:S02]  /*fc60*/  ISETP.GE.AND P0, PT, R0, R3, PT ;  /* 0x000000030000720c */ /* 0x000fe40003f06270 */
[----:B------:R4:W1:Y:S01]  /*fc70*/  SHFL.IDX PT, R0, R12, RZ, 0x181f ;  /* 0x00181fff0c007589 */ /* 0x00086200000e0000 */
        /* <DEDUP_REMOVED lines=20> */
.L_x_2406:
[----:B------:R-:W-:Y:S05]  /*fdc0*/  BSYNC B1 ;  /* 0x0000000000017941 */ /* 0x000fea0003800000 */
.L_x_2405:
[----:B-1----:R1:W3:Y:S01]  /*fdd0*/  SHFL.IDX PT, R0, R12, 0x1, 0x181f ;  /* 0x00381f000c007f89 */ /* 0x0022e200000e0000 */
[----:B------:R-:W-:Y:S03]  /*fde0*/  BSSY B1, `(.L_x_2407) ;  /* 0x0000015000017945 */ /* 0x000fe60003800000 */
[----:B0-2---:R1:W0:Y:S01]  /*fdf0*/  SHFL.IDX PT, R10, R2, 0x1, 0x181f ;  /* 0x00381f00020a7f89 */ /* 0x00522200000e0000 */
        /* <DEDUP_REMOVED lines=12> */
[----:B-----5:R2:W-:Y:S01]  /*fec0*/  @!P4 ST.E.128 desc[UR6][R4.64], R36 ;  /* 0x000000240400c985 */ /* 0x0205e2000c101d06 */
[----:B------:R-:W-:-:S02]  /*fed0*/  @!P1 LEA R10, P5, R215, R10, 0x1 ;  /* 0x0000000ad70a9211 */ /* 0x000fc400078a08ff */
[-C--:B------:R-:W-:Y:S01]  /*fee0*/  @!P2 LEA.HI.X R9, R213, R0.reuse, R227, 0x1, P6 ;  /* 0x00000000d509a211 */ /* 0x080fe200030f0ce3 */
[----:B------:R2:W-:Y:S01]  /*fef0*/  @!P3 ST.E.128 desc[UR6][R6.64], R108 ;  /* 0x0000006c0600b985 */ /* 0x0005e2000c101d06 */
[----:B------:R-:W-:-:S03]  /*ff00*/  @!P1 LEA.HI.X R11, R215, R0, R226, 0x1, P5 ;  /* 0x00000000d70b9211 */ /* 0x000fc600028f0ce2 */
[----:B------:R2:W-:Y:S04]  /*ff10*/  @!P2 ST.E.128 desc[UR6][R8.64], R124 ;  /* 0x0000007c0800a985 */ /* 0x0005e8000c101d06 */
[----:B------:R2:W-:Y:S02]  /*ff20*/  @!P1 ST.E.128 desc[UR6][R10.64], R140 ;  /* 0x0000008c0a009985 */ /* 0x0005e4000c101d06 */
.L_x_2408:
[----:B------:R-:W-:Y:S05]  /*ff30*/  BSYNC B1 ;  /* 0x0000000000017941 */ /* 0x000fea0003800000 */
.L_x_2407:
[----:B---3--:R3:W1:Y:S01]  /*ff40*/  SHFL.IDX PT, R0, R12, 0x2, 0x181f ;  /* 0x00581f000c007f89 */ /* 0x00866200000e0000 */
        /* <DEDUP_REMOVED lines=12> */
[----:B-1----:R-:W-:Y:S02]  /*10010*/  @!P3 LEA.HI.X R5, R18, R0, R229, 0x1, P6 ;  /* 0x000000001205b211 */ /* 0x002fe400030f0ce5 */
[----:B------:R-:W-:Y:S02]  /*10020*/  @!P0 LEA R10, P6, R215, R10, 0x1 ;  /* 0x0000000ad70a8211 */ /* 0x000fe400078c08ff */
[-C--:B------:R-:W-:Y:S01]  /*10030*/  @!P2 LEA.HI.X R7, R214, R0.reuse, R228, 0x1, P5 ;  /* 0x00000000d607a211 */ /* 0x080fe200028f0ce4 */
[----:B-----5:R2:W-:Y:S01]  /*10040*/  @!P3 ST.E.128 desc[UR6][R4.64], R96 ;  /* 0x000000600400b985 */ /* 0x0205e2000c101d06 */
[----:B------:R-:W-:-:S02]  /*10050*/  @!P1 LEA.HI.X R9, R213, R0, R227, 0x1, P4 ;  /* 0x00000000d5099211 */ /* 0x000fc400020f0ce3 */
[----:B------:R-:W-:Y:S01]  /*10060*/  @!P0 LEA.HI.X R11, R215, R0, R226, 0x1, P6 ;  /* 0x00000000d70b8211 */ /* 0x000fe200030f0ce2 */
[----:B------:R2:W-:Y:S04]  /*10070*/  @!P2 ST.E.128 desc[UR6][R6.64], R112 ;  /* 0x000000700600a985 */ /* 0x0005e8000c101d06 */
[----:B------:R2:W-:Y:S04]  /*10080*/  @!P1 ST.E.128 desc[UR6][R8.64], R128 ;  /* 0x0000008008009985 */ /* 0x0005e8000c101d06 */
[----:B------:R2:W-:Y:S02]  /*10090*/  @!P0 ST.E.128 desc[UR6][R10.64], R144 ;  /* 0x000000900a008985 */ /* 0x0005e4000c101d06 */
.L_x_2410:
[----:B------:R-:W-:Y:S05]  /*100a0*/  BSYNC B1 ;  /* 0x0000000000017941 */ /* 0x000fea0003800000 */
.L_x_2409:
[----:B-1----:R-:W-:Y:S01]  /*100b0*/  VIADD R0, R14, 0x60 ;  /* 0x000000600e007836 */ /* 0x002fe20000000000 */
[----:B---34-:R-:W3:Y:S04]  /*100c0*/  SHFL.IDX PT, R12, R12, 0x3, 0x181f ;  /* 0x00781f000c0c7f89 */ /* 0x018ee800000e0000 */
[----:B------:R-:W-:Y:S01]  /*100d0*/  ISETP.GE.AND P0, PT, R0, R3, PT ;  /* 0x000000030000720c */ /* 0x000fe20003f06270 */
[----:B--2---:R4:W1:-:S12]  /*100e0*/  SHFL.IDX PT, R8, R2, 0x3, 0x181f ;  /* 0x00781f0002087f89 */ /* 0x00485800000e0000 */
[----:B----4-:R-:W-:Y:S05]  /*100f0*/  @P0 BRA `(.L_x_2411) ;  /* 0x0000000c005c0947 */ /* 0x010fea0003800000 */
[----:B------:R-:W-:Y:S01]  /*10100*/  ULDC UR5, c[0x0][0xac8] ;  /* 0x0002b20000057ab9 */ /* 0x000fe20000000800 */
[----:B------:R-:W-:Y:S01]  /*10110*/  ULDC.64 UR6, c[0x0][0x208] ;  /* 0x0000820000067ab9 */ /* 0x000fe20000000a00 */
[----:B------:R-:W-:Y:S02]  /*10120*/  ISETP.GE.AND P3, PT, R18, UR5, PT ;  /* 0x0000000512007c0c */ /* 0x000fe4000bf66270 */
[----:B------:R-:W-:Y:S02]  /*10130*/  ISETP.GE.AND P4, PT, R214, UR5, PT ;  /* 0x00000005d6007c0c */ /* 0x000fe4000bf86270 */
[----:B------:R-:W-:-:S09]  /*10140*/  ISETP.GE.AND P5, PT, R213, UR5, PT ;  /* 0x00000005d5007c0c */ /* 0x000fd2000bfa6270 */
[-C--:B-1----:R-:W-:Y:S02]  /*10150*/  @!P3 LEA R2, P0, R18, R8.reuse, 0x1 ;  /* 0x000000081202b211 */ /* 0x082fe400078008ff */
[----:B------:R-:W-:Y:S02]  /*10160*/  @!P4 LEA R4, P1, R214, R8, 0x1 ;  /* 0x00000008d604c211 */ /* 0x000fe400078208ff */
[----:B---3--:R-:W-:Y:S02]  /*10170*/  @!P3 LEA.HI.X R3, R18, R12, R229, 0x1, P0 ;  /* 0x0000000c1203b211 */ /* 0x008fe400000f0ce5 */
[----:B------:R-:W-:Y:S02]  /*10180*/  ISETP.GE.AND P0, PT, R215, UR5, PT ;  /* 0x00000005d7007c0c */ /* 0x000fe4000bf06270 */
[----:B------:R-:W-:Y:S01]  /*10190*/  @!P5 LEA R6, P2, R213, R8, 0x1 ;  /* 0x00000008d506d211 */ /* 0x000fe200078408ff */
[----:B-----5:R4:W-:Y:S01]  /*101a0*/  @!P3 ST.E.128 desc[UR6][R2.64], R100 ;  /* 0x000000640200b985 */ /* 0x0209e2000c101d06 */
        /* <DEDUP_REMOVED lines=10> */
.L_x_2404:
        /* <DEDUP_REMOVED lines=14> */
[----:B------:R-:W-:-:S13]  /*10330*/  R2UR UR5, R22 ;  /* 0x00000000160572ca */ /* 0x000fda00000e0000 */
        /* <DEDUP_REMOVED lines=41> */
.L_x_2413:
[----:B------:R-:W-:Y:S05]  /*105d0*/  BSYNC B1 ;  /* 0x0000000000017941 */ /* 0x000fea0003800000 */
.L_x_2412:
[----:B------:R-:W-:Y:S01]  /*105e0*/  R2UR UR12, R22 ;  /* 0x00000000160c72ca */ /* 0x000fe200000e0000 */
[----:B------:R-:W-:Y:S01]  /*105f0*/  ULDC.64 UR10, c[0x0][0xae8] ;  /* 0x0002ba00000a7ab9 */ /* 0x000fe20000000a00 */
[----:B------:R-:W-:Y:S01]  /*10600*/  R2UR UR14, R217 ;  /* 0x00000000d90e72ca */ /* 0x000fe200000e0000 */
[----:B------:R-:W-:Y:S01]  /*10610*/  UIMAD UR5, UR8, UR10, URZ ;  /* 0x0000000a080572a4 */ /* 0x000fe2000f8e023f */
[----:B------:R-:W-:Y:S01]  /*10620*/  R2UR UR13, R218 ;  /* 0x00000000da0d72ca */ /* 0x000fe200000e0000 */
[----:B------:R-:W-:Y:S08]  /*10630*/  BSSY B1, `(.L_x_2414) ;  /* 0x000003e000017945 */ /* 0x000ff00003800000 */
[----:B------:R-:W-:-:S02]  /*10640*/  VIADD R6, R6, UR12 ;  /* 0x0000000c06067c36 */ /* 0x000fc40008000000 */
[----:B------:R-:W-:Y:S02]  /*10650*/  UIMAD.WIDE.U32 UR6, UR14, UR10, URZ ;  /* 0x0000000a0e0672a5 */ /* 0x000fe4000f8e003f */
[----:B------:R-:W-:Y:S01]  /*10660*/  UIMAD UR5, UR14, UR11, UR5 ;  /* 0x0000000b0e0572a4 */ /* 0x000fe2000f8e0205 */
[----:B0-----:R-:W-:Y:S02]  /*10670*/  @P1 IMAD.HI.U32 R0, R6, R9, RZ ;  /* 0x0000000906001227 */ /* 0x001fe400078e00ff */
[----:B------:R-:W-:Y:S01]  /*10680*/  ULDC.64 UR10, c[0x0][0xaf0] ;  /* 0x0002bc00000a7ab9 */ /* 0x000fe20000000a00 */
[----:B------:R-:W-:Y:S01]  /*10690*/  UIADD3 UR7, UR7, UR5, URZ ;  /* 0x0000000507077290 */ /* 0x000fe2000fffe03f */
[----:B--2---:R-:W-:Y:S01]  /*106a0*/  IMAD.MOV.U32 R5, RZ, RZ, R6 ;  /* 0x000000ffff057224 */ /* 0x004fe200078e0006 */
[----:B------:R-:W-:Y:S01]  /*106b0*/  UIMAD UR5, UR9, UR10, URZ ;  /* 0x0000000a090572a4 */ /* 0x000fe2000f8e023f */
[----:B-1----:R-:W-:Y:S01]  /*106c0*/  @P1 SHF.R.U32.HI R5, RZ, R11, R0 ;  /* 0x0000000bff051219 */ /* 0x002fe20000011600 */
[----:B------:R-:W-:-:S02]  /*106d0*/  UIMAD.WIDE.U32 UR6, UR13, UR10, UR6 ;  /* 0x0000000a0d0672a5 */ /* 0x000fc4000f8e0006 */
[----:B------:R-:W-:Y:S01]  /*106e0*/  UIMAD UR5, UR13, UR11, UR5 ;  /* 0x0000000b0d0572a4 */ /* 0x000fe2000f8e0205 */
[--C-:B------:R-:W-:Y:S01]  /*106f0*/  SHF.R.S32.HI R0, RZ, 0x1f, R5.reuse ;  /* 0x0000001fff007819 */ /* 0x100fe20000011405 */
[----:B------:R-:W-:Y:S01]  /*10700*/  IMAD.MOV R7, RZ, RZ, -R5 ;  /* 0x000000ffff077224 */ /* 0x000fe200078e0a05 */
[----:B------:R-:W-:Y:S01]  /*10710*/  ULDC.64 UR8, c[0x0][0xae0] ;  /* 0x0002b80000087ab9 */ /* 0x000fe20000000a00 */
[----:B------:R-:W-:Y:S02]  /*10720*/  UIADD3 UR5, UR7, UR5, URZ ;  /* 0x0000000507057290 */ /* 0x000fe4000fffe03f */
[----:B------:R-:W-:Y:S02]  /*10730*/  IMAD.U32 R3, RZ, RZ, UR7 ;  /* 0x00000007ff037e24 */ /* 0x000fe4000f8e00ff */
[----:B------:R-:W-:Y:S02]  /*10740*/  IMAD R0, R0, UR8, RZ ;  /* 0x0000000800007c24 */ /* 0x000fe4000f8e02ff */
[----:B------:R-:W-:-:S02]  /*10750*/  IMAD R7, R8, R7, R6 ;  /* 0x0000000708077224 */ /* 0x000fc400078e0206 */
        /* <DEDUP_REMOVED lines=9> */
[----:B------:R-:W-:Y:S02]  /*107f0*/  VIADD R6, R219, UR12 ;  /* 0x0000000cdb067c36 */ /* 0x000fe40008000000 */
        /* <DEDUP_REMOVED lines=33> */
.L_x_2415:
[----:B------:R-:W-:Y:S05]  /*10a10*/  BSYNC B1 ;  /* 0x0000000000017941 */ /* 0x000fea0003800000 */
.L_x_2414:
        /* <DEDUP_REMOVED lines=22> */
.L_x_2417:
[----:B------:R-:W-:Y:S05]  /*10b80*/  BSYNC B1 ;  /* 0x0000000000017941 */ /* 0x000fea0003800000 */
.L_x_2416:
        /* <DEDUP_REMOVED lines=22> */
.L_x_2419:
[----:B------:R-:W-:Y:S05]  /*10cf0*/  BSYNC B1 ;  /* 0x0000000000017941 */ /* 0x000fea0003800000 */
.L_x_2418:
        /* <DEDUP_REMOVED lines=23> */
.L_x_2411:
[----:B------:R-:W-:Y:S05]  /*10e70*/  BSYNC B0 ;  /* 0x0000000000007941 */ /* 0x000fea0003800000 */
.L_x_2403:
[----:B------:R-:W-:Y:S02]  /*10e80*/  ULDC UR5, c[0x0][0xc38] ;  /* 0x00030e0000057ab9 */ /* 0x000fe40000000800 */
[----:B------:R-:W-:-:S06]  /*10e90*/  UISETP.GE.AND UP0, UPT, UR4, UR5, UPT ;  /* 0x000000050400728c */ /* 0x000fcc000bf06270 */
[----:B------:R-:W-:-:S13]  /*10ea0*/  PLOP3.LUT P0, PT, PT, PT, UP0, 0x80, 0x0 ;  /* 0x000000000000781c */ /* 0x000fda0003f0f008 */
[----:B------:R-:W-:Y:S05]  /*10eb0*/  @!P0 BRA `(.L_x_2420) ;  /* 0xfffffefc00d08947 */ /* 0x000fea000383ffff */
[----:B------:R-:W-:Y:S05]  /*10ec0*/  EXIT ;  /* 0x000000000000794d */ /* 0x000fea0003800000 */
.L_x_2368:
[----:B------:R-:W-:-:S08]  /*10ed0*/  NOP ;  /* 0x0000000000007918 */ /* 0x000fd00000000000 */
[----:B0-----:R-:W0:-:S00]  /*10ee0*/  USETMAXREG.DEALLOC.CTAPOOL 0x18 ;  /* 0x00000018000079c8 */ /* 0x001e0000080e0500 */
[----:B0-----:R-:W-:-:S06]  /*10ef0*/  LOP3.LUT R0, R0, 0x3, RZ, 0xc0, !PT ;  /* 0x0000000300007812 */ /* 0x001fcc00078ec0ff */
[----:B------:R-:W0:Y:S01]  /*10f00*/  S2UR UR6, SR_CTAID.X ;  /* 0x00000000000679c3 */ /* 0x000e220000002500 */
[----:B------:R-:W-:Y:S01]  /*10f10*/  IMAD.MOV.U32 R18, RZ, RZ, RZ ;  /* 0x000000ffff127224 */ /* 0x000fe200078e00ff */
[----:B------:R-:W1:Y:S02]  /*10f20*/  SHFL.IDX PT, R0, R0, RZ, 0x1f ;  /* 0x00001fff00007589 */ /* 0x000e6400000e0000 */
[----:B-1----:R-:W-:-:S04]  /*10f30*/  ISETP.NE.AND P0, PT, R0, RZ, PT ;  /* 0x000000ff0000720c */ /* 0x002fc80003f05270 */
[----:B------:R-:W0:Y:S01]  /*10f40*/  LDC R0, c[0x0][0xc38] ;  /* 0x00030e00ff007b82 */ /* 0x000e220000000800 */
[----:B------:R-:W-:-:S05]  /*10f50*/  P2R R2, PR, RZ, 0x1 ;  /* 0x00000001ff027803 */ /* 0x000fca0000000000 */
[----:B------:R1:W-:Y:S03]  /*10f60*/  STL [R1+0x20], R2 ;  /* 0x0000200201007387 */ /* 0x0003e60000100800 */
[----:B------:R-:W-:Y:S06]  /*10f70*/  @P0 BAR.ARV 0x4, 0x180 ;  /* 0x0106000000000b1d */ /* 0x000fec0000002000 */
[----:B------:R1:W-:Y:S01]  /*10f80*/  STL [R1+0x1c], RZ ;  /* 0x00001cff01007387 */ /* 0x0003e20000100800 */
[----:B0-----:R-:W-:Y:S01]  /*10f90*/  ISETP.LE.AND P0, PT, R0, UR6, PT ;  /* 0x0000000600007c0c */ /* 0x001fe2000bf03270 */
[----:B------:R-:W-:-:S05]  /*10fa0*/  IMAD.MOV.U32 R0, RZ, RZ, 0x1 ;  /* 0x00000001ff007424 */ /* 0x000fca00078e00ff */
[----:B------:R1:W-:Y:S07]  /*10fb0*/  STL [R1+0x4], R0 ;  /* 0x0000040001007387 */ /* 0x0003ee0000100800 */
[----:B------:R-:W-:Y:S05]  /*10fc0*/  @P0 BRA `(.L_x_2421) ;  /* 0x0000005000500947 */ /* 0x000fea0003800000 */
[----:B------:R-:W0:Y:S01]  /*10fd0*/  S2R R6, SR_TID.X ;  /* 0x0000000000067919 */ /* 0x000e220000002100 */
[----:B------:R-:W2:Y:S01]  /*10fe0*/  S2UR UR5, SR_CgaCtaId ;  /* 0x00000000000579c3 */ /* 0x000ea20000008800 */
[----:B------:R-:W-:Y:S01]  /*10ff0*/  UMOV UR4, 0x400 ;  /* 0x0000040000047882 */ /* 0x000fe20000000000 */
[----:B------:R-:W-:Y:S01]  /*11000*/  IMAD.MOV.U32 R18, RZ, RZ, RZ ;  /* 0x000000ffff127224 */ /* 0x000fe200078e00ff */
[----:B------:R-:W-:Y:S01]  /*11010*/  ULDC UR43, c[0x0][0xc] ;  /* 0x00000300002b7ab9 */ /* 0x000fe20000000800 */
[----:B------:R-:W-:Y:S01]  /*11020*/  ULDC.64 UR38, c[0x0][0x198] ;  /* 0x0000660000267ab9 */ /* 0x000fe20000000a00 */
[----:B--2---:R-:W-:-:S06]  /*11030*/  ULEA UR4, UR5, UR4, 0x18 ;  /* 0x0000000405047291 */ /* 0x004fcc000f8ec03f */
[----:B------:R-:W-:Y:S01]  /*11040*/  IMAD.U32 R17, RZ, RZ, UR4 ;  /* 0x00000004ff117e24 */ /* 0x000fe2000f8e00ff */
[C---:B0-----:R-:W-:Y:S01]  /*11050*/  LOP3.LUT R5, R6.reuse, 0x7f, RZ, 0xc0, !PT ;  /* 0x0000007f06057812 */ /* 0x041fe200078ec0ff */
[----:B-1----:R-:W-:-:S05]  /*11060*/  IMAD.SHL.U32 R0, R6, 0x8, RZ ;  /* 0x0000000806007824 */ /* 0x002fca00078e00ff */
        /* <DEDUP_REMOVED lines=13> */
[----:B------:R1:W-:Y:S04]  /*11140*/  STL [R1+0x4], R2 ;  /* 0x0000040201007387 */ /* 0x0003e80000100800 */
[----:B------:R2:W-:Y:S01]  /*11150*/  STL [R1+0x1c], RZ ;  /* 0x00001cff01007387 */ /* 0x0005e20000100800 */
[----:B0-----:R-:W-:-:S02]  /*11160*/  LOP3.LUT R3, R0, 0x40, RZ, 0xfc, !PT ;  /* 0x0000004000037812 */ /* 0x001fc400078efcff */
[C---:B-1----:R-:W-:Y:S02]  /*11170*/  LOP3.LUT R2, R0.reuse, 0x80, RZ, 0xfc, !PT ;  /* 0x0000008000027812 */ /* 0x042fe400078efcff */
[----:B--2---:R-:W-:-:S07]  /*11180*/  LOP3.LUT R0, R0, 0xc0, RZ, 0xfc, !PT ;  /* 0x000000c000007812 */ /* 0x004fce00078efcff */
.L_x_2522:
        /* <DEDUP_REMOVED lines=14> */
[----:B01-3--:R-:W-:Y:S05]  /*11270*/  @!P0 BRA `(.L_x_2422) ;  /* 0x0000000000208947 */ /* 0x00bfea0003800000 */
        /* <DEDUP_REMOVED lines=8> */
.L_x_2422:
[----:B------:R-:W-:Y:S01]  /*11300*/  ULDC UR9, c[0x0][0xc54] ;  /* 0x0003150000097ab9 */ /* 0x000fe20000000800 */
[----:B------:R-:W-:Y:S01]  /*11310*/  UMOV UR5, UR8 ;  /* 0x0000000800057c82 */ /* 0x000fe20008000000 */
[----:B------:R-:W-:-:S11]  /*11320*/  UISETP.NE.AND UP0, UPT, UR9, 0x1, UPT ;  /* 0x000000010900788c */ /* 0x000fd6000bf05270 */
[----:B------:R-:W-:Y:S02]  /*11330*/  @UP0 ULDC.64 UR10, c[0x0][0xc58] ;  /* 0x00031600000a0ab9 */ /* 0x000fe40000000a00 */
[----:B------:R-:W-:-:S04]  /*11340*/  UIMAD.WIDE.U32 UR6, UR8, UR10, URZ ;  /* 0x0000000a080672a5 */ /* 0x000fc8000f8e003f */
[----:B------:R-:W-:-:S04]  /*11350*/  @UP0 USHF.R.U32.HI UR5, URZ, UR11, UR7 ;  /* 0x0000000b3f050299 */ /* 0x000fc80008011607 */
[----:B------:R-:W-:-:S12]  /*11360*/  UIMAD UR6, UR5, UR9, URZ ;  /* 0x00000009050672a4 */ /* 0x000fd8000f8e023f */
.L_x_2423:
[----:B------:R-:W-:Y:S01]  /*11370*/  ULOP3.LUT UR42, URZ, UR5, URZ, 0x33, !UPT ;  /* 0x000000053f2a7292 */ /* 0x000fe2000f8e333f */
[----:B------:R-:W-:Y:S01]  /*11380*/  BSSY B7, `(.L_x_2424) ;  /* 0x00004bb000077945 */ /* 0x000fe20003800000 */
[----:B------:R-:W-:Y:S01]  /*11390*/  ULDC UR7, c[0x0][0x448] ;  /* 0x0001120000077ab9 */ /* 0x000fe20000000800 */
[----:B------:R-:W-:Y:S01]  /*113a0*/  ULDC UR5, c[0x0][0xc3c] ;  /* 0x00030f0000057ab9 */ /* 0x000fe20000000800 */
[----:B------:R-:W-:Y:S02]  /*113b0*/  UISETP.NE.AND UP1, UPT, UR7, 0x1, UPT ;  /* 0x000000010700788c */ /* 0x000fe4000bf25270 */
[----:B------:R-:W-:Y:S01]  /*113c0*/  UIADD3 UR42, UR42, UR5, URZ ;  /* 0x000000052a2a7290 */ /* 0x000fe2000fffe03f */
[----:B------:R-:W-:Y:S01]  /*113d0*/  ULDC.64 UR10, c[0x0][0x418] ;  /* 0x00010600000a7ab9 */ /* 0x000fe20000000a00 */
[----:B------:R-:W-:Y:S02]  /*113e0*/  UIADD3 UR5, UR8, -UR6, URZ ;  /* 0x8000000608057290 */ /* 0x000fe4000fffe03f */
[----:B------:R-:W-:-:S02]  /*113f0*/  UISETP.NE.U32.AND UP0, UPT, UR10, URZ, UPT ;  /* 0x0000003f0a00728c */ /* 0x000fc4000bf05070 */
[----:B------:R-:W-:Y:S02]  /*11400*/  USHF.L.U32 UR8, UR42, 0x7, URZ ;  /* 0x000000072a087899 */ /* 0x000fe4000800063f */
[----:B------:R-:W-:Y:S01]  /*11410*/  UISETP.NE.AND.EX UP0, UPT, UR11, URZ, UPT, UP0 ;  /* 0x0000003f0b00728c */ /* 0x000fe2000bf05300 */
[----:B------:R-:W-:Y:S01]  /*11420*/  ULDC UR7, c[0x0][0x288] ;  /* 0x0000a20000077ab9 */ /* 0x000fe20000000800 */
[----:B------:R-:W-:Y:S01]  /*11430*/  UIADD3 UR8, UR8, 0x7f, URZ ;  /* 0x0000007f08087890 */ /* 0x000fe2000fffe03f */
[----:B------:R-:W-:Y:S01]  /*11440*/  ULDC UR6, c[0x0][0x424] ;  /* 0x0001090000067ab9 */ /* 0x000fe20000000800 */
[----:B------:R-:W-:Y:S02]  /*11450*/  UIADD3 UR13, -UR7, 0x50, URZ ;  /* 0x00000050070d7890 */ /* 0x000fe4000fffe13f */
[----:B------:R-:W-:Y:S01]  /*11460*/  USEL UR9, UR6, 0x1, UP0 ;  /* 0x0000000106097887 */ /* 0x000fe20008000000 */
[----:B------:R-:W-:Y:S01]  /*11470*/  @UP1 ULDC UR7, c[0x0][0x44c] ;  /* 0x0001130000071ab9 */ /* 0x000fe20000000800 */
[----:B------:R-:W-:Y:S01]  /*11480*/  ULDC UR12, c[0x0][0x2f0] ;  /* 0x0000bc00000c7ab9 */ /* 0x000fe20000000800 */
[----:B------:R-:W-:Y:S01]  /*11490*/  UIMAD.WIDE.U32 UR6, UR8, UR7, URZ ;  /* 0x00000007080672a5 */ /* 0x000fe2000f8e003f */
[----:B------:R-:W-:Y:S01]  /*114a0*/  @UP1 ULDC UR14, c[0x0][0x450] ;  /* 0x00011400000e1ab9 */ /* 0x000fe20000000800 */
[----:B------:R-:W-:-:S02]  /*114b0*/  UIMAD UR13, UR9, UR12, UR13 ;  /* 0x0000000c090d72a4 */ /* 0x000fc4000f8e020d */
[----:B------:R-:W-:Y:S02]  /*114c0*/  @UP1 USHF.R.U32.HI UR8, URZ, UR14, UR7 ;  /* 0x0000000e3f081299 */ /* 0x000fe40008011607 */
[----:B------:R-:W-:Y:S02]  /*114d0*/  UIMAD UR6, UR9, UR12, 0x4f ;  /* 0x0000004f090674a4 */ /* 0x000fe4000f8e020c */
[----:B------:R-:W-:Y:S02]  /*114e0*/  UIADD3 UR8, UR13, UR8, URZ ;  /* 0x000000080d087290 */ /* 0x000fe4000fffe03f */
[----:B------:R-:W-:Y:S02]  /*114f0*/  UIMAD.WIDE UR6, UR6, 0x66666667, URZ ;  /* 0x66666667060678a5 */ /* 0x000fe4000f8e023f */
[----:B------:R-:W-:Y:S02]  /*11500*/  UIMAD.WIDE UR8, UR8, 0x66666667, URZ ;  /* 0x66666667080878a5 */ /* 0x000fe4000f8e023f */
[----:B------:R-:W-:-:S02]  /*11510*/  USHF.R.U32.HI UR12, URZ, 0x1f, UR7 ;  /* 0x0000001f3f0c7899 */ /* 0x000fc40008011607 */
[----:B------:R-:W-:Y:S01]  /*11520*/  USHF.R.U32.HI UR6, URZ, 0x1f, UR9 ;  /* 0x0000001f3f067899 */ /* 0x000fe20008011609 */
[----:B------:R-:W-:Y:S01]  /*11530*/  ULDC UR11, c[0x0][0xc48] ;  /* 0x00031200000b7ab9 */ /* 0x000fe20000000800 */
[----:B------:R-:W-:Y:S02]  /*11540*/  ULEA.HI.SX32 UR12, UR7, UR12, 0x1b ;  /* 0x0000000c070c7291 */ /* 0x000fe4000f8fda3f */
[----:B------:R-:W-:Y:S02]  /*11550*/  ULEA.HI.SX32 UR6, UR9, UR6, 0x1b ;  /* 0x0000000609067291 */ /* 0x000fe4000f8fda3f */
[----:B------:R-:W-:Y:S02]  /*11560*/  UISETP.NE.AND UP0, UPT, UR11, 0x1, UPT ;  /* 0x000000010b00788c */ /* 0x000fe4000bf05270 */
[----:B------:R-:W-:Y:S01]  /*11570*/  UISETP.LT.AND UP1, UPT, UR12, UR6, UPT ;  /* 0x000000060c00728c */ /* 0x000fe2000bf21270 */
[----:B------:R-:W-:-:S03]  /*11580*/  ULDC UR10, c[0x0][0xc54] ;  /* 0x00031500000a7ab9 */ /* 0x000fc60000000800 */
[----:B------:R-:W-:Y:S02]  /*11590*/  USEL UR41, UR12, UR6, UP1 ;  /* 0x000000060c297287 */ /* 0x000fe40008800000 */
[----:B------:R-:W-:-:S03]  /*115a0*/  UIMAD UR10, UR4, UR10, UR5 ;  /* 0x0000000a040a72a4 */ /* 0x000fc6000f8e0205 */
[----:B------:R-:W-:Y:S01]  /*115b0*/  @UP0 ULDC UR4, c[0x0][0xc4c] ;  /* 0x0003130000040ab9 */ /* 0x000fe20000000800 */
[----:B------:R-:W-:Y:S01]  /*115c0*/  ISETP.LT.AND P0, PT, RZ, UR41, PT ;  /* 0x00000029ff007c0c */ /* 0x000fe2000bf01270 */
[----:B------:R-:W-:Y:S01]  /*115d0*/  UIMAD.WIDE.U32 UR4, UR10, UR4, URZ ;  /* 0x000000040a0472a5 */ /* 0x000fe2000f8e003f */
[----:B------:R-:W-:Y:S01]  /*115e0*/  @UP0 ULDC UR7, c[0x0][0xc50] ;  /* 0x0003140000070ab9 */ /* 0x000fe20000000800 */
[----:B------:R-:W-:Y:S02]  /*115f0*/  UMOV UR40, UR10 ;  /* 0x0000000a00287c82 */ /* 0x000fe40008000000 */
[----:B------:R-:W-:-:S04]  /*11600*/  @UP0 USHF.R.U32.HI UR40, URZ, UR7, UR5 ;  /* 0x000000073f280299 */ /* 0x000fc80008011605 */
[----:B------:R-:W-:-:S04]  /*11610*/  UIADD3 UR36, -UR40, URZ, URZ ;  /* 0x0000003f28247290 */ /* 0x000fc8000fffe13f */
[----:B------:R-:W-:Y:S01]  /*11620*/  UIMAD UR36, UR11, UR36, UR10 ;  /* 0x000000240b2472a4 */ /* 0x000fe2000f8e020a */
[----:B------:R-:W-:Y:S11]  /*11630*/  @P0 BRA `(.L_x_2425) ;  /* 0x00000000004c0947 */ /* 0x000ff60003800000 */
        /* <DEDUP_REMOVED lines=19> */
.L_x_2425:
        /* <DEDUP_REMOVED lines=20> */
.L_x_2428:
[----:B------:R-:W-:Y:S05]  /*118b0*/  BSYNC B6 ;  /* 0x0000000000067941 */ /* 0x000fea0003800000 */
.L_x_2427:
        /* <DEDUP_REMOVED lines=20> */
.L_x_2431:
        /* <DEDUP_REMOVED lines=15> */
.L_x_2430:
[----:B------:R-:W-:Y:S05]  /*11af0*/  BSYNC B6 ;  /* 0x0000000000067941 */ /* 0x000fea0003800000 */
.L_x_2429:
        /* <DEDUP_REMOVED lines=13> */
[----:B------:R-:W1:Y:S03]  /*11bd0*/  S2R R0, SR_TID.X ;  /* 0x0000000000007919 */ /* 0x000e660000002100 */
[----:B------:R-:W-:Y:S01]  /*11be0*/  VIADD R19, R19, 0xffffffff ;  /* 0xffffffff13137836 */ /* 0x000fe20000000000 */
[----:B0-----:R-:W0:Y:S02]  /*11bf0*/  LDC.64 R2, c[0x0][0x418] ;  /* 0x00010600ff027b82 */ /* 0x001e240000000a00 */
[----:B0-----:R-:W-:Y:S02]  /*11c00*/  ISETP.NE.U32.AND P0, PT, R2, RZ, PT ;  /* 0x000000ff0200720c */ /* 0x001fe40003f05070 */
[----:B-1----:R-:W-:-:S02]  /*11c10*/  SHF.R.U32.HI R0, RZ, 0x5, R0 ;  /* 0x00000005ff007819 */ /* 0x002fc40000011600 */
[----:B------:R-:W-:Y:S02]  /*11c20*/  ISETP.NE.AND.EX P1, PT, R3, RZ, PT, P0 ;  /* 0x000000ff0300720c */ /* 0x000fe40003f25300 */
[----:B------:R-:W-:Y:S02]  /*11c30*/  LOP3.LUT R0, R0, 0x3, RZ, 0xc0, !PT ;  /* 0x0000000300007812 */ /* 0x000fe400078ec0ff */
[----:B------:R-:W-:Y:S02]  /*11c40*/  P2R R4, PR, RZ, 0x2 ;  /* 0x00000002ff047803 */ /* 0x000fe40000000000 */
[----:B--2---:R-:W-:Y:S01]  /*11c50*/  SHF.R.S32.HI R8, RZ, 0x1f, R7 ;  /* 0x0000001fff087819 */ /* 0x004fe20000011407 */
[----:B------:R0:W-:Y:S01]  /*11c60*/  STL [R1], R7 ;  /* 0x0000000701007387 */ /* 0x0001e20000100800 */
[----:B------:R-:W-:-:S03]  /*11c70*/  SEL R16, R7, RZ, !P1 ;  /* 0x000000ff07107207 */ /* 0x000fc60004800000 */
[----:B------:R0:W-:Y:S04]  /*11c80*/  STL [R1+0x10], R4 ;  /* 0x0000100401007387 */ /* 0x0001e80000100800 */
[----:B------:R0:W-:Y:S01]  /*11c90*/  STL [R1+0x8], R8 ;  /* 0x0000080801007387 */ /* 0x0001e20000100800 */
[----:B------:R-:W-:Y:S05]  /*11ca0*/  BRA.DIV UR4, `(.L_x_2432) ;  /* 0x0000004a04b87947 */ /* 0x000fea000b800000 */
[----:B------:R1:W2:Y:S02]  /*11cb0*/  SHFL.IDX PT, R14, R0, RZ, 0x1f ;  /* 0x00001fff000e7589 */ /* 0x0002a400000e0000 */
.L_x_2537:
        /* <DEDUP_REMOVED lines=8> */
.L_x_2540:
[----:B------:R-:W-:Y:S05]  /*11d40*/  @!P6 BRA `(.L_x_2433) ;  /* 0x00000004002ce947 */ /* 0x000fea0003800000 */
[----:B------:R-:W-:Y:S01]  /*11d50*/  IMAD.MOV.U32 R16, RZ, RZ, R7 ;  /* 0x000000ffff107224 */ /* 0x000fe200078e0007 */
[----:B------:R-:W-:Y:S06]  /*11d60*/  @!P1 BRA `(.L_x_2435) ;  /* 0x0000000000489947 */ /* 0x000fec0003800000 */
[----:B------:R-:W2:Y:S01]  /*11d70*/  LDC R6, c[0x0][0x43c] ;  /* 0x00010f00ff067b82 */ /* 0x000ea20000000800 */
[----:B------:R-:W-:Y:S01]  /*11d80*/  ULDC.64 UR4, c[0x0][0x428] ;  /* 0x00010a0000047ab9 */ /* 0x000fe20000000a00 */
[----:B------:R-:W-:Y:S01]  /*11d90*/  ULDC.64 UR6, c[0x0][0x208] ;  /* 0x0000820000067ab9 */ /* 0x000fe20000000a00 */
[----:B--2---:R-:W-:-:S13]  /*11da0*/  ISETP.NE.AND P0, PT, R6, 0x1, PT ;  /* 0x000000010600780c */ /* 0x004fda0003f05270 */
[----:B0-----:R-:W1:Y:S02]  /*11db0*/  @P0 LDC.64 R4, c[0x0][0x440] ;  /* 0x00011000ff040b82 */ /* 0x001e640000000a00 */
[----:B-1----:R-:W-:-:S04]  /*11dc0*/  @P0 IMAD.HI.U32 R0, R19, R4, RZ ;  /* 0x0000000413000227 */ /* 0x002fc800078e00ff */
[----:B------:R-:W-:Y:S01]  /*11dd0*/  IMAD.MOV.U32 R4, RZ, RZ, R19 ;  /* 0x000000ffff047224 */ /* 0x000fe200078e0013 */
[----:B------:R-:W-:-:S04]  /*11de0*/  @P0 SHF.R.U32.HI R4, RZ, R5, R0 ;  /* 0x00000005ff040219 */ /* 0x000fc80000011600 */
[--C-:B------:R-:W-:Y:S01]  /*11df0*/  SHF.R.S32.HI R5, RZ, 0x1f, R4.reuse ;  /* 0x0000001fff057819 */ /* 0x100fe20000011404 */
[----:B------:R-:W-:-:S04]  /*11e00*/  IMAD.MOV R0, RZ, RZ, -R4 ;  /* 0x000000ffff007224 */ /* 0x000fc800078e0a04 */
[----:B------:R-:W-:Y:S02]  /*11e10*/  IMAD R19, R6, R0, R19 ;  /* 0x0000000006137224 */ /* 0x000fe400078e0213 */
[----:B------:R-:W-:Y:S02]  /*11e20*/  IMAD R0, R8, UR4, RZ ;  /* 0x0000000408007c24 */ /* 0x000fe4000f8e02ff */
[----:B------:R-:W-:-:S04]  /*11e30*/  IMAD.WIDE.U32 R4, R7, UR4, R4 ;  /* 0x0000000407047c25 */ /* 0x000fc8000f8e0004 */
[----:B------:R-:W-:Y:S01]  /*11e40*/  IMAD R0, R7, UR5, R0 ;  /* 0x0000000507007c24 */ /* 0x000fe2000f8e0200 */
[----:B------:R-:W-:-:S03]  /*11e50*/  LEA R2, P0, R4, R2, 0x2 ;  /* 0x0000000204027211 */ /* 0x000fc600078010ff */
[----:B------:R-:W-:-:S05]  /*11e60*/  IMAD.IADD R0, R5, 0x1, R0 ;  /* 0x0000000105007824 */ /* 0x000fca00078e0200 */
[----:B------:R-:W-:-:S05]  /*11e70*/  LEA.HI.X R3, R4, R3, R0, 0x2, P0 ;  /* 0x0000000304037211 */ /* 0x000fca00000f1400 */
[----:B------:R2:W5:Y:S02]  /*11e80*/  LDG.E R16, desc[UR6][R2.64] ;  /* 0x0000000602107981 */ /* 0x000564000c1e1900 */
.L_x_2435:
[----:B--2---:R-:W2:Y:S01]  /*11e90*/  LDL R2, [R1+0x4] ;  /* 0x0000040001027983 */ /* 0x004ea20000100800 */
[----:B-1----:R-:W-:Y:S01]  /*11ea0*/  IMAD R0, R18, 0x8, R17 ;  /* 0x0000000812007824 */ /* 0x002fe200078e0211 */
[----:B--2---:R-:W-:-:S04]  /*11eb0*/  SHF.L.U32 R2, R2, 0x1f, RZ ;  /* 0x0000001f02027819 */ /* 0x004fc800000006ff */
[----:B------:R-:W1:Y:S02]  /*11ec0*/  SYNCS.PHASECHK.TRANS64.TRYWAIT P0, [R0+URZ+0x38840], R2 ;  /* 0x03884002000075a7 */ /* 0x000e64000800017f */
[----:B-1----:R-:W-:Y:S05]  /*11ed0*/  @!P0 BRA `(.L_x_2436) ;  /* 0x00000048006c8947 */ /* 0x002fea0003800000 */
.L_x_2541:
        /* <DEDUP_REMOVED lines=11> */
.L_x_2437:
[----:B------:R-:W-:Y:S01]  /*11f90*/  R2UR UR33, R0 ;  /* 0x00000000002172ca */ /* 0x000fe200000e0000 */
[----:B-1----:R-:W-:Y:S01]  /*11fa0*/  IMAD R0, R18, 0xa000, R17 ;  /* 0x0000a00012007824 */ /* 0x002fe200078e0211 */
[----:B------:R-:W-:Y:S01]  /*11fb0*/  R2UR UR35, R19 ;  /* 0x00000000132372ca */ /* 0x000fe200000e0000 */
[----:B------:R-:W-:Y:S01]  /*11fc0*/  UIADD3 UR4, UP0, UR38, 0x370, URZ ;  /* 0x0000037026047890 */ /* 0x000fe2000ff1e03f */
[----:B-----5:R-:W-:Y:S01]  /*11fd0*/  R2UR UR37, R16 ;  /* 0x00000000102572ca */ /* 0x020fe200000e0000 */
[----:B------:R-:W-:Y:S01]  /*11fe0*/  UMOV UR6, 0x0 ;  /* 0x0000000000067882 */ /* 0x000fe20000000000 */
[----:B------:R-:W-:Y:S01]  /*11ff0*/  R2UR UR8, R0 ;  /* 0x00000000000872ca */ /* 0x000fe200000e0000 */
[----:B------:R-:W-:Y:S01]  /*12000*/  UIADD3.X UR5, URZ, UR39, URZ, UP0, !UPT ;  /* 0x000000273f057290 */ /* 0x000fe200087fe43f */
[----:B------:R-:W-:Y:S01]  /*12010*/  PLOP3.LUT P0, PT, PT, PT, PT, 0x80, 0x0 ;  /* 0x000000000000781c */ /* 0x000fe20003f0f070 */
[----:B------:R-:W-:Y:S01]  /*12020*/  UMOV UR7, 0x14f00000 ;  /* 0x14f0000000077882 */ /* 0x000fe20000000000 */
[----:B------:R-:W-:Y:S01]  /*12030*/  UMOV UR34, URZ ;  /* 0x0000003f00227c82 */ /* 0x000fe20008000000 */
[----:B------:R-:W-:Y:S01]  /*12040*/  UMOV UR26, 0x40 ;  /* 0x00000040001a7882 */ /* 0x000fe20000000000 */
[----:B------:R-:W-:Y:S01]  /*12050*/  P2R R0, PR, RZ, 0x1 ;  /* 0x00000001ff007803 */ /* 0x000fe20000000000 */
[----:B------:R-:W-:-:S02]  /*12060*/  UIADD3 UR33, UR33, 0x38830, URZ ;  /* 0x0003883021217890 */ /* 0x000fc4000fffe03f */
[----:B------:R-:W-:Y:S01]  /*12070*/  UIMAD UR35, UR35, 0x50, URZ ;  /* 0x00000050232378a4 */ /* 0x000fe2000f8e023f */
[----:B------:R-:W-:Y:S01]  /*12080*/  UMOV UR28, UR36 ;  /* 0x00000024001c7c82 */ /* 0x000fe20008000000 */
[----:B------:R-:W-:Y:S02]  /*12090*/  UMOV UR29, UR37 ;  /* 0x00000025001d7c82 */ /* 0x000fe40008000000 */
[----:B------:R-:W-:Y:S01]  /*120a0*/  UIADD3 UR32, UR8, 0x24400, URZ ;  /* 0x0002440008207890 */ /* 0x000fe2000fffe03f */
[----:B------:R2:W-:Y:S01]  /*120b0*/  STL [R1+0xc], R0 ;  /* 0x00000c0001007387 */ /* 0x0005e20000100800 */
[----:B------:R-:W-:Y:S02]  /*120c0*/  UIADD3 UR24, UR8, 0x26c00, URZ ;  /* 0x00026c0008187890 */ /* 0x000fe4000fffe03f */
[----:B------:R-:W-:Y:S02]  /*120d0*/  UIADD3 UR16, UR8, 0x29400, URZ ;  /* 0x0002940008107890 */ /* 0x000fe4000fffe03f */
[----:B------:R-:W-:Y:S01]  /*120e0*/  UIADD3 UR8, UR8, 0x2bc00, URZ ;  /* 0x0002bc0008087890 */ /* 0x000fe2000fffe03f */
[----:B------:R-:W-:Y:S01]  /*120f0*/  UMOV UR25, UR33 ;  /* 0x0000002100197c82 */ /* 0x000fe20008000000 */
[----:B------:R-:W-:Y:S01]  /*12100*/  UMOV UR27, UR35 ;  /* 0x00000023001b7c82 */ /* 0x000fe20008000000 */
[----:B------:R-:W-:Y:S01]  /*12110*/  UMOV UR18, 0x80 ;  /* 0x0000008000127882 */ /* 0x000fe20000000000 */
[----:B------:R-:W-:Y:S01]  /*12120*/  UMOV UR20, UR36 ;  /* 0x0000002400147c82 */ /* 0x000fe20008000000 */
[----:B------:R2:W-:Y:S01]  /*12130*/  UTMALDG.4D [UR32], [UR4], desc[UR6] ;  /* 0x00000620040075b4 */ /* 0x0005e20008019000 */
[----:B------:R-:W-:Y:S01]  /*12140*/  UMOV UR21, UR37 ;  /* 0x0000002500157c82 */ /* 0x000fe20008000000 */
[----:B------:R-:W-:Y:S01]  /*12150*/  UMOV UR17, UR33 ;  /* 0x0000002100117c82 */ /* 0x000fe20008000000 */
[----:B------:R-:W-:Y:S01]  /*12160*/  UMOV UR19, UR35 ;  /* 0x0000002300137c82 */ /* 0x000fe20008000000 */
[----:B------:R-:W-:Y:S01]  /*12170*/  UMOV UR10, 0xc0 ;  /* 0x000000c0000a7882 */ /* 0x000fe20000000000 */
[----:B------:R-:W-:Y:S01]  /*12180*/  UMOV UR12, UR36 ;  /* 0x00000024000c7c82 */ /* 0x000fe20008000000 */
[----:B------:R-:W-:Y:S01]  /*12190*/  UMOV UR13, UR37 ;  /* 0x00000025000d7c82 */ /* 0x000fe20008000000 */
[----:B------:R-:W-:Y:S01]  /*121a0*/  UMOV UR9, UR33 ;  /* 0x0000002100097c82 */ /* 0x000fe20008000000 */
[----:B------:R2:W-:Y:S01]  /*121b0*/  UTMALDG.4D [UR24], [UR4], desc[UR6] ;  /* 0x00000618040075b4 */ /* 0x0005e20008019000 */
[----:B------:R-:W-:Y:S01]  /*121c0*/  UMOV UR11, UR35 ;  /* 0x00000023000b7c82 */ /* 0x000fe20008000000 */
[----:B------:R2:W-:Y:S01]  /*121d0*/  UTMALDG.4D [UR16], [UR4], desc[UR6] ;  /* 0x00000610040075b4 */ /* 0x0005e20008019000 */
[----:B------:R2:W-:Y:S02]  /*121e0*/  UTMALDG.4D [UR8], [UR4], desc[UR6] ;  /* 0x00000608040075b4 */ /* 0x0005e40008019000 */
[----:B--2---:R-:W-:Y:S01]  /*121f0*/  NOP ;  /* 0x0000000000007918 */ /* 0x004fe20000000000 */
.L_x_2433:
[----:B-1----:R-:W-:Y:S01]  /*12200*/  VIADD R0, R17, 0x14400 ;  /* 0x0001440011007836 */ /* 0x002fe20000000000 */
        /* <DEDUP_REMOVED lines=21> */
.L_x_2439:
[----:B------:R-:W-:Y:S05]  /*12360*/  BSYNC B6 ;  /* 0x0000000000067941 */ /* 0x000fea0003800000 */
.L_x_2438:
[----:B0-----:R-:W0:Y:S01]  /*12370*/  LDC R7, c[0x0][0x448] ;  /* 0x00011200ff077b82 */ /* 0x001e220000000800 */
[----:B------:R-:W1:Y:S01]  /*12380*/  S2R R0, SR_TID.X ;  /* 0x0000000000007919 */ /* 0x000e620000002100 */
[----:B------:R-:W-:Y:S01]  /*12390*/  USHF.R.S32.HI UR4, URZ, 0x1f, UR36 ;  /* 0x0000001f3f047899 */ /* 0x000fe20008011424 */
[----:B------:R-:W-:Y:S01]  /*123a0*/  ULDC.64 UR8, c[0x0][0x2d8] ;  /* 0x0000b60000087ab9 */ /* 0x000fe20000000a00 */
[----:B------:R-:W2:Y:S02]  /*123b0*/  S2R R2, SR_TID.X ;  /* 0x0000000000027919 */ /* 0x000ea40000002100 */
[----:B------:R-:W-:Y:S02]  /*123c0*/  UIMAD UR6, UR4, UR8, URZ ;  /* 0x00000008040672a4 */ /* 0x000fe4000f8e023f */
[----:B------:R-:W-:Y:S01]  /*123d0*/  UIMAD.WIDE.U32 UR4, UR36, UR8, URZ ;  /* 0x00000008240472a5 */ /* 0x000fe2000f8e003f */
[----:B------:R-:W3:Y:S01]  /*123e0*/  S2R R10, SR_TID.X ;  /* 0x00000000000a7919 */ /* 0x000ee20000002100 */
[----:B------:R-:W-:-:S02]  /*123f0*/  UIMAD UR6, UR36, UR9, UR6 ;  /* 0x00000009240672a4 */ /* 0x000fc4000f8e0206 */
[----:B------:R-:W-:Y:S01]  /*12400*/  USHF.R.S32.HI UR7, URZ, 0x1f, UR40 ;  /* 0x0000001f3f077899 */ /* 0x000fe20008011428 */
[----:B------:R-:W4:Y:S01]  /*12410*/  S2R R8, SR_TID.X ;  /* 0x0000000000087919 */ /* 0x000f220000002100 */
[----:B------:R-:W-:Y:S01]  /*12420*/  UIADD3 UR5, UR5, UR6, URZ ;  /* 0x0000000605057290 */ /* 0x000fe2000fffe03f */
[----:B------:R-:W-:-:S03]  /*12430*/  ULDC.64 UR8, c[0x0][0x2e0] ;  /* 0x0000b80000087ab9 */ /* 0x000fc60000000a00 */
[----:B------:R-:W-:Y:S02]  /*12440*/  UIMAD.WIDE.U32 UR4, UR40, UR8, UR4 ;  /* 0x00000008280472a5 */ /* 0x000fe4000f8e0004 */
[----:B------:R-:W-:Y:S01]  /*12450*/  UIMAD UR6, UR7, UR8, URZ ;  /* 0x00000008070672a4 */ /* 0x000fe2000f8e023f */
[----:B0-----:R-:W-:-:S03]  /*12460*/  ISETP.NE.AND P0, PT, R7, 0x1, PT ;  /* 0x000000010700780c */ /* 0x001fc60003f05270 */
[----:B------:R-:W-:Y:S01]  /*12470*/  UIMAD UR6, UR40, UR9, UR6 ;  /* 0x00000009280672a4 */ /* 0x000fe2000f8e0206 */
[----:B------:R-:W-:-:S03]  /*12480*/  IMAD.U32 R5, RZ, RZ, UR5 ;  /* 0x00000005ff057e24 */ /* 0x000fc6000f8e00ff */
[----:B------:R-:W-:Y:S01]  /*12490*/  UIADD3 UR6, UR5, UR6, URZ ;  /* 0x0000000605067290 */ /* 0x000fe2000fffe03f */
[----:B-1----:R-:W-:-:S05]  /*124a0*/  IMAD.SHL.U32 R4, R0, 0x10, RZ ;  /* 0x0000001000047824 */ /* 0x002fca00078e00ff */
[----:B------:R-:W0:Y:S01]  /*124b0*/  @P0 LDC R3, c[0x0][0x44c] ;  /* 0x00011300ff030b82 */ /* 0x000e220000000800 */
[----:B--2---:R-:W-:Y:S01]  /*124c0*/  LOP3.LUT R2, R2, 0x7f, RZ, 0xc0, !PT ;  /* 0x0000007f02027812 */ /* 0x004fe200078ec0ff */
[----:B---3--:R-:W-:-:S03]  /*124d0*/  IMAD.SHL.U32 R10, R10, 0x8, RZ ;  /* 0x000000080a0a7824 */ /* 0x008fc600078e00ff */
[----:B------:R-:W-:-:S03]  /*124e0*/  SHF.R.U32.HI R2, RZ, 0x3, R2 ;  /* 0x00000003ff027819 */ /* 0x000fc60000011602 */
[----:B------:R-:W1:Y:S01]  /*124f0*/  @P0 LDC R0, c[0x0][0x450] ;  /* 0x00011400ff000b82 */ /* 0x000e620000000800 */
[----:B------:R-:W-:Y:S01]  /*12500*/  LOP3.LUT R4, R2, 0x70, R4, 0xf8, !PT ;  /* 0x0000007002047812 */ /* 0x000fe200078ef804 */
[----:B------:R-:W-:Y:S01]  /*12510*/  IMAD.U32 R2, RZ, RZ, UR42 ;  /* 0x0000002aff027e24 */ /* 0x000fe2000f8e00ff */
[----:B------:R-:W-:Y:S01]  /*12520*/  LOP3.LUT R10, R10, 0x38, RZ, 0xc0, !PT ;  /* 0x000000380a0a7812 */ /* 0x000fe200078ec0ff */
[----:B----4-:R-:W-:Y:S02]  /*12530*/  IMAD.SHL.U32 R9, R8, 0x8, RZ ;  /* 0x0000000808097824 */ /* 0x010fe400078e00ff */
[----:B------:R-:W-:Y:S01]  /*12540*/  IMAD R2, R2, 0x80, R4 ;  /* 0x0000008002027824 */ /* 0x000fe200078e0204 */
[C---:B------:R-:W-:Y:S01]  /*12550*/  LOP3.LUT R12, R10.reuse, 0x40, RZ, 0xfc, !PT ;  /* 0x000000400a0c7812 */ /* 0x040fe200078efcff */
[----:B------:R-:W-:Y:S01]  /*12560*/  IMAD.U32 R4, RZ, RZ, UR4 ;  /* 0x00000004ff047e24 */ /* 0x000fe2000f8e00ff */
[----:B------:R-:W-:Y:S01]  /*12570*/  ULDC.64 UR4, c[0x0][0x2d0] ;  /* 0x0000b40000047ab9 */ /* 0x000fe20000000a00 */
[----:B------:R-:W-:Y:S01]  /*12580*/  IMAD.MOV.U32 R6, RZ, RZ, R2 ;  /* 0x000000ffff067224 */ /* 0x000fe200078e0002 */
[----:B------:R-:W-:-:S02]  /*12590*/  LOP3.LUT R11, R10, 0x80, RZ, 0xfc, !PT ;  /* 0x000000800a0b7812 */ /* 0x000fc400078efcff */
        /* <DEDUP_REMOVED lines=18> */
[----:B------:R-:W-:-:S03]  /*126c0*/  ULDC.64 UR4, c[0x0][0x280] ;  /* 0x0000a00000047ab9 */ /* 0x000fc60000000a00 */
[----:B------:R-:W-:Y:S01]  /*126d0*/  IMAD.IADD R3, R3, 0x1, R4 ;  /* 0x0000000103037824 */ /* 0x000fe200078e0204 */
[----:B------:R-:W-:Y:S01]  /*126e0*/  LEA R4, P0, R2, UR4, 0x1 ;  /* 0x0000000402047c11 */ /* 0x000fe2000f8008ff */
[----:B------:R-:W-:Y:S02]  /*126f0*/  ULDC UR4, c[0x0][0x2b8] ;  /* 0x0000ae0000047ab9 */ /* 0x000fe40000000800 */
[----:B------:R-:W-:Y:S02]  /*12700*/  ISETP.GE.AND P3, PT, R10, UR4, PT ;  /* 0x000000040a007c0c */ /* 0x000fe4000bf66270 */
[----:B------:R-:W-:Y:S02]  /*12710*/  LOP3.LUT R10, R8, 0x7f, RZ, 0xc0, !PT ;  /* 0x0000007f080a7812 */ /* 0x000fe400078ec0ff */
[----:B------:R0:W5:Y:S01]  /*12720*/  LDL R8, [R1+0x14] ;  /* 0x0000140001087983 */ /* 0x0001620000100800 */
[----:B------:R-:W-:Y:S02]  /*12730*/  LEA.HI.X R3, R2, UR5, R3, 0x1, P0 ;  /* 0x0000000502037c11 */ /* 0x000fe400080f0c03 */
[----:B------:R-:W-:-:S02]  /*12740*/  ISETP.GE.AND P0, PT, R9, UR4, PT ;  /* 0x0000000409007c0c */ /* 0x000fc4000bf06270 */
[----:B------:R-:W-:Y:S02]  /*12750*/  ISETP.GE.AND P1, PT, R12, UR4, PT ;  /* 0x000000040c007c0c */ /* 0x000fe4000bf26270 */
[----:B------:R-:W-:Y:S01]  /*12760*/  ISETP.GE.AND P2, PT, R11, UR4, PT ;  /* 0x000000040b007c0c */ /* 0x000fe2000bf46270 */
[----:B------:R-:W-:Y:S01]  /*12770*/  UMOV UR4, 0xffffffff ;  /* 0xffffffff00047882 */ /* 0x000fe20000000000 */
[----:B------:R-:W-:Y:S02]  /*12780*/  SHF.R.U32.HI R10, RZ, 0x3, R10 ;  /* 0x00000003ff0a7819 */ /* 0x000fe4000001160a */
[----:B0-----:R-:W-:Y:S09]  /*12790*/  BRA.DIV UR4, `(.L_x_2440) ;  /* 0x0000004204507947 */ /* 0x001ff2000b800000 */
[----:B------:R-:W0:Y:S01]  /*127a0*/  SHFL.IDX PT, R6, R4, RZ, 0x181f ;  /* 0x00181fff04067589 */ /* 0x000e2200000e0000 */
[----:B------:R-:W-:Y:S01]  /*127b0*/  IMAD.U32 R0, RZ, RZ, UR42 ;  /* 0x0000002aff007e24 */ /* 0x000fe2000f8e00ff */
[----:B------:R-:W-:Y:S01]  /*127c0*/  ULDC UR4, c[0x0][0x288] ;  /* 0x0000a20000047ab9 */ /* 0x000fe20000000800 */
[----:B------:R-:W-:Y:S01]  /*127d0*/  ULDC.64 UR6, c[0x0][0x208] ;  /* 0x0000820000067ab9 */ /* 0x000fe20000000a00 */
[----:B------:R-:W1:Y:S01]  /*127e0*/  SHFL.IDX PT, R5, R3, RZ, 0x181f ;  /* 0x00181fff03057589 */ /* 0x000e6200000e0000 */
[----:B------:R-:W-:Y:S02]  /*127f0*/  IMAD R2, R7, UR4, RZ ;  /* 0x0000000407027c24 */ /* 0x000fe4000f8e02ff */
[----:B------:R-:W-:-:S05]  /*12800*/  IMAD R0, R0, 0x80, R10 ;  /* 0x0000008000007824 */ /* 0x000fca00078e020a */
[----:B------:R-:W-:-:S13]  /*12810*/  ISETP.GE.AND P4, PT, R0, R2, PT ;  /* 0x000000020000720c */ /* 0x000fda0003f86270 */
[----:B0-----:R-:W-:-:S05]  /*12820*/  @!P4 LEA R6, P5, R9, R6, 0x1 ;  /* 0x000000060906c211 */ /* 0x001fca00078a08ff */
[----:B-1----:R-:W-:-:S04]  /*12830*/  @!P4 IMAD.X R5, RZ, RZ, R5, P5 ;  /* 0x000000ffff05c224 */ /* 0x002fc800028e0605 */
[----:B------:R-:W-:Y:S02]  /*12840*/  @!P4 IMAD.MOV.U32 R7, RZ, RZ, R5 ;  /* 0x000000ffff07c224 */ /* 0x000fe400078e0005 */
[----:B------:R-:W-:-:S03]  /*12850*/  VIADD R5, R0, 0x10 ;  /* 0x0000001000057836 */ /* 0x000fc60000000000 */
        /* <DEDUP_REMOVED lines=72> */
.L_x_2558:
        /* <DEDUP_REMOVED lines=14> */
.L_x_2442:
[----:B------:R-:W-:Y:S05]  /*12dc0*/  BSYNC B0 ;  /* 0x0000000000007941 */ /* 0x000fea0003800000 */
.L_x_2441:
[----:B------:R-:W-:Y:S01]  /*12dd0*/  NOP ;  /* 0x0000000000007918 */ /* 0x000fe20000000000 */
[----:B------:R-:W-:Y:S01]  /*12de0*/  PLOP3.LUT P0, PT, PT, PT, PT, 0x80, 0x0 ;  /* 0x000000000000781c */ /* 0x000fe20003f0f070 */
[----:B0-----:R-:W-:-:S12]  /*12df0*/  VIADD R6, R17, 0x38800 ;  /* 0x0003880011067836 */ /* 0x001fd80000000000 */
.L_x_2443:
[----:B------:R-:W-:Y:S02]  /*12e00*/  PLOP3.LUT P1, PT, P1, P0, PT, 0xa2, 0x0 ;  /* 0x000000000000781c */ /* 0x000fe40000f21472 */
[----:B------:R-:W-:-:S08]  /*12e10*/  @P0 R2UR P1, UR4, R17 ;  /* 0x00000000110402ca */ /* 0x000fd00000020000 */
[----:B------:R-:W-:-:S05]  /*12e20*/  @P0 PLOP3.LUT P0, PT, P1, PT, PT, 0x80, 0x0 ;  /* 0x000000000000081c */ /* 0x000fca0000f0f070 */
[----:B------:R-:W-:Y:S01]  /*12e30*/  @!P1 SYNCS.ARRIVE.TRANS64.RED.A0T1 RZ, [UR4+0x38800], RZ ;  /* 0x038800ffffff99a7 */ /* 0x000fe20008200404 */
[----:B------:R-:W-:Y:S07]  /*12e40*/  @!P1 ARRIVES.LDGSTSBAR.64.TRANSCNT [UR4+0x38800] ;  /* 0x03880000ff0099b0 */ /* 0x000fee0008000a84 */
[----:B------:R-:W-:Y:S05]  /*12e50*/  @P0 BRA.U.ANY `(.L_x_2443) ;  /* 0xfffffffd00e80947 */ /* 0x000fea000393ffff */
[----:B---3--:R-:W3:Y:S02]  /*12e60*/  LDL.LU R2, [R1+0x1c] ;  /* 0x00001c0001027983 */ /* 0x008ee40000300800 */
[----:B---3--:R-:W-:-:S05]  /*12e70*/  VIADD R2, R2, 0x1 ;  /* 0x0000000102027836 */ /* 0x008fca0000000000 */
        /* <DEDUP_REMOVED lines=8> */
[----:B------:R-:W3:Y:S03]  /*12f00*/  SYNCS.PHASECHK.TRANS64.TRYWAIT P0, [R17+URZ+0x38820], R0 ;  /* 0x03882000110075a7 */ /* 0x000ee6000800017f */
[----:B0--3--:R-:W-:Y:S05]  /*12f10*/  @!P0 BRA `(.L_x_2445) ;  /* 0x0000004400548947 */ /* 0x009fea0003800000 */
.L_x_2559:
[----:B------:R-:W-:Y:S05]  /*12f20*/  BSYNC B0 ;  /* 0x0000000000007941 */ /* 0x000fea0003800000 */
.L_x_2444:
[----:B------:R-:W-:-:S06]  /*12f30*/  UISETP.GE.AND UP0, UPT, UR41, 0x2, UPT ;  /* 0x000000022900788c */ /* 0x000fcc000bf06270 */
[----:B------:R-:W-:-:S13]  /*12f40*/  PLOP3.LUT P0, PT, PT, PT, UP0, 0x80, 0x0 ;  /* 0x000000000000781c */ /* 0x000fda0003f0f008 */
[----:B------:R-:W-:Y:S05]  /*12f50*/  @!P0 BRA `(.L_x_2446) ;  /* 0x0000002800288947 */ /* 0x000fea0003800000 */
[----:B------:R-:W-:Y:S02]  /*12f60*/  ULOP3.LUT UR4, UR41, 0x1, URZ, 0xc0, !UPT ;  /* 0x0000000129047892 */ /* 0x000fe4000f8ec03f */
[----:B------:R-:W-:Y:S02]  /*12f70*/  IMAD.U32 R7, RZ, RZ, UR41 ;  /* 0x00000029ff077e24 */ /* 0x000fe4000f8e00ff */
[----:B------:R-:W-:Y:S02]  /*12f80*/  UISETP.NE.U32.AND UP0, UPT, UR4, 0x1, UPT ;  /* 0x000000010400788c */ /* 0x000fe4000bf05070 */
[----:B------:R-:W-:-:S04]  /*12f90*/  VIADD R7, R7, 0xfffffffe ;  /* 0xfffffffe07077836 */ /* 0x000fc80000000000 */
[----:B0-----:R-:W-:Y:S01]  /*12fa0*/  IMAD.MOV.U32 R0, RZ, RZ, R7 ;  /* 0x000000ffff007224 */ /* 0x001fe200078e0007 */
[----:B------:R-:W-:-:S13]  /*12fb0*/  PLOP3.LUT P0, PT, PT, PT, UP0, 0x80, 0x0 ;  /* 0x000000000000781c */ /* 0x000fda0003f0f008 */
[----:B------:R-:W-:Y:S05]  /*12fc0*/  @!P0 BRA `(.L_x_2447) ;  /* 0x0000000c00588947 */ /* 0x000fea0003800000 */
[----:B--2---:R-:W2:Y:S04]  /*12fd0*/  LDL R3, [R1+0xc] ;  /* 0x00000c0001037983 */ /* 0x004ea80000100800 */
[----:B------:R-:W3:Y:S01]  /*12fe0*/  LDL R2, [R1+0x4] ;  /* 0x0000040001027983 */ /* 0x000ee20000100800 */
        /* <DEDUP_REMOVED lines=9> */
[----:B------:R-:W-:Y:S02]  /*13080*/  IMAD.MOV.U32 R4, RZ, RZ, R16 ;  /* 0x000000ffff047224 */ /* 0x000fe400078e0010 */
[----:B------:R-:W-:Y:S01]  /*13090*/  IMAD.MOV.U32 R8, RZ, RZ, R7 ;  /* 0x000000ffff087224 */ /* 0x000fe200078e0007 */
[----:B--2---:R-:W-:-:S13]  /*130a0*/  ISETP.NE.AND P1, PT, R2, RZ, PT ;  /* 0x000000ff0200720c */ /* 0x004fda0003f25270 */
[----:B------:R-:W-:Y:S05]  /*130b0*/  @!P1 BRA `(.L_x_2450) ;  /* 0x0000000000549947 */ /* 0x000fea0003800000 */
[----:B------:R-:W2:Y:S01]  /*130c0*/  LDL R10, [R1+0x8] ;  /* 0x00000800010a7983 */ /* 0x000ea20000100800 */
[----:B-1----:R-:W0:Y:S03]  /*130d0*/  LDC R5, c[0x0][0x43c] ;  /* 0x00010f00ff057b82 */ /* 0x002e260000000800 */
[----:B------:R-:W3:Y:S01]  /*130e0*/  LDL R11, [R1] ;  /* 0x00000000010b7983 */ /* 0x000ee20000100800 */
[----:B------:R-:W-:Y:S01]  /*130f0*/  IMAD.MOV.U32 R4, RZ, RZ, R7 ;  /* 0x000000ffff047224 */ /* 0x000fe200078e0007 */
[----:B------:R-:W-:Y:S01]  /*13100*/  ULDC.64 UR4, c[0x0][0x428] ;  /* 0x00010a0000047ab9 */ /* 0x000fe20000000a00 */
[----:B------:R-:W-:Y:S01]  /*13110*/  ULDC.64 UR6, c[0x0][0x208] ;  /* 0x0000820000067ab9 */ /* 0x000fe20000000a00 */
[----:B0-----:R-:W-:-:S13]  /*13120*/  ISETP.NE.AND P0, PT, R5, 0x1, PT ;  /* 0x000000010500780c */ /* 0x001fda0003f05270 */
[----:B------:R-:W0:Y:S02]  /*13130*/  @P0 LDC.64 R2, c[0x0][0x440] ;  /* 0x00011000ff020b82 */ /* 0x000e240000000a00 */
[----:B0-----:R-:W-:-:S05]  /*13140*/  @P0 IMAD.HI.U32 R2, R7, R2, RZ ;  /* 0x0000000207020227 */ /* 0x001fca00078e00ff */
[----:B------:R-:W-:Y:S02]  /*13150*/  @P0 SHF.R.U32.HI R4, RZ, R3, R2 ;  /* 0x00000003ff040219 */ /* 0x000fe40000011602 */
[----:B------:R-:W0:Y:S03]  /*13160*/  LDC.64 R2, c[0x0][0x418] ;  /* 0x00010600ff027b82 */ /* 0x000e260000000a00 */
[----:B------:R-:W-:-:S04]  /*13170*/  IMAD.MOV R8, RZ, RZ, -R4 ;  /* 0x000000ffff087224 */ /* 0x000fc800078e0a04 */
[----:B------:R-:W-:Y:S01]  /*13180*/  IMAD R8, R5, R8, R7 ;  /* 0x0000000805087224 */ /* 0x000fe200078e0207 */
[----:B------:R-:W-:Y:S01]  /*13190*/  SHF.R.S32.HI R5, RZ, 0x1f, R4 ;  /* 0x0000001fff057819 */ /* 0x000fe20000011404 */
[----:B--2---:R-:W-:-:S04]  /*131a0*/  IMAD R10, R10, UR4, RZ ;  /* 0x000000040a0a7c24 */ /* 0x004fc8000f8e02ff */
[C---:B---3--:R-:W-:Y:S02]  /*131b0*/  IMAD R10, R11.reuse, UR5, R10 ;  /* 0x000000050b0a7c24 */ /* 0x048fe4000f8e020a */
[----:B------:R-:W-:-:S04]  /*131c0*/  IMAD.WIDE.U32 R4, R11, UR4, R4 ;  /* 0x000000040b047c25 */ /* 0x000fc8000f8e0004 */
[----:B------:R-:W-:Y:S01]  /*131d0*/  IMAD.IADD R5, R10, 0x1, R5 ;  /* 0x000000010a057824 */ /* 0x000fe200078e0205 */
[----:B0-----:R-:W-:-:S04]  /*131e0*/  LEA R2, P0, R4, R2, 0x2 ;  /* 0x0000000204027211 */ /* 0x001fc800078010ff */
[----:B------:R-:W-:-:S05]  /*131f0*/  LEA.HI.X R3, R4, R3, R5, 0x2, P0 ;  /* 0x0000000304037211 */ /* 0x000fca00000f1405 */
[----:B------:R0:W5:Y:S04]  /*13200*/  LDG.E R4, desc[UR6][R2.64] ;  /* 0x0000000602047981 */ /* 0x000168000c1e1900 */
.L_x_2450:
[----:B0-----:R-:W-:Y:S01]  /*13210*/  IMAD R2, R0, 0x8, R17 ;  /* 0x0000000800027824 */ /* 0x001fe200078e0211 */
[----:B------:R-:W-:Y:S01]  /*13220*/  SHF.L.U32 R3, R9, 0x1f, RZ ;  /* 0x0000001f09037819 */ /* 0x000fe200000006ff */
[----:B------:R-:W-:Y:S03]  /*13230*/  BSSY B1, `(.L_x_2451) ;  /* 0x0000003000017945 */ /* 0x000fe60003800000 */
[----:B------:R-:W0:Y:S02]  /*13240*/  SYNCS.PHASECHK.TRANS64.TRYWAIT P0, [R2+URZ+0x38840], R3 ;  /* 0x03884003020075a7 */ /* 0x000e24000800017f */
[----:B0-----:R-:W-:Y:S05]  /*13250*/  @!P0 BRA `(.L_x_2452) ;  /* 0x0000004000988947 */ /* 0x001fea0003800000 */
.L_x_2560:
[----:B------:R-:W-:Y:S05]  /*13260*/  BSYNC B1 ;  /* 0x0000000000017941 */ /* 0x000fea0003800000 */
.L_x_2451:
[----:B-1----:R-:W1:Y:S01]  /*13270*/  S2R R5, SR_TID.X ;  /* 0x0000000000057919 */ /* 0x002e620000002100 */
        /* <DEDUP_REMOVED lines=11> */
.L_x_2454:
[----:B------:R-:W-:Y:S05]  /*13330*/  BSYNC B1 ;  /* 0x0000000000017941 */ /* 0x000fea0003800000 */
.L_x_2453:
[----:B------:R-:W-:Y:S01]  /*13340*/  IMAD.MOV.U32 R10, RZ, RZ, RZ ;  /* 0x000000ffff0a7224 */ /* 0x000fe200078e00ff */
[----:B------:R-:W-:Y:S01]  /*13350*/  R2UR UR11, R8 ;  /* 0x00000000080b72ca */ /* 0x000fe200000e0000 */
[----:B0-----:R-:W-:Y:S01]  /*13360*/  IMAD R3, R0, 0xa000, R17 ;  /* 0x0000a00000037824 */ /* 0x001fe200078e0211 */
[----:B------:R-:W-:Y:S01]  /*13370*/  UIADD3 UR4, UP0, UR38, 0x370, URZ ;  /* 0x0000037026047890 */ /* 0x000fe2000ff1e03f */
[----:B------:R-:W-:Y:S01]  /*13380*/  PLOP3.LUT P0, PT, PT, PT, PT, 0x80, 0x0 ;  /* 0x000000000000781c */ /* 0x000fe20003f0f070 */
[----:B------:R-:W-:Y:S01]  /*13390*/  VIADD R2, R2, 0x38830 ;  /* 0x0003883002027836 */ /* 0x000fe20000000000 */
[----:B------:R-:W-:Y:S01]  /*133a0*/  R2UR UR10, R10 ;  /* 0x000000000a0a72ca */ /* 0x000fe200000e0000 */
[----:B------:R-:W-:Y:S01]  /*133b0*/  VIADD R5, R3, 0x24400 ;  /* 0x0002440003057836 */ /* 0x000fe20000000000 */
[----:B------:R-:W-:Y:S01]  /*133c0*/  UIADD3.X UR5, URZ, UR39, URZ, UP0, !UPT ;  /* 0x000000273f057290 */ /* 0x000fe200087fe43f */
[----:B------:R-:W-:Y:S01]  /*133d0*/  UMOV UR6, 0x0 ;  /* 0x0000000000067882 */ /* 0x000fe20000000000 */
[----:B------:R-:W-:-:S04]  /*133e0*/  UMOV UR7, 0x14f00000 ;  /* 0x14f0000000077882 */ /* 0x000fc80000000000 */
[----:B------:R-:W-:-:S12]  /*133f0*/  UIMAD UR11, UR11, 0x50, URZ ;  /* 0x000000500b0b78a4 */ /* 0x000fd8000f8e023f */
.L_x_2455:
[----:B------:R-:W-:-:S13]  /*13400*/  @P0 ELECT P2, URZ, PT ;  /* 0x00000000003f082f */ /* 0x000fda0003840000 */
[----:B-----5:R-:W-:Y:S01]  /*13410*/  @P2 R2UR UR13, R4 ;  /* 0x00000000040d22ca */ /* 0x020fe200000e0000 */
[----:B------:R-:W-:Y:S01]  /*13420*/  UMOV UR12, UR36 ;  /* 0x00000024000c7c82 */ /* 0x000fe20008000000 */
        /* <DEDUP_REMOVED lines=12> */
.L_x_2456:
[----:B------:R-:W-:-:S13]  /*134f0*/  @P0 ELECT P2, URZ, PT ;  /* 0x00000000003f082f */ /* 0x000fda0003840000 */
[----:B------:R-:W-:Y:S01]  /*13500*/  @P2 R2UR UR13, R4 ;  /* 0x00000000040d22ca */ /* 0x000fe200000e0000 */
        /* <DEDUP_REMOVED lines=13> */
.L_x_2457:
        /* <DEDUP_REMOVED lines=15> */
.L_x_2458:
        /* <DEDUP_REMOVED lines=15> */
.L_x_2561:
[----:B------:R-:W-:Y:S05]  /*137c0*/  BSYNC B1 ;  /* 0x0000000000017941 */ /* 0x000fea0003800000 */
.L_x_2459:
        /* <DEDUP_REMOVED lines=12> */
.L_x_2462:
[----:B------:R-:W-:Y:S05]  /*13890*/  BSYNC B1 ;  /* 0x0000000000017941 */ /* 0x000fea0003800000 */
.L_x_2461:
[----:B------:R-:W-:Y:S01]  /*138a0*/  R2UR UR6, R12 ;  /* 0x000000000c0672ca */ /* 0x000fe200000e0000 */
[C-C-:B0-----:R-:W-:Y:S01]  /*138b0*/  IMAD R2, R18.reuse, 0x8, R17.reuse ;  /* 0x0000000812027824 */ /* 0x141fe200078e0211 */
[----:B------:R-:W-:Y:S01]  /*138c0*/  R2UR UR7, R13 ;  /* 0x000000000d0772ca */ /* 0x000fe200000e0000 */
[----:B------:R-:W-:Y:S01]  /*138d0*/  IMAD R3, R18, 0xa000, R17 ;  /* 0x0000a00012037824 */ /* 0x000fe200078e0211 */
[----:B------:R-:W-:Y:S01]  /*138e0*/  R2UR UR10, R10 ;  /* 0x000000000a0a72ca */ /* 0x000fe200000e0000 */
[----:B------:R-:W-:Y:S01]  /*138f0*/  UIADD3 UR4, UP0, UR38, 0x470, URZ ;  /* 0x0000047026047890 */ /* 0x000fe2000ff1e03f */
[----:B------:R-:W-:Y:S01]  /*13900*/  PLOP3.LUT P0, PT, PT, PT, PT, 0x80, 0x0 ;  /* 0x000000000000781c */ /* 0x000fe20003f0f070 */
[----:B------:R-:W-:Y:S02]  /*13910*/  IMAD R5, R19, 0x50, RZ ;  /* 0x0000005013057824 */ /* 0x000fe400078e02ff */
[----:B------:R-:W-:Y:S01]  /*13920*/  VIADD R2, R2, 0x38850 ;  /* 0x0003885002027836 */ /* 0x000fe20000000000 */
[----:B------:R-:W-:Y:S01]  /*13930*/  UIADD3.X UR5, URZ, UR39, URZ, UP0, !UPT ;  /* 0x000000273f057290 */ /* 0x000fe200087fe43f */
[----:B------:R-:W-:-:S11]  /*13940*/  VIADD R10, R3, 0x400 ;  /* 0x00000400030a7836 */ /* 0x000fd60000000000 */
.L_x_2463:
        /* <DEDUP_REMOVED lines=15> */
.L_x_2464:
        /* <DEDUP_REMOVED lines=15> */
.L_x_2465:
        /* <DEDUP_REMOVED lines=15> */
.L_x_2466:
        /* <DEDUP_REMOVED lines=10> */
[----:B------:R-:W-:Y:S02]  /*13cc0*/  IMAD.MOV.U32 R16, RZ, RZ, R4 ;  /* 0x000000ffff107224 */ /* 0x000fe400078e0004 */
[----:B------:R-:W-:-:S07]  /*13cd0*/  IMAD.MOV.U32 R19, RZ, RZ, R8 ;  /* 0x000000ffff137224 */ /* 0x000fce00078e0008 */
.L_x_2449:
[----:B------:R-:W-:Y:S05]  /*13ce0*/  BSYNC B0 ;  /* 0x0000000000007941 */ /* 0x000fea0003800000 */
.L_x_2448:
[----:B------:R0:W-:Y:S01]  /*13cf0*/  STL [R1+0x4], R9 ;  /* 0x0000040901007387 */ /* 0x0001e20000100800 */
[----:B------:R-:W-:Y:S01]  /*13d00*/  UIADD3 UR4, UR41, -0x3, URZ ;  /* 0xfffffffd29047890 */ /* 0x000fe2000fffe03f */
[----:B------:R-:W-:-:S05]  /*13d10*/  IMAD.MOV.U32 R18, RZ, RZ, R0 ;  /* 0x000000ffff127224 */ /* 0x000fca00078e0000 */
[----:B------:R-:W-:-:S07]  /*13d20*/  IMAD.U32 R0, RZ, RZ, UR4 ;  /* 0x00000004ff007e24 */ /* 0x000fce000f8e00ff */
.L_x_2447:
[----:B------:R-:W-:Y:S01]  /*13d30*/  ISETP.NE.AND P0, PT, R7, RZ, PT ;  /* 0x000000ff0700720c */ /* 0x000fe20003f05270 */
[----:B------:R-:W-:-:S12]  /*13d40*/  BSSY B0, `(.L_x_2446) ;  /* 0x00001ab000007945 */ /* 0x000fd80003800000 */
[----:B------:R-:W-:Y:S05]  /*13d50*/  @!P0 BRA `(.L_x_2467) ;  /* 0x0000001800a48947 */ /* 0x000fea0003800000 */
[----:B------:R-:W-:-:S07]  /*13d60*/  IMAD.MOV.U32 R8, RZ, RZ, R16 ;  /* 0x000000ffff087224 */ /* 0x000fce00078e0010 */
.L_x_2506:
[----:B--2---:R-:W2:Y:S04]  /*13d70*/  LDL R3, [R1+0xc] ;  /* 0x00000c0001037983 */ /* 0x004ea80000100800 */
[----:B------:R-:W3:Y:S01]  /*13d80*/  LDL R2, [R1+0x4] ;  /* 0x0000040001027983 */ /* 0x000ee20000100800 */
[----:B------:R-:W-:Y:S01]  /*13d90*/  VIADD R4, R18, 0x1 ;  /* 0x0000000112047836 */ /* 0x000fe20000000000 */
[----:B------:R-:W-:Y:S05]  /*13da0*/  YIELD ;  /* 0x0000000000007946 */ /* 0x000fea0003800000 */
[----:B------:R-:W-:Y:S01]  /*13db0*/  ISETP.NE.AND P0, PT, R4, 0x2, PT ;  /* 0x000000020400780c */ /* 0x000fe20003f05270 */
[----:B------:R-:W-:Y:S03]  /*13dc0*/  BSSY B1, `(.L_x_2468) ;  /* 0x00000cd000017945 */ /* 0x000fe60003800000 */
[----:B-1----:R-:W-:-:S02]  /*13dd0*/  SEL R5, RZ, 0x1, P0 ;  /* 0x00000001ff057807 */ /* 0x002fc40000000000 */
        /* <DEDUP_REMOVED lines=9> */
[----:B------:R-:W1:Y:S01]  /*13e70*/  LDC R8, c[0x0][0x43c] ;  /* 0x00010f00ff087b82 */ /* 0x000e620000000800 */
[----:B------:R-:W-:Y:S02]  /*13e80*/  ULDC.64 UR4, c[0x0][0x428] ;  /* 0x00010a0000047ab9 */ /* 0x000fe40000000a00 */
[----:B0-----:R-:W3:Y:S01]  /*13e90*/  LDL R9, [R1] ;  /* 0x0000000001097983 */ /* 0x001ee20000100800 */
[----:B------:R-:W-:Y:S01]  /*13ea0*/  ULDC.64 UR6, c[0x0][0x208] ;  /* 0x0000820000067ab9 */ /* 0x000fe20000000a00 */
[----:B-1----:R-:W-:-:S13]  /*13eb0*/  ISETP.NE.AND P0, PT, R8, 0x1, PT ;  /* 0x000000010800780c */ /* 0x002fda0003f05270 */
        /* <DEDUP_REMOVED lines=15> */
.L_x_2470:
[----:B------:R-:W-:Y:S01]  /*13fb0*/  IMAD R3, R4, 0x8, R17 ;  /* 0x0000000804037824 */ /* 0x000fe200078e0211 */
[----:B------:R-:W-:Y:S01]  /*13fc0*/  SHF.L.U32 R2, R5, 0x1f, RZ ;  /* 0x0000001f05027819 */ /* 0x000fe200000006ff */
[----:B------:R-:W-:Y:S03]  /*13fd0*/  BSSY B2, `(.L_x_2471) ;  /* 0x0000003000027945 */ /* 0x000fe60003800000 */
[----:B------:R-:W2:Y:S02]  /*13fe0*/  SYNCS.PHASECHK.TRANS64.TRYWAIT P0, [R3+URZ+0x38840], R2 ;  /* 0x03884002030075a7 */ /* 0x000ea4000800017f */
[----:B--2---:R-:W-:Y:S05]  /*13ff0*/  @!P0 BRA `(.L_x_2472) ;  /* 0x0000003400588947 */ /* 0x004fea0003800000 */
.L_x_2562:
[----:B------:R-:W-:Y:S05]  /*14000*/  BSYNC B2 ;  /* 0x0000000000027941 */ /* 0x000fea0003800000 */
.L_x_2471:
        /* <DEDUP_REMOVED lines=12> */
.L_x_2474:
[----:B------:R-:W-:Y:S05]  /*140d0*/  BSYNC B2 ;  /* 0x0000000000027941 */ /* 0x000fea0003800000 */
.L_x_2473:
        /* <DEDUP_REMOVED lines=11> */
.L_x_2475:
        /* <DEDUP_REMOVED lines=16> */
.L_x_2476:
        /* <DEDUP_REMOVED lines=16> */
.L_x_2477:
        /* <DEDUP_REMOVED lines=16> */
.L_x_2478:
        /* <DEDUP_REMOVED lines=16> */
.L_x_2563:
[----:B------:R-:W-:Y:S05]  /*14590*/  BSYNC B2 ;  /* 0x0000000000027941 */ /* 0x000fea0003800000 */
.L_x_2479:
        /* <DEDUP_REMOVED lines=11> */
.L_x_2482:
[----:B------:R-:W-:Y:S05]  /*14650*/  BSYNC B2 ;  /* 0x0000000000027941 */ /* 0x000fea0003800000 */
.L_x_2481:
[----:B------:R-:W-:Y:S01]  /*14660*/  R2UR UR10, R12 ;  /* 0x000000000c0a72ca */ /* 0x000fe200000e0000 */
[----:B------:R-:W-:Y:S01]  /*14670*/  IMAD R18, R18, 0xa000, R17 ;  /* 0x0000a00012127824 */ /* 0x000fe200078e0211 */
[----:B------:R-:W-:Y:S01]  /*14680*/  R2UR UR6, R10 ;  /* 0x000000000a0672ca */ /* 0x000fe200000e0000 */
[----:B------:R-:W-:Y:S01]  /*14690*/  UIADD3 UR4, UP0, UR38, 0x470, URZ ;  /* 0x0000047026047890 */ /* 0x000fe2000ff1e03f */
[----:B------:R-:W-:Y:S01]  /*146a0*/  R2UR UR7, R11 ;  /* 0x000000000b0772ca */ /* 0x000fe200000e0000 */
[----:B0-----:R-:W-:Y:S01]  /*146b0*/  IMAD R3, R19, 0x50, RZ ;  /* 0x0000005013037824 */ /* 0x001fe200078e02ff */
[----:B------:R-:W-:Y:S01]  /*146c0*/  PLOP3.LUT P0, PT, PT, PT, PT, 0x80, 0x0 ;  /* 0x000000000000781c */ /* 0x000fe20003f0f070 */
[----:B------:R-:W-:Y:S01]  /*146d0*/  VIADD R2, R2, 0x50 ;  /* 0x0000005002027836 */ /* 0x000fe20000000000 */
[----:B------:R-:W-:Y:S01]  /*146e0*/  UIADD3.X UR5, URZ, UR39, URZ, UP0, !UPT ;  /* 0x000000273f057290 */ /* 0x000fe200087fe43f */
[----:B------:R-:W-:-:S11]  /*146f0*/  VIADD R9, R18, 0x400 ;  /* 0x0000040012097836 */ /* 0x000fd60000000000 */
.L_x_2483:
        /* <DEDUP_REMOVED lines=15> */
.L_x_2484:
        /* <DEDUP_REMOVED lines=15> */
.L_x_2485:
        /* <DEDUP_REMOVED lines=15> */
.L_x_2486:
        /* <DEDUP_REMOVED lines=12> */
.L_x_2469:
[----:B------:R-:W-:Y:S05]  /*14a90*/  BSYNC B1 ;  /* 0x0000000000017941 */ /* 0x000fea0003800000 */
.L_x_2468:
        /* <DEDUP_REMOVED lines=8> */
[----:B------:R1:W-:Y:S02]  /*14b20*/  STL [R1+0x4], R10 ;  /* 0x0000040a01007387 */ /* 0x0003e40000100800 */
[----:B------:R-:W-:Y:S05]  /*14b30*/  @!P1 BRA `(.L_x_2488) ;  /* 0x0000000c001c9947 */ /* 0x000fea0003800000 */
[----:B------:R-:W2:Y:S01]  /*14b40*/  LDL R3, [R1+0x10] ;  /* 0x0000100001037983 */ /* 0x000ea20000100800 */
[----:B------:R-:W-:Y:S01]  /*14b50*/  VIADD R7, R0, 0xffffffff ;  /* 0xffffffff00077836 */ /* 0x000fe20000000000 */
[----:B--2---:R-:W-:-:S13]  /*14b60*/  ISETP.NE.AND P1, PT, R3, RZ, PT ;  /* 0x000000ff0300720c */ /* 0x004fda0003f25270 */
[----:B------:R-:W-:Y:S05]  /*14b70*/  @!P1 BRA `(.L_x_2489) ;  /* 0x0000000000549947 */ /* 0x000fea0003800000 */
[----:B------:R-:W2:Y:S01]  /*14b80*/  LDL R12, [R1+0x8] ;  /* 0x00000800010c7983 */ /* 0x000ea20000100800 */
[----:B0-----:R-:W0:Y:S01]  /*14b90*/  LDC R9, c[0x0][0x43c] ;  /* 0x00010f00ff097b82 */ /* 0x001e220000000800 */
[----:B------:R-:W-:Y:S02]  /*14ba0*/  ULDC.64 UR4, c[0x0][0x428] ;  /* 0x00010a0000047ab9 */ /* 0x000fe40000000a00 */
[----:B------:R-:W3:Y:S01]  /*14bb0*/  LDL R11, [R1] ;  /* 0x00000000010b7983 */ /* 0x000ee20000100800 */
        /* <DEDUP_REMOVED lines=17> */
.L_x_2489:
[----:B------:R-:W-:Y:S01]  /*14cd0*/  IMAD R2, R18, 0x8, R17 ;  /* 0x0000000812027824 */ /* 0x000fe200078e0211 */
[----:B------:R-:W-:Y:S01]  /*14ce0*/  SHF.L.U32 R3, R10, 0x1f, RZ ;  /* 0x0000001f0a037819 */ /* 0x000fe200000006ff */
[----:B------:R-:W-:Y:S03]  /*14cf0*/  BSSY B2, `(.L_x_2490) ;  /* 0x0000003000027945 */ /* 0x000fe60003800000 */
[----:B------:R-:W3:Y:S02]  /*14d00*/  SYNCS.PHASECHK.TRANS64.TRYWAIT P0, [R2+URZ+0x38840], R3 ;  /* 0x03884003020075a7 */ /* 0x000ee4000800017f */
[----:B---3--:R-:W-:Y:S05]  /*14d10*/  @!P0 BRA `(.L_x_2491) ;  /* 0x0000002800388947 */ /* 0x008fea0003800000 */
.L_x_2564:
[----:B------:R-:W-:Y:S05]  /*14d20*/  BSYNC B2 ;  /* 0x0000000000027941 */ /* 0x000fea0003800000 */
.L_x_2490:
        /* <DEDUP_REMOVED lines=12> */
.L_x_2493:
[----:B------:R-:W-:Y:S05]  /*14df0*/  BSYNC B2 ;  /* 0x0000000000027941 */ /* 0x000fea0003800000 */
.L_x_2492:
        /* <DEDUP_REMOVED lines=10> */
[----:B-1----:R-:W-:Y:S01]  /*14ea0*/  VIADD R10, R9, 0x24400 ;  /* 0x00024400090a7836 */ /* 0x002fe20000000000 */
[----:B------:R-:W-:-:S09]  /*14eb0*/  UMOV UR7, 0x14f00000 ;  /* 0x14f0000000077882 */ /* 0x000fd20000000000 */
.L_x_2494:
        /* <DEDUP_REMOVED lines=16> */
.L_x_2495:
        /* <DEDUP_REMOVED lines=16> */
.L_x_2496:
        /* <DEDUP_REMOVED lines=16> */
.L_x_2497:
        /* <DEDUP_REMOVED lines=15> */
.L_x_2565:
[----:B------:R-:W-:Y:S05]  /*152b0*/  BSYNC B2 ;  /* 0x0000000000027941 */ /* 0x000fea0003800000 */
.L_x_2498:
        /* <DEDUP_REMOVED lines=11> */
.L_x_2501:
[----:B------:R-:W-:Y:S05]  /*15370*/  BSYNC B2 ;  /* 0x0000000000027941 */ /* 0x000fea0003800000 */
.L_x_2500:
[----:B------:R-:W-:Y:S01]  /*15380*/  R2UR UR10, R12 ;  /* 0x000000000c0a72ca */ /* 0x000fe200000e0000 */
[----:B------:R-:W-:Y:S01]  /*15390*/  IMAD R4, R4, 0xa000, R17 ;  /* 0x0000a00004047824 */ /* 0x000fe200078e0211 */
[----:B------:R-:W-:Y:S01]  /*153a0*/  R2UR UR6, R10 ;  /* 0x000000000a0672ca */ /* 0x000fe200000e0000 */
[----:B------:R-:W-:Y:S01]  /*153b0*/  UIADD3 UR4, UP0, UR38, 0x470, URZ ;  /* 0x0000047026047890 */ /* 0x000fe2000ff1e03f */
[----:B------:R-:W-:Y:S01]  /*153c0*/  R2UR UR7, R11 ;  /* 0x000000000b0772ca */ /* 0x000fe200000e0000 */
[----:B------:R-:W-:Y:S01]  /*153d0*/  IMAD R3, R19, 0x50, RZ ;  /* 0x0000005013037824 */ /* 0x000fe200078e02ff */
[----:B------:R-:W-:Y:S01]  /*153e0*/  PLOP3.LUT P0, PT, PT, PT, PT, 0x80, 0x0 ;  /* 0x000000000000781c */ /* 0x000fe20003f0f070 */
[----:B0-----:R-:W-:Y:S01]  /*153f0*/  VIADD R2, R2, 0x50 ;  /* 0x0000005002027836 */ /* 0x001fe20000000000 */
[----:B------:R-:W-:Y:S01]  /*15400*/  UIADD3.X UR5, URZ, UR39, URZ, UP0, !UPT ;  /* 0x000000273f057290 */ /* 0x000fe200087fe43f */
[----:B------:R-:W-:-:S11]  /*15410*/  VIADD R5, R4, 0x400 ;  /* 0x0000040004057836 */ /* 0x000fd60000000000 */
.L_x_2502:
        /* <DEDUP_REMOVED lines=15> */
.L_x_2503:
        /* <DEDUP_REMOVED lines=15> */
.L_x_2504:
        /* <DEDUP_REMOVED lines=15> */
.L_x_2505:
        /* <DEDUP_REMOVED lines=12> */
.L_x_2488:
[----:B------:R-:W-:Y:S05]  /*157b0*/  BSYNC B1 ;  /* 0x0000000000017941 */ /* 0x000fea0003800000 */
.L_x_2487:
[C---:B------:R-:W-:Y:S01]  /*157c0*/  ISETP.GT.AND P0, PT, R0.reuse, 0x1, PT ;  /* 0x000000010000780c */ /* 0x040fe20003f04270 */
[----:B------:R-:W-:-:S12]  /*157d0*/  VIADD R0, R0, 0xfffffffe ;  /* 0xfffffffe00007836 */ /* 0x000fd80000000000 */
[----:B------:R-:W-:Y:S05]  /*157e0*/  @P0 BRA `(.L_x_2506) ;  /* 0xffffffe400600947 */ /* 0x000fea000383ffff */
.L_x_2467:
[----:B------:R-:W-:Y:S05]  /*157f0*/  BSYNC B0 ;  /* 0x0000000000007941 */ /* 0x000fea0003800000 */
.L_x_2446:
[----:B0-----:R-:W0:Y:S01]  /*15800*/  S2R R0, SR_TID.X ;  /* 0x0000000000007919 */ /* 0x001e220000002100 */
[----:B------:R-:W-:Y:S01]  /*15810*/  BSSY B0, `(.L_x_2507) ;  /* 0x0000012000007945 */ /* 0x000fe20003800000 */
[----:B0-----:R-:W-:-:S04]  /*15820*/  LOP3.LUT R6, R0, 0x7f, RZ, 0xc0, !PT ;  /* 0x0000007f00067812 */ /* 0x001fc800078ec0ff */
[----:B------:R-:W-:-:S13]  /*15830*/  ISETP.NE.AND P1, PT, R6, RZ, PT ;  /* 0x000000ff0600720c */ /* 0x000fda0003f25270 */
[----:B------:R-:W-:Y:S05]  /*15840*/  @P1 BRA `(.L_x_2508) ;  /* 0x0000000000381947 */ /* 0x000fea0003800000 */
[----:B--2---:R-:W0:Y:S01]  /*15850*/  S2R R3, SR_LANEID ;  /* 0x0000000000037919 */ /* 0x004e220000000000 */
[----:B------:R-:W-:Y:S01]  /*15860*/  VOTEU.ANY UR4, UPT, PT ;  /* 0x0000000000047886 */ /* 0x000fe200038e0100 */
[----:B-1----:R-:W1:Y:S01]  /*15870*/  LDC.64 R4, c[0x0][0xc80] ;  /* 0x00032000ff047b82 */ /* 0x002e620000000a00 */
[----:B------:R-:W0:Y:S01]  /*15880*/  FLO.U32 R0, UR4 ;  /* 0x0000000400007d00 */ /* 0x000e2200080e0000 */
[----:B------:R-:W-:-:S07]  /*15890*/  ULDC.64 UR6, c[0x0][0x208] ;  /* 0x0000820000067ab9 */ /* 0x000fce0000000a00 */
[----:B------:R-:W1:Y:S01]  /*158a0*/  POPC R2, UR4 ;  /* 0x0000000400027d09 */ /* 0x000e620008000000 */
[----:B0-----:R-:W-:-:S13]  /*158b0*/  ISETP.EQ.U32.AND P0, PT, R0, R3, PT ;  /* 0x000000030000720c */ /* 0x001fda0003f02070 */
[----:B-1----:R-:W2:Y:S01]  /*158c0*/  @P0 ATOMG.E.ADD.STRONG.GPU PT, R5, desc[UR6][R4.64], R2 ;  /* 0x00000002040509a8 */ /* 0x002ea200081ee1c6 */
[----:B------:R-:W0:Y:S02]  /*158d0*/  S2R R3, SR_LTMASK ;  /* 0x0000000000037919 */ /* 0x000e240000003900 */
[----:B0-----:R-:W-:-:S06]  /*158e0*/  LOP3.LUT R3, R3, UR4, RZ, 0xc0, !PT ;  /* 0x0000000403037c12 */ /* 0x001fcc000f8ec0ff */
[----:B------:R-:W0:Y:S01]  /*158f0*/  POPC R3, R3 ;  /* 0x0000000300037309 */ /* 0x000e220000000000 */
[----:B--2---:R-:W0:Y:S02]  /*15900*/  SHFL.IDX PT, R0, R5, R0, 0x1f ;  /* 0x00001f0005007589 */ /* 0x004e2400000e0000 */
[----:B0-----:R-:W-:-:S05]  /*15910*/  IADD3 R0, R0, UR43, R3 ;  /* 0x0000002b00007c10 */ /* 0x001fca000fffe003 */
[----:B------:R0:W-:Y:S02]  /*15920*/  STL [R1+0x18], R0 ;  /* 0x0000180001007387 */ /* 0x0001e40000100800 */
.L_x_2508:
[----:B------:R-:W-:Y:S05]  /*15930*/  BSYNC B0 ;  /* 0x0000000000007941 */ /* 0x000fea0003800000 */
.L_x_2507:
[----:B0-----:R-:W3:Y:S01]  /*15940*/  LDL.LU R0, [R1+0xc] ;  /* 0x00000c0001007983 */ /* 0x001ee20000300800 */
[----:B------:R-:W-:Y:S01]  /*15950*/  BSSY B0, `(.L_x_2509) ;  /* 0x0000056000007945 */ /* 0x000fe20003800000 */
[----:B---3--:R-:W-:-:S13]  /*15960*/  ISETP.NE.AND P0, PT, R0, RZ, PT ;  /* 0x000000ff0000720c */ /* 0x008fda0003f05270 */
[----:B------:R-:W-:Y:S05]  /*15970*/  @!P0 BRA `(.L_x_2510) ;  /* 0x00000004004c8947 */ /* 0x000fea0003800000 */
[----:B------:R-:W2:Y:S01]  /*15980*/  LDL R0, [R1+0x4] ;  /* 0x0000040001007983 */ /* 0x000ea20000100800 */
[----:B------:R-:W-:Y:S01]  /*15990*/  IMAD R2, R18, 0x8, R17 ;  /* 0x0000000812027824 */ /* 0x000fe200078e0211 */
[----:B------:R-:W-:Y:S01]  /*159a0*/  BSSY B1, `(.L_x_2511) ;  /* 0x0000005000017945 */ /* 0x000fe20003800000 */
[----:B------:R-:W-:Y:S02]  /*159b0*/  ISETP.NE.AND P2, PT, R6, RZ, PT ;  /* 0x000000ff0600720c */ /* 0x000fe40003f45270 */
[----:B--2---:R-:W-:-:S04]  /*159c0*/  SHF.L.U32 R3, R0, 0x1f, RZ ;  /* 0x0000001f00037819 */ /* 0x004fc800000006ff */
[----:B------:R-:W0:Y:S02]  /*159d0*/  SYNCS.PHASECHK.TRANS64.TRYWAIT P0, [R2+URZ+0x38860], R3 ;  /* 0x03886003020075a7 */ /* 0x000e24000800017f */
[----:B0-----:R-:W-:Y:S05]  /*159e0*/  @!P0 BRA `(.L_x_2512) ;  /* 0x0000001c002c8947 */ /* 0x001fea0003800000 */
.L_x_2566:
[----:B------:R-:W-:Y:S05]  /*159f0*/  BSYNC B1 ;  /* 0x0000000000017941 */ /* 0x000fea0003800000 */
.L_x_2511:
        /* <DEDUP_REMOVED lines=9> */
.L_x_2514:
[----:B------:R-:W-:Y:S05]  /*15a90*/  BSYNC B1 ;  /* 0x0000000000017941 */ /* 0x000fea0003800000 */
.L_x_2513:
[----:B------:R-:W-:Y:S01]  /*15aa0*/  IMAD R0, R18, 0xa000, R17 ;  /* 0x0000a00012007824 */ /* 0x000fe200078e0211 */
[----:B------:R-:W-:Y:S01]  /*15ab0*/  UIADD3 UR4, UP0, UR38, 0x470, URZ ;  /* 0x0000047026047890 */ /* 0x000fe2000ff1e03f */
[----:B------:R-:W-:Y:S01]  /*15ac0*/  PLOP3.LUT P0, PT, PT, PT, PT, 0x80, 0x0 ;  /* 0x000000000000781c */ /* 0x000fe20003f0f070 */
[----:B------:R-:W-:Y:S01]  /*15ad0*/  IMAD R19, R19, 0x50, RZ ;  /* 0x0000005013137824 */ /* 0x000fe200078e02ff */
[----:B------:R-:W-:Y:S01]  /*15ae0*/  UMOV UR6, 0x0 ;  /* 0x0000000000067882 */ /* 0x000fe20000000000 */
[----:B0-----:R-:W-:Y:S01]  /*15af0*/  VIADD R2, R2, 0x38850 ;  /* 0x0003885002027836 */ /* 0x001fe20000000000 */
[----:B------:R-:W-:Y:S01]  /*15b00*/  UIADD3.X UR5, URZ, UR39, URZ, UP0, !UPT ;  /* 0x000000273f057290 */ /* 0x000fe200087fe43f */
[----:B------:R-:W-:Y:S01]  /*15b10*/  VIADD R3, R0, 0x400 ;  /* 0x0000040000037836 */ /* 0x000fe20000000000 */
[----:B------:R-:W-:Y:S01]  /*15b20*/  UMOV UR7, 0x14f00000 ;  /* 0x14f0000000077882 */ /* 0x000fe20000000000 */
[----:B------:R-:W-:-:S09]  /*15b30*/  UMOV UR10, URZ ;  /* 0x0000003f000a7c82 */ /* 0x000fd20008000000 */
.L_x_2515:
        /* <DEDUP_REMOVED lines=15> */
.L_x_2516:
        /* <DEDUP_REMOVED lines=15> */
.L_x_2517:
        /* <DEDUP_REMOVED lines=15> */
.L_x_2518:
        /* <DEDUP_REMOVED lines=10> */
.L_x_2510:
[----:B------:R-:W-:Y:S05]  /*15eb0*/  BSYNC B0 ;  /* 0x0000000000007941 */ /* 0x000fea0003800000 */
.L_x_2509:
[----:B--2---:R-:W2:Y:S01]  /*15ec0*/  LDL.LU R3, [R1+0x4] ;  /* 0x0000040001037983 */ /* 0x004ea20000300800 */
[----:B------:R-:W-:-:S05]  /*15ed0*/  VIADD R18, R18, 0x1 ;  /* 0x0000000112127836 */ /* 0x000fca0000000000 */
[----:B------:R-:W-:-:S04]  /*15ee0*/  ISETP.NE.AND P0, PT, R18, 0x2, PT ;  /* 0x000000021200780c */ /* 0x000fc80003f05270 */
[----:B------:R-:W-:Y:S02]  /*15ef0*/  SEL R0, RZ, 0x1, P0 ;  /* 0x00000001ff007807 */ /* 0x000fe40000000000 */
[----:B------:R-:W-:Y:S02]  /*15f00*/  SEL R18, R18, RZ, P0 ;  /* 0x000000ff12127207 */ /* 0x000fe40000000000 */
[----:B--2---:R-:W-:-:S05]  /*15f10*/  LOP3.LUT R3, R3, R0, RZ, 0x3c, !PT ;  /* 0x0000000003037212 */ /* 0x004fca00078e3cff */
[----:B------:R2:W-:Y:S02]  /*15f20*/  STL [R1+0x4], R3 ;  /* 0x0000040301007387 */ /* 0x0005e40000100800 */
.L_x_2426:
[----:B------:R-:W-:Y:S05]  /*15f30*/  BSYNC B7 ;  /* 0x0000000000077941 */ /* 0x000fea0003800000 */
.L_x_2424:
[----:B0-----:R-:W3:Y:S04]  /*15f40*/  LDL R0, [R1+0x20] ;  /* 0x0000200001007983 */ /* 0x001ee80000100800 */
[----:B------:R0:W5:Y:S01]  /*15f50*/  LDL R2, [R1+0x18] ;  /* 0x0000180001027983 */ /* 0x0001620000100800 */
[----:B---3--:R-:W-:-:S13]  /*15f60*/  ISETP.NE.AND P0, PT, R0, RZ, PT ;  /* 0x000000ff0000720c */ /* 0x008fda0003f05270 */
[----:B0-----:R-:W-:Y:S05]  /*15f70*/  @!P0 BRA `(.L_x_2519) ;  /* 0x0000000000288947 */ /* 0x001fea0003800000 */
[----:B------:R-:W-:Y:S05]  /*15f80*/  WARPSYNC.ALL ;  /* 0x0000000000007948 */ /* 0x000fea0003800000 */
[----:B------:R-:W0:Y:S08]  /*15f90*/  S2UR UR5, SR_CgaCtaId ;  /* 0x00000000000579c3 */ /* 0x000e300000008800 */
[----:B------:R-:W-:Y:S06]  /*15fa0*/  BAR.SYNC.DEFER_BLOCKING 0x5, 0x180 ;  /* 0x0146000000007b1d */ /* 0x000fec0000010000 */
[----:B------:R-:W-:-:S02]  /*15fb0*/  UMOV UR4, 0x400 ;  /* 0x0000040000047882 */ /* 0x000fc40000000000 */
[----:B0-----:R-:W-:-:S06]  /*15fc0*/  ULEA UR4, UR5, UR4, 0x18 ;  /* 0x0000000405047291 */ /* 0x001fcc000f8ec03f */
[----:B------:R-:W-:-:S05]  /*15fd0*/  IMAD.U32 R17, RZ, RZ, UR4 ;  /* 0x00000004ff117e24 */ /* 0x000fca000f8e00ff */
[----:B-----5:R-:W0:Y:S04]  /*15fe0*/  LDS R2, [R17+0x388d0] ;  /* 0x0388d00011027984 */ /* 0x020e280000000800 */
[----:B0-----:R0:W-:Y:S01]  /*15ff0*/  STL [R1+0x18], R2 ;  /* 0x0000180201007387 */ /* 0x0011e20000100800 */
[----:B------:R-:W-:Y:S06]  /*16000*/  BAR.ARV 0x4, 0x180 ;  /* 0x0106000000007b1d */ /* 0x000fec0000002000 */
[----:B------:R-:W-:Y:S05]  /*16010*/  BRA `(.L_x_2520) ;  /* 0x00000000002c7947 */ /* 0x000fea0003800000 */
.L_x_2519:
[----:B------:R-:W-:-:S03]  /*16020*/  UMOV UR4, 0xffffffff ;  /* 0xffffffff00047882 */ /* 0x000fc60000000000 */
[----:B------:R-:W-:Y:S05]  /*16030*/  BRA.DIV UR4, `(.L_x_2521) ;  /* 0x0000001604ac7947 */ /* 0x000fea000b800000 */
[----:B-----5:R0:W3:Y:S02]  /*16040*/  SHFL.IDX PT, R14, R2, RZ, 0x1f ;  /* 0x00001fff020e7589 */ /* 0x0200e400000e0000 */
.L_x_2569:
[----:B--2---:R-:W2:Y:S01]  /*16050*/  @!P1 S2R R3, SR_CgaCtaId ;  /* 0x0000000000039919 */ /* 0x004ea20000008800 */
[----:B------:R-:W-:Y:S05]  /*16060*/  WARPSYNC.ALL ;  /* 0x0000000000007948 */ /* 0x000fea0003800000 */
[----:B------:R-:W-:Y:S01]  /*16070*/  BAR.SYNC.DEFER_BLOCKING 0x4, 0x180 ;  /* 0x0106000000007b1d */ /* 0x000fe20000010000 */
[----:B------:R-:W-:-:S05]  /*16080*/  @!P1 MOV R0, 0x400 ;  /* 0x0000040000009802 */ /* 0x000fca0000000f00 */
[----:B---3--:R3:W-:Y:S01]  /*16090*/  STL [R1+0x18], R14 ;  /* 0x0000180e01007387 */ /* 0x0087e20000100800 */
[----:B--2---:R-:W-:-:S05]  /*160a0*/  @!P1 LEA R17, R3, R0, 0x18 ;  /* 0x0000000003119211 */ /* 0x004fca00078ec0ff */
[----:B------:R3:W-:Y:S01]  /*160b0*/  @!P1 STS [R17+0x388d0], R2 ;  /* 0x0388d00211009388 */ /* 0x0007e20000000800 */
[----:B------:R-:W-:Y:S06]  /*160c0*/  BAR.ARV 0x5, 0x180 ;  /* 0x0146000000007b1d */ /* 0x000fec0000002000 */
.L_x_2520:
[----:B------:R-:W4:Y:S01]  /*160d0*/  LDL R0, [R1+0x18] ;  /* 0x0000180001007983 */ /* 0x000f220000100800 */
[----:B------:R-:W-:Y:S02]  /*160e0*/  ULDC UR4, c[0x0][0xc38] ;  /* 0x00030e0000047ab9 */ /* 0x000fe40000000800 */
[----:B----4-:R-:W-:-:S13]  /*160f0*/  ISETP.GE.AND P0, PT, R0, UR4, PT ;  /* 0x0000000400007c0c */ /* 0x010fda000bf06270 */
[----:B------:R-:W-:Y:S05]  /*16100*/  @!P0 BRA `(.L_x_2522) ;  /* 0xffffffb000208947 */ /* 0x000fea000383ffff */
.L_x_2421:
[----:B-1----:R-:W4:Y:S01]  /*16110*/  LDL.LU R0, [R1+0x1c] ;  /* 0x00001c0001007983 */ /* 0x002f220000300800 */
[----:B------:R-:W-:Y:S01]  /*16120*/  BSSY B0, `(.L_x_2523) ;  /* 0x000000b000007945 */ /* 0x000fe20003800000 */
[----:B------:R-:W1:Y:S01]  /*16130*/  S2R R5, SR_CgaCtaId ;  /* 0x0000000000057919 */ /* 0x000e620000008800 */
[----:B----4-:R-:W-:-:S05]  /*16140*/  VIADD R0, R0, 0x1 ;  /* 0x0000000100007836 */ /* 0x010fca0000000000 */
[----:B0--3--:R-:W-:-:S04]  /*16150*/  LEA.HI R2, R0, R0, RZ, 0x1 ;  /* 0x0000000000027211 */ /* 0x009fc800078f08ff */
[----:B--2---:R-:W-:-:S05]  /*16160*/  LOP3.LUT R3, R2, 0xfffffffe, RZ, 0xc0, !PT ;  /* 0xfffffffe02037812 */ /* 0x004fca00078ec0ff */
[----:B------:R-:W-:Y:S01]  /*16170*/  IMAD.IADD R3, R0, 0x1, -R3 ;  /* 0x0000000100037824 */ /* 0x000fe200078e0a03 */
[----:B------:R-:W-:-:S04]  /*16180*/  MOV R0, 0x400 ;  /* 0x0000040000007802 */ /* 0x000fc80000000f00 */
[----:B-1----:R-:W-:Y:S02]  /*16190*/  LEA R0, R5, R0, 0x18 ;  /* 0x0000000005007211 */ /* 0x002fe400078ec0ff */
[----:B------:R-:W-:-:S04]  /*161a0*/  SHF.L.U32 R3, R3, 0x1f, RZ ;  /* 0x0000001f03037819 */ /* 0x000fc800000006ff */
[----:B------:R-:W0:Y:S02]  /*161b0*/  SYNCS.PHASECHK.TRANS64.TRYWAIT P0, [R0+URZ+0x38820], R3 ;  /* 0x03882003000075a7 */ /* 0x000e24000800017f */
[----:B0-----:R-:W-:Y:S05]  /*161c0*/  @!P0 BRA `(.L_x_2524) ;  /* 0x0000001400708947 */ /* 0x001fea0003800000 */
.L_x_2570:
[----:B------:R-:W-:Y:S05]  /*161d0*/  BSYNC B0 ;  /* 0x0000000000007941 */ /* 0x000fea0003800000 */
.L_x_2523:
[----:B------:R-:W-:-:S03]  /*161e0*/  UMOV UR4, 0xffffffff ;  /* 0xffffffff00047882 */ /* 0x000fc60000000000 */
[----:B------:R-:W-:Y:S05]  /*161f0*/  BRA.DIV UR4, `(.L_x_2525) ;  /* 0x0000001604787947 */ /* 0x000fea000b800000 */
[----:B------:R-:W1:Y:S02]  /*16200*/  S2R R2, SR_TID.X ;  /* 0x0000000000027919 */ /* 0x000e640000002100 */
[----:B-1----:R-:W-:-:S04]  /*16210*/  SHF.R.U32.HI R2, RZ, 0x5, R2 ;  /* 0x00000005ff027819 */ /* 0x002fc80000011602 */
[----:B------:R-:W-:-:S05]  /*16220*/  LOP3.LUT R2, R2, 0x3, RZ, 0xc0, !PT ;  /* 0x0000000302027812 */ /* 0x000fca00078ec0ff */
[----:B------:R1:W2:Y:S02]  /*16230*/  SHFL.IDX PT, R14, R2, RZ, 0x1f ;  /* 0x00001fff020e7589 */ /* 0x0002a400000e0000 */
.L_x_2573:
[----:B--2---:R-:W-:Y:S01]  /*16240*/  ISETP.NE.AND P0, PT, R14, RZ, PT ;  /* 0x000000ff0e00720c */ /* 0x004fe20003f05270 */
[----:B------:R-:W-:-:S12]  /*16250*/  BSSY B0, `(.L_x_2526) ;  /* 0x0000027000007945 */ /* 0x000fd80003800000 */
[----:B------:R-:W-:Y:S05]  /*16260*/  @P0 BRA `(.L_x_2527) ;  /* 0x0000000000940947 */ /* 0x000fea0003800000 */
[----:B------:R-:W-:-:S03]  /*16270*/  UMOV UR4, 0xffffffff ;  /* 0xffffffff00047882 */ /* 0x000fc60000000000 */
[----:B------:R-:W-:Y:S05]  /*16280*/  BRA.DIV UR4, `(.L_x_2528) ;  /* 0x0000001604887947 */ /* 0x000fea000b800000 */
[----:B------:R-:W-:-:S13]  /*16290*/  ELECT P6, URZ, PT ;  /* 0x00000000003f782f */ /* 0x000fda00038c0000 */
.L_x_2576:
        /* <DEDUP_REMOVED lines=8> */
.L_x_2529:
[----:B------:R-:W2:Y:S01]  /*16320*/  LDL.LU R7, [R1+0x4] ;  /* 0x0000040001077983 */ /* 0x000ea20000300800 */
        /* <DEDUP_REMOVED lines=12> */
.L_x_2577:
[----:B------:R-:W1:Y:S02]  /*163f0*/  SYNCS.PHASECHK.TRANS64.TRYWAIT P0, [R3+URZ], R2 ;  /* 0x00000002030075a7 */ /* 0x000e64000800017f */
[----:B-1----:R-:W-:Y:S05]  /*16400*/  @!P0 BRA `(.L_x_2531) ;  /* 0x00000014005c8947 */ /* 0x002fea0003800000 */
.L_x_2578:
[----:B------:R-:W-:Y:S05]  /*16410*/  @!P2 BRA `(.L_x_2532) ;  /* 0x000000000004a947 */ /* 0x000fea0003800000 */
[----:B------:R-:W-:Y:S01]  /*16420*/  BPT.TRAP 0x1 ;  /* 0x000000040000795c */ /* 0x000fe20000300000 */
.L_x_2532:
[----:B-1----:R-:W-:-:S04]  /*16430*/  VIADD R3, R0, 0x38860 ;  /* 0x0003886000037836 */ /* 0x002fc80000000000 */
[----:B------:R-:W-:-:S04]  /*16440*/  IMAD R18, R18, 0x8, R3 ;  /* 0x0000000812127824 */ /* 0x000fc800078e0203 */
[----:B------:R-:W1:Y:S02]  /*16450*/  SYNCS.PHASECHK.TRANS64.TRYWAIT P0, [R18+URZ], R5 ;  /* 0x00000005120075a7 */ /* 0x000e64000800017f */
[----:B-1----:R-:W-:Y:S05]  /*16460*/  @!P0 BRA `(.L_x_2533) ;  /* 0x0000001400588947 */ /* 0x002fea0003800000 */
.L_x_2579:
[----:B------:R-:W-:-:S07]  /*16470*/  IMAD R3, R4, 0x8, R3 ;  /* 0x0000000804037824 */ /* 0x000fce00078e0203 */
.L_x_2534:
[----:B--2---:R2:W3:Y:S02]  /*16480*/  SYNCS.PHASECHK.TRANS64.TRYWAIT P0, [R3+URZ], R2 ;  /* 0x00000002030075a7 */ /* 0x0044e4000800017f */
[----:B---3--:R-:W-:Y:S05]  /*16490*/  @!P0 NANOSLEEP.SYNCS 0x989680 ;  /* 0x009896800000895d */ /* 0x008fea0003900000 */
[----:B------:R-:W3:Y:S02]  /*164a0*/  @!P0 SYNCS.PHASECHK.TRANS64 P0, [R3+URZ], R2 ;  /* 0x00000002030085a7 */ /* 0x000ee4000800007f */
[----:B---3--:R-:W-:Y:S05]  /*164b0*/  @!P0 BRA `(.L_x_2534) ;  /* 0xfffffffc00f08947 */ /* 0x008fea000383ffff */
.L_x_2527:
[----:B------:R-:W-:Y:S05]  /*164c0*/  BSYNC B0 ;  /* 0x0000000000007941 */ /* 0x000fea0003800000 */
.L_x_2526:
[----:B------:R-:W-:Y:S05]  /*164d0*/  EXIT ;  /* 0x000000000000794d */ /* 0x000fea0003800000 */
.L_x_2374:
[----:B------:R-:W-:-:S13]  /*164e0*/  R2UR UR4, R17 ;  /* 0x00000000110472ca */ /* 0x000fda00000e0000 */
[----:B0-----:R-:W-:-:S04]  /*164f0*/  IMAD.U32 R3, RZ, RZ, UR4 ;  /* 0x00000004ff037e24 */ /* 0x001fc8000f8e00ff */
[----:B------:R0:W1:Y:S03]  /*16500*/  SYNCS.PHASECHK.TRANS64.TRYWAIT P1, [R3+URZ+0x38800], R0 ;  /* 0x03880000030075a7 */ /* 0x000066000802017f */
[----:B-1----:R-:W-:Y:S05]  /*16510*/  @!P1 NANOSLEEP.SYNCS 0x989680 ;  /* 0x009896800000995d */ /* 0x002fea0003900000 */
[----:B------:R-:W1:Y:S02]  /*16520*/  @!P1 SYNCS.PHASECHK.TRANS64 P1, [R3+URZ+0x38800], R0 ;  /* 0x03880000030095a7 */ /* 0x000e64000802007f */
[----:B-1----:R-:W-:Y:S05]  /*16530*/  @!P1 BRA `(.L_x_2374) ;  /* 0xfffffffc00e89947 */ /* 0x002fea000383ffff */
[----:B------:R-:W-:Y:S05]  /*16540*/  BRA `(.L_x_2535) ;  /* 0xfffffeb400207947 */ /* 0x000fea000383ffff */
.L_x_2378:
[----:B-1----:R1:W2:Y:S02]  /*16550*/  SYNCS.PHASECHK.TRANS64.TRYWAIT P2, [R0+URZ+0x38830], R3 ;  /* 0x03883003000075a7 */ /* 0x0022a4000804017f */
[----:B--2---:R-:W-:Y:S05]  /*16560*/  @!P2 NANOSLEEP.SYNCS 0x989680 ;  /* 0x009896800000a95d */ /* 0x004fea0003900000 */
[----:B------:R-:W2:Y:S02]  /*16570*/  @!P2 SYNCS.PHASECHK.TRANS64 P2, [R0+URZ+0x38830], R3 ;  /* 0x038830030000a5a7 */ /* 0x000ea4000804007f */
[----:B--2---:R-:W-:Y:S05]  /*16580*/  @!P2 BRA `(.L_x_2378) ;  /* 0xfffffffc00f0a947 */ /* 0x004fea000383ffff */
[----:B------:R-:W-:Y:S05]  /*16590*/  BRA `(.L_x_2377) ;  /* 0xfffffeb4004c7947 */ /* 0x000fea000383ffff */
.L_x_2383:
[----:B------:R-:W-:-:S13]  /*165a0*/  R2UR UR4, R232 ;  /* 0x00000000e80472ca */ /* 0x000fda00000e0000 */
[----:B-1----:R-:W-:-:S04]  /*165b0*/  IMAD.U32 R4, RZ, RZ, UR4 ;  /* 0x00000004ff047e24 */ /* 0x002fc8000f8e00ff */
[----:B------:R1:W2:Y:S03]  /*165c0*/  SYNCS.PHASECHK.TRANS64.TRYWAIT P3, [R4+URZ+0x38830], R3 ;  /* 0x03883003040075a7 */ /* 0x0002a6000806017f */
[----:B--2---:R-:W-:Y:S05]  /*165d0*/  @!P3 NANOSLEEP.SYNCS 0x989680 ;  /* 0x009896800000b95d */ /* 0x004fea0003900000 */
[----:B------:R-:W2:Y:S02]  /*165e0*/  @!P3 SYNCS.PHASECHK.TRANS64 P3, [R4+URZ+0x38830], R3 ;  /* 0x038830030400b5a7 */ /* 0x000ea4000806007f */
[----:B--2---:R-:W-:Y:S05]  /*165f0*/  @!P3 BRA `(.L_x_2383) ;  /* 0xfffffffc00e8b947 */ /* 0x004fea000383ffff */
[----:B------:R-:W-:Y:S05]  /*16600*/  BRA `(.L_x_2382) ;  /* 0xfffffeec00b47947 */ /* 0x000fea000383ffff */
.L_x_2387:
[----:B01----:R-:W-:-:S04]  /*16610*/  IMAD.U32 R3, RZ, RZ, UR4 ;  /* 0x00000004ff037e24 */ /* 0x003fc8000f8e00ff */
[----:B------:R0:W1:Y:S03]  /*16620*/  SYNCS.PHASECHK.TRANS64.TRYWAIT P3, [R3+URZ+0x38850], R0 ;  /* 0x03885000030075a7 */ /* 0x000066000806017f */
[----:B-1----:R-:W-:Y:S05]  /*16630*/  @!P3 NANOSLEEP.SYNCS 0x989680 ;  /* 0x009896800000b95d */ /* 0x002fea0003900000 */
[----:B------:R-:W1:Y:S02]  /*16640*/  @!P3 SYNCS.PHASECHK.TRANS64 P3, [R3+URZ+0x38850], R0 ;  /* 0x038850000300b5a7 */ /* 0x000e64000806007f */
[----:B-1----:R-:W-:Y:S05]  /*16650*/  @!P3 BRA `(.L_x_2387) ;  /* 0xfffffffc00ecb947 */ /* 0x002fea000383ffff */
[----:B------:R-:W-:Y:S05]  /*16660*/  BRA `(.L_x_2386) ;  /* 0xffffff1400d47947 */ /* 0x000fea000383ffff */
.L_x_2393:
[----:B-1----:R-:W-:-:S04]  /*16670*/  IMAD.U32 R4, RZ, RZ, UR4 ;  /* 0x00000004ff047e24 */ /* 0x002fc8000f8e00ff */
[----:B------:R1:W2:Y:S03]  /*16680*/  SYNCS.PHASECHK.TRANS64.TRYWAIT P2, [R4+URZ+0x38830], R3 ;  /* 0x03883003040075a7 */ /* 0x0002a6000804017f */
[----:B--2---:R-:W-:Y:S05]  /*16690*/  @!P2 NANOSLEEP.SYNCS 0x989680 ;  /* 0x009896800000a95d */ /* 0x004fea0003900000 */
[----:B------:R-:W2:Y:S02]  /*166a0*/  @!P2 SYNCS.PHASECHK.TRANS64 P2, [R4+URZ+0x38830], R3 ;  /* 0x038830030400a5a7 */ /* 0x000ea4000804007f */
[----:B--2---:R-:W-:Y:S05]  /*166b0*/  @!P2 BRA `(.L_x_2393) ;  /* 0xfffffffc00eca947 */ /* 0x004fea000383ffff */
[----:B------:R-:W-:Y:S05]  /*166c0*/  BRA `(.L_x_2392) ;  /* 0xffffff2c00bc7947 */ /* 0x000fea000383ffff */
.L_x_2397:
[----:B01----:R-:W-:-:S04]  /*166d0*/  IMAD.U32 R3, RZ, RZ, UR4 ;  /* 0x00000004ff037e24 */ /* 0x003fc8000f8e00ff */
[----:B------:R0:W1:Y:S03]  /*166e0*/  SYNCS.PHASECHK.TRANS64.TRYWAIT P2, [R3+URZ+0x38850], R0 ;  /* 0x03885000030075a7 */ /* 0x000066000804017f */
[----:B-1----:R-:W-:Y:S05]  /*166f0*/  @!P2 NANOSLEEP.SYNCS 0x989680 ;  /* 0x009896800000a95d */ /* 0x002fea0003900000 */
[----:B------:R-:W1:Y:S02]  /*16700*/  @!P2 SYNCS.PHASECHK.TRANS64 P2, [R3+URZ+0x38850], R0 ;  /* 0x038850000300a5a7 */ /* 0x000e64000804007f */
[----:B-1----:R-:W-:Y:S05]  /*16710*/  @!P2 BRA `(.L_x_2397) ;  /* 0xfffffffc00eca947 */ /* 0x002fea000383ffff */
[----:B------:R-:W-:Y:S05]  /*16720*/  BRA `(.L_x_2396) ;  /* 0xffffff5400dc7947 */ /* 0x000fea000383ffff */
.L_x_2402:
[----:B-1----:R-:W-:-:S04]  /*16730*/  IMAD.U32 R7, RZ, RZ, UR7 ;  /* 0x00000007ff077e24 */ /* 0x002fc8000f8e00ff */
[----:B------:R1:W2:Y:S03]  /*16740*/  SYNCS.PHASECHK.TRANS64.TRYWAIT P0, [R7+URZ+0x38850], R0 ;  /* 0x03885000070075a7 */ /* 0x0002a6000800017f */
[----:B--2---:R-:W-:Y:S05]  /*16750*/  @!P0 NANOSLEEP.SYNCS 0x989680 ;  /* 0x009896800000895d */ /* 0x004fea0003900000 */
[----:B------:R-:W2:Y:S02]  /*16760*/  @!P0 SYNCS.PHASECHK.TRANS64 P0, [R7+URZ+0x38850], R0 ;  /* 0x03885000070085a7 */ /* 0x000ea4000800007f */
[----:B--2---:R-:W-:Y:S05]  /*16770*/  @!P0 BRA `(.L_x_2402) ;  /* 0xfffffffc00ec8947 */ /* 0x004fea000383ffff */
[----:B------:R-:W-:Y:S05]  /*16780*/  BRA `(.L_x_2401) ;  /* 0xffffff6c00e47947 */ /* 0x000fea000383ffff */
.L_x_2432:
[----:B------:R-:W-:Y:S02]  /*16790*/  IMAD.MOV.U32 R13, RZ, RZ, R0 ;  /* 0x000000ffff0d7224 */ /* 0x000fe400078e0000 */
[----:B------:R-:W-:Y:S02]  /*167a0*/  IMAD.MOV.U32 R12, RZ, RZ, RZ ;  /* 0x000000ffff0c7224 */ /* 0x000fe400078e00ff */
[----:B------:R-:W-:Y:S02]  /*167b0*/  IMAD.MOV.U32 R11, RZ, RZ, 0x1f ;  /* 0x0000001fff0b7424 */ /* 0x000fe400078e00ff */
[----:B------:R-:W-:-:S07]  /*167c0*/  IMAD.MOV.U32 R15, RZ, RZ, -0x1 ;  /* 0xffffffffff0f7424 */ /* 0x000fce00078e00ff */
[----:B0-----:R-:W-:Y:S05]  /*167d0*/  WARPSYNC.COLLECTIVE R15, `(.L_x_2536) ;  /* 0x000000000f087348 */ /* 0x001fea0003c00000 */
[----:B------:R1:W2:Y:S02]  /*167e0*/  SHFL.IDX P6, R14, R13, R12, R11 ;  /* 0x0000000c0d0e7389 */ /* 0x0002a400000c000b */
[----:B012---:R-:W-:Y:S01]  /*167f0*/  ENDCOLLECTIVE ;  /* 0x000000000000791b */ /* 0x007fe20003800000 */
.L_x_2536:
[----:B------:R-:W-:Y:S05]  /*16800*/  BRA `(.L_x_2537) ;  /* 0xffffffb4002c7947 */ /* 0x000fea000383ffff */
.L_x_2434:
[----:B------:R-:W-:Y:S01]  /*16810*/  BSSY B0, `(.L_x_2538) ;  /* 0x0000006000007945 */ /* 0x000fe20003800000 */
[----:B------:R-:W-:-:S07]  /*16820*/  IMAD.MOV.U32 R15, RZ, RZ, -0x1 ;  /* 0xffffffffff0f7424 */ /* 0x000fce00078e00ff */
[----:B01----:R-:W-:Y:S05]  /*16830*/  WARPSYNC.COLLECTIVE R15, `(.L_x_2539) ;  /* 0x000000000f0c7348 */ /* 0x003fea0003c00000 */
[----:B------:R-:W-:Y:S02]  /*16840*/  ELECT P6, UR62, PT ;  /* 0x00000000003e782f */ /* 0x000fe400038c0000 */
[----:B------:R-:W-:Y:S01]  /*16850*/  MOV R14, UR62 ;  /* 0x0000003e000e7c02 */ /* 0x000fe20008000f00 */
[----:B01----:R-:W-:Y:S10]  /*16860*/  ENDCOLLECTIVE ;  /* 0x000000000000791b */ /* 0x003ff40003800000 */
.L_x_2539:
[----:B------:R-:W-:Y:S05]  /*16870*/  BSYNC B0 ;  /* 0x0000000000007941 */ /* 0x000fea0003800000 */
.L_x_2538:
[----:B------:R-:W-:Y:S05]  /*16880*/  BRA `(.L_x_2540) ;  /* 0xffffffb4002c7947 */ /* 0x000fea000383ffff */
.L_x_2436:
[----:B-1----:R1:W2:Y:S02]  /*16890*/  SYNCS.PHASECHK.TRANS64.TRYWAIT P0, [R0+URZ+0x38840], R2 ;  /* 0x03884002000075a7 */ /* 0x0022a4000800017f */
[----:B--2---:R-:W-:Y:S05]  /*168a0*/  @!P0 NANOSLEEP.SYNCS 0x989680 ;  /* 0x009896800000895d */ /* 0x004fea0003900000 */
[----:B------:R-:W2:Y:S02]  /*168b0*/  @!P0 SYNCS.PHASECHK.TRANS64 P0, [R0+URZ+0x38840], R2 ;  /* 0x03884002000085a7 */ /* 0x000ea4000800007f */
[----:B--2---:R-:W-:Y:S05]  /*168c0*/  @!P0 BRA `(.L_x_2436) ;  /* 0xfffffffc00f08947 */ /* 0x004fea000383ffff */
[----:B------:R-:W-:Y:S05]  /*168d0*/  BRA `(.L_x_2541) ;  /* 0xffffffb400807947 */ /* 0x000fea000383ffff */
.L_x_2440:
[----:B------:R-:W-:Y:S02]  /*168e0*/  IMAD.MOV.U32 R13, RZ, RZ, R3 ;  /* 0x000000ffff0d7224 */ /* 0x000fe400078e0003 */
[----:B------:R-:W-:Y:S02]  /*168f0*/  IMAD.MOV.U32 R12, RZ, RZ, RZ ;  /* 0x000000ffff0c7224 */ /* 0x000fe400078e00ff */
[----:B------:R-:W-:Y:S02]  /*16900*/  IMAD.MOV.U32 R11, RZ, RZ, 0x181f ;  /* 0x0000181fff0b7424 */ /* 0x000fe400078e00ff */
[----:B------:R-:W-:Y:S02]  /*16910*/  IMAD.MOV.U32 R15, RZ, RZ, -0x1 ;  /* 0xffffffffff0f7424 */ /* 0x000fe400078e00ff */
[----:B------:R-:W-:-:S07]  /*16920*/  IMAD.U32 R0, RZ, RZ, UR42 ;  /* 0x0000002aff007e24 */ /* 0x000fce000f8e00ff */
[----:B-----5:R-:W-:Y:S05]  /*16930*/  WARPSYNC.COLLECTIVE R15, `(.L_x_2542) ;  /* 0x000000000f087348 */ /* 0x020fea0003c00000 */
[----:B------:R0:W1:Y:S02]  /*16940*/  SHFL.IDX P6, R14, R13, R12, R11 ;  /* 0x0000000c0d0e7389 */ /* 0x00006400000c000b */
[----:B01---5:R-:W-:Y:S01]  /*16950*/  ENDCOLLECTIVE ;  /* 0x000000000000791b */ /* 0x023fe20003800000 */
.L_x_2542:
[----:B------:R-:W-:Y:S02]  /*16960*/  IMAD R0, R0, 0x80, R10 ;  /* 0x0000008000007824 */ /* 0x000fe400078e020a */
[----:B------:R-:W-:Y:S02]  /*16970*/  IMAD.MOV.U32 R13, RZ, RZ, R4 ;  /* 0x000000ffff0d7224 */ /* 0x000fe400078e0004 */
[----:B------:R-:W-:-:S07]  /*16980*/  IMAD.MOV.U32 R5, RZ, RZ, R14 ;  /* 0x000000ffff057224 */ /* 0x000fce00078e000e */
[----:B------:R-:W-:Y:S05]  /*16990*/  WARPSYNC.COLLECTIVE R15, `(.L_x_2543) ;  /* 0x000000000f087348 */ /* 0x000fea0003c00000 */
[----:B------:R0:W1:Y:S02]  /*169a0*/  SHFL.IDX P6, R14, R13, R12, R11 ;  /* 0x0000000c0d0e7389 */ /* 0x00006400000c000b */
[----:B01----:R-:W-:Y:S01]  /*169b0*/  ENDCOLLECTIVE ;  /* 0x000000000000791b */ /* 0x003fe20003800000 */
.L_x_2543:
[----:B------:R-:W-:Y:S01]  /*169c0*/  ULDC UR4, c[0x0][0x288] ;  /* 0x0000a20000047ab9 */ /* 0x000fe20000000800 */
[----:B------:R-:W-:Y:S01]  /*169d0*/  ULDC.64 UR6, c[0x0][0x208] ;  /* 0x0000820000067ab9 */ /* 0x000fe20000000a00 */
[----:B------:R-:W-:-:S05]  /*169e0*/  IMAD R2, R7, UR4, RZ ;  /* 0x0000000407027c24 */ /* 0x000fca000f8e02ff */
[----:B------:R-:W-:Y:S01]  /*169f0*/  ISETP.GE.AND P4, PT, R0, R2, PT ;  /* 0x000000020000720c */ /* 0x000fe20003f86270 */
[----:B------:R-:W-:Y:S02]  /*16a00*/  IMAD.MOV.U32 R13, RZ, RZ, R3 ;  /* 0x000000ffff0d7224 */ /* 0x000fe400078e0003 */
[----:B------:R-:W-:Y:S02]  /*16a10*/  IMAD.MOV.U32 R12, RZ, RZ, 0x1 ;  /* 0x00000001ff0c7424 */ /* 0x000fe400078e00ff */
[----:B------:R-:W-:-:S08]  /*16a20*/  IMAD.MOV.U32 R6, RZ, RZ, R14 ;  /* 0x000000ffff067224 */ /* 0x000fd000078e000e */
        /* <DEDUP_REMOVED lines=15> */
.L_x_2544:
[----:B------:R-:W-:Y:S02]  /*16b20*/  IMAD.MOV.U32 R13, RZ, RZ, R4 ;  /* 0x000000ffff0d7224 */ /* 0x000fe400078e0004 */
[----:B------:R-:W-:-:S07]  /*16b30*/  IMAD.MOV.U32 R5, RZ, RZ, R14 ;  /* 0x000000ffff057224 */ /* 0x000fce00078e000e */
[----:B------:R-:W-:Y:S05]  /*16b40*/  WARPSYNC.COLLECTIVE R15, `(.L_x_2545) ;  /* 0x000000000f087348 */ /* 0x000fea0003c00000 */
[----:B------:R0:W1:Y:S02]  /*16b50*/  SHFL.IDX P6, R14, R13, R12, R11 ;  /* 0x0000000c0d0e7389 */ /* 0x00006400000c000b */
[----:B01----:R-:W-:Y:S01]  /*16b60*/  ENDCOLLECTIVE ;  /* 0x000000000000791b */ /* 0x003fe20003800000 */
.L_x_2545:
        /* <DEDUP_REMOVED lines=19> */
.L_x_2546:
[----:B------:R-:W-:Y:S02]  /*16ca0*/  IMAD.MOV.U32 R13, RZ, RZ, R4 ;  /* 0x000000ffff0d7224 */ /* 0x000fe400078e0004 */
[----:B------:R-:W-:-:S07]  /*16cb0*/  IMAD.MOV.U32 R5, RZ, RZ, R14 ;  /* 0x000000ffff057224 */ /* 0x000fce00078e000e */
[----:B------:R-:W-:Y:S05]  /*16cc0*/  WARPSYNC.COLLECTIVE R15, `(.L_x_2547) ;  /* 0x000000000f087348 */ /* 0x000fea0003c00000 */
[----:B------:R0:W1:Y:S02]  /*16cd0*/  SHFL.IDX P6, R14, R13, R12, R11 ;  /* 0x0000000c0d0e7389 */ /* 0x00006400000c000b */
[----:B01----:R-:W-:Y:S01]  /*16ce0*/  ENDCOLLECTIVE ;  /* 0x000000000000791b */ /* 0x003fe20003800000 */
.L_x_2547:
        /* <DEDUP_REMOVED lines=19> */
.L_x_2548:
[----:B------:R-:W-:Y:S02]  /*16e20*/  IMAD.MOV.U32 R13, RZ, RZ, R4 ;  /* 0x000000ffff0d7224 */ /* 0x000fe400078e0004 */
[----:B------:R-:W-:-:S07]  /*16e30*/  IMAD.MOV.U32 R5, RZ, RZ, R14 ;  /* 0x000000ffff057224 */ /* 0x000fce00078e000e */
[----:B------:R-:W-:Y:S05]  /*16e40*/  WARPSYNC.COLLECTIVE R15, `(.L_x_2549) ;  /* 0x000000000f087348 */ /* 0x000fea0003c00000 */
[----:B------:R0:W1:Y:S02]  /*16e50*/  SHFL.IDX P6, R14, R13, R12, R11 ;  /* 0x0000000c0d0e7389 */ /* 0x00006400000c000b */
[----:B01----:R-:W-:Y:S01]  /*16e60*/  ENDCOLLECTIVE ;  /* 0x000000000000791b */ /* 0x003fe20003800000 */
.L_x_2549:
        /* <DEDUP_REMOVED lines=19> */
.L_x_2550:
[----:B------:R-:W-:Y:S02]  /*16fa0*/  IMAD.MOV.U32 R13, RZ, RZ, R4 ;  /* 0x000000ffff0d7224 */ /* 0x000fe400078e0004 */
[----:B------:R-:W-:-:S07]  /*16fb0*/  IMAD.MOV.U32 R5, RZ, RZ, R14 ;  /* 0x000000ffff057224 */ /* 0x000fce00078e000e */
[----:B------:R-:W-:Y:S05]  /*16fc0*/  WARPSYNC.COLLECTIVE R15, `(.L_x_2551) ;  /* 0x000000000f087348 */ /* 0x000fea0003c00000 */
[----:B------:R0:W1:Y:S02]  /*16fd0*/  SHFL.IDX P6, R14, R13, R12, R11 ;  /* 0x0000000c0d0e7389 */ /* 0x00006400000c000b */
[----:B01----:R-:W-:Y:S01]  /*16fe0*/  ENDCOLLECTIVE ;  /* 0x000000000000791b */ /* 0x003fe20003800000 */
.L_x_2551:
        /* <DEDUP_REMOVED lines=19> */
.L_x_2552:
[----:B------:R-:W-:Y:S02]  /*17120*/  IMAD.MOV.U32 R13, RZ, RZ, R4 ;  /* 0x000000ffff0d7224 */ /* 0x000fe400078e0004 */
[----:B------:R-:W-:-:S07]  /*17130*/  IMAD.MOV.U32 R5, RZ, RZ, R14 ;  /* 0x000000ffff057224 */ /* 0x000fce00078e000e */
[----:B------:R-:W-:Y:S05]  /*17140*/  WARPSYNC.COLLECTIVE R15, `(.L_x_2553) ;  /* 0x000000000f087348 */ /* 0x000fea0003c00000 */
[----:B------:R0:W1:Y:S02]  /*17150*/  SHFL.IDX P6, R14, R13, R12, R11 ;  /* 0x0000000c0d0e7389 */ /* 0x00006400000c000b */
[----:B01----:R-:W-:Y:S01]  /*17160*/  ENDCOLLECTIVE ;  /* 0x000000000000791b */ /* 0x003fe20003800000 */
.L_x_2553:
        /* <DEDUP_REMOVED lines=19> */
.L_x_2554:
[----:B------:R-:W-:Y:S02]  /*172a0*/  IMAD.MOV.U32 R13, RZ, RZ, R4 ;  /* 0x000000ffff0d7224 */ /* 0x000fe400078e0004 */
[----:B------:R-:W-:-:S07]  /*172b0*/  IMAD.MOV.U32 R5, RZ, RZ, R14 ;  /* 0x000000ffff057224 */ /* 0x000fce00078e000e */
[----:B------:R-:W-:Y:S05]  /*172c0*/  WARPSYNC.COLLECTIVE R15, `(.L_x_2555) ;  /* 0x000000000f087348 */ /* 0x000fea0003c00000 */
[----:B------:R0:W1:Y:S02]  /*172d0*/  SHFL.IDX P6, R14, R13, R12, R11 ;  /* 0x0000000c0d0e7389 */ /* 0x00006400000c000b */
[----:B01----:R-:W-:Y:S01]  /*172e0*/  ENDCOLLECTIVE ;  /* 0x000000000000791b */ /* 0x003fe20003800000 */
.L_x_2555:
        /* <DEDUP_REMOVED lines=17> */
.L_x_2556:
[----:B------:R-:W-:Y:S02]  /*17400*/  IMAD.MOV.U32 R13, RZ, RZ, R4 ;  /* 0x000000ffff0d7224 */ /* 0x000fe400078e0004 */
[----:B------:R-:W-:-:S07]  /*17410*/  IMAD.MOV.U32 R5, RZ, RZ, R14 ;  /* 0x000000ffff057224 */ /* 0x000fce00078e000e */
[----:B------:R-:W-:Y:S05]  /*17420*/  WARPSYNC.COLLECTIVE R15, `(.L_x_2557) ;  /* 0x000000000f087348 */ /* 0x000fea0003c00000 */
[----:B------:R0:W1:Y:S02]  /*17430*/  SHFL.IDX P6, R14, R13, R12, R11 ;  /* 0x0000000c0d0e7389 */ /* 0x00006400000c000b */
[----:B01----:R-:W-:Y:S01]  /*17440*/  ENDCOLLECTIVE ;  /* 0x000000000000791b */ /* 0x003fe20003800000 */
.L_x_2557:
[----:B------:R-:W-:Y:S01]  /*17450*/  IMAD.MOV.U32 R3, RZ, RZ, R14 ;  /* 0x000000ffff037224 */ /* 0x000fe200078e000e */
[----:B------:R-:W-:Y:S06]  /*17460*/  BRA `(.L_x_2558) ;  /* 0xffffffb8001c7947 */ /* 0x000fec000383ffff */
.L_x_2445:
[----:B0-----:R0:W3:Y:S02]  /*17470*/  SYNCS.PHASECHK.TRANS64.TRYWAIT P0, [R17+URZ+0x38820], R0 ;  /* 0x03882000110075a7 */ /* 0x0010e4000800017f */
[----:B---3--:R-:W-:Y:S05]  /*17480*/  @!P0 NANOSLEEP.SYNCS 0x989680 ;  /* 0x009896800000895d */ /* 0x008fea0003900000 */
[----:B------:R-:W3:Y:S02]  /*17490*/  @!P0 SYNCS.PHASECHK.TRANS64 P0, [R17+URZ+0x38820], R0 ;  /* 0x03882000110085a7 */ /* 0x000ee4000800007f */
[----:B---3--:R-:W-:Y:S05]  /*174a0*/  @!P0 BRA `(.L_x_2445) ;  /* 0xfffffffc00f08947 */ /* 0x008fea000383ffff */
[----:B------:R-:W-:Y:S05]  /*174b0*/  BRA `(.L_x_2559) ;  /* 0xffffffb800987947 */ /* 0x000fea000383ffff */
.L_x_2452:
[----:B0-----:R0:W2:Y:S02]  /*174c0*/  SYNCS.PHASECHK.TRANS64.TRYWAIT P0, [R2+URZ+0x38840], R3 ;  /* 0x03884003020075a7 */ /* 0x0010a4000800017f */
[----:B--2---:R-:W-:Y:S05]  /*174d0*/  @!P0 NANOSLEEP.SYNCS 0x989680 ;  /* 0x009896800000895d */ /* 0x004fea0003900000 */
[----:B------:R-:W2:Y:S02]  /*174e0*/  @!P0 SYNCS.PHASECHK.TRANS64 P0, [R2+URZ+0x38840], R3 ;  /* 0x03884003020085a7 */ /* 0x000ea4000800007f */
[----:B--2---:R-:W-:Y:S05]  /*174f0*/  @!P0 BRA `(.L_x_2452) ;  /* 0xfffffffc00f08947 */ /* 0x004fea000383ffff */
[----:B------:R-:W-:Y:S05]  /*17500*/  BRA `(.L_x_2560) ;  /* 0xffffffbc00547947 */ /* 0x000fea000383ffff */
.L_x_2460:
[----:B0-----:R0:W1:Y:S02]  /*17510*/  SYNCS.PHASECHK.TRANS64.TRYWAIT P0, [R3+URZ+0x60], R2 ;  /* 0x00006002030075a7 */ /* 0x001064000800017f */
[----:B-1----:R-:W-:Y:S05]  /*17520*/  @!P0 NANOSLEEP.SYNCS 0x989680 ;  /* 0x009896800000895d */ /* 0x002fea0003900000 */
[----:B------:R-:W1:Y:S02]  /*17530*/  @!P0 SYNCS.PHASECHK.TRANS64 P0, [R3+URZ+0x60], R2 ;  /* 0x00006002030085a7 */ /* 0x000e64000800007f */
[----:B-1----:R-:W-:Y:S05]  /*17540*/  @!P0 BRA `(.L_x_2460) ;  /* 0xfffffffc00f08947 */ /* 0x002fea000383ffff */
[----:B------:R-:W-:Y:S05]  /*17550*/  BRA `(.L_x_2561) ;  /* 0xffffffc000987947 */ /* 0x000fea000383ffff */
.L_x_2472:
[----:B--2---:R2:W3:Y:S02]  /*17560*/  SYNCS.PHASECHK.TRANS64.TRYWAIT P0, [R3+URZ+0x38840], R2 ;  /* 0x03884002030075a7 */ /* 0x0044e4000800017f */
[----:B---3--:R-:W-:Y:S05]  /*17570*/  @!P0 NANOSLEEP.SYNCS 0x989680 ;  /* 0x009896800000895d */ /* 0x008fea0003900000 */
[----:B------:R-:W3:Y:S02]  /*17580*/  @!P0 SYNCS.PHASECHK.TRANS64 P0, [R3+URZ+0x38840], R2 ;  /* 0x03884002030085a7 */ /* 0x000ee4000800007f */
[----:B---3--:R-:W-:Y:S05]  /*17590*/  @!P0 BRA `(.L_x_2472) ;  /* 0xfffffffc00f08947 */ /* 0x008fea000383ffff */
[----:B------:R-:W-:Y:S05]  /*175a0*/  BRA `(.L_x_2562) ;  /* 0xffffffc800947947 */ /* 0x000fea000383ffff */
.L_x_2480:
[----:B0-----:R0:W1:Y:S02]  /*175b0*/  SYNCS.PHASECHK.TRANS64.TRYWAIT P0, [R2+URZ+0x60], R3 ;  /* 0x00006003020075a7 */ /* 0x001064000800017f */
[----:B-1----:R-:W-:Y:S05]  /*175c0*/  @!P0 NANOSLEEP.SYNCS 0x989680 ;  /* 0x009896800000895d */ /* 0x002fea0003900000 */
[----:B------:R-:W1:Y:S02]  /*175d0*/  @!P0 SYNCS.PHASECHK.TRANS64 P0, [R2+URZ+0x60], R3 ;  /* 0x00006003020085a7 */ /* 0x000e64000800007f */
[----:B-1----:R-:W-:Y:S05]  /*175e0*/  @!P0 BRA `(.L_x_2480) ;  /* 0xfffffffc00f08947 */ /* 0x002fea000383ffff */
[----:B------:R-:W-:Y:S05]  /*175f0*/  BRA `(.L_x_2563) ;  /* 0xffffffcc00e47947 */ /* 0x000fea000383ffff */
.L_x_2491:
[----:B---3--:R3:W4:Y:S02]  /*17600*/  SYNCS.PHASECHK.TRANS64.TRYWAIT P0, [R2+URZ+0x38840], R3 ;  /* 0x03884003020075a7 */ /* 0x008724000800017f */
[----:B----4-:R-:W-:Y:S05]  /*17610*/  @!P0 NANOSLEEP.SYNCS 0x989680 ;  /* 0x009896800000895d */ /* 0x010fea0003900000 */
[----:B------:R-:W4:Y:S02]  /*17620*/  @!P0 SYNCS.PHASECHK.TRANS64 P0, [R2+URZ+0x38840], R3 ;  /* 0x03884003020085a7 */ /* 0x000f24000800007f */
[----:B----4-:R-:W-:Y:S05]  /*17630*/  @!P0 BRA `(.L_x_2491) ;  /* 0xfffffffc00f08947 */ /* 0x010fea000383ffff */
[----:B------:R-:W-:Y:S05]  /*17640*/  BRA `(.L_x_2564) ;  /* 0xffffffd400b47947 */ /* 0x000fea000383ffff */
.L_x_2499:
[----:B0-----:R0:W1:Y:S02]  /*17650*/  SYNCS.PHASECHK.TRANS64.TRYWAIT P0, [R2+URZ+0x60], R5 ;  /* 0x00006005020075a7 */ /* 0x001064000800017f */
[----:B-1----:R-:W-:Y:S05]  /*17660*/  @!P0 NANOSLEEP.SYNCS 0x989680 ;  /* 0x009896800000895d */ /* 0x002fea0003900000 */
[----:B------:R-:W1:Y:S02]  /*17670*/  @!P0 SYNCS.PHASECHK.TRANS64 P0, [R2+URZ+0x60], R5 ;  /* 0x00006005020085a7 */ /* 0x000e64000800007f */
[----:B-1----:R-:W-:Y:S05]  /*17680*/  @!P0 BRA `(.L_x_2499) ;  /* 0xfffffffc00f08947 */ /* 0x002fea000383ffff */
[----:B------:R-:W-:Y:S05]  /*17690*/  BRA `(.L_x_2565) ;  /* 0xffffffdc00047947 */ /* 0x000fea000383ffff */
.L_x_2512:
[----:B0-----:R0:W2:Y:S02]  /*176a0*/  SYNCS.PHASECHK.TRANS64.TRYWAIT P0, [R2+URZ+0x38860], R3 ;  /* 0x03886003020075a7 */ /* 0x0010a4000800017f */
[----:B--2---:R-:W-:Y:S05]  /*176b0*/  @!P0 NANOSLEEP.SYNCS 0x989680 ;  /* 0x009896800000895d */ /* 0x004fea0003900000 */
[----:B------:R-:W2:Y:S02]  /*176c0*/  @!P0 SYNCS.PHASECHK.TRANS64 P0, [R2+URZ+0x38860], R3 ;  /* 0x03886003020085a7 */ /* 0x000ea4000800007f */
[----:B--2---:R-:W-:Y:S05]  /*176d0*/  @!P0 BRA `(.L_x_2512) ;  /* 0xfffffffc00f08947 */ /* 0x004fea000383ffff */
[----:B------:R-:W-:Y:S05]  /*176e0*/  BRA `(.L_x_2566) ;  /* 0xffffffe000c07947 */ /* 0x000fea000383ffff */
.L_x_2521:
[----:B------:R-:W-:Y:S01]  /*176f0*/  BSSY B0, `(.L_x_2567) ;  /* 0x0000008000007945 */ /* 0x000fe20003800000 */
[----:B-----5:R-:W-:Y:S02]  /*17700*/  IMAD.MOV.U32 R13, RZ, RZ, R2 ;  /* 0x000000ffff0d7224 */ /* 0x020fe400078e0002 */
[----:B------:R-:W-:Y:S02]  /*17710*/  IMAD.MOV.U32 R12, RZ, RZ, RZ ;  /* 0x000000ffff0c7224 */ /* 0x000fe400078e00ff */
[----:B------:R-:W-:Y:S02]  /*17720*/  IMAD.MOV.U32 R11, RZ, RZ, 0x1f ;  /* 0x0000001fff0b7424 */ /* 0x000fe400078e00ff */
[----:B------:R-:W-:-:S07]  /*17730*/  IMAD.MOV.U32 R15, RZ, RZ, -0x1 ;  /* 0xffffffffff0f7424 */ /* 0x000fce00078e00ff */
[----:B-12---:R-:W-:Y:S05]  /*17740*/  WARPSYNC.COLLECTIVE R15, `(.L_x_2568) ;  /* 0x000000000f087348 */ /* 0x006fea0003c00000 */
[----:B------:R0:W3:Y:S02]  /*17750*/  SHFL.IDX P6, R14, R13, R12, R11 ;  /* 0x0000000c0d0e7389 */ /* 0x0000e400000c000b */
[----:B0123--:R-:W-:Y:S01]  /*17760*/  ENDCOLLECTIVE ;  /* 0x000000000000791b */ /* 0x00ffe20003800000 */
.L_x_2568:
[----:B------:R-:W-:Y:S05]  /*17770*/  BSYNC B0 ;  /* 0x0000000000007941 */ /* 0x000fea0003800000 */
.L_x_2567:
[----:B------:R-:W-:Y:S05]  /*17780*/  BRA `(.L_x_2569) ;  /* 0xffffffe800307947 */ /* 0x000fea000383ffff */
.L_x_2524:
[----:B0-----:R0:W1:Y:S02]  /*17790*/  SYNCS.PHASECHK.TRANS64.TRYWAIT P0, [R0+URZ+0x38820], R3 ;  /* 0x03882003000075a7 */ /* 0x001064000800017f */
[----:B-1----:R-:W-:Y:S05]  /*177a0*/  @!P0 NANOSLEEP.SYNCS 0x989680 ;  /* 0x009896800000895d */ /* 0x002fea0003900000 */
[----:B------:R-:W1:Y:S02]  /*177b0*/  @!P0 SYNCS.PHASECHK.TRANS64 P0, [R0+URZ+0x38820], R3 ;  /* 0x03882003000085a7 */ /* 0x000e64000800007f */
[----:B-1----:R-:W-:Y:S05]  /*177c0*/  @!P0 BRA `(.L_x_2524) ;  /* 0xfffffffc00f08947 */ /* 0x002fea000383ffff */
[----:B------:R-:W-:Y:S05]  /*177d0*/  BRA `(.L_x_2570) ;  /* 0xffffffe8007c7947 */ /* 0x000fea000383ffff */
.L_x_2525:
        /* <DEDUP_REMOVED lines=11> */
.L_x_2572:
[----:B------:R-:W-:Y:S05]  /*17890*/  BSYNC B0 ;  /* 0x0000000000007941 */ /* 0x000fea0003800000 */
.L_x_2571:
[----:B------:R-:W-:Y:S05]  /*178a0*/  BRA `(.L_x_2573) ;  /* 0xffffffe800647947 */ /* 0x000fea000383ffff */
.L_x_2528:
[----:B------:R-:W-:Y:S01]  /*178b0*/  BSSY B1, `(.L_x_2574) ;  /* 0x0000006000017945 */ /* 0x000fe20003800000 */
[----:B------:R-:W-:-:S07]  /*178c0*/  IMAD.MOV.U32 R15, RZ, RZ, -0x1 ;  /* 0xffffffffff0f7424 */ /* 0x000fce00078e00ff */
[----:B01----:R-:W-:Y:S05]  /*178d0*/  WARPSYNC.COLLECTIVE R15, `(.L_x_2575) ;  /* 0x000000000f0c7348 */ /* 0x003fea0003c00000 */
[----:B------:R-:W-:Y:S02]  /*178e0*/  ELECT P6, UR62, PT ;  /* 0x00000000003e782f */ /* 0x000fe400038c0000 */
[----:B------:R-:W-:Y:S01]  /*178f0*/  MOV R14, UR62 ;  /* 0x0000003e000e7c02 */ /* 0x000fe20008000f00 */
[----:B01----:R-:W-:Y:S10]  /*17900*/  ENDCOLLECTIVE ;  /* 0x000000000000791b */ /* 0x003ff40003800000 */
.L_x_2575:
[----:B------:R-:W-:Y:S05]  /*17910*/  BSYNC B1 ;  /* 0x0000000000017941 */ /* 0x000fea0003800000 */
.L_x_2574:
[----:B------:R-:W-:Y:S05]  /*17920*/  BRA `(.L_x_2576) ;  /* 0xffffffe8005c7947 */ /* 0x000fea000383ffff */
.L_x_2530:
[----:B0-----:R0:W1:Y:S02]  /*17930*/  SYNCS.PHASECHK.TRANS64.TRYWAIT P0, [R6+URZ], R5 ;  /* 0x00000005060075a7 */ /* 0x001064000800017f */
[----:B-1----:R-:W-:Y:S05]  /*17940*/  @!P0 NANOSLEEP.SYNCS 0x989680 ;  /* 0x009896800000895d */ /* 0x002fea0003900000 */
[----:B------:R-:W1:Y:S02]  /*17950*/  @!P0 SYNCS.PHASECHK.TRANS64 P0, [R6+URZ], R5 ;  /* 0x00000005060085a7 */ /* 0x000e64000800007f */
[----:B-1----:R-:W-:Y:S05]  /*17960*/  @!P0 BRA `(.L_x_2530) ;  /* 0xfffffffc00f08947 */ /* 0x002fea000383ffff */
[----:B------:R-:W-:Y:S05]  /*17970*/  BRA `(.L_x_2577) ;  /* 0xffffffe8009c7947 */ /* 0x000fea000383ffff */
.L_x_2531:
[----:B-1----:R1:W2:Y:S02]  /*17980*/  SYNCS.PHASECHK.TRANS64.TRYWAIT P0, [R3+URZ], R2 ;  /* 0x00000002030075a7 */ /* 0x0022a4000800017f */
[----:B--2---:R-:W-:Y:S05]  /*17990*/  @!P0 NANOSLEEP.SYNCS 0x989680 ;  /* 0x009896800000895d */ /* 0x004fea0003900000 */
[----:B------:R-:W2:Y:S02]  /*179a0*/  @!P0 SYNCS.PHASECHK.TRANS64 P0, [R3+URZ], R2 ;  /* 0x00000002030085a7 */ /* 0x000ea4000800007f */
[----:B--2---:R-:W-:Y:S05]  /*179b0*/  @!P0 BRA `(.L_x_2531) ;  /* 0xfffffffc00f08947 */ /* 0x004fea000383ffff */
[----:B------:R-:W-:Y:S05]  /*179c0*/  BRA `(.L_x_2578) ;  /* 0xffffffe800907947 */ /* 0x000fea000383ffff */
.L_x_2533:
[----:B-1----:R1:W2:Y:S02]  /*179d0*/  SYNCS.PHASECHK.TRANS64.TRYWAIT P0, [R18+URZ], R5 ;  /* 0x00000005120075a7 */ /* 0x0022a4000800017f */
[----:B--2---:R-:W-:Y:S05]  /*179e0*/  @!P0 NANOSLEEP.SYNCS 0x989680 ;  /* 0x009896800000895d */ /* 0x004fea0003900000 */
[----:B------:R-:W2:Y:S02]  /*179f0*/  @!P0 SYNCS.PHASECHK.TRANS64 P0, [R18+URZ], R5 ;  /* 0x00000005120085a7 */ /* 0x000ea4000800007f */
[----:B--2---:R-:W-:Y:S05]  /*17a00*/  @!P0 BRA `(.L_x_2533) ;  /* 0xfffffffc00f08947 */ /* 0x004fea000383ffff */
[----:B------:R-:W-:Y:S05]  /*17a10*/  BRA `(.L_x_2579) ;  /* 0xffffffe800947947 */ /* 0x000fea000383ffff */
.L_x_2580:
        /* <DEDUP_REMOVED lines=14> */
.L_x_3431:


//--------------------- .text._ZN7cutlass13device_kernelIN5flash11enable_sm90INS1_16FlashAttnFwdSm90INS1_25CollectiveMainloopFwdSm90ILi2EN4cute5tupleIJNS5_1CILi1EEES8_S8_EEENS6_IJNS7_ILi128EEENS7_ILi80EEENS7_ILi256EEEEEELi256ENS_6half_tEfNS_4arch4Sm90ELb1ELb0ELb0ELb1ELb0ELb0ELb0ELb1ELb1ELb1ELb0ELb0EEENS1_21CollectiveEpilogueFwdINS6_IJSA_SC_SB_EEES9_SE_SG_Li256ELb1ELb1ELb0ELb0EEENS1_36VarlenDynamicPersistentTileSchedulerILi128ELi80ELi256ELi128ELb0ELb1ELb1ELb1ELb1ELb1EEEEEEEEEvNT_6ParamsE --------------------------
	.section	.text._ZN7cutlass13device_kernelIN5flash11enable_sm90INS1_16FlashAttnFwdSm90INS1_25CollectiveMainloopFwdSm90ILi2EN4cute5tupleIJNS5_1CILi1EEES8_S8_EEENS6_IJNS7_ILi128EEENS7_ILi80EEENS7_ILi256EEEEEELi256ENS_6half_tEfNS_4arch4Sm90ELb1ELb0ELb0ELb1ELb0ELb0ELb0ELb1ELb1ELb1ELb0ELb0EEENS1_21CollectiveEpilogueFwdINS6_IJSA_SC_SB_EEES9_SE_SG_Li256ELb1ELb1ELb0ELb0EEENS1_36VarlenDynamicPersistentTileSchedulerILi128ELi80ELi256ELi128ELb0ELb1ELb1ELb1ELb1ELb1EEEEEEEEEvNT_6ParamsE,"ax",@progbits
	.align	128
.text._ZN7cutlass13device_kernelIN5flash11enable_sm90INS1_16FlashAttnFwdSm90INS1_25CollectiveMainloopFwdSm90ILi2EN4cute5tupleIJNS5_1CILi1EEES8_S8_EEENS6_IJNS7_ILi128EEENS7_ILi80EEENS7_ILi256EEEEEELi256ENS_6half_tEfNS_4arch4Sm90ELb1ELb0ELb0ELb1ELb0ELb0ELb0ELb1ELb1ELb1ELb0ELb0EEENS1_21CollectiveEpilogueFwdINS6_IJSA_SC_SB_EEES9_SE_SG_Li256ELb1ELb1ELb0ELb0EEENS1_36VarlenDynamicPersistentTileSchedulerILi128ELi80ELi256ELi128ELb0ELb1ELb1ELb1ELb1ELb1EEEEEEEEEvNT_6ParamsE:
        .type           _ZN7cutlass13device_kernelIN5flash11enable_sm90INS1_16FlashAttnFwdSm90INS1_25CollectiveMainloopFwdSm90ILi2EN4cute5tupleIJNS5_1CILi1EEES8_S8_EEENS6_IJNS7_ILi128EEENS7_ILi80EEENS7_ILi256EEEEEELi256ENS_6half_tEfNS_4arch4Sm90ELb1ELb0ELb0ELb1ELb0ELb0ELb0ELb1ELb1ELb1ELb0ELb0EEENS1_21CollectiveEpilogueFwdINS6_IJSA_SC_SB_EEES9_SE_SG_Li256ELb1ELb1ELb0ELb0EEENS1_36VarlenDynamicPersistentTileSchedulerILi128ELi80ELi256ELi128ELb0ELb1ELb1ELb1ELb1ELb1EEEEEEEEEvNT_6ParamsE,@function
        .size           _ZN7cutlass13device_kernelIN5flash11enable_sm90INS1_16FlashAttnFwdSm90INS1_25CollectiveMainloopFwdSm90ILi2EN4cute5tupleIJNS5_1CILi1EEES8_S8_EEENS6_IJNS7_ILi128EEENS7_ILi80EEENS7_ILi256EEEEEELi256ENS_6half_tEfNS_4arch4Sm90ELb1ELb0ELb0ELb1ELb0ELb0ELb0ELb1ELb1ELb1ELb0ELb0EEENS1_21CollectiveEpilogueFwdINS6_IJSA_SC_SB_EEES9_SE_SG_Li256ELb1ELb1ELb0ELb0EEENS1_36VarlenDynamicPersistentTileSchedulerILi128ELi80ELi256ELi128ELb0ELb1ELb1ELb1ELb1ELb1EEEEEEEEEvNT_6ParamsE,(.L_x_3432 - _ZN7cutlass13device_kernelIN5flash11enable_sm90INS1_16FlashAttnFwdSm90INS1_25CollectiveMainloopFwdSm90ILi2EN4cute5tupleIJNS5_1CILi1EEES8_S8_EEENS6_IJNS7_ILi128EEENS7_ILi80EEENS7_ILi256EEEEEELi256ENS_6half_tEfNS_4arch4Sm90ELb1ELb0ELb0ELb1ELb0ELb0ELb0ELb1ELb1ELb1ELb0ELb0EEENS1_21CollectiveEpilogueFwdINS6_IJSA_SC_SB_EEES9_SE_SG_Li256ELb1ELb1ELb0ELb0EEENS1_36VarlenDynamicPersistentTileSchedulerILi128ELi80ELi256ELi128ELb0ELb1ELb1ELb1ELb1ELb1EEEEEEEEEvNT_6ParamsE)
        .other          _ZN7cutlass13device_kernelIN5flash11enable_sm90INS1_16FlashAttnFwdSm90INS1_25CollectiveMainloopFwdSm90ILi2EN4cute5tupleIJNS5_1CILi1EEES8_S8_EEENS6_IJNS7_ILi128EEENS7_ILi80EEENS7_ILi256EEEEEELi256ENS_6half_tEfNS_4arch4Sm90ELb1ELb0ELb0ELb1ELb0ELb0ELb0ELb1ELb1ELb1ELb0ELb0EEENS1_21CollectiveEpilogueFwdINS6_IJSA_SC_SB_EEES9_SE_SG_Li256ELb1ELb1ELb0ELb0EEENS1_36VarlenDynamicPersistentTileSchedulerILi128ELi80ELi256ELi128ELb0ELb1ELb1ELb1ELb1ELb1EEEEEEEEEvNT_6ParamsE,@"STO_CUDA_ENTRY STV_DEFAULT"
_ZN7cutlass13device_kernelIN5flash11enable_sm90INS1_16FlashAttnFwdSm90INS1_25CollectiveMainloopFwdSm90ILi2EN4cute5tupleIJNS5_1CILi1EEES8_S8_EEENS6_IJNS7_ILi128EEENS7_ILi80EEENS7_ILi256EEEEEELi256ENS_6half_tEfNS_4arch4Sm90ELb1ELb0ELb0ELb1ELb0ELb0ELb0ELb1ELb1ELb1ELb0ELb0EEENS1_21CollectiveEpilogueFwdINS6_IJSA_SC_SB_EEES9_SE_SG_Li256ELb1ELb1ELb0ELb0EEENS1_36VarlenDynamicPersistentTileSchedulerILi128ELi80ELi256ELi128ELb0ELb1ELb1ELb1ELb1ELb1EEEEEEEEEvNT_6ParamsE:
        /* <DEDUP_REMOVED lines=18> */
.L_x_2582:
[----:B------:R-:W-:Y:S05]  /*0120*/  BSYNC B0 ;  /* 0x0000000000007941 */ /* 0x000fea0003800000 */
.L_x_2581:
        /* <DEDUP_REMOVED lines=41> */
.L_x_2583:
        /* <DEDUP_REMOVED lines=22> */
.L_x_2584:
        /* <DEDUP_REMOVED lines=18> */
.L_x_2585:
        /* <DEDUP_REMOVED lines=22> */
.L_x_2586:
        /* <DEDUP_REMOVED lines=22> */
.L_x_2587:
        /* <DEDUP_REMOVED lines=8> */
.L_x_2589:
        /* <DEDUP_REMOVED lines=18> */
[----:B------:R-:W0:Y:S02]  /*0aa0*/  S2R R0, SR_TID.X ;  /* 0x0000000000007919 */ /* 0x000e240000002100 */
[----:B0-----:R-:W-:-:S05]  /*0ab0*/  VIADD R232, R0, 0xffffff80 ;  /* 0xffffff8000e87836 */ /* 0x001fca0000000000 */
[----:B------:R-:W-:-:S04]  /*0ac0*/  SHF.R.S32.HI R3, RZ, 0x1f, R232 ;  /* 0x0000001fff037819 */ /* 0x000fc800000114e8 */
[CC--:B------:R-:W-:Y:S02]  /*0ad0*/  LEA.HI R5, R3.reuse, R232.reuse, RZ, 0x7 ;  /* 0x000000e803057211 */ /* 0x0c0fe400078f38ff */
[----:B------:R-:W-:Y:S02]  /*0ae0*/  LEA.HI R0, R3, R232, RZ, 0x4 ;  /* 0x000000e803007211 */ /* 0x000fe400078f20ff */
[----:B------:R-:W-:Y:S02]  /*0af0*/  LOP3.LUT R223, R5, 0xffffff80, RZ, 0xc0, !PT ;  /* 0xffffff8005df7812 */ /* 0x000fe400078ec0ff */
[----:B------:R-:W-:Y:S02]  /*0b00*/  SHF.R.S32.HI R9, RZ, 0x4, R0 ;  /* 0x00000004ff097819 */ /* 0x000fe40000011400 */
[----:B------:R-:W-:Y:S01]  /*0b10*/  LOP3.LUT R7, R0, 0x3fffff0, RZ, 0xc0, !PT ;  /* 0x03fffff000077812 */ /* 0x000fe200078ec0ff */
[----:B------:R-:W-:Y:S01]  /*0b20*/  IMAD.IADD R223, R232, 0x1, -R223 ;  /* 0x00000001e8df7824 */ /* 0x000fe200078e0adf */
[----:B------:R-:W-:-:S02]  /*0b30*/  LEA.HI R0, R0, R9, RZ, 0x1 ;  /* 0x0000000900007211 */ /* 0x000fc400078f08ff */
[----:B------:R-:W-:Y:S01]  /*0b40*/  LEA.HI R10, R3, R232, RZ, 0x2 ;  /* 0x000000e8030a7211 */ /* 0x000fe200078f10ff */
[----:B------:R-:W-:Y:S01]  /*0b50*/  IMAD.IADD R7, R232, 0x1, -R7 ;  /* 0x00000001e8077824 */ /* 0x000fe200078e0a07 */
[----:B------:R-:W-:Y:S02]  /*0b60*/  SHF.R.S32.HI R4, RZ, 0x1f, R223 ;  /* 0x0000001fff047819 */ /* 0x000fe400000114df */
[----:B------:R-:W-:Y:S02]  /*0b70*/  LOP3.LUT R0, R0, 0x1ffffffe, RZ, 0xc0, !PT ;  /* 0x1ffffffe00007812 */ /* 0x000fe400078ec0ff */
[----:B------:R-:W-:Y:S02]  /*0b80*/  LEA.HI R6, R4, R223, RZ, 0x2 ;  /* 0x000000df04067211 */ /* 0x000fe400078f10ff */
[----:B------:R-:W-:Y:S01]  /*0b90*/  SHF.R.S32.HI R224, RZ, 0x7, R5 ;  /* 0x00000007ffe07819 */ /* 0x000fe20000011405 */
[----:B------:R-:W-:Y:S01]  /*0ba0*/  IMAD.IADD R0, R9, 0x1, -R0 ;  /* 0x0000000109007824 */ /* 0x000fe200078e0a00 */
[----:B------:R-:W-:-:S02]  /*0bb0*/  SHF.R.S32.HI R8, RZ, 0x2, R6 ;  /* 0x00000002ff087819 */ /* 0x000fc40000011406 */
[----:B------:R-:W-:Y:S02]  /*0bc0*/  SHF.R.S32.HI R11, RZ, 0x1f, R6 ;  /* 0x0000001fff0b7819 */ /* 0x000fe40000011406 */
[----:B------:R-:W-:Y:S02]  /*0bd0*/  LOP3.LUT R9, R10, 0xfffffffc, RZ, 0xc0, !PT ;  /* 0xfffffffc0a097812 */ /* 0x000fe400078ec0ff */
[----:B------:R-:W-:Y:S02]  /*0be0*/  LEA.HI R11, R11, R8, RZ, 0x3 ;  /* 0x000000080b0b7211 */ /* 0x000fe400078f18ff */
[----:B------:R-:W-:Y:S01]  /*0bf0*/  LEA.HI R4, R4, R223, RZ, 0x5 ;  /* 0x000000df04047211 */ /* 0x000fe200078f28ff */
[----:B------:R-:W-:Y:S01]  /*0c00*/  IMAD.IADD R9, R232, 0x1, -R9 ;  /* 0x00000001e8097824 */ /* 0x000fe200078e0a09 */
[----:B------:R-:W-:Y:S02]  /*0c10*/  LOP3.LUT R11, R11, 0xfffffff8, RZ, 0xc0, !PT ;  /* 0xfffffff80b0b7812 */ /* 0x000fe400078ec0ff */
[----:B------:R-:W-:-:S02]  /*0c20*/  LEA.HI R5, R5, R224, RZ, 0x1 ;  /* 0x000000e005057211 */ /* 0x000fc400078f08ff */
[----:B------:R-:W-:Y:S01]  /*0c30*/  SHF.R.S32.HI R4, RZ, 0x5, R4 ;  /* 0x00000005ff047819 */ /* 0x000fe20000011404 */
[----:B------:R-:W-:Y:S01]  /*0c40*/  IMAD.IADD R11, R8, 0x1, -R11 ;  /* 0x00000001080b7824 */ /* 0x000fe200078e0a0b */
[----:B------:R-:W-:Y:S02]  /*0c50*/  LOP3.LUT R5, R5, 0x3fffffe, RZ, 0xc0, !PT ;  /* 0x03fffffe05057812 */ /* 0x000fe400078ec0ff */
[----:B------:R-:W-:Y:S01]  /*0c60*/  LOP3.LUT R212, R6, 0x7ffffffc, RZ, 0xc0, !PT ;  /* 0x7ffffffc06d47812 */ /* 0x000fe200078ec0ff */
[----:B------:R-:W-:Y:S02]  /*0c70*/  IMAD R4, R4, 0x10, R11 ;  /* 0x0000001004047824 */ /* 0x000fe400078e020b */
[----:B------:R-:W-:Y:S02]  /*0c80*/  IMAD.IADD R5, R224, 0x1, -R5 ;  /* 0x00000001e0057824 */ /* 0x000fe400078e0a05 */
[----:B------:R-:W-:Y:S02]  /*0c90*/  IMAD.IADD R212, R223, 0x1, -R212 ;  /* 0x00000001dfd47824 */ /* 0x000fe400078e0ad4 */
[----:B------:R-:W-:Y:S01]  /*0ca0*/  IMAD R225, R5, 0x40, R4 ;  /* 0x0000004005e17824 */ /* 0x000fe200078e0204 */
[----:B--2---:R-:W-:-:S02]  /*0cb0*/  R2UR UR4, R2 ;  /* 0x00000000020472ca */ /* 0x004fc400000e0000 */
[CC--:B------:R-:W-:Y:S02]  /*0cc0*/  LEA.HI R2, R3.reuse, R232.reuse, RZ, 0x5 ;  /* 0x000000e803027211 */ /* 0x0c0fe400078f28ff */
[----:B------:R-:W-:-:S03]  /*0cd0*/  LEA.HI R3, R3, R232, RZ, 0x3 ;  /* 0x000000e803037211 */ /* 0x000fc600078f18ff */
[----:B------:R-:W-:Y:S01]  /*0ce0*/  IMAD.SHL.U32 R2, R2, 0x20, RZ ;  /* 0x0000002002027824 */ /* 0x000fe200078e00ff */
[----:B------:R-:W-:Y:S02]  /*0cf0*/  LOP3.LUT R217, R3, 0xfffffff8, RZ, 0xc0, !PT ;  /* 0xfffffff803d97812 */ /* 0x000fe400078ec0ff */
[----:B------:R-:W-:Y:S02]  /*0d00*/  SHF.R.S32.HI R220, RZ, 0x3, R3 ;  /* 0x00000003ffdc7819 */ /* 0x000fe40000011403 */
[----:B------:R-:W-:Y:S01]  /*0d10*/  LOP3.LUT R2, R2, 0xfffffc00, RZ, 0xc0, !PT ;  /* 0xfffffc0002027812 */ /* 0x000fe200078ec0ff */
[----:B------:R-:W-:Y:S01]  /*0d20*/  IMAD.IADD R217, R232, 0x1, -R217 ;  /* 0x00000001e8d97824 */ /* 0x000fe200078e0ad9 */
[----:B------:R-:W-:-:S03]  /*0d30*/  ULOP3.LUT UR7, UR4, 0x1, URZ, 0xfc, !UPT ;  /* 0x0000000104077892 */ /* 0x000fc6000f8efc3f */
[----:B------:R-:W-:Y:S01]  /*0d40*/  IMAD R7, R7, 0x40, R2 ;  /* 0x0000004007077824 */ /* 0x000fe200078e0202 */
[----:B------:R-:W-:Y:S01]  /*0d50*/  LEA.HI R2, R9, R9, RZ, 0x1 ;  /* 0x0000000909027211 */ /* 0x000fe200078f08ff */
[----:B------:R-:W-:Y:S01]  /*0d60*/  IMAD.SHL.U32 R18, R217, 0x8, RZ ;  /* 0x00000008d9127824 */ /* 0x000fe200078e00ff */
[----:B------:R-:W-:Y:S01]  /*0d70*/  UMOV UR4, URZ ;  /* 0x0000003f00047c82 */ /* 0x000fe20008000000 */
[----:B------:R-:W-:Y:S01]  /*0d80*/  IMAD R226, R0, 0x8, R7 ;  /* 0x0000000800e27824 */ /* 0x000fe200078e0207 */
[----:B------:R-:W-:Y:S01]  /*0d90*/  LOP3.LUT R2, R2, 0x1ffffffe, RZ, 0xc0, !PT ;  /* 0x1ffffffe02027812 */ /* 0x000fe200078ec0ff */
[C---:B------:R-:W-:Y:S01]  /*0da0*/  VIADD R215, R18.reuse, 0x40 ;  /* 0x0000004012d77836 */ /* 0x040fe20000000000 */
[----:B------:R-:W-:Y:S01]  /*0db0*/  SHF.R.S32.HI R231, RZ, 0x1f, R18 ;  /* 0x0000001fffe77819 */ /* 0x000fe20000011412 */
[C---:B------:R-:W-:Y:S02]  /*0dc0*/  VIADD R214, R18.reuse, 0x80 ;  /* 0x0000008012d67836 */ /* 0x040fe40000000000 */
[----:B------:R-:W-:Y:S01]  /*0dd0*/  VIADD R216, R18, 0xc0 ;  /* 0x000000c012d87836 */ /* 0x000fe20000000000 */
[----:B------:R-:W-:Y:S01]  /*0de0*/  SHF.R.S32.HI R230, RZ, 0x1f, R215 ;  /* 0x0000001fffe67819 */ /* 0x000fe200000114d7 */
[----:B------:R-:W-:Y:S01]  /*0df0*/  IMAD.IADD R2, R9, 0x1, -R2 ;  /* 0x0000000109027824 */ /* 0x000fe200078e0a02 */
[----:B------:R-:W-:Y:S01]  /*0e00*/  SHF.R.S32.HI R229, RZ, 0x1f, R214 ;  /* 0x0000001fffe57819 */ /* 0x000fe200000114d6 */
[----:B------:R-:W-:Y:S01]  /*0e10*/  IMAD.MOV.U32 R7, RZ, RZ, R15 ;  /* 0x000000ffff077224 */ /* 0x000fe200078e000f */
[----:B------:R-:W-:Y:S01]  /*0e20*/  SHF.R.S32.HI R228, RZ, 0x1f, R216 ;  /* 0x0000001fffe47819 */ /* 0x000fe200000114d8 */
[----:B------:R-:W-:-:S02]  /*0e30*/  IMAD.U32 R227, RZ, RZ, UR7 ;  /* 0x00000007ffe37e24 */ /* 0x000fc4000f8e00ff */
[----:B------:R-:W-:Y:S02]  /*0e40*/  IMAD.U32 R222, RZ, RZ, UR4 ;  /* 0x00000004ffde7e24 */ /* 0x000fe4000f8e00ff */
[----:B------:R-:W-:Y:S02]  /*0e50*/  IMAD R213, R2, 0x8, R225 ;  /* 0x0000000802d57824 */ /* 0x000fe400078e02e1 */
[----:B------:R-:W-:-:S07]  /*0e60*/  IMAD.U32 R16, RZ, RZ, UR4 ;  /* 0x00000004ff107e24 */ /* 0x000fce000f8e00ff */
.L_x_2643:
[----:B012-4-:R-:W0:Y:S01]  /*0e70*/  LDC.64 R2, c[0x0][0xc88] ;  /* 0x00032200ff027b82 */ /* 0x017e220000000a00 */
        /* <DEDUP_REMOVED lines=14> */
[----:B------:R-:W-:-:S04]  /*0f60*/  @UP0 ULEA UR8, UP2, UR4, UR8, 0x2 ;  /* 0x0000000804080291 */ /* 0x000fc8000f84103f */
[----:B------:R-:W-:Y:S02]  /*0f70*/  @UP0 ULEA.HI.X UR9, UR4, UR9, UR7, 0x2, UP2 ;  /* 0x0000000904090291 */ /* 0x000fe400090f1407 */
[----:B------:R-:W-:Y:S01]  /*0f80*/  IMAD.U32 R221, RZ, RZ, UR7 ;  /* 0x00000007ffdd7e24 */ /* 0x000fe2000f8e00ff */
[----:B------:R-:W-:Y:S01]  /*0f90*/  @UP1 ULEA UR10, UP0, UR4, UR10, 0x2 ;  /* 0x0000000a040a1291 */ /* 0x000fe2000f80103f */
[----:B------:R-:W-:-:S03]  /*0fa0*/  IMAD.U32 R2, RZ, RZ, UR8 ;  /* 0x00000008ff027e24 */ /* 0x000fc6000f8e00ff */
[----:B------:R-:W-:Y:S01]  /*0fb0*/  @UP1 ULEA.HI.X UR11, UR4, UR11, UR7, 0x2, UP0 ;  /* 0x0000000b040b1291 */ /* 0x000fe200080f1407 */
[----:B------:R-:W-:Y:S01]  /*0fc0*/  IMAD.U32 R3, RZ, RZ, UR9 ;  /* 0x00000009ff037e24 */ /* 0x000fe2000f8e00ff */
[----:B------:R-:W-:Y:S01]  /*0fd0*/  ULDC.64 UR8, c[0x0][0x418] ;  /* 0x0001060000087ab9 */ /* 0x000fe20000000a00 */
[----:B------:R-:W-:Y:S01]  /*0fe0*/  IMAD.U32 R4, RZ, RZ, UR10 ;  /* 0x0000000aff047e24 */ /* 0x000fe2000f8e00ff */
[----:B------:R-:W-:Y:S02]  /*0ff0*/  ULDC UR7, c[0x0][0x424] ;  /* 0x0001090000077ab9 */ /* 0x000fe40000000800 */
[----:B------:R-:W-:Y:S01]  /*1000*/  IMAD.U32 R5, RZ, RZ, UR11 ;  /* 0x0000000bff057e24 */ /* 0x000fe2000f8e00ff */
[----:B------:R-:W2:Y:S01]  /*1010*/  @P0 LDG.E R2, desc[UR12][R2.64] ;  /* 0x0000000c02020981 */ /* 0x000ea2000c1e1900 */
[----:B------:R-:W-:Y:S01]  /*1020*/  UISETP.NE.U32.AND UP0, UPT, UR8, URZ, UPT ;  /* 0x0000003f0800728c */ /* 0x000fe2000bf05070 */
[----:B------:R-:W-:Y:S02]  /*1030*/  ULDC.64 UR10, c[0x0][0xa20] ;  /* 0x00028800000a7ab9 */ /* 0x000fe40000000a00 */
[----:B---3--:R-:W3:Y:S01]  /*1040*/  @P2 LDG.E R4, desc[UR12][R4.64] ;  /* 0x0000000c04042981 */ /* 0x008ee2000c1e1900 */
[----:B------:R-:W-:Y:S01]  /*1050*/  ULDC UR12, c[0x0][0x288] ;  /* 0x0000a200000c7ab9 */ /* 0x000fe20000000800 */
[----:B------:R-:W-:Y:S01]  /*1060*/  UISETP.NE.AND.EX UP0, UPT, UR9, URZ, UPT, UP0 ;  /* 0x0000003f0900728c */ /* 0x000fe2000bf05300 */
[----:B------:R-:W-:Y:S01]  /*1070*/  ISETP.NE.U32.AND P1, PT, RZ, UR10, PT ;  /* 0x0000000aff007c0c */ /* 0x000fe2000bf25070 */
[----:B------:R-:W-:Y:S01]  /*1080*/  ULDC UR8, c[0x0][0x2f0] ;  /* 0x0000bc0000087ab9 */ /* 0x000fe20000000800 */
[----:B------:R-:W-:Y:S01]  /*1090*/  UMOV UR4, URZ ;  /* 0x0000003f00047c82 */ /* 0x000fe20008000000 */
[----:B------:R-:W-:Y:S01]  /*10a0*/  USEL UR7, UR7, 0x1, UP0 ;  /* 0x0000000107077887 */ /* 0x000fe20008000000 */
[----:B------:R-:W-:Y:S01]  /*10b0*/  ISETP.NE.AND.EX P1, PT, RZ, UR11, PT, P1 ;  /* 0x0000000bff007c0c */ /* 0x000fe2000bf25310 */
[----:B------:R-:W-:-:S02]  /*10c0*/  IMAD.U32 R219, RZ, RZ, UR6 ;  /* 0x00000006ffdb7e24 */ /* 0x000fc4000f8e00ff */
[----:B------:R-:W-:Y:S01]  /*10d0*/  UIMAD UR8, UR7, UR8, URZ ;  /* 0x00000008070872a4 */ /* 0x000fe2000f8e023f */
[----:B--2---:R-:W-:Y:S02]  /*10e0*/  @P0 R2UR UR4, R2 ;  /* 0x00000000020402ca */ /* 0x004fe400000e0000 */
[----:B---3--:R-:W-:-:S13]  /*10f0*/  @P2 R2UR UR12, R4 ;  /* 0x00000000040c22ca */ /* 0x008fda00000e0000 */
[----:B------:R-:W-:Y:S01]  /*1100*/  IMAD.U32 R19, RZ, RZ, UR12 ;  /* 0x0000000cff137e24 */ /* 0x000fe2000f8e00ff */
[----:B------:R-:W-:Y:S06]  /*1110*/  @P2 BRA `(.L_x_2590) ;  /* 0x0000000000402947 */ /* 0x000fec0003800000 */
        /* <DEDUP_REMOVED lines=14> */
[----:B------:R-:W-:-:S06]  /*1200*/  UIADD3 UR6, -UR6, UR7, URZ ;  /* 0x0000000706067290 */ /* 0x000fcc000fffe13f */
[----:B------:R-:W-:-:S07]  /*1210*/  IMAD.U32 R19, RZ, RZ, UR6 ;  /* 0x00000006ff137e24 */ /* 0x000fce000f8e00ff */
.L_x_2590:
[----:B------:R-:W-:Y:S05]  /*1220*/  @!P1 BRA `(.L_x_2591) ;  /* 0x0000000000289947 */ /* 0x000fea0003800000 */
[----:B------:R-:W-:Y:S01]  /*1230*/  R2UR UR7, R218 ;  /* 0x00000000da0772ca */ /* 0x000fe200000e0000 */
[----:B------:R-:W-:Y:S01]  /*1240*/  ULDC.64 UR8, c[0x0][0x208] ;  /* 0x0000820000087ab9 */ /* 0x000fe20000000a00 */
[----:B------:R-:W-:-:S11]  /*1250*/  R2UR UR12, R221 ;  /* 0x00000000dd0c72ca */ /* 0x000fd600000e0000 */
[----:B------:R-:W-:-:S04]  /*1260*/  ULEA UR6, UP0, UR7, UR10, 0x2 ;  /* 0x0000000a07067291 */ /* 0x000fc8000f80103f */
[----:B------:R-:W-:Y:S02]  /*1270*/  ULEA.HI.X UR7, UR7, UR11, UR12, 0x2, UP0 ;  /* 0x0000000b07077291 */ /* 0x000fe400080f140c */
[----:B------:R-:W-:-:S04]  /*1280*/  IMAD.U32 R2, RZ, RZ, UR6 ;  /* 0x00000006ff027e24 */ /* 0x000fc8000f8e00ff */
[----:B------:R-:W-:-:S05]  /*1290*/  IMAD.U32 R3, RZ, RZ, UR7 ;  /* 0x00000007ff037e24 */ /* 0x000fca000f8e00ff */
[----:B------:R-:W2:Y:S02]  /*12a0*/  LDG.E R2, desc[UR8][R2.64] ;  /* 0x0000000802027981 */ /* 0x000ea4000c1e1900 */
[----:B--2---:R-:W-:Y:S01]  /*12b0*/  R2UR UR8, R2 ;  /* 0x00000000020872ca */ /* 0x004fe200000e0000 */
[----:B------:R-:W-:-:S14]  /*12c0*/  BRA `(.L_x_2592) ;  /* 0x00000000003c7947 */ /* 0x000fdc0003800000 */
.L_x_2591:
        /* <DEDUP_REMOVED lines=15> */
.L_x_2592:
[----:B------:R-:W-:Y:S01]  /*13c0*/  UIADD3 UR9, -UR4, UR8, URZ ;  /* 0x0000000804097290 */ /* 0x000fe2000fffe13f */
[----:B------:R-:W-:Y:S01]  /*13d0*/  R2UR UR7, R19 ;  /* 0x00000000130772ca */ /* 0x000fe200000e0000 */
[----:B------:R-:W-:Y:S01]  /*13e0*/  USHF.L.U32 UR5, UR5, 0x7, URZ ;  /* 0x0000000705057899 */ /* 0x000fe2000800063f */
[----:B------:R-:W-:Y:S01]  /*13f0*/  PLOP3.LUT P0, PT, PT, PT, PT, 0x80, 0x0 ;  /* 0x000000000000781c */ /* 0x000fe20003f0f070 */
[----:B------:R-:W-:Y:S01]  /*1400*/  ULDC UR4, c[0x0][0x448] ;  /* 0x0001120000047ab9 */ /* 0x000fe20000000800 */
[----:B------:R-:W-:Y:S01]  /*1410*/  IMAD.MOV.U32 R0, RZ, RZ, RZ ;  /* 0x000000ffff007224 */ /* 0x000fe200078e00ff */
[----:B------:R-:W-:Y:S01]  /*1420*/  UISETP.NE.AND UP0, UPT, UR4, 0x1, UPT ;  /* 0x000000010400788c */ /* 0x000fe2000bf05270 */
[----:B------:R-:W-:Y:S01]  /*1430*/  IMAD.U32 R22, RZ, RZ, UR9 ;  /* 0x00000009ff167e24 */ /* 0x000fe2000f8e00ff */
[----:B------:R-:W-:Y:S02]  /*1440*/  UIADD3 UR6, UR5, 0x7f, URZ ;  /* 0x0000007f05067890 */ /* 0x000fe4000fffe03f */
[----:B------:R-:W-:Y:S01]  /*1450*/  IMAD.U32 R23, RZ, RZ, UR5 ;  /* 0x00000005ff177e24 */ /* 0x000fe2000f8e00ff */
[----:B------:R-:W-:-:S02]  /*1460*/  CS2R R2, SRZ ;  /* 0x0000000000027805 */ /* 0x000fc4000001ff00 */
[----:B------:R-:W-:Y:S02]  /*1470*/  CS2R R150, SRZ ;  /* 0x0000000000967805 */ /* 0x000fe4000001ff00 */
[----:B------:R-:W-:Y:S02]  /*1480*/  CS2R R148, SRZ ;  /* 0x0000000000947805 */ /* 0x000fe4000001ff00 */
[----:B------:R-:W-:Y:S01]  /*1490*/  CS2R R146, SRZ ;  /* 0x0000000000927805 */ /* 0x000fe2000001ff00 */
[----:B------:R-:W-:Y:S01]  /*14a0*/  UIADD3 UR7, UR9, 0x50, -UR7 ;  /* 0x0000005009077890 */ /* 0x000fe2000fffe807 */
[----:B------:R-:W-:Y:S02]  /*14b0*/  CS2R R144, SRZ ;  /* 0x0000000000907805 */ /* 0x000fe4000001ff00 */
[----:B------:R-:W-:Y:S01]  /*14c0*/  CS2R R142, SRZ ;  /* 0x00000000008e7805 */ /* 0x000fe2000001ff00 */
[----:B------:R-:W-:Y:S01]  /*14d0*/  @UP0 ULDC UR4, c[0x0][0x44c] ;  /* 0x0001130000040ab9 */ /* 0x000fe20000000800 */
[----:B------:R-:W-:Y:S01]  /*14e0*/  @UP0 ULDC UR8, c[0x0][0x450] ;  /* 0x0001140000080ab9 */ /* 0x000fe20000000800 */
[----:B------:R-:W-:Y:S01]  /*14f0*/  UIMAD.WIDE.U32 UR4, UR6, UR4, URZ ;  /* 0x00000004060472a5 */ /* 0x000fe2000f8e003f */
[----:B------:R-:W-:Y:S01]  /*1500*/  CS2R R140, SRZ ;  /* 0x00000000008c7805 */ /* 0x000fe2000001ff00 */
[----:B------:R-:W-:Y:S01]  /*1510*/  UIADD3 UR4, UR9, 0x4f, URZ ;  /* 0x0000004f09047890 */ /* 0x000fe2000fffe03f */
[----:B------:R-:W-:Y:S01]  /*1520*/  CS2R R138, SRZ ;  /* 0x00000000008a7805 */ /* 0x000fe2000001ff00 */
[----:B------:R-:W-:Y:S01]  /*1530*/  @UP0 USHF.R.U32.HI UR6, URZ, UR8, UR5 ;  /* 0x000000083f060299 */ /* 0x000fe20008011605 */
[----:B------:R-:W-:Y:S01]  /*1540*/  CS2R R136, SRZ ;  /* 0x0000000000887805 */ /* 0x000fe2000001ff00 */
[----:B------:R-:W-:Y:S01]  /*1550*/  UIMAD.WIDE UR4, UR4, 0x66666667, URZ ;  /* 0x66666667040478a5 */ /* 0x000fe2000f8e023f */
[----:B------:R-:W-:Y:S01]  /*1560*/  CS2R R134, SRZ ;  /* 0x0000000000867805 */ /* 0x000fe2000001ff00 */
[----:B------:R-:W-:Y:S01]  /*1570*/  UIADD3 UR6, UR7, UR6, URZ ;  /* 0x0000000607067290 */ /* 0x000fe2000fffe03f */
[----:B------:R-:W-:Y:S01]  /*1580*/  CS2R R132, SRZ ;  /* 0x0000000000847805 */ /* 0x000fe2000001ff00 */
[----:B------:R-:W-:Y:S01]  /*1590*/  USHF.R.U32.HI UR4, URZ, 0x1f, UR5 ;  /* 0x0000001f3f047899 */ /* 0x000fe20008011605 */
[----:B------:R-:W-:Y:S01]  /*15a0*/  CS2R R130, SRZ ;  /* 0x0000000000827805 */ /* 0x000fe2000001ff00 */
[----:B------:R-:W-:Y:S01]  /*15b0*/  UIMAD.WIDE UR6, UR6, 0x66666667, URZ ;  /* 0x66666667060678a5 */ /* 0x000fe2000f8e023f */
[----:B------:R-:W-:Y:S01]  /*15c0*/  CS2R R128, SRZ ;  /* 0x0000000000807805 */ /* 0x000fe2000001ff00 */
[----:B------:R-:W-:Y:S01]  /*15d0*/  ULEA.HI.SX32 UR4, UR5, UR4, 0x1b ;  /* 0x0000000405047291 */ /* 0x000fe2000f8fda3f */
[----:B------:R-:W-:Y:S01]  /*15e0*/  CS2R R126, SRZ ;  /* 0x00000000007e7805 */ /* 0x000fe2000001ff00 */
[----:B------:R-:W-:Y:S01]  /*15f0*/  USHF.R.U32.HI UR6, URZ, 0x1f, UR7 ;  /* 0x0000001f3f067899 */ /* 0x000fe20008011607 */
[----:B------:R-:W-:-:S02]  /*1600*/  CS2R R124, SRZ ;  /* 0x00000000007c7805 */ /* 0x000fc4000001ff00 */
[----:B------:R-:W-:Y:S02]  /*1610*/  CS2R R122, SRZ ;  /* 0x00000000007a7805 */ /* 0x000fe4000001ff00 */
[----:B------:R-:W-:Y:S01]  /*1620*/  CS2R R120, SRZ ;  /* 0x0000000000787805 */ /* 0x000fe2000001ff00 */
[----:B------:R-:W-:Y:S01]  /*1630*/  ULEA.HI.SX32 UR6, UR7, UR6, 0x1b ;  /* 0x0000000607067291 */ /* 0x000fe2000f8fda3f */
[----:B------:R-:W-:Y:S02]  /*1640*/  CS2R R118, SRZ ;  /* 0x0000000000767805 */ /* 0x000fe4000001ff00 */
[----:B------:R-:W-:Y:S02]  /*1650*/  CS2R R116, SRZ ;  /* 0x0000000000747805 */ /* 0x000fe4000001ff00 */
[----:B------:R-:W-:Y:S01]  /*1660*/  CS2R R114, SRZ ;  /* 0x0000000000727805 */ /* 0x000fe2000001ff00 */
[----:B------:R-:W-:Y:S01]  /*1670*/  UISETP.LT.AND UP0, UPT, UR4, UR6, UPT ;  /* 0x000000060400728c */ /* 0x000fe2000bf01270 */
[----:B------:R-:W-:-:S02]  /*1680*/  CS2R R112, SRZ ;  /* 0x0000000000707805 */ /* 0x000fc4000001ff00 */
[----:B------:R-:W-:Y:S02]  /*1690*/  CS2R R110, SRZ ;  /* 0x00000000006e7805 */ /* 0x000fe4000001ff00 */
[----:B------:R-:W-:Y:S01]  /*16a0*/  CS2R R108, SRZ ;  /* 0x00000000006c7805 */ /* 0x000fe2000001ff00 */
[----:B------:R-:W-:Y:S01]  /*16b0*/  USEL UR61, UR4, UR6, UP0 ;  /* 0x00000006043d7287 */ /* 0x000fe20008000000 */
[----:B------:R-:W-:Y:S01]  /*16c0*/  IMAD.MOV.U32 R170, RZ, RZ, RZ ;  /* 0x000000ffffaa7224 */ /* 0x000fe200078e00ff */
[----:B------:R-:W-:Y:S02]  /*16d0*/  CS2R R168, SRZ ;  /* 0x0000000000a87805 */ /* 0x000fe4000001ff00 */
[----:B------:R-:W-:Y:S01]  /*16e0*/  CS2R R104, SRZ ;  /* 0x0000000000687805 */ /* 0x000fe2000001ff00 */
[----:B------:R-:W-:Y:S01]  /*16f0*/  UISETP.GE.AND UP0, UPT, UR61, 0x1, UPT ;  /* 0x000000013d00788c */ /* 0x000fe2000bf06270 */
[----:B------:R-:W-:Y:S02]  /*1700*/  CS2R R166, SRZ ;  /* 0x0000000000a67805 */ /* 0x000fe4000001ff00 */
[----:B------:R-:W-:Y:S01]  /*1710*/  CS2R R100, SRZ ;  /* 0x0000000000647805 */ /* 0x000fe2000001ff00 */
[----:B------:R-:W-:Y:S01]  /*1720*/  IMAD.MOV.U32 R17, RZ, RZ, RZ ;  /* 0x000000ffff117224 */ /* 0x000fe200078e00ff */
[----:B------:R-:W-:-:S02]  /*1730*/  CS2R R96, SRZ ;  /* 0x0000000000607805 */ /* 0x000fc4000001ff00 */
[----:B------:R-:W-:Y:S02]  /*1740*/  CS2R R90, SRZ ;  /* 0x00000000005a7805 */ /* 0x000fe4000001ff00 */
[----:B------:R-:W-:Y:S02]  /*1750*/  PLOP3.LUT P1, PT, PT, PT, UP0, 0x80, 0x0 ;  /* 0x000000000000781c */ /* 0x000fe40003f2f008 */
        /* <DEDUP_REMOVED lines=68> */
.L_x_2594:
        /* <DEDUP_REMOVED lines=12> */
.L_x_2779:
[----:B------:R-:W-:Y:S05]  /*1c60*/  @!P0 BRA `(.L_x_2596) ;  /* 0x0000000000048947 */ /* 0x000fea0003800000 */
[----:B------:R-:W-:Y:S01]  /*1c70*/  BPT.TRAP 0x1 ;  /* 0x000000040000795c */ /* 0x000fe20000300000 */
.L_x_2596:
        /* <DEDUP_REMOVED lines=9> */
.L_x_2597:
[----:B------:R-:W2:Y:S02]  /*1d10*/  S2R R2, SR_TID.X ;  /* 0x0000000000027919 */ /* 0x000ea40000002100 */
[----:B--2---:R-:W-:Y:S01]  /*1d20*/  LOP3.LUT P1, RZ, R2, 0x7f, RZ, 0xc0, !PT ;  /* 0x0000007f02ff7812 */ /* 0x004fe2000782c0ff */
[----:B-1----:R-:W-:-:S12]  /*1d30*/  @P2 BRA `(.L_x_2598) ;  /* 0x0000000000082947 */ /* 0x002fd80003800000 */
[----:B------:R-:W1:Y:S02]  /*1d40*/  SYNCS.PHASECHK.TRANS64.TRYWAIT P2, [R0+URZ+0x38830], R3 ;  /* 0x03883003000075a7 */ /* 0x000e64000804017f */
[----:B-1----:R-:W-:Y:S05]  /*1d50*/  @!P2 BRA `(.L_x_2599) ;  /* 0x000001680020a947 */ /* 0x002fea0003800000 */
.L_x_2598:
        /* <DEDUP_REMOVED lines=232> */
[----:B------:R-:W-:Y:S02]  /*2be0*/  UIADD3 UR5, UR5, 0xc06, URZ ;  /* 0x00000c0605057890 */ /* 0x000fe4000fffe03f */
[----:B------:R-:W-:-:S05]  /*2bf0*/  UIADD3 UR7, UR4, 0x786, URZ ;  /* 0x0000078604077890 */ /* 0x000fca000fffe03f */
[----:B------:R-:W-:Y:S02]  /*2c00*/  UMOV UR56, UR5 ;  /* 0x0000000500387c82 */ /* 0x000fe40008000000 */
[----:B------:R-:W-:Y:S01]  /*2c10*/  UMOV UR58, UR7 ;  /* 0x00000007003a7c82 */ /* 0x000fe20008000000 */
[----:B------:R-:W-:Y:S01]  /*2c20*/  IMAD.U32 R6, RZ, RZ, UR56 ;  /* 0x00000038ff067e24 */ /* 0x000fe2000f8e00ff */
        /* <DEDUP_REMOVED lines=27> */
[----:B------:R-:W-:-:S06]  /*2de0*/  IMAD.U32 R233, RZ, RZ, UR11 ;  /* 0x0000000bffe97e24 */ /* 0x000fcc000f8e00ff */
        /* <DEDUP_REMOVED lines=26> */
[----:B------:R-:W-:Y:S01]  /*2f90*/  R2UR UR14, R19 ;  /* 0x00000000130e72ca */ /* 0x000fe200000e0000 */
        /* <DEDUP_REMOVED lines=216> */
[----:B------:R-:W-:-:S04]  /*3d20*/  UIADD3 UR6, UR4, 0x984, URZ ;  /* 0x0000098404067890 */ /* 0x000fc8000fffe03f */
[----:B------:R-:W-:-:S05]  /*3d30*/  PLOP3.LUT P2, PT, PT, PT, UP0, 0x80, 0x0 ;  /* 0x000000000000781c */ /* 0x000fca0003f4f008 */
[----:B------:R-:W-:-:S08]  /*3d40*/  @UP0 ULDC UR5, c[0x0][0x44c] ;  /* 0x0001130000050ab9 */ /* 0x000fd00000000800 */
[----:B------:R-:W-:Y:S01]  /*3d50*/  @P2 IMAD.HI.U32 R3, R2, UR5, RZ ;  /* 0x0000000502032c27 */ /* 0x000fe2000f8e00ff */
[----:B------:R-:W-:-:S04]  /*3d60*/  @UP0 ULDC UR5, c[0x0][0x450] ;  /* 0x0001140000050ab9 */ /* 0x000fc80000000800 */
[----:B------:R-:W-:Y:S01]  /*3d70*/  @P2 SHF.R.U32.HI R2, RZ, UR5, R3 ;  /* 0x00000005ff022c19 */ /* 0x000fe20008011603 */
[----:B------:R-:W-:-:S04]  /*3d80*/  UIMAD UR5, UR61, -0x50, UR15 ;  /* 0xffffffb03d0578a4 */ /* 0x000fc8000f8e020f */
[----:B------:R-:W0:Y:S01]  /*3d90*/  SHFL.IDX PT, R5, R2, 0x1, 0x1c1f ;  /* 0x003c1f0002057f89 */ /* 0x000e2200000e0000 */
[----:B------:R-:W-:-:S03]  /*3da0*/  UIADD3 UR5, UR5, 0x50, URZ ;  /* 0x0000005005057890 */ /* 0x000fc6000fffe03f */
[----:B------:R-:W1:Y:S03]  /*3db0*/  SHFL.IDX PT, R2, R2, RZ, 0x1c1f ;  /* 0x001c1fff02027589 */ /* 0x000e6600000e0000 */
[----:B------:R-:W-:Y:S01]  /*3dc0*/  IMAD.U32 R3, RZ, RZ, UR5 ;  /* 0x00000005ff037e24 */ /* 0x000fe2000f8e00ff */
[----:B------:R-:W-:-:S03]  /*3dd0*/  UMOV UR5, UR19 ;  /* 0x0000001300057c82 */ /* 0x000fc60008000000 */
[----:B------:R-:W-:Y:S01]  /*3de0*/  IMAD R3, R212, -0x2, R3 ;  /* 0xfffffffed4037824 */ /* 0x000fe200078e0203 */
        /* <DEDUP_REMOVED lines=23> */
[----:B------:R-:W-:Y:S02]  /*3f60*/  UMOV UR6, 0xffffffb0 ;  /* 0xffffffb000067882 */ /* 0x000fe40000000000 */
[----:B------:R-:W-:-:S06]  /*3f70*/  UIMAD UR6, UR61, UR6, 0x51 ;  /* 0x000000513d0674a4 */ /* 0x000fcc000f8e0206 */
[----:B------:R-:W-:Y:S01]  /*3f80*/  IMAD.U32 R21, RZ, RZ, UR6 ;  /* 0x00000006ff157e24 */ /* 0x000fe2000f8e00ff */
[----:B------:R-:W-:-:S03]  /*3f90*/  UIADD3 UR6, UR4, 0x986, URZ ;  /* 0x0000098604067890 */ /* 0x000fc6000fffe03f */
[----:B------:R-:W-:Y:S02]  /*3fa0*/  IMAD R4, R212, -0x2, R21 ;  /* 0xfffffffed4047824 */ /* 0x000fe400078e0215 */
[----:B------:R-:W-:-:S05]  /*3fb0*/  IMAD.U32 R21, RZ, RZ, UR14 ;  /* 0x0000000eff157e24 */ /* 0x000fca000f8e00ff */
[----:B------:R-:W-:-:S04]  /*3fc0*/  IADD3 R4, -R21, UR15, R4 ;  /* 0x0000000f15047c10 */ /* 0x000fc8000fffe104 */
[-CC-:B0-----:R-:W-:Y:S02]  /*3fd0*/  VIADDMNMX R5, R5, R4.reuse, R3.reuse, PT ;  /* 0x0000000405057246 */ /* 0x181fe40003800103 */
[----:B-1----:R-:W-:Y:S02]  /*3fe0*/  VIADDMNMX R3, R2, R4, R3, PT ;  /* 0x0000000402037246 */ /* 0x002fe40003800103 */
[C---:B------:R-:W-:Y:S02]  /*3ff0*/  ISETP.GT.AND P3, PT, R5.reuse, RZ, PT ;  /* 0x000000ff0500720c */ /* 0x040fe40003f64270 */
[C---:B------:R-:W-:Y:S02]  /*4000*/  ISETP.GT.AND P4, PT, R5.reuse, 0x1, PT ;  /* 0x000000010500780c */ /* 0x040fe40003f84270 */
        /* <DEDUP_REMOVED lines=15> */
[C---:B------:R-:W-:Y:S01]  /*4100*/  ISETP.GT.AND P3, PT, R5.reuse, 0x9, PT ;  /* 0x000000090500780c */ /* 0x040fe20003f64270 */
        /* <DEDUP_REMOVED lines=66> */
[----:B------:R-:W-:Y:S01]  /*4530*/  @UP0 ULDC UR10, c[0x0][0x450] ;  /* 0x00011400000a0ab9 */ /* 0x000fe20000000800 */
[----:B------:R-:W-:Y:S01]  /*4540*/  FSEL R39, R39, -INF , P3 ;  /* 0xff80000027277808 */ /* 0x000fe20001800000 */
[----:B------:R-:W-:Y:S01]  /*4550*/  @UP0 USHF.R.U32.HI UR4, URZ, UR10, UR7 ;  /* 0x0000000a3f040299 */ /* 0x000fe20008011607 */
[----:B------:R-:W-:-:S02]  /*4560*/  FMNMX.FTZ R14, R38, R21, !PT ;  /* 0x00000015260e7209 */ /* 0x000fc40007810000 */
[----:B------:R-:W-:Y:S01]  /*4570*/  ISETP.GT.AND P3, PT, R5, 0x41, PT ;  /* 0x000000410500780c */ /* 0x000fe20003f64270 */
[----:B------:R-:W-:Y:S01]  /*4580*/  UIADD3 UR6, UR4, UR15, -UR14 ;  /* 0x0000000f04067290 */ /* 0x000fe2000fffe80e */
[----:B------:R-:W-:-:S03]  /*4590*/  FMNMX.FTZ R21, R39, R14, !PT ;  /* 0x0000000e27157209 */ /* 0x000fc60007810000 */
        /* <DEDUP_REMOVED lines=259> */
.L_x_2609:
        /* <DEDUP_REMOVED lines=9> */
.L_x_2601:
        /* <DEDUP_REMOVED lines=9> */
.L_x_2602:
[----:B-1----:R-:W-:Y:S05]  /*56f0*/  @P3 BRA `(.L_x_2603) ;  /* 0x00000000000c3947 */ /* 0x002fea0003800000 */
[----:B------:R-:W-:-:S13]  /*5700*/  R2UR UR4, R3 ;  /* 0x00000000030472ca */ /* 0x000fda00000e0000 */
[----:B------:R-:W1:Y:S02]  /*5710*/  SYNCS.PHASECHK.TRANS64.TRYWAIT P3, [UR4+0x38830], R4 ;  /* 0x03883004ff0075a7 */ /* 0x000e640008060144 */
[----:B-1----:R-:W-:Y:S05]  /*5720*/  @!P3 BRA `(.L_x_2604) ;  /* 0x0000012c00c0b947 */ /* 0x002fea0003800000 */
.L_x_2603:
        /* <DEDUP_REMOVED lines=23> */
[----:B------:R-:W-:Y:S01]  /*58a0*/  UIADD3 UR58, UR4, 0x80, URZ ;  /* 0x00000080043a7890 */ /* 0x000fe2000fffe03f */
[-C--:B------:R-:W-:Y:S01]  /*58b0*/  FMUL.FTZ R28, R28, R0.reuse ;  /* 0x000000001c1c7220 */ /* 0x080fe20000410000 */
        /* <DEDUP_REMOVED lines=57> */
[----:B------:R-:W-:Y:S01]  /*5c50*/  UIADD3 UR58, UR4, 0x100, URZ ;  /* 0x00000100043a7890 */ /* 0x000fe2000fffe03f */
[-C--:B------:R-:W-:Y:S01]  /*5c60*/  FMUL.FTZ R105, R105, R0.reuse ;  /* 0x0000000069697220 */ /* 0x080fe20000410000 */
[----:B------:R-:W-:Y:S01]  /*5c70*/  UMOV UR56, UR14 ;  /* 0x0000000e00387c82 */ /* 0x000fe20008000000 */
[----:B------:R-:W-:Y:S01]  /*5c80*/  UMOV UR57, UR15 ;  /* 0x0000000f00397c82 */ /* 0x000fe20008000000 */
        /* <DEDUP_REMOVED lines=97> */
[----:B------:R-:W-:Y:S01]  /*62a0*/  UIADD3 UR58, UR4, 0x200, URZ ;  /* 0x00000200043a7890 */ /* 0x000fe2000fffe03f */
[----:B------:R-:W-:Y:S01]  /*62b0*/  UMOV UR56, UR14 ;  /* 0x0000000e00387c82 */ /* 0x000fe20008000000 */
[----:B------:R-:W-:Y:S01]  /*62c0*/  UMOV UR57, UR15 ;  /* 0x0000000f00397c82 */ /* 0x000fe20008000000 */
[----:B------:R-:W-:Y:S01]  /*62d0*/  UMOV UR59, 0x40000040 ;  /* 0x40000040003b7882 */ /* 0x000fe20000000000 */
        /* <DEDUP_REMOVED lines=104> */
[----:B------:R-:W-:Y:S02]  /*6960*/  UIADD3 UR10, UR4, 0x986, URZ ;  /* 0x00000986040a7890 */ /* 0x000fe4000fffe03f */
        /* <DEDUP_REMOVED lines=23> */
[----:B------:R-:W-:Y:S02]  /*6ae0*/  R2UR UR14, R6 ;  /* 0x00000000060e72ca */ /* 0x000fe400000e0000 */
[----:B------:R-:W-:-:S11]  /*6af0*/  R2UR UR15, R7 ;  /* 0x00000000070f72ca */ /* 0x000fd600000e0000 */
[----:B------:R-:W-:Y:S02]  /*6b00*/  UMOV UR56, UR14 ;  /* 0x0000000e00387c82 */ /* 0x000fe40008000000 */
        /* <DEDUP_REMOVED lines=263> */
.L_x_2605:
        /* <DEDUP_REMOVED lines=8> */
.L_x_2606:
[----:B--2---:R-:W-:Y:S05]  /*7c00*/  @P3 BRA `(.L_x_2607) ;  /* 0x0000000000083947 */ /* 0x004fea0003800000 */
[----:B------:R-:W2:Y:S02]  /*7c10*/  SYNCS.PHASECHK.TRANS64.TRYWAIT P3, [UR4+0x38850], R0 ;  /* 0x03885000ff0075a7 */ /* 0x000ea40008060144 */
[----:B--2---:R-:W-:Y:S05]  /*7c20*/  @!P3 BRA `(.L_x_2608) ;  /* 0x00000108009cb947 */ /* 0x004fea0003800000 */
.L_x_2607:
[----:B------:R-:W-:Y:S01]  /*7c30*/  R2UR UR5, R17 ;  /* 0x00000000110572ca */ /* 0x000fe200000e0000 */
[----:B------:R-:W-:Y:S01]  /*7c40*/  WARPGROUP.ARRIVE ;  /* 0x00000000000079c5 */ /* 0x000fe20000000000 */
[----:B------:R-:W-:Y:S01]  /*7c50*/  UMOV UR7, 0x40000040 ;  /* 0x4000004000077882 */ /* 0x000fe20000000000 */
[----:B------:R-:W-:Y:S02]  /*7c60*/  R2UR UR18, R23 ;  /* 0x00000000171272ca */ /* 0x000fe400000e0000 */
[----:B------:R-:W-:Y:S02]  /*7c70*/  R2UR UR11, R234 ;  /* 0x00000000ea0b72ca */ /* 0x000fe400000e0000 */
[----:B------:R-:W-:Y:S02]  /*7c80*/  R2UR UR15, R19 ;  /* 0x00000000130f72ca */ /* 0x000fe400000e0000 */
[----:B------:R-:W-:-:S04]  /*7c90*/  R2UR UR14, R22 ;  /* 0x00000000160e72ca */ /* 0x000fc800000e0000 */
[----:B------:R-:W-:-:S03]  /*7ca0*/  UIADD3 UR5, UR5, 0x400, URZ ;  /* 0x0000040005057890 */ /* 0x000fc6000fffe03f */
[----:B-12---:R-:W-:Y:S01]  /*7cb0*/  VIADD R0, R213, UR18 ;  /* 0x00000012d5007c36 */ /* 0x006fe20008000000 */
[----:B------:R-:W-:-:S04]  /*7cc0*/  USHF.R.U32.HI UR5, URZ, 0x4, UR5 ;  /* 0x000000043f057899 */ /* 0x000fc80008011605 */
[----:B------:R-:W-:-:S04]  /*7cd0*/  ULOP3.LUT UR5, UR5, 0x3fff, URZ, 0xc0, !UPT ;  /* 0x00003fff05057892 */ /* 0x000fc8000f8ec03f */
[----:B------:R-:W-:-:S04]  /*7ce0*/  ULOP3.LUT UR5, UR5, 0x2800000, URZ, 0xfc, !UPT ;  /* 0x0280000005057892 */ /* 0x000fc8000f8efc3f */
[----:B------:R-:W-:-:S03]  /*7cf0*/  UIMAD UR10, UR61, 0xa00, UR5 ;  /* 0x00000a003d0a78a4 */ /* 0x000fc6000f8e0205 */
[----:B------:R-:W-:Y:S01]  /*7d00*/  @UP0 ULDC UR5, c[0x0][0x44c] ;  /* 0x0001130000050ab9 */ /* 0x000fe20000000800 */
[----:B------:R-:W-:Y:S01]  /*7d10*/  UMOV UR61, UR60 ;  /* 0x0000003c003d7c82 */ /* 0x000fe20008000000 */
[----:B------:R-:W-:Y:S01]  /*7d20*/  @P2 IMAD.HI.U32 R2, R0, UR5, RZ ;  /* 0x0000000500022c27 */ /* 0x000fe2000f8e00ff */
[----:B------:R-:W-:Y:S01]  /*7d30*/  @UP0 ULDC UR5, c[0x0][0x450] ;  /* 0x0001140000050ab9 */ /* 0x000fe20000000800 */
[----:B------:R-:W-:Y:S02]  /*7d40*/  UMOV UR6, UR10 ;  /* 0x0000000a00067c82 */ /* 0x000fe40008000000 */
[----:B------:R-:W-:Y:S01]  /*7d50*/  HGMMA.64x256x16.F32 R24, R208, gdesc[UR4].tnspB, R24, gsb0 ;  /* 0x43e00004d0187df0 */ /* 0x000fe20008000818 */
[----:B------:R-:W-:Y:S01]  /*7d60*/  UIADD3 UR6, UR10, 0x80, URZ ;  /* 0x000000800a067890 */ /* 0x000fe2000fffe03f */
[----:B------:R-:W-:Y:S01]  /*7d70*/  @P2 SHF.R.U32.HI R0, RZ, UR5, R2 ;  /* 0x00000005ff002c19 */ /* 0x000fe20008011602 */
[----:B------:R-:W-:Y:S01]  /*7d80*/  UMOV UR7, 0x40000040 ;  /* 0x4000004000077882 */ /* 0x000fe20000000000 */
[----:B------:R-:W-:-:S02]  /*7d90*/  UMOV UR5, 0x1 ;  /* 0x0000000100057882 */ /* 0x000fc40000000000 */
[----:B------:R-:W-:Y:S01]  /*7da0*/  UIMAD UR5, UR11, -0x50, UR5 ;  /* 0xffffffb00b0578a4 */ /* 0x000fe2000f8e0205 */
[----:B------:R-:W-:Y:S02]  /*7db0*/  WARPGROUP.DEPBAR.LE gsb0, 0x0 ;  /* 0x00008000000079c5 */ /* 0x000fe40000010000 */
[----:B------:R-:W-:-:S15]  /*7dc0*/  WARPGROUP.ARRIVE ;  /* 0x00000000000079c5 */ /* 0x000fde0000000000 */
[----:B------:R-:W-:-:S04]  /*7dd0*/  NOP ;  /* 0x0000000000007918 */ /* 0x000fc80000000000 */
        /* <DEDUP_REMOVED lines=11> */
[----:B------:R-:W1:Y:S01]  /*7e90*/  SHFL.IDX PT, R201, R0, 0x1, 0x1c1f ;  /* 0x003c1f0000c97f89 */ /* 0x000e6200000e0000 */
[----:B------:R-:W-:-:S15]  /*7ea0*/  IMAD.MOV.U32 R203, RZ, RZ, -0x2 ;  /* 0xfffffffeffcb7424 */ /* 0x000fde00078e00ff */
[----:B------:R-:W-:-:S06]  /*7eb0*/  NOP ;  /* 0x0000000000007918 */ /* 0x000fcc0000000000 */
[----:B------:R-:W-:Y:S01]  /*7ec0*/  HGMMA.64x256x16.F32 R24, R196, gdesc[UR4].tnspB, R24, gsb0 ;  /* 0x43e00004c4187df0 */ /* 0x000fe20008000818 */
[----:B0-----:R-:W-:Y:S01]  /*7ed0*/  IMAD R4, R212, R203, UR5 ;  /* 0x00000005d4047e24 */ /* 0x001fe2000f8e02cb */
[----:B------:R-:W-:Y:S01]  /*7ee0*/  UIADD3 UR6, UR10, 0x200, URZ ;  /* 0x000002000a067890 */ /* 0x000fe2000fffe03f */
[----:B------:R-:W-:Y:S01]  /*7ef0*/  IMAD.U32 R203, RZ, RZ, UR15 ;  /* 0x0000000fffcb7e24 */ /* 0x000fe2000f8e00ff */
[----:B------:R-:W-:Y:S01]  /*7f00*/  UMOV UR7, 0x40000040 ;  /* 0x4000004000077882 */ /* 0x000fe20000000000 */
[----:B------:R-:W-:-:S03]  /*7f10*/  ULDC UR5, c[0x0][0x988] ;  /* 0x0002620000057ab9 */ /* 0x000fc60000000800 */
[----:B------:R-:W-:Y:S02]  /*7f20*/  IADD3 R4, -R203, UR14, R4 ;  /* 0x0000000ecb047c10 */ /* 0x000fe4000fffe104 */
[----:B------:R-:W-:-:S03]  /*7f30*/  R2UR UR14, R3 ;  /* 0x00000000030e72ca */ /* 0x000fc600000e0000 */
[----:B-1----:R-:W-:-:S05]  /*7f40*/  IMAD.IADD R2, R4, 0x1, R201 ;  /* 0x0000000104027824 */ /* 0x002fca00078e02c9 */
[C---:B------:R-:W-:Y:S02]  /*7f50*/  ISETP.GT.AND P3, PT, R2.reuse, RZ, PT ;  /* 0x000000ff0200720c */ /* 0x040fe40003f64270 */
[----:B------:R-:W-:Y:S02]  /*7f60*/  ISETP.GT.AND P4, PT, R2, 0x1, PT ;  /* 0x000000010200780c */ /* 0x000fe40003f84270 */
[----:B------:R-:W-:Y:S02]  /*7f70*/  FSEL R186, R186, -INF , P3 ;  /* 0xff800000baba7808 */ /* 0x000fe40001800000 */
[----:B------:R-:W-:Y:S02]  /*7f80*/  ISETP.GT.AND P3, PT, R2, 0x8, PT ;  /* 0x000000080200780c */ /* 0x000fe40003f64270 */
[----:B------:R-:W-:Y:S02]  /*7f90*/  FSEL R187, R187, -INF , P4 ;  /* 0xff800000bbbb7808 */ /* 0x000fe40002000000 */
        /* <DEDUP_REMOVED lines=48> */
[----:B------:R-:W-:-:S02]  /*82a0*/  ISETP.GT.AND P3, PT, R2, 0x48, PT ;  /* 0x000000480200780c */ /* 0x000fc40003f64270 */
[----:B------:R-:W-:Y:S02]  /*82b0*/  FMNMX.FTZ R201, R155, R200, !PT ;  /* 0x000000c89bc97209 */ /* 0x000fe40007810000 */
[----:B------:R-:W-:Y:S02]  /*82c0*/  FSEL R158, R158, -INF , P3 ;  /* 0xff8000009e9e7808 */ /* 0x000fe40001800000 */
[----:B------:R-:W-:Y:S02]  /*82d0*/  ISETP.GT.AND P4, PT, R2, 0x49, PT ;  /* 0x000000490200780c */ /* 0x000fe40003f84270 */
[----:B------:R-:W-:Y:S02]  /*82e0*/  FMNMX.FTZ R2, R158, R201, !PT ;  /* 0x000000c99e027209 */ /* 0x000fe40007810000 */
[----:B------:R-:W0:Y:S01]  /*82f0*/  SHFL.IDX PT, R201, R0, RZ, 0x1c1f ;  /* 0x001c1fff00c97589 */ /* 0x000e2200000e0000 */
[----:B------:R-:W-:-:S04]  /*8300*/  FSEL R159, R159, -INF , P4 ;  /* 0xff8000009f9f7808 */ /* 0x000fc80002000000 */
[----:B------:R-:W-:-:S05]  /*8310*/  FMNMX.FTZ R200, R159, R2, !PT ;  /* 0x000000029fc87209 */ /* 0x000fca0007810000 */
[----:B------:R-:W1:Y:S01]  /*8320*/  SHFL.BFLY PT, R203, R200, 0x2, 0x1f ;  /* 0x0c401f00c8cb7f89 */ /* 0x000e6200000e0000 */
[----:B0-----:R-:W-:-:S05]  /*8330*/  IMAD.IADD R2, R4, 0x1, R201 ;  /* 0x0000000104027824 */ /* 0x001fca00078e02c9 */
[C---:B------:R-:W-:Y:S02]  /*8340*/  ISETP.GT.AND P3, PT, R2.reuse, RZ, PT ;  /* 0x000000ff0200720c */ /* 0x040fe40003f64270 */
[----:B------:R-:W-:Y:S02]  /*8350*/  ISETP.GT.AND P4, PT, R2, 0x1, PT ;  /* 0x000000010200780c */ /* 0x000fe40003f84270 */
[----:B------:R-:W-:Y:S02]  /*8360*/  FSEL R201, R184, -INF , P3 ;  /* 0xff800000b8c97808 */ /* 0x000fe40001800000 */
[----:B------:R-:W-:Y:S02]  /*8370*/  ISETP.GT.AND P5, PT, R2, 0x8, PT ;  /* 0x000000080200780c */ /* 0x000fe40003fa4270 */
[----:B------:R-:W-:Y:S02]  /*8380*/  FSEL R185, R185, -INF , P4 ;  /* 0xff800000b9b97808 */ /* 0x000fe40002000000 */
[----:B------:R-:W-:-:S02]  /*8390*/  FMNMX.FTZ R0, R201, R20, !PT ;  /* 0x00000014c9007209 */ /* 0x000fc40007810000 */
[----:B-1----:R-:W-:Y:S02]  /*83a0*/  FMNMX.FTZ R203, R200, R203, !PT ;  /* 0x000000cbc8cb7209 */ /* 0x002fe40007810000 */
[----:B------:R-:W-:Y:S02]  /*83b0*/  ISETP.GT.AND P3, PT, R2, 0x9, PT ;  /* 0x000000090200780c */ /* 0x000fe40003f64270 */
[----:B------:R-:W-:Y:S01]  /*83c0*/  FSEL R188, R188, -INF , P5 ;  /* 0xff800000bcbc7808 */ /* 0x000fe20002800000 */
[----:B------:R-:W0:Y:S01]  /*83d0*/  SHFL.BFLY PT, R4, R203, 0x1, 0x1f ;  /* 0x0c201f00cb047f89 */ /* 0x000e2200000e0000 */
[----:B------:R-:W-:Y:S02]  /*83e0*/  FSEL R189, R189, -INF , P3 ;  /* 0xff800000bdbd7808 */ /* 0x000fe40001800000 */
[C---:B------:R-:W-:Y:S02]  /*83f0*/  ISETP.GT.AND P3, PT, R2.reuse, 0x10, PT ;  /* 0x000000100200780c */ /* 0x040fe40003f64270 */
[----:B------:R-:W-:-:S02]  /*8400*/  ISETP.GT.AND P4, PT, R2, 0x11, PT ;  /* 0x000000110200780c */ /* 0x000fc40003f84270 */
[----:B------:R-:W-:Y:S02]  /*8410*/  FSEL R176, R176, -INF , P3 ;  /* 0xff800000b0b07808 */ /* 0x000fe40001800000 */
[C---:B------:R-:W-:Y:S02]  /*8420*/  ISETP.GT.AND P3, PT, R2.reuse, 0x18, PT ;  /* 0x000000180200780c */ /* 0x040fe40003f64270 */
[----:B------:R-:W-:Y:S02]  /*8430*/  FSEL R177, R177, -INF , P4 ;  /* 0xff800000b1b17808 */ /* 0x000fe40002000000 */
[----:B------:R-:W-:Y:S02]  /*8440*/  ISETP.GT.AND P5, PT, R2, 0x19, PT ;  /* 0x000000190200780c */ /* 0x000fe40003fa4270 */
[----:B------:R-:W-:Y:S02]  /*8450*/  FSEL R180, R180, -INF , P3 ;  /* 0xff800000b4b47808 */ /* 0x000fe40001800000 */
[----:B------:R-:W-:-:S02]  /*8460*/  FSEL R181, R181, -INF , P5 ;  /* 0xff800000b5b57808 */ /* 0x000fc40002800000 */
[C---:B------:R-:W-:Y:S02]  /*8470*/  ISETP.GT.AND P4, PT, R2.reuse, 0x20, PT ;  /* 0x000000200200780c */ /* 0x040fe40003f84270 */
[C---:B------:R-:W-:Y:S02]  /*8480*/  ISETP.GT.AND P5, PT, R2.reuse, 0x21, PT ;  /* 0x000000210200780c */ /* 0x040fe40003fa4270 */
[C---:B------:R-:W-:Y:S02]  /*8490*/  ISETP.GT.AND P3, PT, R2.reuse, 0x28, PT ;  /* 0x000000280200780c */ /* 0x040fe40003f64270 */
[----:B0-----:R-:W-:Y:S02]  /*84a0*/  FMNMX.FTZ R4, R203, R4, !PT ;  /* 0x00000004cb047209 */ /* 0x001fe40007810000 */
[----:B------:R-:W-:Y:S02]  /*84b0*/  FSEL R169, R169, -INF , P5 ;  /* 0xff800000a9a97808 */ /* 0x000fe40002800000 */
[----:B------:R-:W-:-:S02]  /*84c0*/  ISETP.GT.AND P5, PT, R2, 0x29, PT ;  /* 0x000000290200780c */ /* 0x000fc40003fa4270 */
[----:B------:R-:W-:Y:S02]  /*84d0*/  FSEL R172, R172, -INF , P3 ;  /* 0xff800000acac7808 */ /* 0x000fe40001800000 */
[----:B------:R-:W-:Y:S02]  /*84e0*/  FSEL R173, R173, -INF , P5 ;  /* 0xff800000adad7808 */ /* 0x000fe40002800000 */
[C---:B------:R-:W-:Y:S02]  /*84f0*/  ISETP.GT.AND P3, PT, R2.reuse, 0x30, PT ;  /* 0x000000300200780c */ /* 0x040fe40003f64270 */
[----:B------:R-:W-:Y:S02]  /*8500*/  ISETP.GT.AND P5, PT, R2, 0x31, PT ;  /* 0x000000310200780c */ /* 0x000fe40003fa4270 */
[----:B------:R-:W-:Y:S02]  /*8510*/  FSEL R160, R160, -INF , P3 ;  /* 0xff800000a0a07808 */ /* 0x000fe40001800000 */
        /* <DEDUP_REMOVED lines=10> */
[----:B------:R-:W-:Y:S01]  /*85c0*/  ISETP.GT.AND P5, PT, R2, 0x49, PT ;  /* 0x000000490200780c */ /* 0x000fe20003fa4270 */
[----:B------:R-:W-:Y:S02]  /*85d0*/  WARPGROUP.DEPBAR.LE gsb0, 0x0 ;  /* 0x00008000000079c5 */ /* 0x000fe40000010000 */
[----:B------:R-:W-:Y:S01]  /*85e0*/  FMNMX.FTZ R197, R185, R0, !PT ;  /* 0x00000000b9c57209 */ /* 0x000fe20007810000 */
[----:B------:R-:W-:-:S03]  /*85f0*/  WARPGROUP.ARRIVE ;  /* 0x00000000000079c5 */ /* 0x000fc60000000000 */
[----:B------:R-:W-:-:S03]  /*8600*/  FMNMX.FTZ R0, R188, R197, !PT ;  /* 0x000000c5bc007209 */ /* 0x000fc60007810000 */
[----:B------:R-:W-:Y:S01]  /*8610*/  HGMMA.64x256x16.F32 R24, R192, gdesc[UR4].tnspB, R24, gsb0 ;  /* 0x43e00004c0187df0 */ /* 0x000fe20008000818 */
[----:B------:R-:W-:Y:S02]  /*8620*/  FMNMX.FTZ R197, R189, R0, !PT ;  /* 0x00000000bdc57209 */ /* 0x000fe40007810000 */
[----:B------:R-:W-:Y:S02]  /*8630*/  R2UR UR6, R235 ;  /* 0x00000000eb0672ca */ /* 0x000fe400000e0000 */
[----:B------:R-:W-:-:S04]  /*8640*/  FMNMX.FTZ R0, R176, R197, !PT ;  /* 0x000000c5b0007209 */ /* 0x000fc80007810000 */
[----:B------:R-:W-:Y:S02]  /*8650*/  FMNMX.FTZ R197, R177, R0, !PT ;  /* 0x00000000b1c57209 */ /* 0x000fe40007810000 */
[----:B------:R-:W-:Y:S01]  /*8660*/  FSEL R0, R168, -INF , P4 ;  /* 0xff800000a8007808 */ /* 0x000fe20002000000 */
[----:B------:R-:W-:Y:S01]  /*8670*/  FMUL.FTZ R168, R4, UR5 ;  /* 0x0000000504a87c20 */ /* 0x000fe20008410000 */
[----:B------:R-:W-:Y:S02]  /*8680*/  FMNMX.FTZ R184, R180, R197, !PT ;  /* 0x000000c5b4b87209 */ /* 0x000fe40007810000 */
[----:B------:R-:W-:Y:S01]  /*8690*/  FSETP.NEU.FTZ.AND P4, PT, R4, -INF , PT ;  /* 0xff8000000400780b */ /* 0x000fe20003f9d000 */
[----:B------:R-:W-:Y:S01]  /*86a0*/  UISETP.GT.AND UP1, UPT, UR11, UR6, UPT ;  /* 0x000000060b00728c */ /* 0x000fe2000bf24270 */
[----:B------:R-:W-:Y:S02]  /*86b0*/  FMNMX.FTZ R3, R181, R184, !PT ;  /* 0x000000b8b5037209 */ /* 0x000fe40007810000 */
[----:B------:R-:W-:-:S02]  /*86c0*/  FSEL R168, R168, RZ, P4 ;  /* 0x000000ffa8a87208 */ /* 0x000fc40002000000 */
[----:B------:R-:W-:Y:S02]  /*86d0*/  FMNMX.FTZ R184, R0, R3, !PT ;  /* 0x0000000300b87209 */ /* 0x000fe40007810000 */
[----:B------:R-:W-:Y:S01]  /*86e0*/  R2UR UR6, R16 ;  /* 0x00000000100672ca */ /* 0x000fe200000e0000 */
[--C-:B------:R-:W-:Y:S01]  /*86f0*/  FFMA.FTZ R209, R186, UR5, -R168.reuse ;  /* 0x00000005bad17c23 */ /* 0x100fe200080108a8 */
[----:B------:R-:W-:Y:S01]  /*8700*/  FMNMX.FTZ R3, R169, R184, !PT ;  /* 0x000000b8a9037209 */ /* 0x000fe20007810000 */
[--C-:B------:R-:W-:Y:S01]  /*8710*/  FFMA.FTZ R211, R190, UR5, -R168.reuse ;  /* 0x00000005bed37c23 */ /* 0x100fe200080108a8 */
[--C-:B------:R-:W-:Y:S01]  /*8720*/  FFMA.FTZ R203, R174, UR5, -R168.reuse ;  /* 0x00000005aecb7c23 */ /* 0x100fe200080108a8 */
[--C-:B------:R-:W-:Y:S01]  /*8730*/  FFMA.FTZ R197, R162, UR5, -R168.reuse ;  /* 0x00000005a2c57c23 */ /* 0x100fe200080108a8 */
[----:B------:R-:W-:Y:S01]  /*8740*/  FMNMX.FTZ R184, R172, R3, !PT ;  /* 0x00000003acb87209 */ /* 0x000fe20007810000 */
[--C-:B------:R-:W-:Y:S01]  /*8750*/  FFMA.FTZ R162, R163, UR5, -R168.reuse ;  /* 0x00000005a3a27c23 */ /* 0x100fe200080108a8 */
[----:B------:R-:W-:Y:S01]  /*8760*/  MUFU.EX2 R209, R209 ;  /* 0x000000d100d17308 */ /* 0x000fe20000000800 */
[--C-:B------:R-:W-:Y:S01]  /*8770*/  FFMA.FTZ R205, R178, UR5, -R168.reuse ;  /* 0x00000005b2cd7c23 */ /* 0x100fe200080108a8 */
[----:B------:R-:W-:Y:S01]  /*8780*/  FMNMX.FTZ R3, R173, R184, !PT ;  /* 0x000000b8ad037209 */ /* 0x000fe20007810000 */
[--C-:B------:R-:W-:Y:S01]  /*8790*/  FFMA.FTZ R184, R187, UR5, -R168.reuse ;  /* 0x00000005bbb87c23 */ /* 0x100fe200080108a8 */
[----:B------:R-:W-:Y:S01]  /*87a0*/  FSEL R187, R156, -INF , P3 ;  /* 0xff8000009cbb7808 */ /* 0x000fe20001800000 */
[--C-:B------:R-:W-:Y:S01]  /*87b0*/  FFMA.FTZ R156, R170, UR5, -R168.reuse ;  /* 0x00000005aa9c7c23 */ /* 0x100fe200080108a8 */
[----:B------:R-:W-:Y:S01]  /*87c0*/  FMNMX.FTZ R186, R160, R3, !PT ;  /* 0x00000003a0ba7209 */ /* 0x000fe20007810000 */
[--C-:B------:R-:W-:Y:S01]  /*87d0*/  FFMA.FTZ R170, R175, UR5, -R168.reuse ;  /* 0x00000005afaa7c23 */ /* 0x100fe200080108a8 */
[----:B------:R-:W-:Y:S01]  /*87e0*/  MUFU.EX2 R211, R211 ;  /* 0x000000d300d37308 */ /* 0x000fe20000000800 */
        /* <DEDUP_REMOVED lines=14> */
[----:B------:R-:W-:Y:S01]  /*88d0*/  FFMA.FTZ R159, R159, UR5, -R168 ;  /* 0x000000059f9f7c23 */ /* 0x000fe200080108a8 */
[----:B------:R-:W-:Y:S01]  /*88e0*/  MUFU.EX2 R205, R205 ;  /* 0x000000cd00cd7308 */ /* 0x000fe20000000800 */
[----:B------:R-:W-:Y:S01]  /*88f0*/  IMAD.U32 R233, RZ, RZ, UR6 ;  /* 0x00000006ffe97e24 */ /* 0x000fe2000f8e00ff */
[----:B------:R-:W-:-:S02]  /*8900*/  FMNMX.FTZ R2, R153, R190, !PT ;  /* 0x000000be99027209 */ /* 0x000fc40007810000 */
[----:B------:R-:W-:Y:S01]  /*8910*/  FSEL R190, R157, -INF , P5 ;  /* 0xff8000009dbe7808 */ /* 0x000fe20002800000 */
[----:B------:R-:W-:Y:S01]  /*8920*/  FFMA.FTZ R157, R171, UR5, -R168 ;  /* 0x00000005ab9d7c23 */ /* 0x000fe200080108a8 */
        /* <DEDUP_REMOVED lines=10> */
[----:B------:R-:W1:Y:S08]  /*89d0*/  MUFU.EX2 R157, R157 ;  /* 0x0000009d009d7308 */ /* 0x000e700000000800 */
[----:B------:R-:W-:Y:S08]  /*89e0*/  MUFU.EX2 R203, R203 ;  /* 0x000000cb00cb7308 */ /* 0x000ff00000000800 */
[----:B------:R-:W-:Y:S01]  /*89f0*/  MUFU.EX2 R170, R170 ;  /* 0x000000aa00aa7308 */ /* 0x000fe20000000800 */
[----:B0-----:R-:W-:-:S04]  /*8a00*/  FMNMX.FTZ R3, R2, R3, !PT ;  /* 0x0000000302037209 */ /* 0x001fc80007810000 */
[C---:B------:R-:W-:Y:S01]  /*8a10*/  FSETP.NEU.FTZ.AND P3, PT, R3.reuse, -INF , PT ;  /* 0xff8000000300780b */ /* 0x040fe20003f7d000 */
[----:B------:R-:W-:Y:S02]  /*8a20*/  FMUL.FTZ R174, R3, UR5 ;  /* 0x0000000503ae7c20 */ /* 0x000fe40008410000 */
[----:B------:R-:W-:Y:S03]  /*8a30*/  MUFU.EX2 R197, R197 ;  /* 0x000000c500c57308 */ /* 0x000fe60000000800 */
[----:B------:R-:W-:-:S05]  /*8a40*/  FSEL R174, R174, RZ, P3 ;  /* 0x000000ffaeae7208 */ /* 0x000fca0001800000 */
[----:B------:R-:W-:Y:S01]  /*8a50*/  MUFU.EX2 R162, R162 ;  /* 0x000000a200a27308 */ /* 0x000fe20000000800 */
[--C-:B------:R-:W-:Y:S01]  /*8a60*/  FFMA.FTZ R200, R0, UR5, -R174.reuse ;  /* 0x0000000500c87c23 */ /* 0x100fe200080108ae */
[----:B------:R-:W-:Y:S01]  /*8a70*/  FSEL R0, R4, RZ, P4 ;  /* 0x000000ff04007208 */ /* 0x000fe20002000000 */
[--C-:B------:R-:W-:Y:S01]  /*8a80*/  FFMA.FTZ R163, R201, UR5, -R174.reuse ;  /* 0x00000005c9a37c23 */ /* 0x100fe200080108ae */
[--C-:B------:R-:W-:Y:S01]  /*8a90*/  FFMA.FTZ R208, R185, UR5, -R174.reuse ;  /* 0x00000005b9d07c23 */ /* 0x100fe200080108ae */
[--C-:B------:R-:W-:Y:S01]  /*8aa0*/  FFMA.FTZ R210, R188, UR5, -R174.reuse ;  /* 0x00000005bcd27c23 */ /* 0x100fe200080108ae */
[--C-:B------:R-:W-:Y:S01]  /*8ab0*/  FFMA.FTZ R171, R189, UR5, -R174.reuse ;  /* 0x00000005bdab7c23 */ /* 0x100fe200080108ae */
[----:B------:R-:W-:Y:S01]  /*8ac0*/  FADD.FTZ R0, -R0, R21 ;  /* 0x0000001500007221 */ /* 0x000fe20000010100 */
[----:B------:R-:W-:Y:S01]  /*8ad0*/  FSEL R21, R3, RZ, P3 ;  /* 0x000000ff03157208 */ /* 0x000fe20001800000 */
[----:B------:R-:W-:Y:S01]  /*8ae0*/  MUFU.EX2 R163, R163 ;  /* 0x000000a300a37308 */ /* 0x000fe20000000800 */
[--C-:B------:R-:W-:Y:S01]  /*8af0*/  FFMA.FTZ R204, R176, UR5, -R174.reuse ;  /* 0x00000005b0cc7c23 */ /* 0x100fe200080108ae */
[----:B------:R-:W-:Y:S01]  /*8b00*/  FMUL.FTZ R2, R0, UR5 ;  /* 0x0000000500027c20 */ /* 0x000fe20008410000 */
[----:B------:R-:W-:Y:S01]  /*8b10*/  FFMA.FTZ R175, R177, UR5, -R174 ;  /* 0x00000005b1af7c23 */ /* 0x000fe200080108ae */
[----:B------:R-:W-:Y:S01]  /*8b20*/  FADD.FTZ R21, -R21, R20 ;  /* 0x0000001415157221 */ /* 0x000fe20000010100 */
[----:B------:R-:W-:-:S02]  /*8b30*/  IMAD.U32 R20, RZ, RZ, UR14 ;  /* 0x0000000eff147e24 */ /* 0x000fc4000f8e00ff */
[--C-:B------:R-:W-:Y:S01]  /*8b40*/  FFMA.FTZ R206, R180, UR5, -R174.reuse ;  /* 0x00000005b4ce7c23 */ /* 0x100fe200080108ae */
[--C-:B------:R-:W-:Y:S01]  /*8b50*/  FFMA.FTZ R167, R181, UR5, -R174.reuse ;  /* 0x00000005b5a77c23 */ /* 0x100fe200080108ae */
[----:B------:R-:W-:Y:S01]  /*8b60*/  FMUL.FTZ R0, R21, UR5 ;  /* 0x0000000515007c20 */ /* 0x000fe20008410000 */
[----:B------:R-:W0:Y:S01]  /*8b70*/  MUFU.EX2 R2, R2 ;  /* 0x0000000200027308 */ /* 0x000e220000000800 */
[----:B------:R-:W-:Y:S02]  /*8b80*/  @!P1 VIADD R20, R20, 0x38840 ;  /* 0x0003884014149836 */ /* 0x000fe40000000000 */
[--C-:B------:R-:W-:Y:S01]  /*8b90*/  FFMA.FTZ R21, R173, UR5, -R174.reuse ;  /* 0x00000005ad157c23 */ /* 0x100fe200080108ae */
[--C-:B------:R-:W-:Y:S01]  /*8ba0*/  FFMA.FTZ R169, R169, UR5, -R174.reuse ;  /* 0x00000005a9a97c23 */ /* 0x100fe200080108ae */
[--C-:B------:R-:W-:Y:S01]  /*8bb0*/  FFMA.FTZ R202, R172, UR5, -R174.reuse ;  /* 0x00000005acca7c23 */ /* 0x100fe200080108ae */
[----:B------:R-:W-:Y:S01]  /*8bc0*/  FFMA.FTZ R196, R160, UR5, -R174 ;  /* 0x00000005a0c47c23 */ /* 0x000fe200080108ae */
[----:B------:R-:W-:Y:S01]  /*8bd0*/  @!P1 PRMT R20, RZ, 0x654, R20 ;  /* 0x00000654ff149816 */ /* 0x000fe20000000014 */
[--C-:B------:R-:W-:Y:S01]  /*8be0*/  FFMA.FTZ R161, R161, UR5, -R174.reuse ;  /* 0x00000005a1a17c23 */ /* 0x100fe200080108ae */
[----:B------:R-:W2:Y:S01]  /*8bf0*/  MUFU.EX2 R0, R0 ;  /* 0x0000000000007308 */ /* 0x000ea20000000800 */
[--C-:B------:R-:W-:Y:S01]  /*8c00*/  FFMA.FTZ R198, R164, UR5, -R174.reuse ;  /* 0x00000005a4c67c23 */ /* 0x100fe200080108ae */
[--C-:B------:R-:W-:Y:S01]  /*8c10*/  FFMA.FTZ R165, R165, UR5, -R174.reuse ;  /* 0x00000005a5a57c23 */ /* 0x100fe200080108ae */
[----:B-1----:R-:W-:Y:S01]  /*8c20*/  F2FP.F16.F32.PACK_AB R201, R157, R156 ;  /* 0x0000009c9dc9723e */ /* 0x002fe200000000ff */
[----:B------:R-:W-:Y:S01]  /*8c30*/  FFMA.FTZ R187, R187, UR5, -R174 ;  /* 0x00000005bbbb7c23 */ /* 0x000fe200080108ae */
[----:B------:R-:W-:Y:S01]  /*8c40*/  IMAD.U32 R172, RZ, RZ, UR4 ;  /* 0x00000004ffac7e24 */ /* 0x000fe2000f8e00ff */
[----:B------:R-:W-:Y:S01]  /*8c50*/  PLOP3.LUT P3, PT, PT, PT, UP1, 0x80, 0x0 ;  /* 0x000000000000781c */ /* 0x000fe20003f6f018 */
[----:B------:R-:W-:Y:S01]  /*8c60*/  UIADD3 UR4, UR11, -0x1, URZ ;  /* 0xffffffff0b047890 */ /* 0x000fe2000fffe03f */
[----:B------:R-:W1:Y:S01]  /*8c70*/  MUFU.EX2 R208, R208 ;  /* 0x000000d000d07308 */ /* 0x000e620000000800 */
[----:B0-----:R-:W-:Y:S01]  /*8c80*/  FFMA.FTZ R177, R2, R5, R209 ;  /* 0x0000000502b17223 */ /* 0x001fe200000100d1 */
[----:B------:R-:W-:Y:S01]  /*8c90*/  @!P1 VIADD R160, R172, 0x38860 ;  /* 0x00038860aca09836 */ /* 0x000fe20000000000 */
[----:B------:R-:W-:-:S02]  /*8ca0*/  F2FP.F16.F32.PACK_AB R209, R184, R209 ;  /* 0x000000d1b8d1723e */ /* 0x000fc400000000ff */
[----:B------:R-:W-:Y:S02]  /*8cb0*/  IMAD.U32 R234, RZ, RZ, UR4 ;  /* 0x00000004ffea7e24 */ /* 0x000fe4000f8e00ff */
[----:B------:R-:W-:Y:S01]  /*8cc0*/  @!P1 PRMT R160, RZ, 0x654, R160 ;  /* 0x00000654ffa09816 */ /* 0x000fe200000000a0 */
[----:B------:R-:W0:Y:S01]  /*8cd0*/  MUFU.EX2 R210, R210 ;  /* 0x000000d200d27308 */ /* 0x000e220000000800 */
[----:B--2---:R-:W-:Y:S01]  /*8ce0*/  FFMA.FTZ R173, R0, R14, R163 ;  /* 0x0000000e00ad7223 */ /* 0x004fe200000100a3 */
[----:B------:R-:W-:-:S06]  /*8cf0*/  FADD.FTZ R14, R184, R177 ;  /* 0x000000b1b80e7221 */ /* 0x000fcc0000010000 */
[----:B------:R-:W2:Y:S01]  /*8d00*/  MUFU.EX2 R171, R171 ;  /* 0x000000ab00ab7308 */ /* 0x000ea20000000800 */
[C---:B-1----:R-:W-:Y:S01]  /*8d10*/  FADD.FTZ R173, R208.reuse, R173 ;  /* 0x000000add0ad7221 */ /* 0x042fe20000010000 */
[----:B------:R-:W-:-:S06]  /*8d20*/  F2FP.F16.F32.PACK_AB R208, R208, R163 ;  /* 0x000000a3d0d0723e */ /* 0x000fcc00000000ff */
[----:B------:R-:W1:Y:S08]  /*8d30*/  MUFU.EX2 R204, R204 ;  /* 0x000000cc00cc7308 */ /* 0x000e700000000800 */
[----:B------:R-:W3:Y:S08]  /*8d40*/  MUFU.EX2 R175, R175 ;  /* 0x000000af00af7308 */ /* 0x000ef00000000800 */
[----:B------:R-:W4:Y:S08]  /*8d50*/  MUFU.EX2 R206, R206 ;  /* 0x000000ce00ce7308 */ /* 0x000f300000000800 */
[----:B------:R-:W5:Y:S08]  /*8d60*/  MUFU.EX2 R167, R167 ;  /* 0x000000a700a77308 */ /* 0x000f700000000800 */
[----:B------:R-:W5:Y:S08]  /*8d70*/  MUFU.EX2 R200, R200 ;  /* 0x000000c800c87308 */ /* 0x000f700000000800 */
[----:B------:R-:W5:Y:S08]  /*8d80*/  MUFU.EX2 R169, R169 ;  /* 0x000000a900a97308 */ /* 0x000f700000000800 */
[----:B------:R-:W5:Y:S08]  /*8d90*/  MUFU.EX2 R202, R202 ;  /* 0x000000ca00ca7308 */ /* 0x000f700000000800 */
[----:B------:R-:W5:Y:S08]  /*8da0*/  MUFU.EX2 R21, R21 ;  /* 0x0000001500157308 */ /* 0x000f700000000800 */
[----:B------:R-:W5:Y:S08]  /*8db0*/  MUFU.EX2 R196, R196 ;  /* 0x000000c400c47308 */ /* 0x000f700000000800 */
[----:B------:R0:W5:Y:S01]  /*8dc0*/  MUFU.EX2 R5, R161 ;  /* 0x000000a100057308 */ /* 0x0001620000000800 */
[----:B------:R-:W-:-:S02]  /*8dd0*/  WARPGROUP.DEPBAR.LE gsb0, 0x0 ;  /* 0x00008000000079c5 */ /* 0x000fc40000010000 */
[----:B------:R2:W-:Y:S01]  /*8de0*/  @!P1 SYNCS.ARRIVE.TRANS64.RED.A1T0 RZ, [R20+URZ], RZ ;  /* 0x000000ff14ff99a7 */ /* 0x0005e2000810043f */
[----:B------:R-:W-:-:S04]  /*8df0*/  FFMA.FTZ R192, R152, UR5, -R174 ;  /* 0x0000000598c07c23 */ /* 0x000fc800080108ae */
[----:B------:R-:W-:Y:S01]  /*8e00*/  MUFU.EX2 R199, R199 ;  /* 0x000000c700c77308 */ /* 0x000fe20000000800 */
[--C-:B0-----:R-:W-:Y:S01]  /*8e10*/  FFMA.FTZ R161, R153, UR5, -R174.reuse ;  /* 0x0000000599a17c23 */ /* 0x101fe200080108ae */
[----:B------:R-:W-:Y:S01]  /*8e20*/  FFMA.FTZ R174, R190, UR5, -R174 ;  /* 0x00000005beae7c23 */ /* 0x000fe200080108ae */
[----:B--2---:R-:W-:Y:S01]  /*8e30*/  FADD.FTZ R20, R210, R173 ;  /* 0x000000add2147221 */ /* 0x004fe20000010000 */
[----:B------:R-:W-:Y:S01]  /*8e40*/  FADD.FTZ R173, R211, R14 ;  /* 0x0000000ed3ad7221 */ /* 0x000fe20000010000 */
[----:B------:R0:W-:Y:S03]  /*8e50*/  @!P1 SYNCS.ARRIVE.TRANS64.RED.A1T0 RZ, [R160+URZ], RZ ;  /* 0x000000ffa0ff99a7 */ /* 0x0001e6000810043f */
[----:B------:R-:W2:Y:S01]  /*8e60*/  MUFU.EX2 R198, R198 ;  /* 0x000000c600c67308 */ /* 0x000ea20000000800 */
[----:B------:R-:W-:Y:S01]  /*8e70*/  FADD.FTZ R177, R171, R20 ;  /* 0x00000014abb17221 */ /* 0x000fe20000010000 */
[C---:B------:R-:W-:Y:S01]  /*8e80*/  FADD.FTZ R14, R186.reuse, R173 ;  /* 0x000000adba0e7221 */ /* 0x040fe20000010000 */
[----:B------:R-:W-:-:S02]  /*8e90*/  F2FP.F16.F32.PACK_AB R211, R186, R211 ;  /* 0x000000d3bad3723e */ /* 0x000fc400000000ff */
[----:B-1----:R-:W-:Y:S01]  /*8ea0*/  FADD.FTZ R20, R204, R177 ;  /* 0x000000b1cc147221 */ /* 0x002fe20000010000 */
[----:B------:R-:W-:Y:S01]  /*8eb0*/  FADD.FTZ R173, R205, R14 ;  /* 0x0000000ecdad7221 */ /* 0x000fe20000010000 */
[----:B------:R-:W-:Y:S01]  /*8ec0*/  F2FP.F16.F32.PACK_AB R210, R171, R210 ;  /* 0x000000d2abd2723e */ /* 0x000fe200000000ff */
[----:B------:R1:W0:Y:S01]  /*8ed0*/  MUFU.EX2 R153, R165 ;  /* 0x000000a500997308 */ /* 0x0002220000000800 */
[C---:B---3--:R-:W-:Y:S01]  /*8ee0*/  FADD.FTZ R177, R175.reuse, R20 ;  /* 0x00000014afb17221 */ /* 0x048fe20000010000 */
[----:B------:R-:W-:Y:S01]  /*8ef0*/  FADD.FTZ R14, R178, R173 ;  /* 0x000000adb20e7221 */ /* 0x000fe20000010000 */
[----:B------:R-:W-:Y:S02]  /*8f00*/  F2FP.F16.F32.PACK_AB R204, R175, R204 ;  /* 0x000000ccafcc723e */ /* 0x000fe400000000ff */
[----:B----4-:R-:W-:Y:S01]  /*8f10*/  FADD.FTZ R20, R206, R177 ;  /* 0x000000b1ce147221 */ /* 0x010fe20000010000 */
[----:B------:R-:W-:Y:S01]  /*8f20*/  FADD.FTZ R173, R207, R14 ;  /* 0x0000000ecfad7221 */ /* 0x000fe20000010000 */
[----:B------:R-:W-:Y:S01]  /*8f30*/  F2FP.F16.F32.PACK_AB R205, R178, R205 ;  /* 0x000000cdb2cd723e */ /* 0x000fe200000000ff */
[----:B------:R-:W3:Y:S01]  /*8f40*/  MUFU.EX2 R166, R166 ;  /* 0x000000a600a67308 */ /* 0x000ee20000000800 */
[C---:B-----5:R-:W-:Y:S01]  /*8f50*/  FADD.FTZ R177, R167.reuse, R20 ;  /* 0x00000014a7b17221 */ /* 0x060fe20000010000 */
[----:B------:R-:W-:Y:S01]  /*8f60*/  FADD.FTZ R173, R182, R173 ;  /* 0x000000adb6ad7221 */ /* 0x000fe20000010000 */
[----:B------:R-:W-:-:S02]  /*8f70*/  F2FP.F16.F32.PACK_AB R206, R167, R206 ;  /* 0x000000cea7ce723e */ /* 0x000fc400000000ff */
[----:B------:R-:W-:Y:S01]  /*8f80*/  FADD.FTZ R14, R200, R177 ;  /* 0x000000b1c80e7221 */ /* 0x000fe20000010000 */
[----:B------:R-:W-:Y:S01]  /*8f90*/  FADD.FTZ R20, R156, R173 ;  /* 0x000000ad9c147221 */ /* 0x000fe20000010000 */
[----:B------:R-:W-:Y:S01]  /*8fa0*/  F2FP.F16.F32.PACK_AB R207, R182, R207 ;  /* 0x000000cfb6cf723e */ /* 0x000fe200000000ff */
[----:B------:R-:W-:Y:S01]  /*8fb0*/  MUFU.EX2 R154, R154 ;  /* 0x0000009a009a7308 */ /* 0x000fe20000000800 */
[----:B------:R-:W-:Y:S01]  /*8fc0*/  FADD.FTZ R163, R169, R14 ;  /* 0x0000000ea9a37221 */ /* 0x000fe20000010000 */
[----:B------:R-:W-:Y:S01]  /*8fd0*/  FADD.FTZ R20, R157, R20 ;  /* 0x000000149d147221 */ /* 0x000fe20000010000 */
[----:B------:R-:W-:Y:S02]  /*8fe0*/  F2FP.F16.F32.PACK_AB R200, R169, R200 ;  /* 0x000000c8a9c8723e */ /* 0x000fe400000000ff */
[----:B------:R-:W-:Y:S01]  /*8ff0*/  FADD.FTZ R14, R202, R163 ;  /* 0x000000a3ca0e7221 */ /* 0x000fe20000010000 */
[----:B------:R-:W-:Y:S01]  /*9000*/  FADD.FTZ R163, R203, R20 ;  /* 0x00000014cba37221 */ /* 0x000fe20000010000 */
[C---:B------:R-:W-:Y:S01]  /*9010*/  F2FP.F16.F32.PACK_AB R202, R21.reuse, R202 ;  /* 0x000000ca15ca723e */ /* 0x040fe200000000ff */
[----:B------:R-:W4:Y:S01]  /*9020*/  MUFU.EX2 R192, R192 ;  /* 0x000000c000c07308 */ /* 0x000f220000000800 */
[----:B-1----:R-:W-:Y:S01]  /*9030*/  FADD.FTZ R165, R21, R14 ;  /* 0x0000000e15a57221 */ /* 0x002fe20000010000 */
[C---:B------:R-:W-:Y:S01]  /*9040*/  FADD.FTZ R14, R170.reuse, R163 ;  /* 0x000000a3aa0e7221 */ /* 0x040fe20000010000 */
[----:B------:R-:W-:-:S02]  /*9050*/  F2FP.F16.F32.PACK_AB R203, R170, R203 ;  /* 0x000000cbaacb723e */ /* 0x000fc400000000ff */
[----:B------:R-:W-:Y:S01]  /*9060*/  FADD.FTZ R20, R196, R165 ;  /* 0x000000a5c4147221 */ /* 0x000fe20000010000 */
[----:B------:R-:W-:Y:S01]  /*9070*/  FADD.FTZ R157, R197, R14 ;  /* 0x0000000ec59d7221 */ /* 0x000fe20000010000 */
[C---:B------:R-:W-:Y:S01]  /*9080*/  F2FP.F16.F32.PACK_AB R196, R5.reuse, R196 ;  /* 0x000000c405c4723e */ /* 0x040fe200000000ff */
[----:B------:R-:W1:Y:S01]  /*9090*/  MUFU.EX2 R155, R155 ;  /* 0x0000009b009b7308 */ /* 0x000e620000000800 */
[----:B------:R-:W-:Y:S01]  /*90a0*/  FADD.FTZ R163, R5, R20 ;  /* 0x0000001405a37221 */ /* 0x000fe20000010000 */
[C---:B------:R-:W-:Y:S01]  /*90b0*/  FADD.FTZ R14, R162.reuse, R157 ;  /* 0x0000009da20e7221 */ /* 0x040fe20000010000 */
[----:B------:R-:W-:Y:S02]  /*90c0*/  F2FP.F16.F32.PACK_AB R197, R162, R197 ;  /* 0x000000c5a2c5723e */ /* 0x000fe400000000ff */
[----:B--2---:R-:W-:Y:S01]  /*90d0*/  FADD.FTZ R20, R198, R163 ;  /* 0x000000a3c6147221 */ /* 0x004fe20000010000 */
[----:B------:R-:W-:Y:S01]  /*90e0*/  FADD.FTZ R5, R199, R14 ;  /* 0x0000000ec7057221 */ /* 0x000fe20000010000 */
[C---:B0-----:R-:W-:Y:S01]  /*90f0*/  F2FP.F16.F32.PACK_AB R198, R153.reuse, R198 ;  /* 0x000000c699c6723e */ /* 0x041fe200000000ff */
[----:B------:R-:W0:Y:S01]  /*9100*/  MUFU.EX2 R161, R161 ;  /* 0x000000a100a17308 */ /* 0x000e220000000800 */
[----:B------:R-:W-:Y:S01]  /*9110*/  FADD.FTZ R21, R153, R20 ;  /* 0x0000001499157221 */ /* 0x000fe20000010000 */
[C---:B---3--:R-:W-:Y:S01]  /*9120*/  FADD.FTZ R5, R166.reuse, R5 ;  /* 0x00000005a6057221 */ /* 0x048fe20000010000 */
[----:B------:R-:W-:-:S02]  /*9130*/  F2FP.F16.F32.PACK_AB R199, R166, R199 ;  /* 0x000000c7a6c7723e */ /* 0x000fc400000000ff */
[----:B----4-:R-:W-:Y:S01]  /*9140*/  FADD.FTZ R14, R192, R21 ;  /* 0x00000015c00e7221 */ /* 0x010fe20000010000 */
[----:B------:R-:W-:Y:S01]  /*9150*/  FADD.FTZ R20, R154, R5 ;  /* 0x000000059a147221 */ /* 0x000fe20000010000 */
[----:B------:R-:W-:Y:S01]  /*9160*/  IMAD.MOV.U32 R21, RZ, RZ, R4 ;  /* 0x000000ffff157224 */ /* 0x000fe200078e0004 */
[----:B------:R-:W2:Y:S01]  /*9170*/  MUFU.EX2 R158, R158 ;  /* 0x0000009e009e7308 */ /* 0x000ea20000000800 */
[C---:B-1----:R-:W-:Y:S01]  /*9180*/  F2FP.F16.F32.PACK_AB R193, R155.reuse, R154 ;  /* 0x0000009a9bc1723e */ /* 0x042fe200000000ff */
[----:B------:R-:W-:Y:S01]  /*9190*/  FADD.FTZ R5, R155, R20 ;  /* 0x000000149b057221 */ /* 0x000fe20000010000 */
[----:B------:R-:W-:-:S05]  /*91a0*/  IMAD.MOV.U32 R20, RZ, RZ, R3 ;  /* 0x000000ffff147224 */ /* 0x000fca00078e0003 */
[----:B------:R-:W1:Y:S01]  /*91b0*/  MUFU.EX2 R187, R187 ;  /* 0x000000bb00bb7308 */ /* 0x000e620000000800 */
[C---:B0-----:R-:W-:Y:S01]  /*91c0*/  FADD.FTZ R14, R161.reuse, R14 ;  /* 0x0000000ea10e7221 */ /* 0x041fe20000010000 */
[----:B------:R-:W-:-:S06]  /*91d0*/  F2FP.F16.F32.PACK_AB R192, R161, R192 ;  /* 0x000000c0a1c0723e */ /* 0x000fcc00000000ff */
[----:B------:R-:W0:Y:S01]  /*91e0*/  MUFU.EX2 R174, R174 ;  /* 0x000000ae00ae7308 */ /* 0x000e220000000800 */
[----:B--2---:R-:W-:-:S07]  /*91f0*/  FADD.FTZ R5, R158, R5 ;  /* 0x000000059e057221 */ /* 0x004fce0000010000 */
[----:B------:R-:W2:Y:S01]  /*9200*/  MUFU.EX2 R159, R159 ;  /* 0x0000009f009f7308 */ /* 0x000ea20000000800 */
[----:B-1----:R-:W-:-:S04]  /*9210*/  FADD.FTZ R14, R187, R14 ;  /* 0x0000000ebb0e7221 */ /* 0x002fc80000010000 */
[C---:B0-----:R-:W-:Y:S01]  /*9220*/  FADD.FTZ R14, R174.reuse, R14 ;  /* 0x0000000eae0e7221 */ /* 0x041fe20000010000 */
[----:B------:R-:W-:Y:S01]  /*9230*/  F2FP.F16.F32.PACK_AB R194, R174, R187 ;  /* 0x000000bbaec2723e */ /* 0x000fe200000000ff */
[C---:B--2---:R-:W-:Y:S01]  /*9240*/  FADD.FTZ R5, R159.reuse, R5 ;  /* 0x000000059f057221 */ /* 0x044fe20000010000 */
[----:B------:R-:W-:Y:S01]  /*9250*/  F2FP.F16.F32.PACK_AB R195, R159, R158 ;  /* 0x0000009e9fc3723e */ /* 0x000fe200000000ff */
[----:B------:R-:W-:Y:S06]  /*9260*/  @P3 BRA `(.L_x_2609) ;  /* 0xffffffc000d83947 */ /* 0x000fec000383ffff */
[----:B------:R-:W-:-:S07]  /*9270*/  IMAD.U32 R233, RZ, RZ, UR4 ;  /* 0x00000004ffe97e24 */ /* 0x000fce000f8e00ff */
.L_x_2600:
        /* <DEDUP_REMOVED lines=8> */
.L_x_2619:
        /* <DEDUP_REMOVED lines=9> */
.L_x_2611:
        /* <DEDUP_REMOVED lines=8> */
.L_x_2612:
[----:B-1----:R-:W-:Y:S05]  /*9410*/  @P2 BRA `(.L_x_2613) ;  /* 0x0000000000082947 */ /* 0x002fea0003800000 */
[----:B------:R-:W1:Y:S02]  /*9420*/  SYNCS.PHASECHK.TRANS64.TRYWAIT P2, [UR4+0x38830], R3 ;  /* 0x03883003ff0075a7 */ /* 0x000e640008040144 */
[----:B-1----:R-:W-:Y:S05]  /*9430*/  @!P2 BRA `(.L_x_2614) ;  /* 0x000000f000b0a947 */ /* 0x002fea0003800000 */
.L_x_2613:
        /* <DEDUP_REMOVED lines=644> */
.L_x_2615:
        /* <DEDUP_REMOVED lines=8> */
.L_x_2616:
[----:B---3--:R-:W-:Y:S05]  /*bd00*/  @P2 BRA `(.L_x_2617) ;  /* 0x0000000000082947 */ /* 0x008fea0003800000 */
[----:B------:R-:W3:Y:S02]  /*bd10*/  SYNCS.PHASECHK.TRANS64.TRYWAIT P2, [UR4+0x38850], R0 ;  /* 0x03885000ff0075a7 */ /* 0x000ee40008040144 */
[----:B---3--:R-:W-:Y:S05]  /*bd20*/  @!P2 BRA `(.L_x_2618) ;  /* 0x000000c8008ca947 */ /* 0x008fea0003800000 */
.L_x_2617:
        /* <DEDUP_REMOVED lines=37> */
[----:B------:R-:W-:Y:S02]  /*bf80*/  FMNMX.FTZ R21, R187, R0, !PT ;  /* 0x00000000bb157209 */ /* 0x000fe40007810000 */
[----:B0-----:R-:W-:-:S05]  /*bf90*/  FMNMX.FTZ R22, R2, R3, !PT ;  /* 0x0000000302167209 */ /* 0x001fca0007810000 */
[----:B------:R-:W0:Y:S02]  /*bfa0*/  SHFL.BFLY PT, R3, R22, 0x1, 0x1f ;  /* 0x0c201f0016037f89 */ /* 0x000e2400000e0000 */
        /* <DEDUP_REMOVED lines=31> */
[--C-:B------:R-:W-:Y:S01]  /*c1a0*/  FFMA.FTZ R208, R185, UR5, -R2.reuse ;  /* 0x00000005b9d07c23 */ /* 0x100fe20008010802 */
[----:B------:R-:W-:-:S04]  /*c1b0*/  FFMA.FTZ R210, R188, UR5, -R2 ;  /* 0x00000005bcd27c23 */ /* 0x000fc80008010802 */
[----:B------:R-:W-:Y:S01]  /*c1c0*/  HGMMA.64x256x16.F32 R24, R204, gdesc[UR4].tnspB, R24, gsb0 ;  /* 0x43e00004cc187df0 */ /* 0x000fe20008000818 */
[----:B------:R-:W-:Y:S01]  /*c1d0*/  UIADD3 UR6, UR10, 0x100, URZ ;  /* 0x000001000a067890 */ /* 0x000fe2000fffe03f */
[----:B------:R-:W-:Y:S01]  /*c1e0*/  MUFU.EX2 R208, R208 ;  /* 0x000000d000d07308 */ /* 0x000fe20000000800 */
[----:B------:R-:W-:-:S07]  /*c1f0*/  UMOV UR7, 0x40000040 ;  /* 0x4000004000077882 */ /* 0x000fce0000000000 */
[----:B------:R-:W-:Y:S01]  /*c200*/  MUFU.EX2 R210, R210 ;  /* 0x000000d200d27308 */ /* 0x000fe20000000800 */
[----:B------:R-:W-:Y:S02]  /*c210*/  WARPGROUP.DEPBAR.LE gsb0, 0x0 ;  /* 0x00008000000079c5 */ /* 0x000fe40000010000 */
[----:B------:R-:W-:Y:S01]  /*c220*/  WARPGROUP.ARRIVE ;  /* 0x00000000000079c5 */ /* 0x000fe20000000000 */
[--C-:B------:R-:W-:Y:S01]  /*c230*/  FFMA.FTZ R204, R176, UR5, -R2.reuse ;  /* 0x00000005b0cc7c23 */ /* 0x100fe20008010802 */
[----:B------:R-:W-:-:S13]  /*c240*/  FFMA.FTZ R206, R180, UR5, -R2 ;  /* 0x00000005b4ce7c23 */ /* 0x000fda0008010802 */
        /* <DEDUP_REMOVED lines=16> */
[----:B------:R-:W-:Y:S01]  /*c350*/  FMNMX.FTZ R197, R179, R4, !PT ;  /* 0x00000004b3c57209 */ /* 0x000fe20007810000 */
[--C-:B------:R-:W-:Y:S01]  /*c360*/  FFMA.FTZ R196, R160, UR5, -R2.reuse ;  /* 0x00000005a0c47c23 */ /* 0x100fe20008010802 */
[----:B------:R-:W-:Y:S02]  /*c370*/  FFMA.FTZ R198, R164, UR5, -R2 ;  /* 0x00000005a4c67c23 */ /* 0x000fe40008010802 */
[----:B------:R-:W-:-:S10]  /*c380*/  FMNMX.FTZ R4, R182, R197, !PT ;  /* 0x000000c5b6047209 */ /* 0x000fd40007810000 */
        /* <DEDUP_REMOVED lines=23> */
[----:B0-----:R-:W-:-:S06]  /*c500*/  FFMA.FTZ R20, R152, UR5, -R2 ;  /* 0x0000000598147c23 */ /* 0x001fcc0008010802 */
[----:B------:R-:W-:Y:S01]  /*c510*/  MUFU.EX2 R20, R20 ;  /* 0x0000001400147308 */ /* 0x000fe20000000800 */
[----:B-1----:R-:W-:-:S07]  /*c520*/  FMNMX.FTZ R160, R4, R181, !PT ;  /* 0x000000b504a07209 */ /* 0x002fce0007810000 */
[----:B------:R-:W-:Y:S01]  /*c530*/  MUFU.EX2 R181, R22 ;  /* 0x0000001600b57308 */ /* 0x000fe20000000800 */
[----:B------:R-:W0:Y:S07]  /*c540*/  SHFL.BFLY PT, R197, R160, 0x1, 0x1f ;  /* 0x0c201f00a0c57f89 */ /* 0x000e2e00000e0000 */
[----:B------:R1:W-:Y:S01]  /*c550*/  MUFU.EX2 R22, R156 ;  /* 0x0000009c00167308 */ /* 0x0003e20000000800 */
[----:B0-----:R-:W-:-:S05]  /*c560*/  FMNMX.FTZ R4, R160, R197, !PT ;  /* 0x000000c5a0047209 */ /* 0x001fca0007810000 */
[C---:B------:R-:W-:Y:S01]  /*c570*/  FADD.FTZ R2, -R4.reuse, R19 ;  /* 0x0000001304027221 */ /* 0x040fe20000010100 */
[----:B------:R-:W-:Y:S01]  /*c580*/  FMUL.FTZ R152, R4, UR5 ;  /* 0x0000000504987c20 */ /* 0x000fe20008410000 */
[----:B------:R0:W-:Y:S02]  /*c590*/  MUFU.EX2 R19, R157 ;  /* 0x0000009d00137308 */ /* 0x0001e40000000800 */
[----:B------:R-:W-:Y:S01]  /*c5a0*/  FMUL.FTZ R2, R2, UR5 ;  /* 0x0000000502027c20 */ /* 0x000fe20008410000 */
[--C-:B------:R-:W-:Y:S01]  /*c5b0*/  FFMA.FTZ R209, R186, UR5, -R152.reuse ;  /* 0x00000005bad17c23 */ /* 0x100fe20008010898 */
[--C-:B-1----:R-:W-:Y:S01]  /*c5c0*/  FFMA.FTZ R156, R187, UR5, -R152.reuse ;  /* 0x00000005bb9c7c23 */ /* 0x102fe20008010898 */
        /* <DEDUP_REMOVED lines=110> */
.L_x_2610:
        /* <DEDUP_REMOVED lines=131> */
.L_x_2620:
        /* <DEDUP_REMOVED lines=8> */
.L_x_2621:
[----:B-1----:R-:W-:Y:S05]  /*d560*/  @P2 BRA `(.L_x_2622) ;  /* 0x0000000000082947 */ /* 0x002fea0003800000 */
[----:B------:R-:W1:Y:S02]  /*d570*/  SYNCS.PHASECHK.TRANS64.TRYWAIT P0, [UR7+0x38850], R0 ;  /* 0x03885000ff0075a7 */ /* 0x000e640008000147 */
[----:B-1----:R-:W-:Y:S05]  /*d580*/  @!P0 BRA `(.L_x_2623) ;  /* 0x000000b0008c8947 */ /* 0x002fea0003800000 */
.L_x_2622:
        /* <DEDUP_REMOVED lines=206> */
.L_x_2593:
        /* <DEDUP_REMOVED lines=39> */
[----:B------:R-:W-:-:S02]  /*e4e0*/  IADD3 R173, P0, R106, 0x40, RZ ;  /* 0x000000406aad7810 */ /* 0x000fc40007f1e0ff */
[C---:B------:R-:W-:Y:S01]  /*e4f0*/  IADD3 R181, P5, R106.reuse, 0x4040, RZ ;  /* 0x000040406ab57810 */ /* 0x040fe20007fbe0ff */
[--C-:B------:R-:W-:Y:S01]  /*e500*/  IMAD.X R11, RZ, RZ, R107.reuse, P1 ;  /* 0x000000ffff0b7224 */ /* 0x100fe200008e066b */
[C---:B------:R-:W-:Y:S01]  /*e510*/  IADD3 R175, P4, R106.reuse, 0x60, RZ ;  /* 0x000000606aaf7810 */ /* 0x040fe20007f9e0ff */
[--C-:B------:R-:W-:Y:S01]  /*e520*/  IMAD.X R13, RZ, RZ, R107.reuse, P0 ;  /* 0x000000ffff0d7224 */ /* 0x100fe200000e066b */
[C---:B------:R-:W-:Y:S01]  /*e530*/  LOP3.LUT R9, R106.reuse, 0x380, RZ, 0xc0, !PT ;  /* 0x000003806a097812 */ /* 0x040fe200078ec0ff */
[--C-:B------:R-:W-:Y:S01]  /*e540*/  IMAD.X R39, RZ, RZ, R107.reuse, P5 ;  /* 0x000000ffff277224 */ /* 0x100fe200028e066b */
[C---:B------:R-:W-:Y:S01]  /*e550*/  IADD3 R177, P3, R106.reuse, 0x4000, RZ ;  /* 0x000040006ab17810 */ /* 0x040fe20007f7e0ff */
[--C-:B------:R-:W-:Y:S01]  /*e560*/  IMAD.X R15, RZ, RZ, R107.reuse, P4 ;  /* 0x000000ffff0f7224 */ /* 0x100fe200020e066b */
[C---:B------:R-:W-:Y:S02]  /*e570*/  IADD3 R179, P6, R106.reuse, 0x4020, RZ ;  /* 0x000040206ab37810 */ /* 0x040fe40007fde0ff */
[C---:B------:R-:W-:Y:S01]  /*e580*/  IADD3 R183, P2, R106.reuse, 0x4060, RZ ;  /* 0x000040606ab77810 */ /* 0x040fe20007f5e0ff */
[--C-:B------:R-:W-:Y:S01]  /*e590*/  IMAD.X R21, RZ, RZ, R107.reuse, P3 ;  /* 0x000000ffff157224 */ /* 0x100fe200018e066b */
[----:B------:R-:W-:Y:S01]  /*e5a0*/  IADD3 R185, P1, R106, 0x8000, RZ ;  /* 0x000080006ab97810 */ /* 0x000fe20007f3e0ff */
[--C-:B------:R-:W-:Y:S01]  /*e5b0*/  IMAD.X R31, RZ, RZ, R107.reuse, P6 ;  /* 0x000000ffff1f7224 */ /* 0x100fe200030e066b */
[----:B------:R-:W-:Y:S01]  /*e5c0*/  LOP3.LUT R10, R171, 0x380, RZ, 0xc0, !PT ;  /* 0x00000380ab0a7812 */ /* 0x000fe200078ec0ff */
[--C-:B------:R-:W-:Y:S01]  /*e5d0*/  IMAD.X R47, RZ, RZ, R107.reuse, P2 ;  /* 0x000000ffff2f7224 */ /* 0x100fe200010e066b */
[----:B------:R-:W-:Y:S01]  /*e5e0*/  LOP3.LUT R12, R173, 0x380, RZ, 0xc0, !PT ;  /* 0x00000380ad0c7812 */ /* 0x000fe200078ec0ff */
[----:B------:R-:W-:Y:S01]  /*e5f0*/  IMAD.X R55, RZ, RZ, R107, P1 ;  /* 0x000000ffff377224 */ /* 0x000fe200008e066b */
[----:B------:R-:W-:-:S02]  /*e600*/  LOP3.LUT R14, R175, 0x380, RZ, 0xc0, !PT ;  /* 0x00000380af0e7812 */ /* 0x000fc400078ec0ff */
[C---:B------:R-:W-:Y:S02]  /*e610*/  IADD3 R6, P5, R106.reuse, 0xc020, RZ ;  /* 0x0000c0206a067810 */ /* 0x040fe40007fbe0ff */
[----:B------:R-:W-:Y:S02]  /*e620*/  SHF.R.U64 R9, R9, 0x3, RZ ;  /* 0x0000000309097819 */ /* 0x000fe400000012ff */
[----:B------:R-:W-:Y:S01]  /*e630*/  LOP3.LUT R20, R177, 0x380, RZ, 0xc0, !PT ;  /* 0x00000380b1147812 */ /* 0x000fe200078ec0ff */
[--C-:B------:R-:W-:Y:S01]  /*e640*/  IMAD.X R99, RZ, RZ, R107.reuse, P5 ;  /* 0x000000ffff637224 */ /* 0x100fe200028e066b */
[----:B------:R-:W-:Y:S02]  /*e650*/  IADD3 R187, P0, R106, 0x8020, RZ ;  /* 0x000080206abb7810 */ /* 0x000fe40007f1e0ff */
[----:B------:R-:W-:Y:S02]  /*e660*/  SHF.R.U64 R10, R10, 0x3, RZ ;  /* 0x000000030a0a7819 */ /* 0x000fe400000012ff */
[----:B------:R-:W-:Y:S01]  /*e670*/  LOP3.LUT R30, R179, 0x380, RZ, 0xc0, !PT ;  /* 0x00000380b31e7812 */ /* 0x000fe200078ec0ff */
[----:B------:R-:W-:Y:S01]  /*e680*/  IMAD.X R63, RZ, RZ, R107, P0 ;  /* 0x000000ffff3f7224 */ /* 0x000fe200000e066b */
[----:B------:R-:W-:-:S02]  /*e690*/  IADD3 R189, P4, R106, 0x8040, RZ ;  /* 0x000080406abd7810 */ /* 0x000fc40007f9e0ff */
[----:B------:R-:W-:Y:S02]  /*e6a0*/  SHF.R.U64 R12, R12, 0x3, RZ ;  /* 0x000000030c0c7819 */ /* 0x000fe400000012ff */
[----:B------:R-:W-:Y:S01]  /*e6b0*/  LOP3.LUT R38, R181, 0x380, RZ, 0xc0, !PT ;  /* 0x00000380b5267812 */ /* 0x000fe200078ec0ff */
[--C-:B------:R-:W-:Y:S01]  /*e6c0*/  IMAD.X R71, RZ, RZ, R107.reuse, P4 ;  /* 0x000000ffff477224 */ /* 0x100fe200020e066b */
[C---:B------:R-:W-:Y:S02]  /*e6d0*/  IADD3 R191, P3, R106.reuse, 0x8060, RZ ;  /* 0x000080606abf7810 */ /* 0x040fe40007f7e0ff */
[C---:B------:R-:W-:Y:S02]  /*e6e0*/  IADD3 R193, P6, R106.reuse, 0xc000, RZ ;  /* 0x0000c0006ac17810 */ /* 0x040fe40007fde0ff */
[C---:B------:R-:W-:Y:S01]  /*e6f0*/  IADD3 R102, P2, R106.reuse, 0xc040, RZ ;  /* 0x0000c0406a667810 */ /* 0x040fe20007f5e0ff */
[--C-:B------:R-:W-:Y:S01]  /*e700*/  IMAD.X R79, RZ, RZ, R107.reuse, P3 ;  /* 0x000000ffff4f7224 */ /* 0x100fe200018e066b */
[----:B------:R-:W-:Y:S01]  /*e710*/  IADD3 R22, P1, R106, 0xc060, RZ ;  /* 0x0000c0606a167810 */ /* 0x000fe20007f3e0ff */
[--C-:B------:R-:W-:Y:S01]  /*e720*/  IMAD.X R95, RZ, RZ, R107.reuse, P6 ;  /* 0x000000ffff5f7224 */ /* 0x100fe200030e066b */
[----:B------:R-:W-:Y:S01]  /*e730*/  SHF.R.U64 R14, R14, 0x3, RZ ;  /* 0x000000030e0e7819 */ /* 0x000fe200000012ff */
[----:B------:R-:W-:Y:S01]  /*e740*/  IMAD.X R103, RZ, RZ, R107, P2 ;  /* 0x000000ffff677224 */ /* 0x000fe200010e066b */
[----:B------:R-:W-:-:S02]  /*e750*/  LOP3.LUT R46, R183, 0x380, RZ, 0xc0, !PT ;  /* 0x00000380b72e7812 */ /* 0x000fc400078ec0ff */
[----:B------:R-:W-:Y:S01]  /*e760*/  LOP3.LUT R106, R9, R106, RZ, 0x3c, !PT ;  /* 0x0000006a096a7212 */ /* 0x000fe200078e3cff */
[----:B------:R-:W-:Y:S01]  /*e770*/  IMAD.X R9, RZ, RZ, R107, P1 ;  /* 0x000000ffff097224 */ /* 0x000fe200008e066b */
[----:B------:R-:W-:Y:S02]  /*e780*/  SHF.R.U64 R20, R20, 0x3, RZ ;  /* 0x0000000314147819 */ /* 0x000fe400000012ff */
[----:B------:R-:W-:Y:S02]  /*e790*/  LOP3.LUT R54, R185, 0x380, RZ, 0xc0, !PT ;  /* 0x00000380b9367812 */ /* 0x000fe400078ec0ff */
[----:B------:R-:W-:Y:S02]  /*e7a0*/  LOP3.LUT R98, R6, 0x380, RZ, 0xc0, !PT ;  /* 0x0000038006627812 */ /* 0x000fe400078ec0ff */
[----:B------:R-:W-:Y:S02]  /*e7b0*/  LOP3.LUT R10, R10, R171, RZ, 0x3c, !PT ;  /* 0x000000ab0a0a7212 */ /* 0x000fe400078e3cff */
[----:B------:R-:W-:-:S02]  /*e7c0*/  SHF.R.U64 R30, R30, 0x3, RZ ;  /* 0x000000031e1e7819 */ /* 0x000fc400000012ff */
[----:B------:R-:W-:Y:S02]  /*e7d0*/  LOP3.LUT R62, R187, 0x380, RZ, 0xc0, !PT ;  /* 0x00000380bb3e7812 */ /* 0x000fe400078ec0ff */
[----:B------:R-:W-:Y:S02]  /*e7e0*/  LOP3.LUT R12, R12, R173, RZ, 0x3c, !PT ;  /* 0x000000ad0c0c7212 */ /* 0x000fe400078e3cff */
[----:B------:R-:W-:Y:S02]  /*e7f0*/  SHF.R.U64 R38, R38, 0x3, RZ ;  /* 0x0000000326267819 */ /* 0x000fe400000012ff */
[----:B------:R-:W-:Y:S02]  /*e800*/  LOP3.LUT R70, R189, 0x380, RZ, 0xc0, !PT ;  /* 0x00000380bd467812 */ /* 0x000fe400078ec0ff */
[----:B------:R-:W-:Y:S02]  /*e810*/  LOP3.LUT R14, R14, R175, RZ, 0x3c, !PT ;  /* 0x000000af0e0e7212 */ /* 0x000fe400078e3cff */
[----:B------:R-:W-:-:S02]  /*e820*/  SHF.R.U64 R46, R46, 0x3, RZ ;  /* 0x000000032e2e7819 */ /* 0x000fc400000012ff */
[----:B------:R-:W-:Y:S02]  /*e830*/  LOP3.LUT R78, R191, 0x380, RZ, 0xc0, !PT ;  /* 0x00000380bf4e7812 */ /* 0x000fe400078ec0ff */
[----:B------:R-:W-:Y:S02]  /*e840*/  LOP3.LUT R20, R20, R177, RZ, 0x3c, !PT ;  /* 0x000000b114147212 */ /* 0x000fe400078e3cff */
[----:B------:R-:W-:Y:S02]  /*e850*/  SHF.R.U64 R54, R54, 0x3, RZ ;  /* 0x0000000336367819 */ /* 0x000fe400000012ff */
[----:B------:R-:W-:Y:S02]  /*e860*/  LOP3.LUT R94, R193, 0x380, RZ, 0xc0, !PT ;  /* 0x00000380c15e7812 */ /* 0x000fe400078ec0ff */
[----:B------:R-:W-:Y:S01]  /*e870*/  MOV R106, R106 ;  /* 0x0000006a006a7202 */ /* 0x000fe20000000f00 */
[----:B------:R-:W-:Y:S01]  /*e880*/  BAR.SYNC.DEFER_BLOCKING 0x1, 0x100 ;  /* 0x0044000000007b1d */ /* 0x000fe20000010000 */
[----:B------:R-:W-:-:S02]  /*e890*/  SHF.R.U64 R29, R98, 0x3, RZ ;  /* 0x00000003621d7819 */ /* 0x000fc400000012ff */
[----:B------:R-:W-:Y:S02]  /*e8a0*/  LOP3.LUT R30, R30, R179, RZ, 0x3c, !PT ;  /* 0x000000b31e1e7212 */ /* 0x000fe400078e3cff */
[----:B------:R-:W-:Y:S02]  /*e8b0*/  SHF.R.U64 R62, R62, 0x3, RZ ;  /* 0x000000033e3e7819 */ /* 0x000fe400000012ff */
[----:B------:R-:W-:Y:S02]  /*e8c0*/  LOP3.LUT R107, R102, 0x380, RZ, 0xc0, !PT ;  /* 0x00000380666b7812 */ /* 0x000fe400078ec0ff */
[----:B------:R-:W-:Y:S02]  /*e8d0*/  MOV R11, R10 ;  /* 0x0000000a000b7202 */ /* 0x000fe40000000f00 */
[----:B------:R-:W-:Y:S02]  /*e8e0*/  LOP3.LUT R38, R38, R181, RZ, 0x3c, !PT ;  /* 0x000000b526267212 */ /* 0x000fe400078e3cff */
[----:B------:R-:W-:-:S02]  /*e8f0*/  SHF.R.U64 R70, R70, 0x3, RZ ;  /* 0x0000000346467819 */ /* 0x000fc400000012ff */
[----:B------:R-:W-:Y:S02]  /*e900*/  MOV R12, R12 ;  /* 0x0000000c000c7202 */ /* 0x000fe40000000f00 */
[----:B------:R-:W-:Y:S02]  /*e910*/  LOP3.LUT R46, R46, R183, RZ, 0x3c, !PT ;  /* 0x000000b72e2e7212 */ /* 0x000fe400078e3cff */
[----:B------:R-:W-:Y:S02]  /*e920*/  SHF.R.U64 R78, R78, 0x3, RZ ;  /* 0x000000034e4e7819 */ /* 0x000fe400000012ff */
[----:B------:R-:W-:Y:S02]  /*e930*/  LOP3.LUT R165, R22, 0x380, RZ, 0xc0, !PT ;  /* 0x0000038016a57812 */ /* 0x000fe400078ec0ff */
[----:B------:R-:W-:Y:S01]  /*e940*/  MOV R14, R14 ;  /* 0x0000000e000e7202 */ /* 0x000fe20000000f00 */
[----:B------:R0:W-:Y:S01]  /*e950*/  STSM.16.M88.4 [R106], R24 ;  /* 0x000000186a007844 */ /* 0x0001e20000000200 */
[----:B------:R-:W-:-:S02]  /*e960*/  LOP3.LUT R54, R54, R185, RZ, 0x3c, !PT ;  /* 0x000000b936367212 */ /* 0x000fc400078e3cff */
[----:B------:R-:W-:Y:S01]  /*e970*/  SHF.R.U64 R94, R94, 0x3, RZ ;  /* 0x000000035e5e7819 */ /* 0x000fe200000012ff */
[----:B------:R1:W-:Y:S01]  /*e980*/  STSM.16.M88.4 [R11], R32 ;  /* 0x000000200b007844 */ /* 0x0003e20000000200 */
[----:B------:R-:W-:Y:S02]  /*e990*/  LOP3.LUT R98, R29, R6, RZ, 0x3c, !PT ;  /* 0x000000061d627212 */ /* 0x000fe400078e3cff */
[----:B------:R-:W-:Y:S01]  /*e9a0*/  MOV R20, R20 ;  /* 0x0000001400147202 */ /* 0x000fe20000000f00 */
[----:B------:R-:W-:Y:S01]  /*e9b0*/  STSM.16.M88.4 [R12], R40 ;  /* 0x000000280c007844 */ /* 0x000fe20000000200 */
[----:B------:R-:W-:Y:S02]  /*e9c0*/  F2FP.F16.F32.PACK_AB R59, R157, R59 ;  /* 0x0000003b9d3b723e */ /* 0x000fe400000000ff */
[----:B------:R-:W-:Y:S01]  /*e9d0*/  F2FP.F16.F32.PACK_AB R65, R156, R66 ;  /* 0x000000429c41723e */ /* 0x000fe200000000ff */
[----:B------:R2:W-:Y:S01]  /*e9e0*/  STSM.16.M88.4 [R14], R48 ;  /* 0x000000300e007844 */ /* 0x0005e20000000200 */
[----:B------:R-:W-:-:S02]  /*e9f0*/  F2FP.F16.F32.PACK_AB R72, R73, R72 ;  /* 0x000000484948723e */ /* 0x000fc400000000ff */
[----:B------:R-:W-:Y:S01]  /*ea00*/  LOP3.LUT R62, R62, R187, RZ, 0x3c, !PT ;  /* 0x000000bb3e3e7212 */ /* 0x000fe200078e3cff */
[----:B------:R3:W-:Y:S01]  /*ea10*/  STSM.16.M88.4 [R20], R56 ;  /* 0x0000003814007844 */ /* 0x0007e20000000200 */
[----:B------:R-:W-:Y:S02]  /*ea20*/  SHF.R.U64 R107, R107, 0x3, RZ ;  /* 0x000000036b6b7819 */ /* 0x000fe400000012ff */
[----:B------:R-:W-:Y:S02]  /*ea30*/  MOV R30, R30 ;  /* 0x0000001e001e7202 */ /* 0x000fe40000000f00 */
[----:B------:R-:W-:Y:S02]  /*ea40*/  F2FP.F16.F32.PACK_AB R66, R69, R68 ;  /* 0x000000444542723e */ /* 0x000fe400000000ff */
[----:B------:R-:W-:Y:S02]  /*ea50*/  F2FP.F16.F32.PACK_AB R67, R155, R67 ;  /* 0x000000439b43723e */ /* 0x000fe400000000ff */
[----:B------:R-:W-:-:S02]  /*ea60*/  F2FP.F16.F32.PACK_AB R73, R154, R74 ;  /* 0x0000004a9a49723e */ /* 0x000fc400000000ff */
[----:B------:R-:W-:Y:S01]  /*ea70*/  F2FP.F16.F32.PACK_AB R80, R81, R80 ;  /* 0x000000505150723e */ /* 0x000fe200000000ff */
[----:B------:R3:W-:Y:S01]  /*ea80*/  STSM.16.M88.4 [R30], R64 ;  /* 0x000000401e007844 */ /* 0x0007e20000000200 */
[----:B------:R-:W-:Y:S02]  /*ea90*/  LOP3.LUT R70, R70, R189, RZ, 0x3c, !PT ;  /* 0x000000bd46467212 */ /* 0x000fe400078e3cff */
[----:B------:R-:W-:Y:S02]  /*eaa0*/  MOV R38, R38 ;  /* 0x0000002600267202 */ /* 0x000fe40000000f00 */
[----:B------:R-:W-:Y:S02]  /*eab0*/  F2FP.F16.F32.PACK_AB R74, R77, R76 ;  /* 0x0000004c4d4a723e */ /* 0x000fe400000000ff */
[----:B------:R-:W-:Y:S01]  /*eac0*/  F2FP.F16.F32.PACK_AB R75, R153, R75 ;  /* 0x0000004b994b723e */ /* 0x000fe200000000ff */
[----:B------:R-:W4:Y:S01]  /*ead0*/  LDC R76, c[0x0][0xbe8] ;  /* 0x0002fa00ff4c7b82 */ /* 0x000f220000000800 */
[----:B------:R-:W-:-:S02]  /*eae0*/  F2FP.F16.F32.PACK_AB R81, R152, R82 ;  /* 0x000000529851723e */ /* 0x000fc400000000ff */
[----:B------:R-:W-:Y:S01]  /*eaf0*/  F2FP.F16.F32.PACK_AB R88, R89, R88 ;  /* 0x000000585958723e */ /* 0x000fe200000000ff */
[----:B------:R3:W-:Y:S01]  /*eb00*/  STSM.16.M88.4 [R38], R72 ;  /* 0x0000004826007844 */ /* 0x0007e20000000200 */
[----:B------:R-:W-:Y:S02]  /*eb10*/  LOP3.LUT R78, R78, R191, RZ, 0x3c, !PT ;  /* 0x000000bf4e4e7212 */ /* 0x000fe400078e3cff */
[----:B------:R-:W-:Y:S02]  /*eb20*/  SHF.R.U64 R165, R165, 0x3, RZ ;  /* 0x00000003a5a57819 */ /* 0x000fe400000012ff */
[----:B------:R-:W-:Y:S02]  /*eb30*/  MOV R46, R46 ;  /* 0x0000002e002e7202 */ /* 0x000fe40000000f00 */
[----:B------:R-:W-:Y:S02]  /*eb40*/  F2FP.F16.F32.PACK_AB R82, R85, R84 ;  /* 0x000000545552723e */ /* 0x000fe400000000ff */
[----:B------:R-:W-:-:S02]  /*eb50*/  F2FP.F16.F32.PACK_AB R83, R83, R86 ;  /* 0x000000565353723e */ /* 0x000fc400000000ff */
[----:B------:R-:W-:Y:S02]  /*eb60*/  F2FP.F16.F32.PACK_AB R89, R87, R90 ;  /* 0x0000005a5759723e */ /* 0x000fe400000000ff */
[----:B------:R-:W-:Y:S01]  /*eb70*/  LOP3.LUT R94, R94, R193, RZ, 0x3c, !PT ;  /* 0x000000c15e5e7212 */ /* 0x000fe200078e3cff */
[----:B------:R3:W-:Y:S01]  /*eb80*/  STSM.16.M88.4 [R46], R80 ;  /* 0x000000502e007844 */ /* 0x0007e20000000200 */
[----:B------:R-:W-:Y:S02]  /*eb90*/  MOV R54, R54 ;  /* 0x0000003600367202 */ /* 0x000fe40000000f00 */
[----:B------:R-:W-:Y:S02]  /*eba0*/  MOV R10, R98 ;  /* 0x00000062000a7202 */ /* 0x000fe40000000f00 */
[----:B------:R-:W-:Y:S02]  /*ebb0*/  F2FP.F16.F32.PACK_AB R90, R93, R92 ;  /* 0x0000005c5d5a723e */ /* 0x000fe400000000ff */
[----:B------:R-:W-:-:S02]  /*ebc0*/  F2FP.F16.F32.PACK_AB R91, R91, R3 ;  /* 0x000000035b5b723e */ /* 0x000fc400000000ff */
[----:B------:R-:W-:Y:S02]  /*ebd0*/  F2FP.F16.F32.PACK_AB R96, R97, R96 ;  /* 0x000000606160723e */ /* 0x000fe400000000ff */
[----:B------:R-:W-:Y:S01]  /*ebe0*/  LOP3.LUT R102, R107, R102, RZ, 0x3c, !PT ;  /* 0x000000666b667212 */ /* 0x000fe200078e3cff */
[----:B------:R3:W-:Y:S01]  /*ebf0*/  STSM.16.M88.4 [R54], R88 ;  /* 0x0000005836007844 */ /* 0x0007e20000000200 */
[----:B------:R-:W-:Y:S02]  /*ec00*/  MOV R62, R62 ;  /* 0x0000003e003e7202 */ /* 0x000fe40000000f00 */
[----:B------:R-:W-:Y:S02]  /*ec10*/  F2FP.F16.F32.PACK_AB R97, R166, R17 ;  /* 0x00000011a661723e */ /* 0x000fe400000000ff */
[----:B------:R-:W-:Y:S02]  /*ec20*/  F2FP.F16.F32.PACK_AB R98, R101, R100 ;  /* 0x000000646562723e */ /* 0x000fe400000000ff */
[----:B------:R-:W-:-:S02]  /*ec30*/  F2FP.F16.F32.PACK_AB R99, R168, R167 ;  /* 0x000000a7a863723e */ /* 0x000fc400000000ff */
[----:B------:R-:W-:Y:S02]  /*ec40*/  F2FP.F16.F32.PACK_AB R104, R105, R104 ;  /* 0x000000686968723e */ /* 0x000fe400000000ff */
[----:B------:R-:W-:Y:S01]  /*ec50*/  F2FP.F16.F32.PACK_AB R112, R113, R112 ;  /* 0x000000707170723e */ /* 0x000fe200000000ff */
[----:B------:R3:W-:Y:S01]  /*ec60*/  STSM.16.M88.4 [R62], R96 ;  /* 0x000000603e007844 */ /* 0x0007e20000000200 */
[----:B------:R-:W-:Y:S02]  /*ec70*/  MOV R70, R70 ;  /* 0x0000004600467202 */ /* 0x000fe40000000f00 */
[----:B------:R-:W-:Y:S02]  /*ec80*/  F2FP.F16.F32.PACK_AB R105, R170, R169 ;  /* 0x000000a9aa69723e */ /* 0x000fe400000000ff */
[----:B0-----:R-:W-:Y:S02]  /*ec90*/  F2FP.F16.F32.PACK_AB R106, R109, R108 ;  /* 0x0000006c6d6a723e */ /* 0x001fe400000000ff */
[----:B------:R-:W-:-:S02]  /*eca0*/  F2FP.F16.F32.PACK_AB R107, R111, R110 ;  /* 0x0000006e6f6b723e */ /* 0x000fc400000000ff */
[----:B------:R-:W-:Y:S02]  /*ecb0*/  F2FP.F16.F32.PACK_AB R113, R115, R114 ;  /* 0x000000727371723e */ /* 0x000fe400000000ff */
[----:B------:R-:W-:Y:S01]  /*ecc0*/  F2FP.F16.F32.PACK_AB R120, R121, R120 ;  /* 0x000000787978723e */ /* 0x000fe200000000ff */
[----:B------:R3:W-:Y:S01]  /*ecd0*/  STSM.16.M88.4 [R70], R104 ;  /* 0x0000006846007844 */ /* 0x0007e20000000200 */
[----:B------:R-:W-:Y:S02]  /*ece0*/  LOP3.LUT R8, R165, R22, RZ, 0x3c, !PT ;  /* 0x00000016a5087212 */ /* 0x000fe400078e3cff */
[----:B------:R-:W-:Y:S02]  /*ecf0*/  MOV R78, R78 ;  /* 0x0000004e004e7202 */ /* 0x000fe40000000f00 */
[----:B------:R-:W-:Y:S02]  /*ed00*/  F2FP.F16.F32.PACK_AB R114, R117, R116 ;  /* 0x000000747572723e */ /* 0x000fe400000000ff */
[----:B------:R-:W-:-:S02]  /*ed10*/  F2FP.F16.F32.PACK_AB R115, R119, R118 ;  /* 0x000000767773723e */ /* 0x000fc400000000ff */
[----:B------:R-:W-:Y:S02]  /*ed20*/  F2FP.F16.F32.PACK_AB R121, R123, R122 ;  /* 0x0000007a7b79723e */ /* 0x000fe400000000ff */
[----:B------:R-:W-:Y:S01]  /*ed30*/  F2FP.F16.F32.PACK_AB R128, R129, R128 ;  /* 0x000000808180723e */ /* 0x000fe200000000ff */
[----:B------:R3:W-:Y:S01]  /*ed40*/  STSM.16.M88.4 [R78], R112 ;  /* 0x000000704e007844 */ /* 0x0007e20000000200 */
[----:B------:R-:W-:Y:S02]  /*ed50*/  MOV R94, R94 ;  /* 0x0000005e005e7202 */ /* 0x000fe40000000f00 */
[----:B------:R-:W-:Y:S02]  /*ed60*/  F2FP.F16.F32.PACK_AB R122, R125, R124 ;  /* 0x0000007c7d7a723e */ /* 0x000fe400000000ff */
[----:B------:R-:W-:Y:S02]  /*ed70*/  F2FP.F16.F32.PACK_AB R123, R127, R126 ;  /* 0x0000007e7f7b723e */ /* 0x000fe400000000ff */
[----:B------:R-:W-:-:S02]  /*ed80*/  F2FP.F16.F32.PACK_AB R129, R131, R130 ;  /* 0x000000828381723e */ /* 0x000fc400000000ff */
[----:B------:R-:W-:Y:S01]  /*ed90*/  F2FP.F16.F32.PACK_AB R136, R137, R136 ;  /* 0x000000888988723e */ /* 0x000fe200000000ff */
[----:B------:R3:W-:Y:S01]  /*eda0*/  STSM.16.M88.4 [R94], R120 ;  /* 0x000000785e007844 */ /* 0x0007e20000000200 */
[----:B------:R-:W-:Y:S02]  /*edb0*/  R2UR UR4, R218 ;  /* 0x00000000da0472ca */ /* 0x000fe400000e0000 */
[----:B------:R-:W-:Y:S02]  /*edc0*/  F2FP.F16.F32.PACK_AB R130, R133, R132 ;  /* 0x000000848582723e */ /* 0x000fe400000000ff */
[----:B------:R-:W-:Y:S02]  /*edd0*/  F2FP.F16.F32.PACK_AB R131, R135, R134 ;  /* 0x000000868783723e */ /* 0x000fe400000000ff */
[----:B------:R-:W-:Y:S02]  /*ede0*/  F2FP.F16.F32.PACK_AB R137, R139, R138 ;  /* 0x0000008a8b89723e */ /* 0x000fe400000000ff */
[----:B------:R-:W-:Y:S01]  /*edf0*/  F2FP.F16.F32.PACK_AB R144, R145, R144 ;  /* 0x000000909190723e */ /* 0x000fe200000000ff */
[----:B------:R3:W-:Y:S01]  /*ee00*/  STSM.16.M88.4 [R10], R128 ;  /* 0x000000800a007844 */ /* 0x0007e20000000200 */
[----:B------:R-:W-:-:S02]  /*ee10*/  MOV R102, R102 ;  /* 0x0000006600667202 */ /* 0x000fc40000000f00 */
[----:B------:R-:W-:Y:S01]  /*ee20*/  F2FP.F16.F32.PACK_AB R138, R141, R140 ;  /* 0x0000008c8d8a723e */ /* 0x000fe200000000ff */
[----:B------:R-:W-:Y:S01]  /*ee30*/  USHF.L.U32 UR10, UR4, 0x2, URZ ;  /* 0x00000002040a7899 */ /* 0x000fe2000800063f */
[----:B------:R-:W-:Y:S02]  /*ee40*/  F2FP.F16.F32.PACK_AB R139, R143, R142 ;  /* 0x0000008e8f8b723e */ /* 0x000fe400000000ff */
[----:B------:R-:W-:Y:S02]  /*ee50*/  F2FP.F16.F32.PACK_AB R145, R147, R146 ;  /* 0x000000929391723e */ /* 0x000fe400000000ff */
[----:B------:R-:W-:Y:S01]  /*ee60*/  MOV R6, R8 ;  /* 0x0000000800067202 */ /* 0x000fe20000000f00 */
[----:B------:R3:W-:Y:S01]  /*ee70*/  STSM.16.M88.4 [R102], R136 ;  /* 0x0000008866007844 */ /* 0x0007e20000000200 */
[----:B------:R-:W-:Y:S02]  /*ee80*/  F2FP.F16.F32.PACK_AB R146, R149, R148 ;  /* 0x000000949592723e */ /* 0x000fe400000000ff */
[----:B------:R-:W-:-:S02]  /*ee90*/  F2FP.F16.F32.PACK_AB R147, R151, R150 ;  /* 0x000000969793723e */ /* 0x000fc400000000ff */
[----:B------:R-:W-:Y:S02]  /*eea0*/  R2UR UR7, R221 ;  /* 0x00000000dd0772ca */ /* 0x000fe400000e0000 */
[----:B------:R-:W-:Y:S01]  /*eeb0*/  PLOP3.LUT P0, PT, PT, PT, UP0, 0x80, 0x0 ;  /* 0x000000000000781c */ /* 0x000fe20003f0f008 */
[----:B------:R3:W-:Y:S10]  /*eec0*/  STSM.16.M88.4 [R6], R144 ;  /* 0x0000009006007844 */ /* 0x0007f40000000200 */
[----:B------:R-:W-:-:S02]  /*eed0*/  USHF.L.U64.HI UR11, UR4, 0x2, UR7 ;  /* 0x00000002040b7899 */ /* 0x000fc40008010207 */
[----:B------:R-:W-:-:S04]  /*eee0*/  UIADD3 UR4, UP1, UR10, UR8, URZ ;  /* 0x000000080a047290 */ /* 0x000fc8000ff3e03f */
[----:B------:R-:W-:Y:S02]  /*eef0*/  UIADD3.X UR7, UR11, UR9, URZ, UP1, !UPT ;  /* 0x000000090b077290 */ /* 0x000fe40008ffe43f */
[----:B------:R-:W-:Y:S01]  /*ef00*/  IMAD.U32 R8, RZ, RZ, UR4 ;  /* 0x00000004ff087e24 */ /* 0x000fe2000f8e00ff */
[----:B------:R-:W-:-:S03]  /*ef10*/  ULDC.64 UR8, c[0x0][0xc08] ;  /* 0x0003020000087ab9 */ /* 0x000fc60000000a00 */
[----:B------:R-:W-:Y:S01]  /*ef20*/  IMAD.U32 R9, RZ, RZ, UR7 ;  /* 0x00000007ff097e24 */ /* 0x000fe2000f8e00ff */
[----:B------:R-:W-:Y:S06]  /*ef30*/  BAR.SYNC.DEFER_BLOCKING 0x1, 0x100 ;  /* 0x0044000000007b1d */ /* 0x000fec0000010000 */
[----:B------:R-:W3:Y:S01]  /*ef40*/  @P0 LDG.E R3, desc[UR12][R8.64] ;  /* 0x0000000c08030981 */ /* 0x000ee2000c1e1900 */
[----:B----4-:R-:W-:Y:S01]  /*ef50*/  ISETP.NE.AND P1, PT, R76, 0x1, PT ;  /* 0x000000014c00780c */ /* 0x010fe20003f25270 */
[----:B------:R-:W-:Y:S01]  /*ef60*/  UISETP.NE.U32.AND UP1, UPT, UR8, URZ, UPT ;  /* 0x0000003f0800728c */ /* 0x000fe2000bf25070 */
[----:B------:R-:W-:Y:S01]  /*ef70*/  ULDC UR7, c[0x0][0xa88] ;  /* 0x0002a20000077ab9 */ /* 0x000fe20000000800 */
[----:B------:R-:W-:-:S02]  /*ef80*/  UMOV UR4, URZ ;  /* 0x0000003f00047c82 */ /* 0x000fc40008000000 */
[----:B------:R-:W-:-:S06]  /*ef90*/  UISETP.NE.AND.EX UP1, UPT, UR9, URZ, UPT, UP1 ;  /* 0x0000003f0900728c */ /* 0x000fcc000bf25310 */
[----:B------:R-:W-:Y:S02]  /*efa0*/  PLOP3.LUT P2, PT, PT, PT, UP1, 0x80, 0x0 ;  /* 0x000000000000781c */ /* 0x000fe40003f4f018 */
[----:B-1----:R-:W0:Y:S03]  /*efb0*/  @P1 LDC R11, c[0x0][0xbec] ;  /* 0x0002fb00ff0b1b82 */ /* 0x002e260000000800 */
[----:B------:R-:W-:-:S04]  /*efc0*/  @UP1 UIADD3 UR8, UP2, UR10, UR8, URZ ;  /* 0x000000080a081290 */ /* 0x000fc8000ff5e03f */
[----:B------:R-:W-:Y:S01]  /*efd0*/  @UP1 UIADD3.X UR9, UR11, UR9, URZ, UP2, !UPT ;  /* 0x000000090b091290 */ /* 0x000fe200097fe43f */
[----:B------:R-:W1:Y:S01]  /*efe0*/  @P1 LDC R13, c[0x0][0xbf0] ;  /* 0x0002fc00ff0d1b82 */ /* 0x000e620000000800 */
[----:B--2---:R-:W-:-:S04]  /*eff0*/  IMAD.U32 R14, RZ, RZ, UR8 ;  /* 0x00000008ff0e7e24 */ /* 0x004fc8000f8e00ff */
[----:B------:R-:W-:Y:S01]  /*f000*/  IMAD.U32 R15, RZ, RZ, UR9 ;  /* 0x00000009ff0f7e24 */ /* 0x000fe2000f8e00ff */
[----:B---3--:R-:W-:Y:S01]  /*f010*/  @P0 R2UR UR4, R3 ;  /* 0x00000000030402ca */ /* 0x008fe200000e0000 */
[----:B------:R-:W-:-:S06]  /*f020*/  IMAD.U32 R3, RZ, RZ, UR7 ;  /* 0x00000007ff037e24 */ /* 0x000fcc000f8e00ff */
[----:B------:R2:W5:Y:S01]  /*f030*/  @P2 LDG.E R3, desc[UR12][R14.64] ;  /* 0x0000000c0e032981 */ /* 0x000562000c1e1900 */
[----:B01----:R-:W-:Y:S07]  /*f040*/  @P2 BRA `(.L_x_2626) ;  /* 0x0000000000142947 */ /* 0x003fee0003800000 */
[----:B------:R-:W-:Y:S05]  /*f050*/  @!P0 BRA `(.L_x_2626) ;  /* 0x0000000000108947 */ /* 0x000fea0003800000 */
[----:B------:R-:W-:Y:S02]  /*f060*/  ULDC.64 UR8, c[0x0][0x208] ;  /* 0x0000820000087ab9 */ /* 0x000fe40000000a00 */
[----:B------:R-:W3:Y:S04]  /*f070*/  LDG.E R6, desc[UR8][R8.64] ;  /* 0x0000000808067981 */ /* 0x000ee8000c1e1900 */
[----:B-----5:R-:W3:Y:S02]  /*f080*/  LDG.E R3, desc[UR8][R8.64+0x4] ;  /* 0x0000040808037981 */ /* 0x020ee4000c1e1900 */
[----:B---3--:R-:W-:-:S07]  /*f090*/  IMAD.IADD R3, R3, 0x1, -R6 ;  /* 0x0000000103037824 */ /* 0x008fce00078e0a06 */
.L_x_2626:
[----:B------:R-:W-:Y:S01]  /*f0a0*/  R2UR UR18, R219 ;  /* 0x00000000db1272ca */ /* 0x000fe200000e0000 */
[----:B------:R-:W-:Y:S01]  /*f0b0*/  ULDC.64 UR12, c[0x0][0xb90] ;  /* 0x0002e400000c7ab9 */ /* 0x000fe20000000a00 */
[----:B------:R-:W-:Y:S01]  /*f0c0*/  R2UR UR17, R23 ;  /* 0x00000000171172ca */ /* 0x000fe200000e0000 */
[----:B------:R-:W-:Y:S01]  /*f0d0*/  USHF.R.S32.HI UR11, URZ, 0x1f, UR4 ;  /* 0x0000001f3f0b7899 */ /* 0x000fe20008011404 */
[----:B------:R-:W-:Y:S01]  /*f0e0*/  R2UR UR16, R221 ;  /* 0x00000000dd1072ca */ /* 0x000fe200000e0000 */
[----:B------:R-:W-:Y:S01]  /*f0f0*/  UMOV UR10, UR4 ;  /* 0x00000004000a7c82 */ /* 0x000fe20008000000 */
[----:B------:R-:W-:Y:S01]  /*f100*/  R2UR UR15, R218 ;  /* 0x00000000da0f72ca */ /* 0x000fe200000e0000 */
[----:B------:R-:W-:Y:S01]  /*f110*/  IMAD R9, R220, 0x40, R18 ;  /* 0x00000040dc097824 */ /* 0x000fe200078e0212 */
[----:B------:R-:W0:Y:S01]  /*f120*/  @P1 LDC R17, c[0x0][0xbf0] ;  /* 0x0002fc00ff111b82 */ /* 0x000e220000000800 */
[----:B-----5:R-:W-:Y:S01]  /*f130*/  IMAD R81, R3, R76, RZ ;  /* 0x0000004c03517224 */ /* 0x020fe200078e02ff */
[----:B------:R-:W-:Y:S01]  /*f140*/  ULDC.64 UR20, c[0x0][0x208] ;  /* 0x0000820000147ab9 */ /* 0x000fe20000000a00 */
[----:B------:R-:W-:-:S02]  /*f150*/  IMAD.WIDE R4, R9, 0x2, R4 ;  /* 0x0000000209047825 */ /* 0x000fc400078e0204 */
[----:B------:R-:W-:Y:S02]  /*f160*/  USHF.R.S32.HI UR14, URZ, 0x1f, UR18 ;  /* 0x0000001f3f0e7899 */ /* 0x000fe40008011412 */
[----:B------:R-:W-:Y:S01]  /*f170*/  VIADD R10, R213, UR17 ;  /* 0x00000011d50a7c36 */ /* 0x000fe20008000000 */
[----:B------:R-:W-:Y:S01]  /*f180*/  UIMAD.WIDE.U32 UR8, UR18, UR12, UR10 ;  /* 0x0000000c120872a5 */ /* 0x000fe2000f8e000a */
[----:B------:R-:W-:Y:S01]  /*f190*/  IADD3 R29, P3, R4, 0x4000, RZ ;  /* 0x00004000041d7810 */ /* 0x000fe20007f7e0ff */
[----:B------:R-:W-:Y:S01]  /*f1a0*/  UIMAD UR7, UR14, UR12, URZ ;  /* 0x0000000c0e0772a4 */ /* 0x000fe2000f8e023f */
[----:B------:R-:W-:Y:S01]  /*f1b0*/  @P1 IMAD.HI.U32 R6, R10, R11, RZ ;  /* 0x0000000b0a061227 */ /* 0x000fe200078e00ff */
[----:B------:R-:W-:Y:S01]  /*f1c0*/  USEL UR16, UR16, URZ, !UP0 ;  /* 0x0000003f10107287 */ /* 0x000fe2000c000000 */
[----:B------:R-:W-:Y:S01]  /*f1d0*/  LOP3.LUT R28, R29, 0x380, RZ, 0xc0, !PT ;  /* 0x000003801d1c7812 */ /* 0x000fe200078ec0ff */
[----:B------:R-:W-:Y:S01]  /*f1e0*/  UIMAD UR7, UR18, UR13, UR7 ;  /* 0x0000000d120772a4 */ /* 0x000fe2000f8e0207 */
[----:B------:R-:W-:Y:S01]  /*f1f0*/  IMAD.MOV.U32 R8, RZ, RZ, R10 ;  /* 0x000000ffff087224 */ /* 0x000fe200078e000a */
[----:B------:R-:W-:Y:S01]  /*f200*/  @P1 SHF.R.U32.HI R8, RZ, R13, R6 ;  /* 0x0000000dff081219 */ /* 0x000fe20000011606 */
[----:B------:R-:W-:Y:S01]  /*f210*/  ULDC.64 UR12, c[0x0][0xb98] ;  /* 0x0002e600000c7ab9 */ /* 0x000fe20000000a00 */
[----:B------:R-:W-:Y:S01]  /*f220*/  UIADD3 UR9, UR9, UR7, URZ ;  /* 0x0000000709097290 */ /* 0x000fe2000fffe03f */
[----:B------:R-:W-:Y:S01]  /*f230*/  SHF.R.U64 R28, R28, 0x3, RZ ;  /* 0x000000031c1c7819 */ /* 0x000fe200000012ff */
[----:B------:R-:W-:Y:S01]  /*f240*/  USEL UR15, UR15, URZ, !UP0 ;  /* 0x0000003f0f0f7287 */ /* 0x000fe2000c000000 */
[--C-:B------:R-:W-:Y:S01]  /*f250*/  IMAD.MOV R11, RZ, RZ, -R8.reuse ;  /* 0x000000ffff0b7224 */ /* 0x100fe200078e0a08 */
[----:B------:R-:W-:Y:S01]  /*f260*/  UIMAD UR7, UR16, UR12, URZ ;  /* 0x0000000c100772a4 */ /* 0x000fe2000f8e023f */
[----:B------:R-:W-:Y:S01]  /*f270*/  SHF.R.S32.HI R9, RZ, 0x1f, R8 ;  /* 0x0000001fff097819 */ /* 0x000fe20000011408 */
[----:B------:R-:W-:Y:S01]  /*f280*/  UIMAD.WIDE.U32 UR8, UR15, UR12, UR8 ;  /* 0x0000000c0f0872a5 */ /* 0x000fe2000f8e0008 */
[----:B------:R-:W-:Y:S01]  /*f290*/  IMAD R11, R76, R11, R10 ;  /* 0x0000000b4c0b7224 */ /* 0x000fe200078e020a */
[----:B------:R-:W-:Y:S01]  /*f2a0*/  UIMAD UR7, UR15, UR13, UR7 ;  /* 0x0000000d0f0772a4 */ /* 0x000fe2000f8e0207 */
[----:B------:R-:W-:Y:S01]  /*f2b0*/  LOP3.LUT R28, R28, R29, RZ, 0x3c, !PT ;  /* 0x0000001d1c1c7212 */ /* 0x000fe200078e3cff */
[----:B------:R-:W-:Y:S01]  /*f2c0*/  IMAD.X R29, RZ, RZ, R5, P3 ;  /* 0x000000ffff1d7224 */ /* 0x000fe200018e0605 */
[----:B------:R-:W-:Y:S01]  /*f2d0*/  IADD3 R45, P3, R4, 0xa000, RZ ;  /* 0x0000a000042d7810 */ /* 0x000fe20007f7e0ff */
[----:B--2---:R-:W-:Y:S01]  /*f2e0*/  VIADD R14, R225, UR17 ;  /* 0x00000011e10e7c36 */ /* 0x004fe20008000000 */
[----:B------:R-:W-:Y:S01]  /*f2f0*/  IADD3 R8, P0, R8, UR8, RZ ;  /* 0x0000000808087c10 */ /* 0x000fe2000ff1e0ff */
[----:B------:R-:W-:Y:S01]  /*f300*/  IMAD.U32 R10, RZ, RZ, UR7 ;  /* 0x00000007ff0a7e24 */ /* 0x000fe2000f8e00ff */
[----:B------:R-:W-:Y:S01]  /*f310*/  SHF.R.S32.HI R6, RZ, 0x1f, R11 ;  /* 0x0000001fff067819 */ /* 0x000fe2000001140b */
[----:B------:R-:W-:Y:S01]  /*f320*/  ULDC.64 UR12, c[0x0][0xaa0] ;  /* 0x0002a800000c7ab9 */ /* 0x000fe20000000a00 */
[----:B------:R-:W-:-:S02]  /*f330*/  IADD3 R33, P2, R4, 0x5000, RZ ;  /* 0x0000500004217810 */ /* 0x000fc40007f5e0ff */
[----:B------:R-:W-:Y:S01]  /*f340*/  IADD3.X R9, R9, UR9, R10, P0, !PT ;  /* 0x0000000909097c10 */ /* 0x000fe200087fe40a */
[----:B------:R-:W-:Y:S01]  /*f350*/  ULDC.64 UR8, c[0x0][0xb88] ;  /* 0x0002e20000087ab9 */ /* 0x000fe20000000a00 */
[----:B------:R-:W-:Y:S01]  /*f360*/  LOP3.LUT R44, R45, 0x380, RZ, 0xc0, !PT ;  /* 0x000003802d2c7812 */ /* 0x000fe200078ec0ff */
[----:B------:R-:W-:Y:S01]  /*f370*/  IMAD R6, R6, UR8, RZ ;  /* 0x0000000806067c24 */ /* 0x000fe2000f8e02ff */
[----:B------:R-:W-:Y:S01]  /*f380*/  LOP3.LUT R32, R33, 0x380, RZ, 0xc0, !PT ;  /* 0x0000038021207812 */ /* 0x000fe200078ec0ff */
[C---:B------:R-:W-:Y:S01]  /*f390*/  IMAD.WIDE.U32 R8, R11.reuse, UR8, R8 ;  /* 0x000000080b087c25 */ /* 0x040fe2000f8e0008 */
[----:B------:R-:W-:Y:S02]  /*f3a0*/  SHF.R.U64 R44, R44, 0x3, RZ ;  /* 0x000000032c2c7819 */ /* 0x000fe400000012ff */
[----:B------:R-:W-:Y:S01]  /*f3b0*/  SHF.R.U64 R32, R32, 0x3, RZ ;  /* 0x0000000320207819 */ /* 0x000fe200000012ff */
[----:B------:R-:W-:Y:S01]  /*f3c0*/  IMAD R15, R11, UR9, R6 ;  /* 0x000000090b0f7c24 */ /* 0x000fe2000f8e0206 */
[----:B------:R-:W-:Y:S01]  /*f3d0*/  ULDC.64 UR8, c[0x0][0xb50] ;  /* 0x0002d40000087ab9 */ /* 0x000fe20000000a00 */
[----:B------:R-:W-:Y:S01]  /*f3e0*/  LOP3.LUT R44, R44, R45, RZ, 0x3c, !PT ;  /* 0x0000002d2c2c7212 */ /* 0x000fe200078e3cff */
[----:B------:R-:W-:Y:S01]  /*f3f0*/  IMAD.X R45, RZ, RZ, R5, P3 ;  /* 0x000000ffff2d7224 */ /* 0x000fe200018e0605 */
[----:B------:R-:W-:Y:S01]  /*f400*/  LEA R10, P0, R8, UR8, 0x2 ;  /* 0x00000008080a7c11 */ /* 0x000fe2000f8010ff */
[----:B------:R-:W-:Y:S01]  /*f410*/  IMAD.IADD R9, R9, 0x1, R15 ;  /* 0x0000000109097824 */ /* 0x000fe200078e020f */
[----:B------:R-:W-:Y:S01]  /*f420*/  IADD3 R13, P5, R4, 0x1000, RZ ;  /* 0x00001000040d7810 */ /* 0x000fe20007fbe0ff */
[----:B------:R-:W-:Y:S01]  /*f430*/  VIADD R6, R14, 0x8 ;  /* 0x000000080e067836 */ /* 0x000fe20000000000 */
[----:B------:R-:W-:Y:S01]  /*f440*/  IADD3 R21, P4, R4, 0x2000, RZ ;  /* 0x0000200004157810 */ /* 0x000fe20007f9e0ff */
[----:B------:R-:W-:Y:S01]  /*f450*/  SHFL.IDX PT, R46, R10, RZ, 0x1c1f ;  /* 0x001c1fff0a2e7589 */ /* 0x000fe200000e0000 */
[----:B------:R-:W-:-:S02]  /*f460*/  LEA.HI.X R11, R8, UR9, R9, 0x2, P0 ;  /* 0x00000009080b7c11 */ /* 0x000fc400080f1409 */
[----:B------:R-:W-:Y:S01]  /*f470*/  IADD3 R25, P0, R4, 0x3000, RZ ;  /* 0x0000300004197810 */ /* 0x000fe20007f1e0ff */
[----:B------:R-:W-:Y:S01]  /*f480*/  SHFL.IDX PT, R50, R10, 0x1, 0x1c1f ;  /* 0x003c1f000a327f89 */ /* 0x000fe200000e0000 */
[----:B------:R-:W-:Y:S01]  /*f490*/  LOP3.LUT R32, R32, R33, RZ, 0x3c, !PT ;  /* 0x0000002120207212 */ /* 0x000fe200078e3cff */
[----:B------:R-:W-:Y:S01]  /*f4a0*/  IMAD.X R33, RZ, RZ, R5, P2 ;  /* 0x000000ffff217224 */ /* 0x000fe200010e0605 */
[----:B------:R-:W-:Y:S01]  /*f4b0*/  LOP3.LUT R24, R25, 0x380, RZ, 0xc0, !PT ;  /* 0x0000038019187812 */ /* 0x000fe200078ec0ff */
[----:B------:R-:W1:Y:S01]  /*f4c0*/  SHFL.IDX PT, R47, R11, RZ, 0x1c1f ;  /* 0x001c1fff0b2f7589 */ /* 0x000e6200000e0000 */
[----:B------:R-:W-:Y:S02]  /*f4d0*/  IADD3 R8, P3, R4, 0xf000, RZ ;  /* 0x0000f00004087810 */ /* 0x000fe40007f7e0ff */
[----:B------:R-:W-:Y:S01]  /*f4e0*/  SHF.R.U64 R24, R24, 0x3, RZ ;  /* 0x0000000318187819 */ /* 0x000fe200000012ff */
[----:B------:R-:W2:Y:S01]  /*f4f0*/  SHFL.IDX PT, R51, R11, 0x1, 0x1c1f ;  /* 0x003c1f000b337f89 */ /* 0x000ea200000e0000 */
[----:B------:R-:W-:-:S02]  /*f500*/  IADD3 R49, P2, R4, 0xb000, RZ ;  /* 0x0000b00004317810 */ /* 0x000fc40007f5e0ff */
[----:B------:R-:W-:Y:S02]  /*f510*/  LOP3.LUT R12, R13, 0x380, RZ, 0xc0, !PT ;  /* 0x000003800d0c7812 */ /* 0x000fe400078ec0ff */
[----:B------:R-:W-:Y:S02]  /*f520*/  LOP3.LUT R20, R21, 0x380, RZ, 0xc0, !PT ;  /* 0x0000038015147812 */ /* 0x000fe400078ec0ff */
[----:B------:R-:W-:Y:S01]  /*f530*/  IADD3 R37, P6, R4, 0x6000, RZ ;  /* 0x0000600004257810 */ /* 0x000fe20007fde0ff */
[----:B------:R-:W-:Y:S01]  /*f540*/  UIMAD UR7, UR11, UR12, URZ ;  /* 0x0000000c0b0772a4 */ /* 0x000fe2000f8e023f */
[----:B------:R-:W-:Y:S01]  /*f550*/  LOP3.LUT R24, R24, R25, RZ, 0x3c, !PT ;  /* 0x0000001918187212 */ /* 0x000fe200078e3cff */
[--C-:B------:R-:W-:Y:S01]  /*f560*/  IMAD.X R25, RZ, RZ, R5.reuse, P0 ;  /* 0x000000ffff197224 */ /* 0x100fe200000e0605 */
[----:B------:R-:W-:Y:S01]  /*f570*/  IADD3 R57, P0, R4, 0x9000, RZ ;  /* 0x0000900004397810 */ /* 0x000fe20007f1e0ff */
[----:B------:R-:W-:Y:S01]  /*f580*/  UIMAD.WIDE.U32 UR8, UR4, UR12, URZ ;  /* 0x0000000c040872a5 */ /* 0x000fe2000f8e003f */
[----:B------:R-:W-:Y:S01]  /*f590*/  LOP3.LUT R3, R8, 0x380, RZ, 0xc0, !PT ;  /* 0x0000038008037812 */ /* 0x000fe200078ec0ff */
[----:B------:R-:W-:Y:S01]  /*f5a0*/  ULDC.64 UR10, c[0x0][0xae8] ;  /* 0x0002ba00000a7ab9 */ /* 0x000fe20000000a00 */
[----:B------:R-:W-:Y:S01]  /*f5b0*/  LOP3.LUT R56, R57, 0x380, RZ, 0xc0, !PT ;  /* 0x0000038039387812 */ /* 0x000fe200078ec0ff */
[----:B------:R-:W-:Y:S01]  /*f5c0*/  IMAD.X R53, RZ, RZ, R5, P3 ;  /* 0x000000ffff357224 */ /* 0x000fe200018e0605 */
[----:B------:R-:W-:-:S02]  /*f5d0*/  LOP3.LUT R48, R49, 0x380, RZ, 0xc0, !PT ;  /* 0x0000038031307812 */ /* 0x000fc400078ec0ff */
[----:B------:R-:W-:Y:S02]  /*f5e0*/  SHF.R.U64 R56, R56, 0x3, RZ ;  /* 0x0000000338387819 */ /* 0x000fe400000012ff */
[----:B------:R-:W-:Y:S02]  /*f5f0*/  SHF.R.U64 R12, R12, 0x3, RZ ;  /* 0x000000030c0c7819 */ /* 0x000fe400000012ff */
[----:B------:R-:W-:Y:S02]  /*f600*/  SHF.R.U64 R20, R20, 0x3, RZ ;  /* 0x0000000314147819 */ /* 0x000fe400000012ff */
[----:B------:R-:W-:Y:S02]  /*f610*/  SHF.R.U64 R3, R3, 0x3, RZ ;  /* 0x0000000303037819 */ /* 0x000fe400000012ff */
[----:B------:R-:W-:Y:S01]  /*f620*/  LOP3.LUT R56, R56, R57, RZ, 0x3c, !PT ;  /* 0x0000003938387212 */ /* 0x000fe200078e3cff */
[----:B------:R-:W-:Y:S01]  /*f630*/  IMAD.X R57, RZ, RZ, R5, P0 ;  /* 0x000000ffff397224 */ /* 0x000fe200000e0605 */
[----:B------:R-:W-:-:S02]  /*f640*/  SHF.R.U64 R48, R48, 0x3, RZ ;  /* 0x0000000330307819 */ /* 0x000fc400000012ff */
[----:B------:R-:W-:Y:S01]  /*f650*/  LOP3.LUT R12, R12, R13, RZ, 0x3c, !PT ;  /* 0x0000000d0c0c7212 */ /* 0x000fe200078e3cff */
[--C-:B------:R-:W-:Y:S01]  /*f660*/  IMAD.X R13, RZ, RZ, R5.reuse, P5 ;  /* 0x000000ffff0d7224 */ /* 0x100fe200028e0605 */
[----:B------:R-:W-:Y:S01]  /*f670*/  LOP3.LUT R20, R20, R21, RZ, 0x3c, !PT ;  /* 0x0000001514147212 */ /* 0x000fe200078e3cff */
[--C-:B------:R-:W-:Y:S01]  /*f680*/  IMAD.X R21, RZ, RZ, R5.reuse, P4 ;  /* 0x000000ffff157224 */ /* 0x100fe200020e0605 */
[----:B------:R-:W-:Y:S02]  /*f690*/  LOP3.LUT P0, RZ, R223, 0x3, RZ, 0xc0, !PT ;  /* 0x00000003dfff7812 */ /* 0x000fe4000780c0ff */
[C---:B------:R-:W-:Y:S02]  /*f6a0*/  IADD3 R41, P5, R4.reuse, 0x7000, RZ ;  /* 0x0000700004297810 */ /* 0x040fe40007fbe0ff */
[----:B------:R-:W-:Y:S02]  /*f6b0*/  IADD3 R65, P4, R4, 0x8000, RZ ;  /* 0x0000800004417810 */ /* 0x000fe40007f9e0ff */
[----:B------:R-:W-:Y:S01]  /*f6c0*/  LOP3.LUT R48, R48, R49, RZ, 0x3c, !PT ;  /* 0x0000003130307212 */ /* 0x000fe200078e3cff */
[----:B------:R-:W-:Y:S01]  /*f6d0*/  IMAD.X R49, RZ, RZ, R5, P2 ;  /* 0x000000ffff317224 */ /* 0x000fe200010e0605 */
[----:B------:R-:W-:-:S02]  /*f6e0*/  LOP3.LUT R52, R3, R8, RZ, 0x3c, !PT ;  /* 0x0000000803347212 */ /* 0x000fc400078e3cff */
[----:B------:R-:W3:Y:S01]  /*f6f0*/  @P1 LDC R3, c[0x0][0xbec] ;  /* 0x0002fb00ff031b82 */ /* 0x000ee20000000800 */
[-C--:B------:R-:W-:Y:S02]  /*f700*/  ISETP.GE.OR P2, PT, R14, R81.reuse, P0 ;  /* 0x000000510e00720c */ /* 0x080fe40000746670 */
[----:B------:R-:W-:Y:S02]  /*f710*/  ISETP.GE.OR P0, PT, R6, R81, P0 ;  /* 0x000000510600720c */ /* 0x000fe40000706670 */
[----:B------:R-:W-:Y:S02]  /*f720*/  LOP3.LUT R36, R37, 0x380, RZ, 0xc0, !PT ;  /* 0x0000038025247812 */ /* 0x000fe400078ec0ff */
[----:B------:R-:W-:Y:S02]  /*f730*/  LOP3.LUT R40, R41, 0x380, RZ, 0xc0, !PT ;  /* 0x0000038029287812 */ /* 0x000fe400078ec0ff */
[----:B------:R-:W-:Y:S02]  /*f740*/  LOP3.LUT R64, R65, 0x380, RZ, 0xc0, !PT ;  /* 0x0000038041407812 */ /* 0x000fe400078ec0ff */
[----:B------:R-:W-:-:S02]  /*f750*/  LOP3.LUT R9, R4, 0x380, RZ, 0xc0, !PT ;  /* 0x0000038004097812 */ /* 0x000fc400078ec0ff */
[----:B------:R-:W-:Y:S01]  /*f760*/  SHF.R.U64 R36, R36, 0x3, RZ ;  /* 0x0000000324247819 */ /* 0x000fe200000012ff */
[----:B------:R-:W-:Y:S01]  /*f770*/  UIMAD UR7, UR4, UR13, UR7 ;  /* 0x0000000d040772a4 */ /* 0x000fe2000f8e0207 */
[----:B------:R-:W-:Y:S01]  /*f780*/  SHF.R.U64 R40, R40, 0x3, RZ ;  /* 0x0000000328287819 */ /* 0x000fe200000012ff */
[----:B-1----:R-:W-:Y:S01]  /*f790*/  @!P2 ST.E desc[UR20][R46.64], R2 ;  /* 0x000000022e00a985 */ /* 0x002fe2000c101914 */
[----:B------:R-:W-:Y:S02]  /*f7a0*/  SHF.R.U64 R64, R64, 0x3, RZ ;  /* 0x0000000340407819 */ /* 0x000fe400000012ff */
[----:B------:R-:W-:Y:S01]  /*f7b0*/  SHF.R.U64 R9, R9, 0x3, RZ ;  /* 0x0000000309097819 */ /* 0x000fe200000012ff */
[----:B--2---:R1:W-:Y:S01]  /*f7c0*/  @!P0 ST.E desc[UR20][R50.64], R0 ;  /* 0x0000000032008985 */ /* 0x0043e2000c101914 */
[----:B------:R-:W-:Y:S01]  /*f7d0*/  LOP3.LUT R36, R36, R37, RZ, 0x3c, !PT ;  /* 0x0000002524247212 */ /* 0x000fe200078e3cff */
[--C-:B------:R-:W-:Y:S01]  /*f7e0*/  IMAD.X R37, RZ, RZ, R5.reuse, P6 ;  /* 0x000000ffff257224 */ /* 0x100fe200030e0605 */
[----:B------:R-:W-:Y:S01]  /*f7f0*/  LOP3.LUT R40, R40, R41, RZ, 0x3c, !PT ;  /* 0x0000002928287212 */ /* 0x000fe200078e3cff */
[--C-:B------:R-:W-:Y:S01]  /*f800*/  IMAD.X R41, RZ, RZ, R5.reuse, P5 ;  /* 0x000000ffff297224 */ /* 0x100fe200028e0605 */
[----:B------:R-:W-:Y:S01]  /*f810*/  LOP3.LUT R64, R64, R65, RZ, 0x3c, !PT ;  /* 0x0000004140407212 */ /* 0x000fe200078e3cff */
[----:B------:R-:W-:Y:S01]  /*f820*/  IMAD.X R65, RZ, RZ, R5, P4 ;  /* 0x000000ffff417224 */ /* 0x000fe200020e0605 */
[C---:B------:R-:W-:Y:S01]  /*f830*/  IADD3 R73, P6, R4.reuse, 0xc000, RZ ;  /* 0x0000c00004497810 */ /* 0x040fe20007fde0ff */
[----:B------:R-:W-:Y:S01]  /*f840*/  UIADD3 UR9, UR9, UR7, URZ ;  /* 0x0000000709097290 */ /* 0x000fe2000fffe03f */
[C---:B------:R-:W-:Y:S01]  /*f850*/  IADD3 R69, P5, R4.reuse, 0xd000, RZ ;  /* 0x0000d00004457810 */ /* 0x040fe20007fbe0ff */
[----:B------:R-:W-:Y:S01]  /*f860*/  UIMAD UR4, UR14, UR10, URZ ;  /* 0x0000000a0e0472a4 */ /* 0x000fe2000f8e023f */
[----:B------:R-:W-:Y:S01]  /*f870*/  IADD3 R61, P4, R4, 0xe000, RZ ;  /* 0x0000e000043d7810 */ /* 0x000fe20007f9e0ff */
[----:B-1----:R-:W-:Y:S01]  /*f880*/  IMAD R0, R217, 0x20, R220 ;  /* 0x00000020d9007824 */ /* 0x002fe200078e02dc */
[----:B------:R-:W-:Y:S01]  /*f890*/  LOP3.LUT R4, R9, R4, RZ, 0x3c, !PT ;  /* 0x0000000409047212 */ /* 0x000fe200078e3cff */
[----:B------:R-:W5:Y:S01]  /*f8a0*/  LD.E.128 R12, desc[UR20][R12.64] ;  /* 0x000000140c0c7980 */ /* 0x000f62000c101d00 */
[----:B------:R-:W-:-:S02]  /*f8b0*/  LOP3.LUT R72, R73, 0x380, RZ, 0xc0, !PT ;  /* 0x0000038049487812 */ /* 0x000fc400078ec0ff */
[----:B------:R-:W-:Y:S01]  /*f8c0*/  LOP3.LUT R68, R69, 0x380, RZ, 0xc0, !PT ;  /* 0x0000038045447812 */ /* 0x000fe200078ec0ff */
[----:B------:R1:W5:Y:S01]  /*f8d0*/  LD.E.128 R8, desc[UR20][R4.64] ;  /* 0x0000001404087980 */ /* 0x000362000c101d00 */
[----:B------:R-:W-:Y:S01]  /*f8e0*/  LOP3.LUT R60, R61, 0x380, RZ, 0xc0, !PT ;  /* 0x000003803d3c7812 */ /* 0x000fe200078ec0ff */
[----:B------:R-:W-:Y:S01]  /*f8f0*/  UIMAD UR4, UR18, UR11, UR4 ;  /* 0x0000000b120472a4 */ /* 0x000fe2000f8e0204 */
[----:B------:R-:W-:Y:S01]  /*f900*/  SHF.R.U64 R72, R72, 0x3, RZ ;  /* 0x0000000348487819 */ /* 0x000fe200000012ff */
[----:B------:R-:W-:Y:S01]  /*f910*/  UIMAD.WIDE.U32 UR8, UR18, UR10, UR8 ;  /* 0x0000000a120872a5 */ /* 0x000fe2000f8e0008 */
[----:B------:R-:W-:Y:S01]  /*f920*/  SHF.R.U64 R68, R68, 0x3, RZ ;  /* 0x0000000344447819 */ /* 0x000fe200000012ff */
[----:B------:R-:W5:Y:S01]  /*f930*/  LD.E.128 R20, desc[UR20][R20.64] ;  /* 0x0000001414147980 */ /* 0x000f62000c101d00 */
[----:B------:R-:W-:Y:S01]  /*f940*/  SHF.R.U64 R60, R60, 0x3, RZ ;  /* 0x000000033c3c7819 */ /* 0x000fe200000012ff */
[----:B------:R-:W-:Y:S01]  /*f950*/  ULDC.64 UR10, c[0x0][0xaf0] ;  /* 0x0002bc00000a7ab9 */ /* 0x000fe20000000a00 */
[----:B-1----:R-:W-:Y:S01]  /*f960*/  VIADD R4, R0, UR17 ;  /* 0x0000001100047c36 */ /* 0x002fe20008000000 */
[----:B------:R-:W-:Y:S01]  /*f970*/  UIADD3 UR9, UR9, UR4, URZ ;  /* 0x0000000409097290 */ /* 0x000fe2000fffe03f */
[----:B------:R-:W-:Y:S01]  /*f980*/  LOP3.LUT R72, R72, R73, RZ, 0x3c, !PT ;  /* 0x0000004948487212 */ /* 0x000fe200078e3cff */
[----:B------:R-:W5:Y:S01]  /*f990*/  LD.E.128 R24, desc[UR20][R24.64] ;  /* 0x0000001418187980 */ /* 0x000f62000c101d00 */
[----:B---3--:R-:W-:Y:S01]  /*f9a0*/  @P1 IMAD.HI.U32 R0, R4, R3, RZ ;  /* 0x0000000304001227 */ /* 0x008fe200078e00ff */
[----:B------:R-:W-:Y:S01]  /*f9b0*/  LOP3.LUT R68, R68, R69, RZ, 0x3c, !PT ;  /* 0x0000004544447212 */ /* 0x000fe200078e3cff */
[----:B------:R-:W-:Y:S01]  /*f9c0*/  UIMAD UR4, UR16, UR10, URZ ;  /* 0x0000000a100472a4 */ /* 0x000fe2000f8e023f */
[----:B------:R-:W-:Y:S01]  /*f9d0*/  LOP3.LUT R60, R60, R61, RZ, 0x3c, !PT ;  /* 0x0000003d3c3c7212 */ /* 0x000fe200078e3cff */
[--C-:B------:R-:W-:Y:S01]  /*f9e0*/  IMAD.X R73, RZ, RZ, R5.reuse, P6 ;  /* 0x000000ffff497224 */ /* 0x100fe200030e0605 */
[----:B------:R-:W5:Y:S01]  /*f9f0*/  LD.E.128 R28, desc[UR20][R28.64] ;  /* 0x000000141c1c7980 */ /* 0x000f62000c101d00 */
[----:B------:R-:W-:-:S02]  /*fa00*/  IMAD.X R69, RZ, RZ, R5, P5 ;  /* 0x000000ffff457224 */ /* 0x000fc400028e0605 */
[----:B------:R-:W-:Y:S01]  /*fa10*/  IMAD.X R61, RZ, RZ, R5, P4 ;  /* 0x000000ffff3d7224 */ /* 0x000fe200020e0605 */
[----:B------:R-:W5:Y:S01]  /*fa20*/  LD.E.128 R32, desc[UR20][R32.64] ;  /* 0x0000001420207980 */ /* 0x000f62000c101d00 */
[----:B------:R-:W-:Y:S01]  /*fa30*/  IMAD.MOV.U32 R5, RZ, RZ, R4 ;  /* 0x000000ffff057224 */ /* 0x000fe200078e0004 */
[----:B0-----:R-:W-:Y:S01]  /*fa40*/  @P1 SHF.R.U32.HI R5, RZ, R17, R0 ;  /* 0x00000011ff051219 */ /* 0x001fe20000011600 */
[----:B------:R-:W-:Y:S01]  /*fa50*/  UIMAD UR4, UR15, UR11, UR4 ;  /* 0x0000000b0f0472a4 */ /* 0x000fe2000f8e0204 */
[----:B------:R-:W5:Y:S01]  /*fa60*/  LD.E.128 R36, desc[UR20][R36.64] ;  /* 0x0000001424247980 */ /* 0x000f62000c101d00 */
[----:B------:R-:W-:Y:S01]  /*fa70*/  UIMAD.WIDE.U32 UR8, UR15, UR10, UR8 ;  /* 0x0000000a0f0872a5 */ /* 0x000fe2000f8e0008 */
[--C-:B------:R-:W-:Y:S01]  /*fa80*/  SHF.R.S32.HI R0, RZ, 0x1f, R5.reuse ;  /* 0x0000001fff007819 */ /* 0x100fe20000011405 */
[----:B------:R-:W-:Y:S01]  /*fa90*/  IMAD.MOV R17, RZ, RZ, -R5 ;  /* 0x000000ffff117224 */ /* 0x000fe200078e0a05 */
[----:B------:R-:W-:Y:S01]  /*faa0*/  ULDC.64 UR10, c[0x0][0xae0] ;  /* 0x0002b800000a7ab9 */ /* 0x000fe20000000a00 */
[----:B------:R-:W-:Y:S01]  /*fab0*/  UIADD3 UR4, UR9, UR4, URZ ;  /* 0x0000000409047290 */ /* 0x000fe2000fffe03f */
[----:B------:R-:W5:Y:S01]  /*fac0*/  LD.E.128 R40, desc[UR20][R40.64] ;  /* 0x0000001428287980 */ /* 0x000f62000c101d00 */
[----:B------:R-:W-:-:S02]  /*fad0*/  IMAD R0, R0, UR10, RZ ;  /* 0x0000000a00007c24 */ /* 0x000fc4000f8e02ff */
[----:B------:R-:W-:Y:S01]  /*fae0*/  IMAD R17, R76, R17, R4 ;  /* 0x000000114c117224 */ /* 0x000fe200078e0204 */
[----:B------:R-:W5:Y:S01]  /*faf0*/  LD.E.128 R64, desc[UR20][R64.64] ;  /* 0x0000001440407980 */ /* 0x000f62000c101d00 */
[----:B------:R-:W-:Y:S02]  /*fb00*/  IMAD.U32 R3, RZ, RZ, UR9 ;  /* 0x00000009ff037e24 */ /* 0x000fe4000f8e00ff */
[----:B------:R-:W-:Y:S01]  /*fb10*/  IMAD.U32 R2, RZ, RZ, UR8 ;  /* 0x00000008ff027e24 */ /* 0x000fe2000f8e00ff */
[----:B------:R-:W5:Y:S01]  /*fb20*/  LD.E.128 R56, desc[UR20][R56.64] ;  /* 0x0000001438387980 */ /* 0x000f62000c101d00 */
[----:B------:R-:W-:Y:S01]  /*fb30*/  IMAD.U32 R3, RZ, RZ, UR4 ;  /* 0x00000004ff037e24 */ /* 0x000fe2000f8e00ff */
[----:B------:R-:W-:Y:S02]  /*fb40*/  ULDC.64 UR8, c[0x0][0xad8] ;  /* 0x0002b60000087ab9 */ /* 0x000fe40000000a00 */
[----:B------:R-:W5:Y:S01]  /*fb50*/  LD.E.128 R44, desc[UR20][R44.64] ;  /* 0x000000142c2c7980 */ /* 0x000f62000c101d00 */
[----:B------:R-:W-:-:S03]  /*fb60*/  IMAD R77, R5, UR11, R0 ;  /* 0x0000000b054d7c24 */ /* 0x000fc6000f8e0200 */
[----:B------:R-:W5:Y:S01]  /*fb70*/  LD.E.128 R48, desc[UR20][R48.64] ;  /* 0x0000001430307980 */ /* 0x000f62000c101d00 */
[----:B------:R-:W-:-:S03]  /*fb80*/  SHF.R.S32.HI R0, RZ, 0x1f, R17 ;  /* 0x0000001fff007819 */ /* 0x000fc60000011411 */
[----:B------:R-:W5:Y:S04]  /*fb90*/  LD.E.128 R72, desc[UR20][R72.64] ;  /* 0x0000001448487980 */ /* 0x000f68000c101d00 */
[----:B------:R-:W5:Y:S04]  /*fba0*/  LD.E.128 R68, desc[UR20][R68.64] ;  /* 0x0000001444447980 */ /* 0x000f68000c101d00 */
[----:B------:R-:W5:Y:S04]  /*fbb0*/  LD.E.128 R60, desc[UR20][R60.64] ;  /* 0x000000143c3c7980 */ /* 0x000f68000c101d00 */
[----:B------:R-:W5:Y:S01]  /*fbc0*/  LD.E.128 R52, desc[UR20][R52.64] ;  /* 0x0000001434347980 */ /* 0x000f62000c101d00 */
[----:B------:R-:W-:Y:S01]  /*fbd0*/  IMAD.WIDE.U32 R2, R5, UR10, R2 ;  /* 0x0000000a05027c25 */ /* 0x000fe2000f8e0002 */
[----:B------:R-:W-:Y:S01]  /*fbe0*/  @!PT LDS RZ, [RZ] ;  /* 0x00000000fffff984 */ /* 0x000fe20000000800 */
[----:B------:R-:W-:Y:S01]  /*fbf0*/  @!PT LDS RZ, [RZ] ;  /* 0x00000000fffff984 */ /* 0x000fe20000000800 */
[----:B------:R-:W-:Y:S01]  /*fc00*/  @!PT LDS RZ, [RZ] ;  /* 0x00000000fffff984 */ /* 0x000fe20000000800 */
[----:B------:R-:W-:Y:S01]  /*fc10*/  @!PT LDS RZ, [RZ] ;  /* 0x00000000fffff984 */ /* 0x000fe20000000800 */
[----:B------:R0:W-:Y:S06]  /*fc20*/  MEMBAR.ALL.CTA ;  /* 0x0000000000007992 */ /* 0x0001ec0000008000 */
[----:B0-----:R-:W0:Y:S01]  /*fc30*/  FENCE.VIEW.ASYNC.S ;  /* 0x00000000000073c6 */ /* 0x001e220000000000 */
[----:B------:R-:W-:-:S02]  /*fc40*/  IMAD.IADD R3, R3, 0x1, R77 ;  /* 0x0000000103037824 */ /* 0x000fc400078e024d */
[----:B------:R-:W-:Y:S02]  /*fc50*/  IMAD R4, R0, UR8, RZ ;  /* 0x0000000800047c24 */ /* 0x000fe4000f8e02ff */
[----:B------:R-:W-:Y:S02]  /*fc60*/  VIADD R80, R220, UR17 ;  /* 0x00000011dc507c36 */ /* 0x000fe40008000000 */
[C---:B------:R-:W-:Y:S02]  /*fc70*/  IMAD R5, R17.reuse, UR9, R4 ;  /* 0x0000000911057c24 */ /* 0x040fe4000f8e0204 */
[----:B------:R-:W-:Y:S01]  /*fc80*/  IMAD.WIDE.U32 R2, R17, UR8, R2 ;  /* 0x0000000811027c25 */ /* 0x000fe2000f8e0002 */
[----:B------:R-:W-:Y:S01]  /*fc90*/  ISETP.GE.AND P2, PT, R80, R81, PT ;  /* 0x000000515000720c */ /* 0x000fe20003f46270 */
[----:B------:R-:W-:Y:S02]  /*fca0*/  ULDC.64 UR8, c[0x0][0xa80] ;  /* 0x0002a00000087ab9 */ /* 0x000fe40000000a00 */
[----:B------:R-:W-:Y:S01]  /*fcb0*/  VIADD R19, R19, 0x38820 ;  /* 0x0003882013137836 */ /* 0x000fe20000000000 */
[----:B------:R-:W-:Y:S01]  /*fcc0*/  LEA R6, P3, R2, UR8, 0x1 ;  /* 0x0000000802067c11 */ /* 0x000fe2000f8608ff */
[----:B------:R-:W-:-:S02]  /*fcd0*/  IMAD.IADD R3, R3, 0x1, R5 ;  /* 0x0000000103037824 */ /* 0x000fc400078e0205 */
[----:B------:R-:W-:Y:S01]  /*fce0*/  VIADD R0, R80, 0x20 ;  /* 0x0000002050007836 */ /* 0x000fe20000000000 */
[----:B------:R-:W-:Y:S02]  /*fcf0*/  PRMT R19, RZ, 0x654, R19 ;  /* 0x00000654ff137816 */ /* 0x000fe40000000013 */
[----:B------:R-:W-:Y:S02]  /*fd00*/  LEA.HI.X R17, R2, UR9, R3, 0x1, P3 ;  /* 0x0000000902117c11 */ /* 0x000fe400098f0c03 */
[-C--:B------:R-:W-:Y:S01]  /*fd10*/  ISETP.GE.AND P1, PT, R0, R81.reuse, PT ;  /* 0x000000510000720c */ /* 0x080fe20003f26270 */
[----:B------:R-:W-:Y:S01]  /*fd20*/  VIADD R0, R80, 0x40 ;  /* 0x0000004050007836 */ /* 0x000fe20000000000 */
[----:B0-----:R0:W-:Y:S01]  /*fd30*/  SYNCS.ARRIVE.TRANS64.RED.A1T0 RZ, [R19+URZ], RZ ;  /* 0x000000ff13ff79a7 */ /* 0x0011e2000810043f */
[----:B------:R1:W2:Y:S01]  /*fd40*/  SHFL.IDX PT, R79, R6, RZ, 0x181f ;  /* 0x00181fff064f7589 */ /* 0x0002a200000e0000 */
[----:B------:R-:W-:Y:S02]  /*fd50*/  BSSY B1, `(.L_x_2627) ;  /* 0x0000016000017945 */ /* 0x000fe40003800000 */
[----:B------:R-:W-:Y:S01]  /*fd60*/  ISETP.GE.AND P0, PT, R0, R81, PT ;  /* 0x000000510000720c */ /* 0x000fe20003f06270 */
[----:B0-----:R1:W0:Y:S01]  /*fd70*/  SHFL.IDX PT, R19, R17, RZ, 0x181f ;  /* 0x00181fff11137589 */ /* 0x00122200000e0000 */
[----:B------:R-:W-:Y:S11]  /*fd80*/  @P2 BRA `(.L_x_2628) ;  /* 0x0000000000482947 */ /* 0x000ff60003800000 */
[----:B------:R-:W-:Y:S01]  /*fd90*/  ULDC UR4, c[0x0][0xac8] ;  /* 0x0002b20000047ab9 */ /* 0x000fe20000000800 */
[----:B------:R-:W-:Y:S01]  /*fda0*/  ULDC.64 UR8, c[0x0][0x208] ;  /* 0x0000820000087ab9 */ /* 0x000fe20000000a00 */
[----:B------:R-:W-:Y:S02]  /*fdb0*/  ISETP.GE.AND P5, PT, R18, UR4, PT ;  /* 0x0000000412007c0c */ /* 0x000fe4000bfa6270 */
[----:B------:R-:W-:Y:S02]  /*fdc0*/  ISETP.GE.AND P4, PT, R215, UR4, PT ;  /* 0x00000004d7007c0c */ /* 0x000fe4000bf86270 */
[----:B------:R-:W-:Y:S02]  /*fdd0*/  ISETP.GE.AND P3, PT, R214, UR4, PT ;  /* 0x00000004d6007c0c */ /* 0x000fe4000bf66270 */
[----:B------:R-:W-:-:S07]  /*fde0*/  ISETP.GE.AND P2, PT, R216, UR4, PT ;  /* 0x00000004d8007c0c */ /* 0x000fce000bf46270 */
[----:B--2---:R-:W-:-:S04]  /*fdf0*/  @!P5 LEA R2, P6, R18, R79, 0x1 ;  /* 0x0000004f1202d211 */ /* 0x004fc800078c08ff */
[----:B0-----:R-:W-:Y:S02]  /*fe00*/  @!P5 LEA.HI.X R3, R18, R19, R231, 0x1, P6 ;  /* 0x000000131203d211 */ /* 0x001fe400030f0ce7 */
        /* <DEDUP_REMOVED lines=10> */
.L_x_2628:
[----:B------:R-:W-:Y:S05]  /*feb0*/  BSYNC B1 ;  /* 0x0000000000017941 */ /* 0x000fea0003800000 */
.L_x_2627:
        /* <DEDUP_REMOVED lines=22> */
.L_x_2630:
[----:B------:R-:W-:Y:S05]  /*10020*/  BSYNC B1 ;  /* 0x0000000000017941 */ /* 0x000fea0003800000 */
.L_x_2629:
        /* <DEDUP_REMOVED lines=22> */
.L_x_2632:
[----:B------:R-:W-:Y:S05]  /*10190*/  BSYNC B1 ;  /* 0x0000000000017941 */ /* 0x000fea0003800000 */
.L_x_2631:
[----:B------:R-:W-:Y:S01]  /*101a0*/  VIADD R0, R80, 0x60 ;  /* 0x0000006050007836 */ /* 0x000fe20000000000 */
[----:B01-3--:R-:W3:Y:S04]  /*101b0*/  SHFL.IDX PT, R17, R17, 0x3, 0x181f ;  /* 0x00781f0011117f89 */ /* 0x00bee800000e0000 */
[----:B------:R-:W-:Y:S01]  /*101c0*/  ISETP.GE.AND P0, PT, R0, R81, PT ;  /* 0x000000510000720c */ /* 0x000fe20003f06270 */
[----:B----4-:R4:W0:-:S12]  /*101d0*/  SHFL.IDX PT, R11, R6, 0x3, 0x181f ;  /* 0x00781f00060b7f89 */ /* 0x01081800000e0000 */
[----:B----4-:R-:W-:Y:S05]  /*101e0*/  @P0 BRA `(.L_x_2633) ;  /* 0x0000000c00ec0947 */ /* 0x010fea0003800000 */
[----:B------:R-:W-:Y:S01]  /*101f0*/  ULDC UR4, c[0x0][0xac8] ;  /* 0x0002b20000047ab9 */ /* 0x000fe20000000800 */
[----:B------:R-:W-:Y:S01]  /*10200*/  ULDC.64 UR8, c[0x0][0x208] ;  /* 0x0000820000087ab9 */ /* 0x000fe20000000a00 */
[----:B------:R-:W-:Y:S02]  /*10210*/  ISETP.GE.AND P3, PT, R18, UR4, PT ;  /* 0x0000000412007c0c */ /* 0x000fe4000bf66270 */
[----:B------:R-:W-:Y:S02]  /*10220*/  ISETP.GE.AND P4, PT, R215, UR4, PT ;  /* 0x00000004d7007c0c */ /* 0x000fe4000bf86270 */
[----:B------:R-:W-:-:S09]  /*10230*/  ISETP.GE.AND P5, PT, R214, UR4, PT ;  /* 0x00000004d6007c0c */ /* 0x000fd2000bfa6270 */
[CC--:B0-----:R-:W-:Y:S02]  /*10240*/  @!P3 LEA R2, P0, R18.reuse, R11.reuse, 0x1 ;  /* 0x0000000b1202b211 */ /* 0x0c1fe400078008ff */
[C---:B------:R-:W-:Y:S02]  /*10250*/  @!P4 LEA R4, P1, R215.reuse, R11, 0x1 ;  /* 0x0000000bd704c211 */ /* 0x040fe400078208ff */
        /* <DEDUP_REMOVED lines=14> */
.L_x_2625:
        /* <DEDUP_REMOVED lines=37> */
.L_x_2634:
        /* <DEDUP_REMOVED lines=50> */
.L_x_2636:
[----:B------:R-:W-:Y:S05]  /*108b0*/  BSYNC B1 ;  /* 0x0000000000017941 */ /* 0x000fea0003800000 */
.L_x_2635:
[----:B0-----:R-:W0:Y:S01]  /*108c0*/  @P0 LDC R3, c[0x0][0xbf0] ;  /* 0x0002fc00ff030b82 */ /* 0x001e220000000800 */
[----:B------:R-:W-:Y:S01]  /*108d0*/  R2UR UR16, R23 ;  /* 0x00000000171072ca */ /* 0x000fe200000e0000 */
        /* <DEDUP_REMOVED lines=8> */
[----:B------:R-:W-:Y:S02]  /*10960*/  UIADD3 UR9, UR9, UR7, URZ ;  /* 0x0000000709097290 */ /* 0x000fe4000fffe03f */
[----:B------:R-:W-:Y:S01]  /*10970*/  UIMAD UR4, UR11, UR14, URZ ;  /* 0x0000000e0b0472a4 */ /* 0x000fe2000f8e023f */
[----:B------:R-:W-:Y:S01]  /*10980*/  VIADD R6, R2, UR16 ;  /* 0x0000001002067c36 */ /* 0x000fe20008000000 */
[----:B------:R-:W-:Y:S02]  /*10990*/  UIMAD.WIDE.U32 UR8, UR17, UR14, UR8 ;  /* 0x0000000e110872a5 */ /* 0x000fe4000f8e0008 */
[----:B------:R-:W-:Y:S01]  /*109a0*/  UIMAD UR4, UR17, UR15, UR4 ;  /* 0x0000000f110472a4 */ /* 0x000fe2000f8e0204 */
[----:B------:R-:W-:Y:S01]  /*109b0*/  @P0 IMAD.HI.U32 R2, R6, R11, RZ ;  /* 0x0000000b06020227 */ /* 0x000fe200078e00ff */
[----:B------:R-:W-:Y:S02]  /*109c0*/  ULDC.64 UR10, c[0x0][0xaf0] ;  /* 0x0002bc00000a7ab9 */ /* 0x000fe40000000a00 */
[----:B------:R-:W-:Y:S01]  /*109d0*/  UIADD3 UR9, UR9, UR4, URZ ;  /* 0x0000000409097290 */ /* 0x000fe2000fffe03f */
[----:B------:R-:W-:Y:S01]  /*109e0*/  IMAD.MOV.U32 R5, RZ, RZ, R6 ;  /* 0x000000ffff057224 */ /* 0x000fe200078e0006 */
[----:B------:R-:W-:Y:S01]  /*109f0*/  UIMAD UR4, UR13, UR10, URZ ;  /* 0x0000000a0d0472a4 */ /* 0x000fe2000f8e023f */
[----:B0-----:R-:W-:Y:S01]  /*10a00*/  @P0 SHF.R.U32.HI R5, RZ, R3, R2 ;  /* 0x00000003ff050219 */ /* 0x001fe20000011602 */
        /* <DEDUP_REMOVED lines=51> */
.L_x_2638:
[----:B------:R-:W-:Y:S05]  /*10d40*/  BSYNC B1 ;  /* 0x0000000000017941 */ /* 0x000fea0003800000 */
.L_x_2637:
        /* <DEDUP_REMOVED lines=22> */
.L_x_2640:
[----:B------:R-:W-:Y:S05]  /*10eb0*/  BSYNC B1 ;  /* 0x0000000000017941 */ /* 0x000fea0003800000 */
.L_x_2639:
        /* <DEDUP_REMOVED lines=22> */
.L_x_2642:
[----:B------:R-:W-:Y:S05]  /*11020*/  BSYNC B1 ;  /* 0x0000000000017941 */ /* 0x000fea0003800000 */
.L_x_2641:
        /* <DEDUP_REMOVED lines=23> */
.L_x_2633:
[----:B------:R-:W-:Y:S05]  /*111a0*/  BSYNC B0 ;  /* 0x0000000000007941 */ /* 0x000fea0003800000 */
.L_x_2624:
[----:B------:R-:W-:Y:S02]  /*111b0*/  ULDC UR4, c[0x0][0xc3c] ;  /* 0x00030f0000047ab9 */ /* 0x000fe40000000800 */
[----:B------:R-:W-:-:S13]  /*111c0*/  ISETP.GE.AND P0, PT, R7, UR4, PT ;  /* 0x0000000407007c0c */ /* 0x000fda000bf06270 */
[----:B------:R-:W-:Y:S05]  /*111d0*/  @!P0 BRA `(.L_x_2643) ;  /* 0xfffffefc00248947 */ /* 0x000fea000383ffff */
[----:B------:R-:W-:Y:S05]  /*111e0*/  EXIT ;  /* 0x000000000000794d */ /* 0x000fea0003800000 */
.L_x_2588:
[----:B------:R-:W-:-:S08]  /*111f0*/  NOP ;  /* 0x0000000000007918 */ /* 0x000fd00000000000 */
[----:B0-----:R-:W0:-:S00]  /*11200*/  USETMAXREG.DEALLOC.CTAPOOL 0x18 ;  /* 0x00000018000079c8 */ /* 0x001e0000080e0500 */
[----:B0-----:R-:W-:Y:S01]  /*11210*/  LOP3.LUT R0, R0, 0x3, RZ, 0xc0, !PT ;  /* 0x0000000300007812 */ /* 0x001fe200078ec0ff */
[----:B------:R-:W-:-:S05]  /*11220*/  IMAD.MOV.U32 R5, RZ, RZ, RZ ;  /* 0x000000ffff057224 */ /* 0x000fca00078e00ff */
[----:B------:R-:W0:Y:S02]  /*11230*/  SHFL.IDX PT, R0, R0, RZ, 0x1f ;  /* 0x00001fff00007589 */ /* 0x000e2400000e0000 */
[----:B0-----:R-:W-:-:S04]  /*11240*/  ISETP.NE.AND P0, PT, R0, RZ, PT ;  /* 0x000000ff0000720c */ /* 0x001fc80003f05270 */
        /* <DEDUP_REMOVED lines=10> */
.L_x_2644:
        /* <DEDUP_REMOVED lines=43> */
.L_x_2650:
        /* <DEDUP_REMOVED lines=13> */
.L_x_2649:
[----:B------:R-:W-:Y:S05]  /*11670*/  BSYNC B0 ;  /* 0x0000000000007941 */ /* 0x000fea0003800000 */
.L_x_2648:
        /* <DEDUP_REMOVED lines=21> */
.L_x_2646:
        /* <DEDUP_REMOVED lines=21> */
.L_x_2651:
        /* <DEDUP_REMOVED lines=57> */
.L_x_2647:
[----:B------:R-:W-:Y:S02]  /*11cb0*/  IMAD.MOV.U32 R17, RZ, RZ, RZ ;  /* 0x000000ffff117224 */ /* 0x000fe400078e00ff */
[----:B------:R-:W-:Y:S02]  /*11cc0*/  IMAD.U32 R16, RZ, RZ, UR6 ;  /* 0x00000006ff107e24 */ /* 0x000fe4000f8e00ff */
[----:B------:R-:W-:-:S07]  /*11cd0*/  IMAD.MOV.U32 R18, RZ, RZ, RZ ;  /* 0x000000ffff127224 */ /* 0x000fce00078e00ff */
.L_x_2652:
[----:B------:R-:W-:-:S13]  /*11ce0*/  ISETP.NE.AND P0, PT, R0, RZ, PT ;  /* 0x000000ff0000720c */ /* 0x000fda0003f05270 */
[----:B------:R-:W1:Y:S01]  /*11cf0*/  @!P0 S2R R3, SR_CgaCtaId ;  /* 0x0000000000038919 */ /* 0x000e620000008800 */
[----:B------:R-:W-:-:S04]  /*11d00*/  @!P0 MOV R0, 0x400 ;  /* 0x0000040000008802 */ /* 0x000fc80000000f00 */
[----:B-1----:R-:W-:-:S05]  /*11d10*/  @!P0 LEA R0, R3, R0, 0x18 ;  /* 0x0000000003008211 */ /* 0x002fca00078ec0ff */
[----:B------:R2:W-:Y:S01]  /*11d20*/  @!P0 STS.128 [R0+0x388d0], R16 ;  /* 0x0388d01000008388 */ /* 0x0005e20000000c00 */
[----:B------:R-:W-:Y:S06]  /*11d30*/  BAR.ARV 0x5, 0x180 ;  /* 0x0146000000007b1d */ /* 0x000fec0000002000 */
.L_x_2645:
[----:B0-2---:R-:W-:Y:S01]  /*11d40*/  IMAD.MOV.U32 R0, RZ, RZ, 0x1 ;  /* 0x00000001ff007424 */ /* 0x005fe200078e00ff */
        /* <DEDUP_REMOVED lines=34> */
.L_x_2766:
[----:B-1----:R-:W1:Y:S01]  /*11f70*/  LDC.64 R2, c[0x0][0xc88] ;  /* 0x00032200ff027b82 */ /* 0x002e620000000a00 */
[----:B------:R-:W-:Y:S01]  /*11f80*/  ULDC.64 UR4, c[0x0][0x208] ;  /* 0x0000820000047ab9 */ /* 0x000fe20000000a00 */
[----:B-1----:R-:W-:-:S05]  /*11f90*/  IMAD.WIDE R2, R19, 0x4, R2 ;  /* 0x0000000413027825 */ /* 0x002fca00078e0202 */
[----:B--2---:R-:W2:Y:S01]  /*11fa0*/  LDG.E R12, desc[UR4][R2.64] ;  /* 0x00000004020c7981 */ /* 0x004ea2000c1e1900 */
[----:B------:R-:W-:Y:S05]  /*11fb0*/  YIELD ;  /* 0x0000000000007946 */ /* 0x000fea0003800000 */
[----:B------:R-:W-:Y:S01]  /*11fc0*/  ULDC.64 UR4, c[0x0][0xa28] ;  /* 0x00028a0000047ab9 */ /* 0x000fe20000000a00 */
[----:B----4-:R-:W-:Y:S01]  /*11fd0*/  IMAD.MOV.U32 R0, RZ, RZ, RZ ;  /* 0x000000ffff007224 */ /* 0x010fe200078e00ff */
        /* <DEDUP_REMOVED lines=17> */
[----:B---3--:R-:W-:Y:S01]  /*120f0*/  IMAD.MOV.U32 R8, RZ, RZ, RZ ;  /* 0x000000ffff087224 */ /* 0x008fe200078e00ff */
        /* <DEDUP_REMOVED lines=34> */
.L_x_2654:
[----:B------:R-:W-:Y:S01]  /*12320*/  IMAD.MOV.U32 R2, RZ, RZ, R12 ;  /* 0x000000ffff027224 */ /* 0x000fe200078e000c */
[----:B------:R-:W-:Y:S01]  /*12330*/  ULDC.64 UR4, c[0x0][0xa20] ;  /* 0x0002880000047ab9 */ /* 0x000fe20000000a00 */
[----:B-----5:R-:W-:Y:S01]  /*12340*/  IMAD.IADD R3, R8, 0x1, R0 ;  /* 0x0000000108037824 */ /* 0x020fe200078e0200 */
[----:B------:R-:W-:Y:S02]  /*12350*/  ISETP.NE.U32.AND P1, PT, RZ, UR4, PT ;  /* 0x00000004ff007c0c */ /* 0x000fe4000bf25070 */
[----:B------:R3:W-:Y:S02]  /*12360*/  STL [R1+0x10], R2 ;  /* 0x0000100201007387 */ /* 0x0007e40000100800 */
[----:B------:R-:W-:Y:S02]  /*12370*/  ISETP.NE.AND.EX P1, PT, RZ, UR5, PT, P1 ;  /* 0x00000005ff007c0c */ /* 0x000fe4000bf25310 */
[----:B------:R3:W-:Y:S11]  /*12380*/  STL [R1+0x18], R3 ;  /* 0x0000180301007387 */ /* 0x0007f60000100800 */
[----:B---3--:R-:W-:Y:S05]  /*12390*/  @!P1 BRA `(.L_x_2655) ;  /* 0x0000000000149947 */ /* 0x008fea0003800000 */
[----:B------:R-:W-:Y:S01]  /*123a0*/  IADD3 R6, P0, R11, UR4, RZ ;  /* 0x000000040b067c10 */ /* 0x000fe2000ff1e0ff */
[----:B------:R-:W-:-:S03]  /*123b0*/  ULDC.64 UR6, c[0x0][0x208] ;  /* 0x0000820000067ab9 */ /* 0x000fc60000000a00 */
[----:B------:R-:W-:-:S05]  /*123c0*/  IADD3.X R7, R10, UR5, RZ, P0, !PT ;  /* 0x000000050a077c10 */ /* 0x000fca00087fe4ff */
[----:B------:R3:W5:Y:S01]  /*123d0*/  LDG.E R6, desc[UR6][R6.64] ;  /* 0x0000000606067981 */ /* 0x000762000c1e1900 */
[----:B------:R-:W-:Y:S05]  /*123e0*/  BRA `(.L_x_2656) ;  /* 0x0000000000147947 */ /* 0x000fea0003800000 */
.L_x_2655:
[----:B------:R-:W-:Y:S05]  /*123f0*/  @!P0 BRA `(.L_x_2656) ;  /* 0x0000000000108947 */ /* 0x000fea0003800000 */
[----:B------:R-:W-:Y:S02]  /*12400*/  ULDC.64 UR4, c[0x0][0x208] ;  /* 0x0000820000047ab9 */ /* 0x000fe40000000a00 */
[----:B------:R-:W3:Y:S04]  /*12410*/  LDG.E R6, desc[UR4][R4.64] ;  /* 0x0000000404067981 */ /* 0x000ee8000c1e1900 */
[----:B------:R-:W3:Y:S02]  /*12420*/  LDG.E R4, desc[UR4][R4.64+0x4] ;  /* 0x0000040404047981 */ /* 0x000ee4000c1e1900 */
[----:B---3--:R-:W-:-:S07]  /*12430*/  IMAD.IADD R6, R4, 0x1, -R6 ;  /* 0x0000000104067824 */ /* 0x008fce00078e0a06 */
.L_x_2656:
[----:B-----5:R-:W-:Y:S01]  /*12440*/  IMAD.IADD R6, R6, 0x1, -R0 ;  /* 0x0000000106067824 */ /* 0x020fe200078e0a00 */
[----:B------:R-:W-:Y:S01]  /*12450*/  BSSY B7, `(.L_x_2657) ;  /* 0x0000508000077945 */ /* 0x000fe20003800000 */
[----:B------:R-:W4:Y:S02]  /*12460*/  LDC R0, c[0x0][0x448] ;  /* 0x00011200ff007b82 */ /* 0x000f240000000800 */
[----:B----4-:R-:W-:Y:S01]  /*12470*/  ISETP.NE.AND P0, PT, R0, 0x1, PT ;  /* 0x000000010000780c */ /* 0x010fe20003f05270 */
[----:B------:R-:W-:-:S04]  /*12480*/  IMAD.SHL.U32 R0, R17, 0x80, RZ ;  /* 0x0000008011007824 */ /* 0x000fc800078e00ff */
[----:B------:R-:W-:-:S08]  /*12490*/  VIADD R0, R0, 0x7f ;  /* 0x0000007f00007836 */ /* 0x000fd00000000000 */
[----:B------:R-:W4:Y:S08]  /*124a0*/  @P0 LDC R2, c[0x0][0x44c] ;  /* 0x00011300ff020b82 */ /* 0x000f300000000800 */
[----:B------:R-:W0:Y:S01]  /*124b0*/  @P0 LDC R3, c[0x0][0x450] ;  /* 0x00011400ff030b82 */ /* 0x000e220000000800 */
[----:B----4-:R-:W-:-:S05]  /*124c0*/  @P0 IMAD.HI.U32 R2, R0, R2, RZ ;  /* 0x0000000200020227 */ /* 0x010fca00078e00ff */
[----:B0-----:R-:W-:Y:S01]  /*124d0*/  @P0 SHF.R.U32.HI R0, RZ, R3, R2 ;  /* 0x00000003ff000219 */ /* 0x001fe20000011602 */
[C---:B------:R-:W-:Y:S01]  /*124e0*/  VIADD R2, R6.reuse, 0x4f ;  /* 0x0000004f06027836 */ /* 0x040fe20000000000 */
[----:B------:R-:W-:-:S03]  /*124f0*/  IADD3 R6, R6, 0x50, -R9 ;  /* 0x0000005006067810 */ /* 0x000fc60007ffe809 */
[----:B------:R-:W-:-:S04]  /*12500*/  IMAD.HI R2, R2, 0x66666667, RZ ;  /* 0x6666666702027827 */ /* 0x000fc800078e02ff */
[----:B------:R-:W-:Y:S01]  /*12510*/  IMAD.IADD R0, R6, 0x1, R0 ;  /* 0x0000000106007824 */ /* 0x000fe200078e0200 */
[----:B------:R-:W-:-:S03]  /*12520*/  SHF.R.U32.HI R3, RZ, 0x1f, R2 ;  /* 0x0000001fff037819 */ /* 0x000fc60000011602 */
[----:B------:R-:W-:Y:S01]  /*12530*/  IMAD.HI R0, R0, 0x66666667, RZ ;  /* 0x6666666700007827 */ /* 0x000fe200078e02ff */
[----:B------:R-:W-:-:S04]  /*12540*/  LEA.HI.SX32 R3, R2, R3, 0x1b ;  /* 0x0000000302037211 */ /* 0x000fc800078fdaff */
[----:B------:R-:W-:-:S04]  /*12550*/  SHF.R.U32.HI R2, RZ, 0x1f, R0 ;  /* 0x0000001fff027819 */ /* 0x000fc80000011600 */
[----:B------:R-:W-:-:S04]  /*12560*/  LEA.HI.SX32 R2, R0, R2, 0x1b ;  /* 0x0000000200027211 */ /* 0x000fc800078fdaff */
[----:B------:R-:W-:-:S04]  /*12570*/  VIMNMX R4, R3, R2, PT ;  /* 0x0000000203047248 */ /* 0x000fc80003fe0100 */
[----:B------:R-:W-:Y:S01]  /*12580*/  ISETP.GT.AND P0, PT, R4, RZ, PT ;  /* 0x000000ff0400720c */ /* 0x000fe20003f04270 */
[----:B------:R0:W-:-:S12]  /*12590*/  STL [R1+0x2c], R4 ;  /* 0x00002c0401007387 */ /* 0x0001d80000100800 */
[----:B0-----:R-:W-:Y:S05]  /*125a0*/  @P0 BRA `(.L_x_2658) ;  /* 0x0000000000480947 */ /* 0x001fea0003800000 */
[----:B------:R-:W0:Y:S02]  /*125b0*/  S2R R4, SR_TID.X ;  /* 0x0000000000047919 */ /* 0x000e240000002100 */
[----:B0-----:R-:W-:-:S04]  /*125c0*/  LOP3.LUT R4, R4, 0x7f, RZ, 0xc0, !PT ;  /* 0x0000007f04047812 */ /* 0x001fc800078ec0ff */
[----:B------:R-:W-:-:S13]  /*125d0*/  ISETP.NE.AND P0, PT, R4, RZ, PT ;  /* 0x000000ff0400720c */ /* 0x000fda0003f05270 */
[----:B------:R-:W-:Y:S05]  /*125e0*/  @P0 BRA `(.L_x_2659) ;  /* 0x0000004c00b80947 */ /* 0x000fea0003800000 */
[----:B------:R-:W0:Y:S01]  /*125f0*/  S2R R3, SR_LANEID ;  /* 0x0000000000037919 */ /* 0x000e220000000000 */
[----:B------:R-:W-:Y:S01]  /*12600*/  VOTEU.ANY UR4, UPT, PT ;  /* 0x0000000000047886 */ /* 0x000fe200038e0100 */
[----:B------:R-:W-:Y:S01]  /*12610*/  ULDC.64 UR6, c[0x0][0x208] ;  /* 0x0000820000067ab9 */ /* 0x000fe20000000a00 */
[----:B------:R-:W0:Y:S08]  /*12620*/  FLO.U32 R0, UR4 ;  /* 0x0000000400007d00 */ /* 0x000e3000080e0000 */
[----:B------:R-:W4:Y:S01]  /*12630*/  POPC R5, UR4 ;  /* 0x0000000400057d09 */ /* 0x000f220008000000 */
[----:B0-----:R-:W-:-:S02]  /*12640*/  ISETP.EQ.U32.AND P0, PT, R0, R3, PT ;  /* 0x000000030000720c */ /* 0x001fc40003f02070 */
[----:B------:R-:W4:Y:S11]  /*12650*/  LDC.64 R2, c[0x0][0xc60] ;  /* 0x00031800ff027b82 */ /* 0x000f360000000a00 */
[----:B----4-:R-:W4:Y:S01]  /*12660*/  @P0 ATOMG.E.ADD.STRONG.GPU PT, R3, desc[UR6][R2.64], R5 ;  /* 0x00000005020309a8 */ /* 0x010f2200081ee1c6 */
[----:B------:R-:W0:Y:S02]  /*12670*/  S2R R4, SR_LTMASK ;  /* 0x0000000000047919 */ /* 0x000e240000003900 */
[----:B0-----:R-:W-:-:S04]  /*12680*/  LOP3.LUT R4, R4, UR4, RZ, 0xc0, !PT ;  /* 0x0000000404047c12 */ /* 0x001fc8000f8ec0ff */
[----:B---3--:R-:W0:Y:S01]  /*12690*/  POPC R7, R4 ;  /* 0x0000000400077309 */ /* 0x008e220000000000 */
[----:B----4-:R-:W0:Y:S02]  /*126a0*/  SHFL.IDX PT, R0, R3, R0, 0x1f ;  /* 0x00001f0003007589 */ /* 0x010e2400000e0000 */
[----:B0-----:R-:W-:Y:S01]  /*126b0*/  IADD3 R16, R0, UR38, R7 ;  /* 0x0000002600107c10 */ /* 0x001fe2000fffe007 */
[----:B------:R-:W-:Y:S06]  /*126c0*/  BRA `(.L_x_2659) ;  /* 0x0000004c00807947 */ /* 0x000fec0003800000 */
.L_x_2658:
[----:B------:R-:W4:Y:S01]  /*126d0*/  LDL R0, [R1+0x4] ;  /* 0x0000040001007983 */ /* 0x000f220000100800 */
[----:B------:R-:W-:Y:S01]  /*126e0*/  BSSY B6, `(.L_x_2660) ;  /* 0x0000014000067945 */ /* 0x000fe20003800000 */
[----:B----4-:R-:W-:-:S05]  /*126f0*/  VIADD R0, R0, 0x24400 ;  /* 0x0002440000007836 */ /* 0x010fca0000000000 */
        /* <DEDUP_REMOVED lines=10> */
[----:B---3--:R-:W-:-:S02]  /*127a0*/  IMAD.U32 R7, RZ, RZ, UR9 ;  /* 0x00000009ff077e24 */ /* 0x008fc4000f8e00ff */
[----:B------:R-:W-:Y:S02]  /*127b0*/  IMAD.U32 R10, RZ, RZ, UR4 ;  /* 0x00000004ff0a7e24 */ /* 0x000fe4000f8e00ff */
[----:B------:R-:W-:Y:S02]  /*127c0*/  IMAD.U32 R11, RZ, RZ, UR5 ;  /* 0x00000005ff0b7e24 */ /* 0x000fe4000f8e00ff */
[----:B------:R-:W-:Y:S02]  /*127d0*/  IMAD.MOV.U32 R8, RZ, RZ, 0x70 ;  /* 0x00000070ff087424 */ /* 0x000fe400078e00ff */
[----:B------:R-:W-:Y:S02]  /*127e0*/  IMAD.MOV.U32 R12, RZ, RZ, 0x1 ;  /* 0x00000001ff0c7424 */ /* 0x000fe400078e00ff */
[----:B------:R-:W-:-:S07]  /*127f0*/  IMAD.MOV.U32 R13, RZ, RZ, RZ ;  /* 0x000000ffff0d7224 */ /* 0x000fce00078e00ff */
[----:B------:R-:W-:-:S07]  /*12800*/  LEPC R20, `(.L_x_2661) ;  /* 0x000000001014794e */ /* 0x000fce0000000000 */
[----:B012---:R-:W-:Y:S05]  /*12810*/  CALL.ABS.NOINC R2 ;  /* 0x0000000002007343 */ /* 0x007fea0003c00000 */
.L_x_2661:
[----:B------:R-:W-:Y:S05]  /*12820*/  BSYNC B6 ;  /* 0x0000000000067941 */ /* 0x000fea0003800000 */
.L_x_2660:
        /* <DEDUP_REMOVED lines=13> */
[----:B---3--:R-:W-:-:S02]  /*12900*/  IMAD.U32 R7, RZ, RZ, UR9 ;  /* 0x00000009ff077e24 */ /* 0x008fc4000f8e00ff */
[----:B------:R-:W-:Y:S02]  /*12910*/  IMAD.U32 R10, RZ, RZ, UR4 ;  /* 0x00000004ff0a7e24 */ /* 0x000fe4000f8e00ff */
[----:B------:R-:W-:Y:S02]  /*12920*/  IMAD.U32 R11, RZ, RZ, UR5 ;  /* 0x00000005ff0b7e24 */ /* 0x000fe4000f8e00ff */
[----:B------:R-:W-:Y:S02]  /*12930*/  IMAD.MOV.U32 R8, RZ, RZ, 0x70 ;  /* 0x00000070ff087424 */ /* 0x000fe400078e00ff */
[----:B------:R-:W-:Y:S02]  /*12940*/  IMAD.MOV.U32 R12, RZ, RZ, 0x1 ;  /* 0x00000001ff0c7424 */ /* 0x000fe400078e00ff */
[----:B0-----:R-:W-:-:S07]  /*12950*/  IMAD.MOV.U32 R13, RZ, RZ, RZ ;  /* 0x000000ffff0d7224 */ /* 0x001fce00078e00ff */
[----:B------:R-:W-:-:S07]  /*12960*/  LEPC R20, `(.L_x_2664) ;  /* 0x000000001014794e */ /* 0x000fce0000000000 */
[----:B-12-4-:R-:W-:Y:S05]  /*12970*/  CALL.ABS.NOINC R2 ;  /* 0x0000000002007343 */ /* 0x016fea0003c00000 */
.L_x_2664:
        /* <DEDUP_REMOVED lines=16> */
.L_x_2663:
[----:B------:R-:W-:Y:S05]  /*12a80*/  BSYNC B6 ;  /* 0x0000000000067941 */ /* 0x000fea0003800000 */
.L_x_2662:
[----:B------:R-:W4:Y:S01]  /*12a90*/  LDL.LU R2, [R1] ;  /* 0x0000000001027983 */ /* 0x000f220000300800 */
[----:B------:R-:W-:-:S03]  /*12aa0*/  ULDC.64 UR4, c[0x0][0x9f8] ;  /* 0x00027e0000047ab9 */ /* 0x000fc60000000a00 */
[----:B------:R-:W5:Y:S04]  /*12ab0*/  LDL.LU R4, [R1+0xc] ;  /* 0x00000c0001047983 */ /* 0x000f680000300800 */
[----:B---3--:R-:W3:Y:S01]  /*12ac0*/  LDL R7, [R1+0x10] ;  /* 0x0000100001077983 */ /* 0x008ee20000100800 */
[----:B------:R-:W-:Y:S01]  /*12ad0*/  ISETP.NE.U32.AND P0, PT, RZ, UR4, PT ;  /* 0x00000004ff007c0c */ /* 0x000fe2000bf05070 */
[----:B------:R-:W-:Y:S02]  /*12ae0*/  ULDC.64 UR6, c[0x0][0x208] ;  /* 0x0000820000067ab9 */ /* 0x000fe40000000a00 */
[----:B------:R-:W2:Y:S01]  /*12af0*/  LDL R0, [R1+0x2c] ;  /* 0x00002c0001007983 */ /* 0x000ea20000100800 */
[----:B------:R-:W-:-:S13]  /*12b00*/  ISETP.NE.AND.EX P0, PT, RZ, UR5, PT, P0 ;  /* 0x00000005ff007c0c */ /* 0x000fda000bf05300 */
[----:B----4-:R-:W-:-:S04]  /*12b10*/  @P0 IADD3 R2, P1, R2, UR4, RZ ;  /* 0x0000000402020c10 */ /* 0x010fc8000ff3e0ff */
[----:B-----5:R-:W-:Y:S01]  /*12b20*/  @P0 IADD3.X R3, R4, UR5, RZ, P1, !PT ;  /* 0x0000000504030c10 */ /* 0x020fe20008ffe4ff */
[----:B------:R-:W-:-:S04]  /*12b30*/  ULDC.64 UR4, c[0x0][0xa08] ;  /* 0x0002820000047ab9 */ /* 0x000fc80000000a00 */
[----:B---3--:R0:W3:Y:S02]  /*12b40*/  @P0 LDG.E R7, desc[UR6][R2.64] ;  /* 0x0000000602070981 */ /* 0x0080e4000c1e1900 */
[----:B0-----:R-:W0:Y:S01]  /*12b50*/  LDC.64 R2, c[0x0][0x418] ;  /* 0x00010600ff027b82 */ /* 0x001e220000000a00 */
[----:B--2---:R-:W-:Y:S01]  /*12b60*/  VIADD R4, R0, 0xffffffff ;  /* 0xffffffff00047836 */ /* 0x004fe20000000000 */
[----:B---3--:R-:W-:Y:S01]  /*12b70*/  SHF.R.S32.HI R8, RZ, 0x1f, R7 ;  /* 0x0000001fff087819 */ /* 0x008fe20000011407 */
[----:B------:R2:W-:Y:S04]  /*12b80*/  @P0 STL [R1+0x10], R7 ;  /* 0x0000100701000387 */ /* 0x0005e80000100800 */
        /* <DEDUP_REMOVED lines=10> */
.L_x_2782:
[----:B------:R-:W-:Y:S01]  /*12c30*/  PLOP3.LUT P1, PT, PT, PT, PT, 0x8, 0x0 ;  /* 0x000000000000781c */ /* 0x000fe20003f2e170 */
[----:B------:R3:W-:Y:S01]  /*12c40*/  STL [R1], R0 ;  /* 0x0000000001007387 */ /* 0x0007e20000100800 */
[----:B--2---:R-:W-:-:S03]  /*12c50*/  ISETP.NE.AND P0, PT, R14, RZ, PT ;  /* 0x000000ff0e00720c */ /* 0x004fc60003f05270 */
[----:B------:R2:W-:Y:S01]  /*12c60*/  STL [R1+0xc], R4 ;  /* 0x00000c0401007387 */ /* 0x0005e20000100800 */
[----:B---3--:R-:W-:-:S05]  /*12c70*/  P2R R0, PR, RZ, 0x2 ;  /* 0x00000002ff007803 */ /* 0x008fca0000000000 */
[----:B------:R2:W-:Y:S04]  /*12c80*/  STL [R1+0x20], R0 ;  /* 0x0000200001007387 */ /* 0x0005e80000100800 */
[----:B------:R-:W-:Y:S05]  /*12c90*/  @P0 BRA `(.L_x_2666) ;  /* 0x00000004005c0947 */ /* 0x000fea0003800000 */
[----:B------:R-:W-:-:S03]  /*12ca0*/  UMOV UR4, 0xffffffff ;  /* 0xffffffff00047882 */ /* 0x000fc60000000000 */
[----:B------:R-:W-:Y:S05]  /*12cb0*/  BRA.DIV UR4, `(.L_x_2667) ;  /* 0x0000005e040c7947 */ /* 0x000fea000b800000 */
[----:B------:R-:W-:-:S13]  /*12cc0*/  ELECT P6, URZ, PT ;  /* 0x00000000003f782f */ /* 0x000fda00038c0000 */
.L_x_2785:
[----:B------:R-:W-:Y:S05]  /*12cd0*/  @!P6 BRA `(.L_x_2666) ;  /* 0x00000004004ce947 */ /* 0x000fea0003800000 */
[----:B------:R-:W-:-:S04]  /*12ce0*/  ISETP.NE.U32.AND P0, PT, R2, RZ, PT ;  /* 0x000000ff0200720c */ /* 0x000fc80003f05070 */
[----:B------:R-:W-:-:S13]  /*12cf0*/  ISETP.NE.AND.EX P0, PT, R3, RZ, PT, P0 ;  /* 0x000000ff0300720c */ /* 0x000fda0003f05300 */
[----:B------:R-:W-:Y:S05]  /*12d00*/  @!P0 BRA `(.L_x_2668) ;  /* 0x0000000000588947 */ /* 0x000fea0003800000 */
[----:B------:R-:W3:Y:S01]  /*12d10*/  LDC R6, c[0x0][0x43c] ;  /* 0x00010f00ff067b82 */ /* 0x000ee20000000800 */
[----:B-1----:R-:W-:Y:S01]  /*12d20*/  IMAD.MOV.U32 R9, RZ, RZ, R4 ;  /* 0x000000ffff097224 */ /* 0x002fe200078e0004 */
[----:B------:R-:W-:Y:S01]  /*12d30*/  ULDC.64 UR4, c[0x0][0x428] ;  /* 0x00010a0000047ab9 */ /* 0x000fe20000000a00 */
[----:B------:R-:W-:Y:S02]  /*12d40*/  ULDC.64 UR6, c[0x0][0x208] ;  /* 0x0000820000067ab9 */ /* 0x000fe40000000a00 */
[----:B--2---:R-:W-:Y:S01]  /*12d50*/  IMAD.MOV.U32 R0, RZ, RZ, R9 ;  /* 0x000000ffff007224 */ /* 0x004fe200078e0009 */
[----:B---3--:R-:W-:-:S13]  /*12d60*/  ISETP.NE.AND P0, PT, R6, 0x1, PT ;  /* 0x000000010600780c */ /* 0x008fda0003f05270 */
[----:B0-----:R-:W0:Y:S02]  /*12d70*/  @P0 LDC.64 R4, c[0x0][0x440] ;  /* 0x00011000ff040b82 */ /* 0x001e240000000a00 */
[----:B0-----:R-:W-:-:S05]  /*12d80*/  @P0 IMAD.HI.U32 R4, R9, R4, RZ ;  /* 0x0000000409040227 */ /* 0x001fca00078e00ff */
        /* <DEDUP_REMOVED lines=12> */
[----:B------:R-:W2:Y:S04]  /*12e50*/  LDG.E R0, desc[UR6][R2.64] ;  /* 0x0000000602007981 */ /* 0x000ea8000c1e1900 */
[----:B--2---:R3:W-:Y:S02]  /*12e60*/  STL [R1], R0 ;  /* 0x0000000001007387 */ /* 0x0047e40000100800 */
.L_x_2668:
[----:B------:R-:W4:Y:S04]  /*12e70*/  LDL R7, [R1+0x4] ;  /* 0x0000040001077983 */ /* 0x000f280000100800 */
[----:B--23--:R-:W4:Y:S04]  /*12e80*/  LDL R0, [R1+0x8] ;  /* 0x0000080001007983 */ /* 0x00cf280000100800 */
[----:B------:R-:W2:Y:S01]  /*12e90*/  LDL R2, [R1+0x14] ;  /* 0x0000140001027983 */ /* 0x000ea20000100800 */
[----:B----4-:R-:W-:Y:S01]  /*12ea0*/  IMAD R0, R0, 0x8, R7 ;  /* 0x0000000800007824 */ /* 0x010fe200078e0207 */
[----:B--2---:R-:W-:-:S04]  /*12eb0*/  SHF.L.U32 R2, R2, 0x1f, RZ ;  /* 0x0000001f02027819 */ /* 0x004fc800000006ff */
[----:B------:R-:W2:Y:S02]  /*12ec0*/  SYNCS.PHASECHK.TRANS64.TRYWAIT P0, [R0+URZ+0x38840], R2 ;  /* 0x03884002000075a7 */ /* 0x000ea4000800017f */
[----:B--2---:R-:W-:Y:S05]  /*12ed0*/  @!P0 BRA `(.L_x_2669) ;  /* 0x0000005800a48947 */ /* 0x004fea0003800000 */
.L_x_2786:
        /* <DEDUP_REMOVED lines=11> */
.L_x_2670:
[----:B------:R-:W3:Y:S04]  /*12f90*/  LDL R6, [R1+0x4] ;  /* 0x0000040001067983 */ /* 0x000ee80000100800 */
[----:B0-----:R-:W3:Y:S04]  /*12fa0*/  LDL R5, [R1+0x8] ;  /* 0x0000080001057983 */ /* 0x001ee80000100800 */
[----:B------:R-:W4:Y:S04]  /*12fb0*/  LDL R4, [R1+0xc] ;  /* 0x00000c0001047983 */ /* 0x000f280000100800 */
[----:B------:R-:W5:Y:S04]  /*12fc0*/  LDL R3, [R1+0x18] ;  /* 0x0000180001037983 */ /* 0x000f680000100800 */
[----:B--2---:R-:W2:Y:S01]  /*12fd0*/  LDL R2, [R1] ;  /* 0x0000000001027983 */ /* 0x004ea20000100800 */
        /* <DEDUP_REMOVED lines=9> */
[----:B---3--:R-:W-:Y:S01]  /*13070*/  IMAD R0, R5, 0xa000, R6 ;  /* 0x0000a00005007824 */ /* 0x008fe200078e0206 */
[----:B----4-:R-:W-:-:S04]  /*13080*/  R2UR UR11, R4 ;  /* 0x00000000040b72ca */ /* 0x010fc800000e0000 */
[----:B------:R-:W-:Y:S02]  /*13090*/  R2UR UR14, R0 ;  /* 0x00000000000e72ca */ /* 0x000fe400000e0000 */
[----:B-----5:R-:W-:Y:S02]  /*130a0*/  R2UR UR5, R3 ;  /* 0x00000000030572ca */ /* 0x020fe400000e0000 */
[----:B------:R-:W-:Y:S02]  /*130b0*/  P2R R0, PR, RZ, 0x1 ;  /* 0x00000001ff007803 */ /* 0x000fe40000000000 */
[----:B--2---:R-:W-:-:S03]  /*130c0*/  R2UR UR13, R2 ;  /* 0x00000000020d72ca */ /* 0x004fc600000e0000 */
        /* <DEDUP_REMOVED lines=9> */
[----:B0-----:R-:W-:Y:S01]  /*13160*/  UMOV UR8, UR15 ;  /* 0x0000000f00087c82 */ /* 0x001fe20008000000 */
[----:B------:R-:W-:Y:S02]  /*13170*/  UMOV UR10, UR16 ;  /* 0x00000010000a7c82 */ /* 0x000fe40008000000 */
[----:B------:R0:W-:Y:S02]  /*13180*/  UTMALDG.4D [UR8], [UR4], desc[UR6] ;  /* 0x00000608040075b4 */ /* 0x0001e40008019000 */
[----:B0-----:R-:W-:Y:S01]  /*13190*/  UMOV UR8, UR17 ;  /* 0x0000001100087c82 */ /* 0x001fe20008000000 */
[----:B------:R-:W-:Y:S01]  /*131a0*/  UMOV UR10, UR14 ;  /* 0x0000000e000a7c82 */ /* 0x000fe20008000000 */
[----:B------:R-:W-:Y:S01]  /*131b0*/  UMOV UR14, 0xc0 ;  /* 0x000000c0000e7882 */ /* 0x000fe20000000000 */
[----:B------:R0:W-:Y:S02]  /*131c0*/  UTMALDG.4D [UR8], [UR4], desc[UR6] ;  /* 0x00000608040075b4 */ /* 0x0001e40008019000 */
[----:B0-----:R-:W-:Y:S01]  /*131d0*/  UMOV UR8, UR18 ;  /* 0x0000001200087c82 */ /* 0x001fe20008000000 */
[----:B------:R-:W-:-:S02]  /*131e0*/  UMOV UR10, UR14 ;  /* 0x0000000e000a7c82 */ /* 0x000fc40008000000 */
[----:B------:R3:W-:Y:S02]  /*131f0*/  UTMALDG.4D [UR8], [UR4], desc[UR6] ;  /* 0x00000608040075b4 */ /* 0x0007e40008019000 */
[----:B---3--:R-:W-:Y:S01]  /*13200*/  NOP ;  /* 0x0000000000007918 */ /* 0x008fe20000000000 */
.L_x_2666:
[----:B------:R-:W3:Y:S04]  /*13210*/  LDL R2, [R1+0x4] ;  /* 0x0000040001027983 */ /* 0x000ee80000100800 */
[----:B------:R-:W4:Y:S04]  /*13220*/  LDL.LU R3, [R1+0x30] ;  /* 0x0000300001037983 */ /* 0x000f280000300800 */
[----:B0-----:R-:W5:Y:S04]  /*13230*/  LDL.LU R5, [R1+0x28] ;  /* 0x0000280001057983 */ /* 0x001f680000300800 */
        /* <DEDUP_REMOVED lines=8> */
[----:B---3--:R-:W-:Y:S01]  /*132c0*/  VIADD R2, R2, 0x14400 ;  /* 0x0001440002027836 */ /* 0x008fe20000000000 */
[----:B----4-:R-:W-:-:S04]  /*132d0*/  SHF.R.S32.HI R0, RZ, 0x1f, R3 ;  /* 0x0000001fff007819 */ /* 0x010fc80000011403 */
        /* <DEDUP_REMOVED lines=30> */
.L_x_2672:
[----:B------:R-:W-:Y:S05]  /*134c0*/  BSYNC B6 ;  /* 0x0000000000067941 */ /* 0x000fea0003800000 */
.L_x_2671:
[----:B--2---:R-:W2:Y:S01]  /*134d0*/  LDL.LU R5, [R1+0x30] ;  /* 0x0000300001057983 */ /* 0x004ea20000300800 */
[----:B------:R-:W-:Y:S01]  /*134e0*/  ULDC.64 UR4, c[0x0][0x2d8] ;  /* 0x0000b60000047ab9 */ /* 0x000fe20000000a00 */
[----:B------:R-:W0:Y:S01]  /*134f0*/  LDC R7, c[0x0][0x448] ;  /* 0x00011200ff077b82 */ /* 0x000e220000000800 */
[----:B------:R-:W-:Y:S01]  /*13500*/  ULDC.64 UR6, c[0x0][0x280] ;  /* 0x0000a00000067ab9 */ /* 0x000fe20000000a00 */
[----:B------:R-:W2:Y:S04]  /*13510*/  LDL.LU.64 R2, [R1+0x40] ;  /* 0x0000400001027983 */ /* 0x000ea80000300a00 */
[----:B------:R-:W3:Y:S04]  /*13520*/  LDL.LU R0, [R1+0x38] ;  /* 0x0000380001007983 */ /* 0x000ee80000300800 */
        /* <DEDUP_REMOVED lines=9> */
[C---:B------:R-:W-:Y:S02]  /*135c0*/  LOP3.LUT R11, R8.reuse, 0x80, RZ, 0xfc, !PT ;  /* 0x00000080080b7812 */ /* 0x040fe400078efcff */
[----:B------:R-:W-:Y:S02]  /*135d0*/  LOP3.LUT R8, R8, 0xc0, RZ, 0xfc, !PT ;  /* 0x000000c008087812 */ /* 0x000fe400078efcff */
[----:B------:R-:W-:Y:S01]  /*135e0*/  LOP3.LUT R9, R9, 0x38, RZ, 0xc0, !PT ;  /* 0x0000003809097812 */ /* 0x000fe200078ec0ff */
[----:B--2---:R-:W-:Y:S02]  /*135f0*/  IMAD.MOV.U32 R3, RZ, RZ, R5 ;  /* 0x000000ffff037224 */ /* 0x004fe400078e0005 */
[----:B------:R-:W0:Y:S01]  /*13600*/  S2R R5, SR_TID.X ;  /* 0x0000000000057919 */ /* 0x000e220000002100 */
[----:B---3--:R-:W-:-:S02]  /*13610*/  IMAD R0, R0, UR4, RZ ;  /* 0x0000000400007c24 */ /* 0x008fc4000f8e02ff */
[----:B------:R-:W-:-:S04]  /*13620*/  IMAD.WIDE.U32 R2, R18, UR4, R2 ;  /* 0x0000000412027c25 */ /* 0x000fc8000f8e0002 */
[----:B------:R-:W-:Y:S01]  /*13630*/  IMAD R0, R18, UR5, R0 ;  /* 0x0000000512007c24 */ /* 0x000fe2000f8e0200 */
[----:B------:R-:W-:-:S03]  /*13640*/  ULDC.64 UR4, c[0x0][0x2e0] ;  /* 0x0000b80000047ab9 */ /* 0x000fc60000000a00 */
[----:B------:R-:W-:Y:S02]  /*13650*/  IMAD.IADD R3, R3, 0x1, R0 ;  /* 0x0000000103037824 */ /* 0x000fe400078e0200 */
[----:B----4-:R-:W-:Y:S02]  /*13660*/  IMAD R0, R6, UR4, RZ ;  /* 0x0000000406007c24 */ /* 0x010fe4000f8e02ff */
[C---:B------:R-:W-:Y:S01]  /*13670*/  IMAD.WIDE.U32 R2, R4.reuse, UR4, R2 ;  /* 0x0000000404027c25 */ /* 0x040fe2000f8e0002 */
[----:B------:R-:W1:Y:S03]  /*13680*/  @P0 LDC R6, c[0x0][0x450] ;  /* 0x00011400ff060b82 */ /* 0x000e660000000800 */
[----:B------:R-:W-:Y:S01]  /*13690*/  IMAD R0, R4, UR5, R0 ;  /* 0x0000000504007c24 */ /* 0x000fe2000f8e0200 */
[----:B------:R-:W-:Y:S01]  /*136a0*/  ULDC.64 UR4, c[0x0][0x2d0] ;  /* 0x0000b40000047ab9 */ /* 0x000fe20000000a00 */
[----:B------:R-:W2:Y:S02]  /*136b0*/  S2R R4, SR_TID.X ;  /* 0x0000000000047919 */ /* 0x000ea40000002100 */
[----:B------:R-:W-:Y:S01]  /*136c0*/  IMAD.IADD R3, R3, 0x1, R0 ;  /* 0x0000000103037824 */ /* 0x000fe200078e0200 */
[----:B0-----:R-:W-:-:S04]  /*136d0*/  LOP3.LUT R5, R5, 0x7f, RZ, 0xc0, !PT ;  /* 0x0000007f05057812 */ /* 0x001fc800078ec0ff */
[----:B------:R-:W-:Y:S01]  /*136e0*/  SHF.R.U32.HI R5, RZ, 0x3, R5 ;  /* 0x00000003ff057819 */ /* 0x000fe20000011605 */
[----:B--2---:R-:W-:-:S05]  /*136f0*/  IMAD.SHL.U32 R4, R4, 0x10, RZ ;  /* 0x0000001004047824 */ /* 0x004fca00078e00ff */
[----:B------:R-:W-:Y:S02]  /*13700*/  LOP3.LUT R4, R5, 0x70, R4, 0xf8, !PT ;  /* 0x0000007005047812 */ /* 0x000fe400078ef804 */
[----:B------:R-:W0:Y:S03]  /*13710*/  @P0 LDC R5, c[0x0][0x44c] ;  /* 0x00011300ff050b82 */ /* 0x000e260000000800 */
[----:B------:R-:W-:-:S04]  /*13720*/  IMAD R0, R17, 0x80, R4 ;  /* 0x0000008011007824 */ /* 0x000fc800078e0204 */
        /* <DEDUP_REMOVED lines=11> */
[----:B------:R-:W-:-:S05]  /*137e0*/  SHF.R.S32.HI R4, RZ, 0x1f, R0 ;  /* 0x0000001fff047819 */ /* 0x000fca0000011400 */
[----:B------:R-:W-:Y:S02]  /*137f0*/  IMAD R6, R4, UR4, RZ ;  /* 0x0000000404067c24 */ /* 0x000fe4000f8e02ff */
[----:B------:R-:W-:Y:S01]  /*13800*/  IMAD.WIDE.U32 R4, R0, UR4, R2 ;  /* 0x0000000400047c25 */ /* 0x000fe2000f8e0002 */
[----:B------:R-:W-:Y:S02]  /*13810*/  ULDC UR4, c[0x0][0x2b8] ;  /* 0x0000ae0000047ab9 */ /* 0x000fe40000000800 */
[----:B------:R-:W-:Y:S01]  /*13820*/  ISETP.GE.AND P3, PT, R8, UR4, PT ;  /* 0x0000000408007c0c */ /* 0x000fe2000bf66270 */
[----:B------:R-:W-:Y:S01]  /*13830*/  IMAD R0, R0, UR5, R6 ;  /* 0x0000000500007c24 */ /* 0x000fe2000f8e0206 */
[----:B------:R0:W5:Y:S01]  /*13840*/  LDL R8, [R1+0x24] ;  /* 0x0000240001087983 */ /* 0x0001620000100800 */
[----:B------:R-:W-:Y:S02]  /*13850*/  LEA R3, P4, R4, UR6, 0x1 ;  /* 0x0000000604037c11 */ /* 0x000fe4000f8808ff */
[----:B------:R-:W-:Y:S01]  /*13860*/  IMAD.IADD R0, R5, 0x1, R0 ;  /* 0x0000000105007824 */ /* 0x000fe200078e0200 */
[----:B------:R-:W-:-:S02]  /*13870*/  ISETP.GE.AND P0, PT, R9, UR4, PT ;  /* 0x0000000409007c0c */ /* 0x000fc4000bf06270 */
[----:B------:R-:W-:Y:S02]  /*13880*/  ISETP.GE.AND P1, PT, R12, UR4, PT ;  /* 0x000000040c007c0c */ /* 0x000fe4000bf26270 */
[----:B------:R-:W-:Y:S01]  /*13890*/  ISETP.GE.AND P2, PT, R11, UR4, PT ;  /* 0x000000040b007c0c */ /* 0x000fe2000bf46270 */
[----:B------:R-:W-:Y:S01]  /*138a0*/  UMOV UR4, 0xffffffff ;  /* 0xffffffff00047882 */ /* 0x000fe20000000000 */
[----:B------:R-:W-:Y:S02]  /*138b0*/  LOP3.LUT R10, R10, 0x7f, RZ, 0xc0, !PT ;  /* 0x0000007f0a0a7812 */ /* 0x000fe400078ec0ff */
[----:B------:R-:W-:Y:S02]  /*138c0*/  LEA.HI.X R0, R4, UR7, R0, 0x1, P4 ;  /* 0x0000000704007c11 */ /* 0x000fe4000a0f0c00 */
[----:B------:R-:W-:Y:S01]  /*138d0*/  SHF.R.U32.HI R10, RZ, 0x3, R10 ;  /* 0x00000003ff0a7819 */ /* 0x000fe2000001160a */
[----:B0-----:R-:W-:Y:S06]  /*138e0*/  BRA.DIV UR4, `(.L_x_2673) ;  /* 0x0000005204347947 */ /* 0x001fec000b800000 */
[----:B------:R-:W2:Y:S01]  /*138f0*/  LDL.LU R4, [R1+0x34] ;  /* 0x0000340001047983 */ /* 0x000ea20000300800 */
[----:B------:R-:W-:Y:S01]  /*13900*/  IMAD R17, R17, 0x80, R10 ;  /* 0x0000008011117824 */ /* 0x000fe200078e020a */
[----:B------:R-:W-:Y:S02]  /*13910*/  ULDC.64 UR4, c[0x0][0x208] ;  /* 0x0000820000047ab9 */ /* 0x000fe40000000a00 */
[----:B------:R-:W0:Y:S04]  /*13920*/  SHFL.IDX PT, R5, R3, RZ, 0x181f ;  /* 0x00181fff03057589 */ /* 0x000e2800000e0000 */
[----:B------:R-:W-:Y:S01]  /*13930*/  SHFL.IDX PT, R6, R0, 0x6, 0x181f ;  /* 0x00d81f0000067f89 */ /* 0x000fe200000e0000 */
[----:B--2---:R-:W-:-:S03]  /*13940*/  IMAD R2, R4, R7, RZ ;  /* 0x0000000704027224 */ /* 0x004fc600078e02ff */
[----:B------:R-:W1:Y:S02]  /*13950*/  SHFL.IDX PT, R4, R0, RZ, 0x181f ;  /* 0x00181fff00047589 */ /* 0x000e6400000e0000 */
        /* <DEDUP_REMOVED lines=75> */
[----:B0-----:R-:W0:Y:S01]  /*13e10*/  SHFL.IDX PT, R5, R3, 0x6, 0x181f ;  /* 0x00d81f0003057f89 */ /* 0x001e2200000e0000 */
[----:B------:R-:W-:-:S03]  /*13e20*/  VIADD R4, R17, 0x60 ;  /* 0x0000006011047836 */ /* 0x000fc60000000000 */
[----:B------:R-:W1:Y:S02]  /*13e30*/  SHFL.IDX PT, R3, R3, 0x7, 0x181f ;  /* 0x00f81f0003037f89 */ /* 0x000e6400000e0000 */
[----:B------:R-:W-:-:S13]  /*13e40*/  ISETP.GE.AND P5, PT, R4, R2, PT ;  /* 0x000000020400720c */ /* 0x000fda0003fa6270 */
[----:B0-----:R-:W-:-:S05]  /*13e50*/  @!P5 LEA R5, P4, R9, R5, 0x1 ;  /* 0x000000050905d211 */ /* 0x001fca00078808ff */
[----:B------:R-:W-:Y:S02]  /*13e60*/  @!P5 IMAD.X R4, RZ, RZ, R6, P4 ;  /* 0x000000ffff04d224 */ /* 0x000fe400020e0606 */
[----:B------:R0:W2:Y:S03]  /*13e70*/  SHFL.IDX PT, R6, R0, 0x7, 0x181f ;  /* 0x00f81f0000067f89 */ /* 0x0000a600000e0000 */
[----:B------:R-:W-:-:S04]  /*13e80*/  @!P5 LOP3.LUT R5, R5, R4, RZ, 0x3c, !PT ;  /* 0x000000040505d212 */ /* 0x000fc800078e3cff */
[----:B------:R-:W-:-:S04]  /*13e90*/  @!P5 LOP3.LUT R4, R5, R4, RZ, 0x3c, !PT ;  /* 0x000000040504d212 */ /* 0x000fc800078e3cff */
[----:B------:R-:W-:-:S05]  /*13ea0*/  @!P5 LOP3.LUT R5, R5, R4, RZ, 0x3c, !PT ;  /* 0x000000040505d212 */ /* 0x000fca00078e3cff */
[----:B------:R0:W-:Y:S04]  /*13eb0*/  @!P5 LDGSTS.E.BYPASS.LTC128B.128 [R8+0x17400], desc[UR4][R4.64], !P0 ;  /* 0x174000000408dfae */ /* 0x0001e8000c101d44 */
[----:B------:R0:W-:Y:S04]  /*13ec0*/  @!P5 LDGSTS.E.BYPASS.LTC128B.128 [R8+0x1b400], desc[UR4][R4.64+0x80], !P1 ;  /* 0x1b4000800408dfae */ /* 0x0001e8000c901d44 */
[----:B------:R0:W-:Y:S04]  /*13ed0*/  @!P5 LDGSTS.E.BYPASS.LTC128B.128 [R8+0x1f400], desc[UR4][R4.64+0x100], !P2 ;  /* 0x1f4001000408dfae */ /* 0x0001e8000d101d44 */
[----:B-12---:R0:W-:Y:S02]  /*13ee0*/  @!P5 LDGSTS.E.BYPASS.LTC128B.128 [R8+0x23400], desc[UR4][R4.64+0x180], !P3 ;  /* 0x234001800408dfae */ /* 0x0061e4000d901d44 */
.L_x_2803:
[----:B------:R-:W-:Y:S01]  /*13ef0*/  VIADD R17, R17, 0x70 ;  /* 0x0000007011117836 */ /* 0x000fe20000000000 */
[----:B------:R-:W-:Y:S04]  /*13f00*/  BSSY B0, `(.L_x_2674) ;  /* 0x000000d000007945 */ /* 0x000fe80003800000 */
[----:B------:R-:W-:-:S13]  /*13f10*/  ISETP.GE.AND P4, PT, R17, R2, PT ;  /* 0x000000021100720c */ /* 0x000fda0003f86270 */
[----:B------:R-:W-:Y:S05]  /*13f20*/  @P4 BRA `(.L_x_2675) ;  /* 0x0000000000284947 */ /* 0x000fea0003800000 */
[----:B------:R-:W-:Y:S01]  /*13f30*/  LEA R2, P4, R9, R3, 0x1 ;  /* 0x0000000309027211 */ /* 0x000fe200078808ff */
        /* <DEDUP_REMOVED lines=9> */
.L_x_2675:
[----:B------:R-:W-:Y:S05]  /*13fd0*/  BSYNC B0 ;  /* 0x0000000000007941 */ /* 0x000fea0003800000 */
.L_x_2674:
[----:B01----:R-:W2:Y:S01]  /*13fe0*/  LDL R8, [R1+0x4] ;  /* 0x0000040001087983 */ /* 0x003ea20000100800 */
[----:B------:R-:W-:Y:S01]  /*13ff0*/  PLOP3.LUT P0, PT, PT, PT, PT, 0x80, 0x0 ;  /* 0x000000000000781c */ /* 0x000fe20003f0f070 */
[----:B------:R-:W-:Y:S01]  /*14000*/  NOP ;  /* 0x0000000000007918 */ /* 0x000fe20000000000 */
[----:B--2---:R-:W-:-:S11]  /*14010*/  VIADD R6, R8, 0x38800 ;  /* 0x0003880008067836 */ /* 0x004fd60000000000 */
.L_x_2676:
        /* <DEDUP_REMOVED lines=19> */
.L_x_2804:
[----:B------:R-:W-:Y:S05]  /*14150*/  BSYNC B0 ;  /* 0x0000000000007941 */ /* 0x000fea0003800000 */
.L_x_2677:
[----:B0-----:R-:W2:Y:S01]  /*14160*/  LDL R2, [R1+0x2c] ;  /* 0x00002c0001027983 */ /* 0x001ea20000100800 */
[----:B------:R-:W-:Y:S01]  /*14170*/  BSSY B0, `(.L_x_2679) ;  /* 0x00002b7000007945 */ /* 0x000fe20003800000 */
[----:B--2---:R-:W-:-:S13]  /*14180*/  ISETP.GE.AND P0, PT, R2, 0x2, PT ;  /* 0x000000020200780c */ /* 0x004fda0003f06270 */
[----:B------:R-:W-:Y:S05]  /*14190*/  @!P0 BRA `(.L_x_2680) ;  /* 0x0000002800d08947 */ /* 0x000fea0003800000 */
[C---:B------:R-:W-:Y:S01]  /*141a0*/  LOP3.LUT R0, R2.reuse, 0x1, RZ, 0xc0, !PT ;  /* 0x0000000102007812 */ /* 0x040fe200078ec0ff */
[----:B------:R-:W-:Y:S01]  /*141b0*/  VIADD R4, R2, 0xfffffffe ;  /* 0xfffffffe02047836 */ /* 0x000fe20000000000 */
[----:B------:R-:W-:Y:S02]  /*141c0*/  BSSY B2, `(.L_x_2681) ;  /* 0x00000ed000027945 */ /* 0x000fe40003800000 */
[----:B------:R-:W-:Y:S01]  /*141d0*/  ISETP.NE.U32.AND P0, PT, R0, 0x1, PT ;  /* 0x000000010000780c */ /* 0x000fe20003f05070 */
[----:B------:R-:W-:-:S12]  /*141e0*/  IMAD.MOV.U32 R0, RZ, RZ, R4 ;  /* 0x000000ffff007224 */ /* 0x000fd800078e0004 */
[----:B------:R-:W-:Y:S05]  /*141f0*/  @!P0 BRA `(.L_x_2682) ;  /* 0x0000000c00a48947 */ /* 0x000fea0003800000 */
        /* <DEDUP_REMOVED lines=14> */
[----:B------:R-:W-:Y:S01]  /*142e0*/  ISETP.NE.AND.EX P0, PT, RZ, UR5, PT, P0 ;  /* 0x00000005ff007c0c */ /* 0x000fe2000bf05300 */
[----:B------:R-:W-:-:S12]  /*142f0*/  IMAD.MOV.U32 R8, RZ, RZ, R4 ;  /* 0x000000ffff087224 */ /* 0x000fd800078e0004 */
[----:B0-----:R-:W-:Y:S05]  /*14300*/  @!P0 BRA `(.L_x_2685) ;  /* 0x0000000000548947 */ /* 0x001fea0003800000 */
[----:B------:R-:W2:Y:S01]  /*14310*/  LDL R10, [R1+0x1c] ;  /* 0x00001c00010a7983 */ /* 0x000ea20000100800 */
[----:B-----5:R-:W0:Y:S03]  /*14320*/  LDC R5, c[0x0][0x43c] ;  /* 0x00010f00ff057b82 */ /* 0x020e260000000800 */
[----:B------:R-:W3:Y:S01]  /*14330*/  LDL R7, [R1+0x10] ;  /* 0x0000100001077983 */ /* 0x000ee20000100800 */
[----:B------:R-:W-:Y:S01]  /*14340*/  IMAD.MOV.U32 R0, RZ, RZ, R4 ;  /* 0x000000ffff007224 */ /* 0x000fe200078e0004 */
[----:B------:R-:W-:Y:S01]  /*14350*/  ULDC.64 UR6, c[0x0][0x428] ;  /* 0x00010a0000067ab9 */ /* 0x000fe20000000a00 */
[----:B------:R-:W-:Y:S01]  /*14360*/  ULDC.64 UR8, c[0x0][0x208] ;  /* 0x0000820000087ab9 */ /* 0x000fe20000000a00 */
[----:B0-----:R-:W-:-:S13]  /*14370*/  ISETP.NE.AND P0, PT, R5, 0x1, PT ;  /* 0x000000010500780c */ /* 0x001fda0003f05270 */
[----:B------:R-:W0:Y:S02]  /*14380*/  @P0 LDC.64 R2, c[0x0][0x440] ;  /* 0x00011000ff020b82 */ /* 0x000e240000000a00 */
[----:B0-----:R-:W-:-:S05]  /*14390*/  @P0 IMAD.HI.U32 R2, R4, R2, RZ ;  /* 0x0000000204020227 */ /* 0x001fca00078e00ff */
[----:B------:R-:W-:-:S04]  /*143a0*/  @P0 SHF.R.U32.HI R0, RZ, R3, R2 ;  /* 0x00000003ff000219 */ /* 0x000fc80000011602 */
[--C-:B------:R-:W-:Y:S01]  /*143b0*/  SHF.R.S32.HI R3, RZ, 0x1f, R0.reuse ;  /* 0x0000001fff037819 */ /* 0x100fe20000011400 */
[----:B------:R-:W-:-:S04]  /*143c0*/  IMAD.MOV R8, RZ, RZ, -R0 ;  /* 0x000000ffff087224 */ /* 0x000fc800078e0a00 */
[----:B------:R-:W-:Y:S02]  /*143d0*/  IMAD R8, R5, R8, R4 ;  /* 0x0000000805087224 */ /* 0x000fe400078e0204 */
[----:B--2---:R-:W-:-:S04]  /*143e0*/  IMAD R2, R10, UR6, RZ ;  /* 0x000000060a027c24 */ /* 0x004fc8000f8e02ff */
[----:B---3--:R-:W-:Y:S02]  /*143f0*/  IMAD R5, R7, UR7, R2 ;  /* 0x0000000707057c24 */ /* 0x008fe4000f8e0202 */
[----:B------:R-:W-:-:S04]  /*14400*/  IMAD.MOV.U32 R2, RZ, RZ, R0 ;  /* 0x000000ffff027224 */ /* 0x000fc800078e0000 */
[----:B------:R-:W-:-:S04]  /*14410*/  IMAD.WIDE.U32 R2, R7, UR6, R2 ;  /* 0x0000000607027c25 */ /* 0x000fc8000f8e0002 */
[----:B------:R-:W-:Y:S01]  /*14420*/  IMAD.IADD R0, R5, 0x1, R3 ;  /* 0x0000000105007824 */ /* 0x000fe200078e0203 */
[----:B------:R-:W-:-:S04]  /*14430*/  LEA R10, P0, R2, UR4, 0x2 ;  /* 0x00000004020a7c11 */ /* 0x000fc8000f8010ff */
[----:B------:R-:W-:-:S05]  /*14440*/  LEA.HI.X R11, R2, UR5, R0, 0x2, P0 ;  /* 0x00000005020b7c11 */ /* 0x000fca00080f1400 */
[----:B------:R0:W5:Y:S04]  /*14450*/  LDG.E R5, desc[UR8][R10.64] ;  /* 0x000000080a057981 */ /* 0x000168000c1e1900 */
.L_x_2685:
[----:B------:R-:W2:Y:S01]  /*14460*/  LDL R0, [R1+0x4] ;  /* 0x0000040001007983 */ /* 0x000ea20000100800 */
[----:B------:R-:W-:Y:S01]  /*14470*/  BSSY B3, `(.L_x_2686) ;  /* 0x0000005000037945 */ /* 0x000fe20003800000 */
[----:B--2---:R-:W-:Y:S01]  /*14480*/  IMAD R2, R9, 0x8, R0 ;  /* 0x0000000809027824 */ /* 0x004fe200078e0200 */
[----:B------:R-:W-:-:S04]  /*14490*/  SHF.L.U32 R0, R12, 0x1f, RZ ;  /* 0x0000001f0c007819 */ /* 0x000fc800000006ff */
[----:B------:R-:W1:Y:S02]  /*144a0*/  SYNCS.PHASECHK.TRANS64.TRYWAIT P0, [R2+URZ+0x38840], R0 ;  /* 0x03884000020075a7 */ /* 0x000e64000800017f */
[----:B-1----:R-:W-:Y:S05]  /*144b0*/  @!P0 BRA `(.L_x_2687) ;  /* 0x0000005000708947 */ /* 0x002fea0003800000 */
.L_x_2805:
[----:B------:R-:W-:Y:S05]  /*144c0*/  BSYNC B3 ;  /* 0x0000000000037941 */ /* 0x000fea0003800000 */
.L_x_2686:
[----:B------:R-:W2:Y:S01]  /*144d0*/  S2R R3, SR_TID.X ;  /* 0x0000000000037919 */ /* 0x000ea20000002100 */
[----:B------:R-:W-:Y:S01]  /*144e0*/  BSSY B3, `(.L_x_2688) ;  /* 0x000000b000037945 */ /* 0x000fe20003800000 */
        /* <DEDUP_REMOVED lines=10> */
.L_x_2689:
[----:B------:R-:W-:Y:S05]  /*14590*/  BSYNC B3 ;  /* 0x0000000000037941 */ /* 0x000fea0003800000 */
.L_x_2688:
        /* <DEDUP_REMOVED lines=13> */
.L_x_2690:
        /* <DEDUP_REMOVED lines=16> */
.L_x_2691:
        /* <DEDUP_REMOVED lines=16> */
.L_x_2692:
        /* <DEDUP_REMOVED lines=16> */
.L_x_2693:
        /* <DEDUP_REMOVED lines=10> */
[----:B0-----:R-:W2:Y:S04]  /*14a10*/  LDL.LU R10, [R1+0x14] ;  /* 0x00001400010a7983 */ /* 0x001ea80000300800 */
[----:B------:R-:W3:Y:S01]  /*14a20*/  LDL R7, [R1+0x8] ;  /* 0x0000080001077983 */ /* 0x000ee20000100800 */
[----:B------:R-:W-:Y:S01]  /*14a30*/  BSSY B3, `(.L_x_2694) ;  /* 0x0000005000037945 */ /* 0x000fe20003800000 */
[----:B--2---:R-:W-:Y:S01]  /*14a40*/  SHF.L.U32 R0, R10, 0x1f, RZ ;  /* 0x0000001f0a007819 */ /* 0x004fe200000006ff */
[----:B---3--:R-:W-:-:S04]  /*14a50*/  IMAD R2, R7, 0x8, R6 ;  /* 0x0000000807027824 */ /* 0x008fc800078e0206 */
[----:B------:R-:W0:Y:S02]  /*14a60*/  SYNCS.PHASECHK.TRANS64.TRYWAIT P0, [R2+URZ+0x60], R0 ;  /* 0x00006000020075a7 */ /* 0x000e24000800017f */
[----:B0-----:R-:W-:Y:S05]  /*14a70*/  @!P0 BRA `(.L_x_2695) ;  /* 0x0000004c00148947 */ /* 0x001fea0003800000 */
.L_x_2806:
[----:B------:R-:W-:Y:S05]  /*14a80*/  BSYNC B3 ;  /* 0x0000000000037941 */ /* 0x000fea0003800000 */
.L_x_2694:
        /* <DEDUP_REMOVED lines=14> */
.L_x_2697:
[----:B------:R-:W-:Y:S05]  /*14b70*/  BSYNC B3 ;  /* 0x0000000000037941 */ /* 0x000fea0003800000 */
.L_x_2696:
        /* <DEDUP_REMOVED lines=15> */
.L_x_2698:
        /* <DEDUP_REMOVED lines=16> */
.L_x_2699:
        /* <DEDUP_REMOVED lines=16> */
.L_x_2700:
        /* <DEDUP_REMOVED lines=16> */
.L_x_2701:
        /* <DEDUP_REMOVED lines=13> */
.L_x_2684:
[----:B------:R-:W-:Y:S05]  /*15040*/  BSYNC B1 ;  /* 0x0000000000017941 */ /* 0x000fea0003800000 */
.L_x_2683:
[----:B------:R-:W2:Y:S04]  /*15050*/  LDL.LU R0, [R1+0x2c] ;  /* 0x00002c0001007983 */ /* 0x000ea80000300800 */
[----:B------:R1:W-:Y:S04]  /*15060*/  STL [R1+0x8], R9 ;  /* 0x0000080901007387 */ /* 0x0003e80000100800 */
[----:B------:R1:W-:Y:S02]  /*15070*/  STL [R1+0x14], R12 ;  /* 0x0000140c01007387 */ /* 0x0003e40000100800 */
[----:B-12---:R-:W-:-:S07]  /*15080*/  VIADD R0, R0, 0xfffffffd ;  /* 0xfffffffd00007836 */ /* 0x006fce0000000000 */
.L_x_2682:
[----:B------:R-:W-:Y:S05]  /*15090*/  BSYNC B2 ;  /* 0x0000000000027941 */ /* 0x000fea0003800000 */
.L_x_2681:
[----:B------:R-:W-:-:S13]  /*150a0*/  ISETP.NE.AND P0, PT, R4, RZ, PT ;  /* 0x000000ff0400720c */ /* 0x000fda0003f05270 */
[----:B------:R-:W-:Y:S05]  /*150b0*/  @!P0 BRA `(.L_x_2680) ;  /* 0x0000001c00088947 */ /* 0x000fea0003800000 */
[----:B0-----:R0:W5:Y:S02]  /*150c0*/  LDL R8, [R1] ;  /* 0x0000000001087983 */ /* 0x0011640000100800 */
.L_x_2740:
        /* <DEDUP_REMOVED lines=8> */
[----:B------:R-:W-:Y:S02]  /*15150*/  SEL R5, RZ, 0x1, P0 ;  /* 0x00000001ff057807 */ /* 0x000fe40000000000 */
[----:B------:R-:W-:Y:S02]  /*15160*/  SEL R4, R4, RZ, P0 ;  /* 0x000000ff04047207 */ /* 0x000fe40000000000 */
[----:B----4-:R-:W-:Y:S01]  /*15170*/  LOP3.LUT R5, R2, R5, RZ, 0x3c, !PT ;  /* 0x0000000502057212 */ /* 0x010fe200078e3cff */
[----:B-1----:R-:W-:Y:S06]  /*15180*/  @!P1 BRA `(.L_x_2703) ;  /* 0x0000000c004c9947 */ /* 0x002fec0003800000 */
        /* <DEDUP_REMOVED lines=25> */
.L_x_2704:
[----:B------:R-:W2:Y:S01]  /*15320*/  LDL R2, [R1+0x4] ;  /* 0x0000040001027983 */ /* 0x000ea20000100800 */
[----:B------:R-:W-:Y:S01]  /*15330*/  BSSY B2, `(.L_x_2705) ;  /* 0x0000005000027945 */ /* 0x000fe20003800000 */
[----:B--2---:R-:W-:Y:S01]  /*15340*/  IMAD R3, R4, 0x8, R2 ;  /* 0x0000000804037824 */ /* 0x004fe200078e0202 */
[----:B------:R-:W-:-:S04]  /*15350*/  SHF.L.U32 R2, R5, 0x1f, RZ ;  /* 0x0000001f05027819 */ /* 0x000fc800000006ff */
[----:B------:R-:W2:Y:S02]  /*15360*/  SYNCS.PHASECHK.TRANS64.TRYWAIT P0, [R3+URZ+0x38840], R2 ;  /* 0x03884002030075a7 */ /* 0x000ea4000800017f */
[----:B--2---:R-:W-:Y:S05]  /*15370*/  @!P0 BRA `(.L_x_2706) ;  /* 0x0000004000e88947 */ /* 0x004fea0003800000 */
.L_x_2807:
[----:B------:R-:W-:Y:S05]  /*15380*/  BSYNC B2 ;  /* 0x0000000000027941 */ /* 0x000fea0003800000 */
.L_x_2705:
        /* <DEDUP_REMOVED lines=12> */
.L_x_2708:
[----:B------:R-:W-:Y:S05]  /*15450*/  BSYNC B2 ;  /* 0x0000000000027941 */ /* 0x000fea0003800000 */
.L_x_2707:
        /* <DEDUP_REMOVED lines=13> */
.L_x_2709:
        /* <DEDUP_REMOVED lines=16> */
.L_x_2710:
        /* <DEDUP_REMOVED lines=16> */
.L_x_2711:
        /* <DEDUP_REMOVED lines=16> */
.L_x_2712:
        /* <DEDUP_REMOVED lines=17> */
.L_x_2808:
[----:B------:R-:W-:Y:S05]  /*15940*/  BSYNC B2 ;  /* 0x0000000000027941 */ /* 0x000fea0003800000 */
.L_x_2713:
        /* <DEDUP_REMOVED lines=11> */
.L_x_2716:
[----:B------:R-:W-:Y:S05]  /*15a00*/  BSYNC B2 ;  /* 0x0000000000027941 */ /* 0x000fea0003800000 */
.L_x_2715:
        /* <DEDUP_REMOVED lines=14> */
.L_x_2717:
        /* <DEDUP_REMOVED lines=16> */
.L_x_2718:
        /* <DEDUP_REMOVED lines=16> */
.L_x_2719:
        /* <DEDUP_REMOVED lines=16> */
.L_x_2720:
        /* <DEDUP_REMOVED lines=13> */
.L_x_2703:
[----:B------:R-:W-:Y:S05]  /*15ec0*/  BSYNC B1 ;  /* 0x0000000000017941 */ /* 0x000fea0003800000 */
.L_x_2702:
        /* <DEDUP_REMOVED lines=36> */
.L_x_2723:
[----:B------:R-:W3:Y:S01]  /*16110*/  LDL R2, [R1+0x4] ;  /* 0x0000040001027983 */ /* 0x000ee20000100800 */
[----:B------:R-:W-:Y:S01]  /*16120*/  SHF.L.U32 R3, R10, 0x1f, RZ ;  /* 0x0000001f0a037819 */ /* 0x000fe200000006ff */
[----:B------:R-:W-:Y:S01]  /*16130*/  BSSY B2, `(.L_x_2724) ;  /* 0x0000004000027945 */ /* 0x000fe20003800000 */
[----:B---3--:R-:W-:-:S04]  /*16140*/  IMAD R2, R11, 0x8, R2 ;  /* 0x000000080b027824 */ /* 0x008fc800078e0202 */
[----:B------:R-:W3:Y:S02]  /*16150*/  SYNCS.PHASECHK.TRANS64.TRYWAIT P0, [R2+URZ+0x38840], R3 ;  /* 0x03884003020075a7 */ /* 0x000ee4000800017f */
[----:B---3--:R-:W-:Y:S05]  /*16160*/  @!P0 BRA `(.L_x_2725) ;  /* 0x0000003400948947 */ /* 0x008fea0003800000 */
.L_x_2809:
[----:B------:R-:W-:Y:S05]  /*16170*/  BSYNC B2 ;  /* 0x0000000000027941 */ /* 0x000fea0003800000 */
.L_x_2724:
        /* <DEDUP_REMOVED lines=12> */
.L_x_2727:
[----:B------:R-:W-:Y:S05]  /*16240*/  BSYNC B2 ;  /* 0x0000000000027941 */ /* 0x000fea0003800000 */
.L_x_2726:
        /* <DEDUP_REMOVED lines=15> */
.L_x_2728:
        /* <DEDUP_REMOVED lines=16> */
.L_x_2729:
        /* <DEDUP_REMOVED lines=16> */
.L_x_2730:
        /* <DEDUP_REMOVED lines=16> */
.L_x_2731:
        /* <DEDUP_REMOVED lines=15> */
.L_x_2810:
[----:B------:R-:W-:Y:S05]  /*16730*/  BSYNC B2 ;  /* 0x0000000000027941 */ /* 0x000fea0003800000 */
.L_x_2732:
        /* <DEDUP_REMOVED lines=11> */
.L_x_2735:
[----:B------:R-:W-:Y:S05]  /*167f0*/  BSYNC B2 ;  /* 0x0000000000027941 */ /* 0x000fea0003800000 */
.L_x_2734:
        /* <DEDUP_REMOVED lines=13> */
.L_x_2736:
        /* <DEDUP_REMOVED lines=16> */
.L_x_2737:
        /* <DEDUP_REMOVED lines=16> */
.L_x_2738:
        /* <DEDUP_REMOVED lines=16> */
.L_x_2739:
        /* <DEDUP_REMOVED lines=13> */
.L_x_2722:
[----:B------:R-:W-:Y:S05]  /*16ca0*/  BSYNC B1 ;  /* 0x0000000000017941 */ /* 0x000fea0003800000 */
.L_x_2721:
[C---:B------:R-:W-:Y:S01]  /*16cb0*/  ISETP.GT.AND P0, PT, R0.reuse, 0x1, PT ;  /* 0x000000010000780c */ /* 0x040fe20003f04270 */
[----:B------:R-:W-:-:S12]  /*16cc0*/  VIADD R0, R0, 0xfffffffe ;  /* 0xfffffffe00007836 */ /* 0x000fd80000000000 */
[----:B------:R-:W-:Y:S05]  /*16cd0*/  @P0 BRA `(.L_x_2740) ;  /* 0xffffffe000fc0947 */ /* 0x000fea000383ffff */
.L_x_2680:
[----:B------:R-:W-:Y:S05]  /*16ce0*/  BSYNC B0 ;  /* 0x0000000000007941 */ /* 0x000fea0003800000 */
.L_x_2679:
[----:B------:R-:W4:Y:S01]  /*16cf0*/  S2R R2, SR_TID.X ;  /* 0x0000000000027919 */ /* 0x000f220000002100 */
[----:B------:R-:W-:Y:S01]  /*16d00*/  BSSY B0, `(.L_x_2741) ;  /* 0x0000011000007945 */ /* 0x000fe20003800000 */
[----:B----4-:R-:W-:-:S04]  /*16d10*/  LOP3.LUT R3, R2, 0x7f, RZ, 0xc0, !PT ;  /* 0x0000007f02037812 */ /* 0x010fc800078ec0ff */
[----:B------:R-:W-:-:S13]  /*16d20*/  ISETP.NE.AND P0, PT, R3, RZ, PT ;  /* 0x000000ff0300720c */ /* 0x000fda0003f05270 */
[----:B------:R-:W-:Y:S05]  /*16d30*/  @P0 BRA `(.L_x_2742) ;  /* 0x0000000000340947 */ /* 0x000fea0003800000 */
[----:B------:R-:W4:Y:S01]  /*16d40*/  S2R R2, SR_LANEID ;  /* 0x0000000000027919 */ /* 0x000f220000000000 */
[----:B------:R-:W-:Y:S01]  /*16d50*/  VOTEU.ANY UR4, UPT, PT ;  /* 0x0000000000047886 */ /* 0x000fe200038e0100 */
[----:B0-----:R-:W0:Y:S01]  /*16d60*/  LDC.64 R4, c[0x0][0xc60] ;  /* 0x00031800ff047b82 */ /* 0x001e220000000a00 */
[----:B------:R-:W4:Y:S01]  /*16d70*/  FLO.U32 R0, UR4 ;  /* 0x0000000400007d00 */ /* 0x000f2200080e0000 */
[----:B------:R-:W-:Y:S01]  /*16d80*/  ULDC.64 UR6, c[0x0][0x208] ;  /* 0x0000820000067ab9 */ /* 0x000fe20000000a00 */
[----:B----4-:R-:W-:-:S06]  /*16d90*/  ISETP.EQ.U32.AND P0, PT, R0, R2, PT ;  /* 0x000000020000720c */ /* 0x010fcc0003f02070 */
[----:B------:R-:W0:Y:S07]  /*16da0*/  POPC R2, UR4 ;  /* 0x0000000400027d09 */ /* 0x000e2e0008000000 */
[----:B0-----:R-:W4:Y:S04]  /*16db0*/  @P0 ATOMG.E.ADD.STRONG.GPU PT, R2, desc[UR6][R4.64], R2 ;  /* 0x00000002040209a8 */ /* 0x001f2800081ee1c6 */
[----:B----4-:R0:W4:Y:S02]  /*16dc0*/  SHFL.IDX PT, R2, R2, R0, 0x1f ;  /* 0x00001f0002027589 */ /* 0x01012400000e0000 */
[----:B0-----:R-:W0:Y:S02]  /*16dd0*/  S2R R0, SR_LTMASK ;  /* 0x0000000000007919 */ /* 0x001e240000003900 */
[----:B0-----:R-:W-:-:S06]  /*16de0*/  LOP3.LUT R0, R0, UR4, RZ, 0xc0, !PT ;  /* 0x0000000400007c12 */ /* 0x001fcc000f8ec0ff */
[----:B------:R-:W4:Y:S02]  /*16df0*/  POPC R0, R0 ;  /* 0x0000000000007309 */ /* 0x000f240000000000 */
[----:B----4-:R-:W-:-:S07]  /*16e00*/  IADD3 R16, R2, UR38, R0 ;  /* 0x0000002602107c10 */ /* 0x010fce000fffe000 */
.L_x_2742:
[----:B------:R-:W-:Y:S05]  /*16e10*/  BSYNC B0 ;  /* 0x0000000000007941 */ /* 0x000fea0003800000 */
.L_x_2741:
        /* <DEDUP_REMOVED lines=13> */
.L_x_2811:
[----:B------:R-:W-:Y:S05]  /*16ef0*/  BSYNC B1 ;  /* 0x0000000000017941 */ /* 0x000fea0003800000 */
.L_x_2745:
        /* <DEDUP_REMOVED lines=9> */
.L_x_2748:
[----:B------:R-:W-:Y:S05]  /*16f90*/  BSYNC B1 ;  /* 0x0000000000017941 */ /* 0x000fea0003800000 */
.L_x_2747:
[----:B0-----:R-:W4:Y:S04]  /*16fa0*/  LDL.LU R5, [R1+0x18] ;  /* 0x0000180001057983 */ /* 0x001f280000300800 */
[----:B------:R-:W4:Y:S04]  /*16fb0*/  LDL.LU R3, [R1+0xc] ;  /* 0x00000c0001037983 */ /* 0x000f280000300800 */
[----:B------:R-:W3:Y:S04]  /*16fc0*/  LDL R4, [R1+0x4] ;  /* 0x0000040001047983 */ /* 0x000ee80000100800 */
[----:B--2---:R-:W3:Y:S01]  /*16fd0*/  LDL R2, [R1+0x8] ;  /* 0x0000080001027983 */ /* 0x004ee20000100800 */
        /* <DEDUP_REMOVED lines=8> */
[----:B---3--:R-:W-:-:S04]  /*17060*/  IMAD R2, R2, 0xa000, R4 ;  /* 0x0000a00002027824 */ /* 0x008fc800078e0204 */
[----:B------:R-:W-:-:S07]  /*17070*/  VIADD R4, R2, 0x400 ;  /* 0x0000040002047836 */ /* 0x000fce0000000000 */
.L_x_2749:
        /* <DEDUP_REMOVED lines=11> */
[----:B------:R-:W-:Y:S01]  /*17130*/  PLOP3.LUT P0, PT, PT, PT, PT, 0x80, 0x0 ;  /* 0x000000000000781c */ /* 0x000fe20003f0f070 */
[----:B------:R-:W-:Y:S01]  /*17140*/  VIADD R4, R2, 0x2c00 ;  /* 0x00002c0002047836 */ /* 0x000fe20000000000 */
[----:B------:R-:W-:Y:S01]  /*17150*/  UMOV UR6, 0x0 ;  /* 0x0000000000067882 */ /* 0x000fe20000000000 */
[----:B------:R-:W-:Y:S01]  /*17160*/  UMOV UR7, 0x14f00000 ;  /* 0x14f0000000077882 */ /* 0x000fe20000000000 */
[----:B------:R-:W-:-:S09]  /*17170*/  UMOV UR10, 0x40 ;  /* 0x00000040000a7882 */ /* 0x000fd20000000000 */
.L_x_2750:
        /* <DEDUP_REMOVED lines=16> */
.L_x_2751:
        /* <DEDUP_REMOVED lines=16> */
.L_x_2752:
        /* <DEDUP_REMOVED lines=11> */
.L_x_2744:
[----:B------:R-:W-:Y:S05]  /*17430*/  BSYNC B0 ;  /* 0x0000000000007941 */ /* 0x000fea0003800000 */
.L_x_2743:
[----:B0-----:R-:W4:Y:S04]  /*17440*/  LDL.LU R5, [R1+0x8] ;  /* 0x0000080001057983 */ /* 0x001f280000300800 */
        /* <DEDUP_REMOVED lines=8> */
.L_x_2659:
[----:B------:R-:W-:Y:S05]  /*174d0*/  BSYNC B7 ;  /* 0x0000000000077941 */ /* 0x000fea0003800000 */
.L_x_2657:
[----:B0-----:R-:W4:Y:S02]  /*174e0*/  LDL R0, [R1+0x50] ;  /* 0x0000500001007983 */ /* 0x001f240000100800 */
[----:B----4-:R-:W-:-:S13]  /*174f0*/  ISETP.NE.AND P0, PT, R0, RZ, PT ;  /* 0x000000ff0000720c */ /* 0x010fda0003f05270 */
[----:B------:R-:W-:Y:S05]  /*17500*/  @!P0 BRA `(.L_x_2753) ;  /* 0x0000000000288947 */ /* 0x000fea0003800000 */
[----:B------:R-:W-:Y:S05]  /*17510*/  WARPSYNC.ALL ;  /* 0x0000000000007948 */ /* 0x000fea0003800000 */
[----:B------:R-:W0:Y:S08]  /*17520*/  S2UR UR5, SR_CgaCtaId ;  /* 0x00000000000579c3 */ /* 0x000e300000008800 */
[----:B------:R-:W-:Y:S06]  /*17530*/  BAR.SYNC.DEFER_BLOCKING 0x5, 0x180 ;  /* 0x0146000000007b1d */ /* 0x000fec0000010000 */
[----:B------:R-:W-:-:S02]  /*17540*/  UMOV UR4, 0x400 ;  /* 0x0000040000047882 */ /* 0x000fc40000000000 */
[----:B0-----:R-:W-:-:S06]  /*17550*/  ULEA UR4, UR5, UR4, 0x18 ;  /* 0x0000000405047291 */ /* 0x001fcc000f8ec03f */
[----:B------:R-:W-:-:S05]  /*17560*/  IMAD.U32 R0, RZ, RZ, UR4 ;  /* 0x00000004ff007e24 */ /* 0x000fca000f8e00ff */
[----:B------:R4:W0:Y:S04]  /*17570*/  LDS.128 R16, [R0+0x388d0] ;  /* 0x0388d00000107984 */ /* 0x0008280000000c00 */
[----:B------:R4:W-:Y:S01]  /*17580*/  STL [R1+0x4], R0 ;  /* 0x0000040001007387 */ /* 0x0009e20000100800 */
[----:B------:R-:W-:Y:S06]  /*17590*/  BAR.ARV 0x4, 0x180 ;  /* 0x0106000000007b1d */ /* 0x000fec0000002000 */
[----:B------:R-:W-:Y:S05]  /*175a0*/  BRA `(.L_x_2754) ;  /* 0x0000000800e47947 */ /* 0x000fea0003800000 */
.L_x_2753:
[----:B------:R-:W0:Y:S01]  /*175b0*/  S2R R0, SR_TID.X ;  /* 0x0000000000007919 */ /* 0x000e220000002100 */
[----:B------:R-:W-:Y:S01]  /*175c0*/  UMOV UR4, 0xffffffff ;  /* 0xffffffff00047882 */ /* 0x000fe20000000000 */
[----:B0-----:R-:W-:-:S04]  /*175d0*/  LOP3.LUT R6, R0, 0x1f, RZ, 0xc0, !PT ;  /* 0x0000001f00067812 */ /* 0x001fc800078ec0ff */
[----:B------:R-:W-:Y:S01]  /*175e0*/  ISETP.NE.AND P0, PT, R6, 0x1f, PT ;  /* 0x0000001f0600780c */ /* 0x000fe20003f05270 */
[----:B------:R-:W-:-:S12]  /*175f0*/  BRA.DIV UR4, `(.L_x_2755) ;  /* 0x0000002204ac7947 */ /* 0x000fd8000b800000 */
[----:B------:R-:W-:Y:S01]  /*17600*/  IMAD.IADD R5, R19, 0x1, R6 ;  /* 0x0000000113057824 */ /* 0x000fe200078e0206 */
[----:B------:R-:W-:Y:S01]  /*17610*/  ULDC UR4, c[0x0][0xc3c] ;  /* 0x00030f0000047ab9 */ /* 0x000fe20000000800 */
[----:B------:R-:W-:-:S03]  /*17620*/  ULDC.64 UR6, c[0x0][0x208] ;  /* 0x0000820000067ab9 */ /* 0x000fc60000000a00 */
[----:B------:R-:W-:-:S13]  /*17630*/  ISETP.GE.OR P1, PT, R5, UR4, !P0 ;  /* 0x0000000405007c0c */ /* 0x000fda000c726670 */
[----:B------:R-:W0:Y:S02]  /*17640*/  @!P1 LDC.64 R2, c[0x0][0xc80] ;  /* 0x00032000ff029b82 */ /* 0x000e240000000a00 */
[----:B0-----:R-:W-:-:S06]  /*17650*/  @!P1 IMAD.WIDE R2, R5, 0x4, R2 ;  /* 0x0000000405029825 */ /* 0x001fcc00078e0202 */
[----:B------:R0:W4:Y:S01]  /*17660*/  @!P1 LDG.E R3, desc[UR6][R2.64] ;  /* 0x0000000602039981 */ /* 0x000122000c1e1900 */
[C---:B------:R-:W-:Y:S02]  /*17670*/  ISETP.GE.U32.AND P2, PT, R6.reuse, 0x2, PT ;  /* 0x000000020600780c */ /* 0x040fe40003f46070 */
[C---:B------:R-:W-:Y:S01]  /*17680*/  ISETP.GE.U32.AND P3, PT, R6.reuse, 0x4, PT ;  /* 0x000000040600780c */ /* 0x040fe20003f66070 */
[----:B------:R-:W-:Y:S01]  /*17690*/  SHFL.IDX PT, R0, R16, RZ, 0x1f ;  /* 0x00001fff10007589 */ /* 0x000fe200000e0000 */
[C---:B------:R-:W-:Y:S02]  /*176a0*/  ISETP.GE.U32.AND P4, PT, R6.reuse, 0x8, PT ;  /* 0x000000080600780c */ /* 0x040fe40003f86070 */
[C---:B------:R-:W-:Y:S01]  /*176b0*/  ISETP.GE.U32.AND P5, PT, R6.reuse, 0x10, PT ;  /* 0x000000100600780c */ /* 0x040fe20003fa6070 */
[----:B0-----:R-:W-:Y:S02]  /*176c0*/  IMAD.MOV.U32 R2, RZ, RZ, RZ ;  /* 0x000000ffff027224 */ /* 0x001fe400078e00ff */
[----:B----4-:R-:W-:Y:S01]  /*176d0*/  @!P1 IMAD.MOV.U32 R2, RZ, RZ, R3 ;  /* 0x000000ffff029224 */ /* 0x010fe200078e0003 */
[----:B------:R-:W-:-:S04]  /*176e0*/  ISETP.NE.AND P1, PT, R6, RZ, PT ;  /* 0x000000ff0600720c */ /* 0x000fc80003f25270 */
[----:B------:R-:W0:Y:S02]  /*176f0*/  SHFL.UP PT, R3, R2, 0x1, RZ ;  /* 0x0420000002037989 */ /* 0x000e2400000e00ff */
[----:B0-----:R-:W-:-:S05]  /*17700*/  SEL R5, R3, RZ, P1 ;  /* 0x000000ff03057207 */ /* 0x001fca0000800000 */
[----:B------:R-:W-:Y:S02]  /*17710*/  IMAD.IADD R3, R2, 0x1, R5 ;  /* 0x0000000102037824 */ /* 0x000fe400078e0205 */
[----:B------:R-:W-:Y:S04]  /*17720*/  SHFL.IDX PT, R5, R16, 0x1, 0x1f ;  /* 0x00201f0010057f89 */ /* 0x000fe800000e0000 */
        /* <DEDUP_REMOVED lines=12> */
[----:B------:R0:W4:Y:S02]  /*177f0*/  SHFL.IDX PT, R16, R3, 0x1f, 0x1f ;  /* 0x03e01f0003107f89 */ /* 0x00012400000e0000 */
.L_x_2821:
[----:B------:R-:W-:Y:S02]  /*17800*/  ULDC UR4, c[0x0][0xc38] ;  /* 0x00030e0000047ab9 */ /* 0x000fe40000000800 */
[----:B------:R-:W-:-:S04]  /*17810*/  IMAD.U32 R4, RZ, RZ, UR4 ;  /* 0x00000004ff047e24 */ /* 0x000fc8000f8e00ff */
[----:B----4-:R-:W-:-:S04]  /*17820*/  IMAD R16, R16, R4, RZ ;  /* 0x0000000410107224 */ /* 0x010fc800078e02ff */
[----:B------:R-:W-:-:S05]  /*17830*/  IMAD.IADD R5, R5, 0x1, R16 ;  /* 0x0000000105057824 */ /* 0x000fca00078e0210 */
[----:B------:R-:W-:-:S13]  /*17840*/  ISETP.GT.AND P6, PT, R5, R0, PT ;  /* 0x000000000500720c */ /* 0x000fda0003fc4270 */
[----:B------:R-:W-:Y:S05]  /*17850*/  @P6 BRA `(.L_x_2756) ;  /* 0x0000000000a06947 */ /* 0x000fea0003800000 */
.L_x_2761:
[----:B0-----:R-:W0:Y:S01]  /*17860*/  LDC R3, c[0x0][0xc3c] ;  /* 0x00030f00ff037b82 */ /* 0x001e220000000800 */
[----:B------:R-:W-:-:S05]  /*17870*/  VIADD R19, R19, 0x1f ;  /* 0x0000001f13137836 */ /* 0x000fca0000000000 */
[----:B0-----:R-:W-:-:S13]  /*17880*/  ISETP.GE.AND P6, PT, R19, R3, PT ;  /* 0x000000031300720c */ /* 0x001fda0003fc6270 */
[----:B------:R-:W-:Y:S05]  /*17890*/  @P6 BRA `(.L_x_2757) ;  /* 0x0000000400dc6947 */ /* 0x000fea0003800000 */
[----:B------:R-:W0:Y:S01]  /*178a0*/  S2R R2, SR_TID.X ;  /* 0x0000000000027919 */ /* 0x000e220000002100 */
[----:B------:R-:W-:Y:S01]  /*178b0*/  BSSY B0, `(.L_x_2758) ;  /* 0x000000a000007945 */ /* 0x000fe20003800000 */
[----:B0-----:R-:W-:-:S05]  /*178c0*/  LOP3.LUT R2, R2, 0x1f, RZ, 0xc0, !PT ;  /* 0x0000001f02027812 */ /* 0x001fca00078ec0ff */
[----:B------:R-:W-:Y:S02]  /*178d0*/  IMAD.IADD R4, R19, 0x1, R2 ;  /* 0x0000000113047824 */ /* 0x000fe400078e0202 */
[----:B------:R-:W-:-:S03]  /*178e0*/  IMAD.MOV.U32 R2, RZ, RZ, RZ ;  /* 0x000000ffff027224 */ /* 0x000fc600078e00ff */
[----:B------:R-:W-:-:S13]  /*178f0*/  ISETP.GE.OR P6, PT, R4, R3, !P0 ;  /* 0x000000030400720c */ /* 0x000fda00047c6670 */
[----:B------:R-:W-:Y:S05]  /*17900*/  @P6 BRA `(.L_x_2759) ;  /* 0x0000000000106947 */ /* 0x000fea0003800000 */
[----:B------:R-:W0:Y:S01]  /*17910*/  LDC.64 R2, c[0x0][0xc80] ;  /* 0x00032000ff027b82 */ /* 0x000e220000000a00 */
[----:B------:R-:W-:Y:S01]  /*17920*/  ULDC.64 UR4, c[0x0][0x208] ;  /* 0x0000820000047ab9 */ /* 0x000fe20000000a00 */
[----:B0-----:R-:W-:-:S06]  /*17930*/  IMAD.WIDE R2, R4, 0x4, R2 ;  /* 0x0000000404027825 */ /* 0x001fcc00078e0202 */
[----:B------:R0:W5:Y:S02]  /*17940*/  LDG.E R2, desc[UR4][R2.64] ;  /* 0x0000000402027981 */ /* 0x000164000c1e1900 */
.L_x_2759:
[----:B------:R-:W-:Y:S05]  /*17950*/  BSYNC B0 ;  /* 0x0000000000007941 */ /* 0x000fea0003800000 */
.L_x_2758:
[----:B------:R-:W-:-:S03]  /*17960*/  UMOV UR4, 0xffffffff ;  /* 0xffffffff00047882 */ /* 0x000fc60000000000 */
[----:B------:R-:W-:Y:S05]  /*17970*/  BRA.DIV UR4, `(.L_x_2760) ;  /* 0x00000026040c7947 */ /* 0x000fea000b800000 */
[----:B-----5:R-:W0:Y:S02]  /*17980*/  SHFL.UP PT, R14, R2, 0x1, RZ ;  /* 0x04200000020e7989 */ /* 0x020e2400000e00ff */
        /* <DEDUP_REMOVED lines=15> */
.L_x_2829:
[----:B------:R-:W-:Y:S02]  /*17a80*/  ULDC UR4, c[0x0][0xc38] ;  /* 0x00030e0000047ab9 */ /* 0x000fe40000000800 */
[----:B------:R-:W-:-:S04]  /*17a90*/  IMAD.U32 R4, RZ, RZ, UR4 ;  /* 0x00000004ff047e24 */ /* 0x000fc8000f8e00ff */
[----:B----4-:R-:W-:-:S04]  /*17aa0*/  IMAD R16, R16, R4, RZ ;  /* 0x0000000410107224 */ /* 0x010fc800078e02ff */
[----:B------:R-:W-:-:S05]  /*17ab0*/  IMAD.IADD R5, R16, 0x1, R5 ;  /* 0x0000000110057824 */ /* 0x000fca00078e0205 */
[----:B------:R-:W-:-:S13]  /*17ac0*/  ISETP.GT.AND P6, PT, R5, R0, PT ;  /* 0x000000000500720c */ /* 0x000fda0003fc4270 */
[----:B------:R-:W-:Y:S05]  /*17ad0*/  @!P6 BRA `(.L_x_2761) ;  /* 0xfffffffc0060e947 */ /* 0x000fea000383ffff */
.L_x_2756:
        /* <DEDUP_REMOVED lines=8> */
.L_x_2833:
[----:B------:R-:W-:Y:S01]  /*17b60*/  ISETP.NE.AND P0, PT, R5, RZ, PT ;  /* 0x000000ff0500720c */ /* 0x000fe20003f05270 */
[----:B------:R-:W-:-:S12]  /*17b70*/  IMAD.MOV.U32 R5, RZ, RZ, RZ ;  /* 0x000000ffff057224 */ /* 0x000fd800078e00ff */
[----:B------:R-:W-:Y:S05]  /*17b80*/  @!P0 BRA `(.L_x_2763) ;  /* 0x0000000000148947 */ /* 0x000fea0003800000 */
[----:B------:R-:W-:Y:S01]  /*17b90*/  UMOV UR4, 0xffffffff ;  /* 0xffffffff00047882 */ /* 0x000fe20000000000 */
[----:B------:R-:W-:Y:S02]  /*17ba0*/  VIADD R12, R6, 0xffffffff ;  /* 0xffffffff060c7836 */ /* 0x000fe40000000000 */
[----:B------:R-:W-:Y:S05]  /*17bb0*/  BRA.DIV UR4, `(.L_x_2764) ;  /* 0x0000002604987947 */ /* 0x000fea000b800000 */
[----:B0-----:R0:W0:Y:S02]  /*17bc0*/  SHFL.IDX PT, R3, R3, R12, 0x1f ;  /* 0x00001f0c03037589 */ /* 0x00102400000e0000 */
.L_x_2836:
[----:B0-----:R-:W-:-:S07]  /*17bd0*/  IMAD.MOV.U32 R5, RZ, RZ, R3 ;  /* 0x000000ffff057224 */ /* 0x001fce00078e0003 */
.L_x_2763:
[----:B0---4-:R-:W0:Y:S01]  /*17be0*/  LDC.64 R2, c[0x0][0xc90] ;  /* 0x00032400ff027b82 */ /* 0x011e220000000a00 */
[----:B------:R-:W-:Y:S01]  /*17bf0*/  IMAD.IADD R19, R6, 0x1, R19 ;  /* 0x0000000106137824 */ /* 0x000fe200078e0213 */
[----:B------:R-:W-:-:S03]  /*17c00*/  ULDC.64 UR4, c[0x0][0x208] ;  /* 0x0000820000047ab9 */ /* 0x000fc60000000a00 */
[----:B0-----:R-:W-:-:S05]  /*17c10*/  IMAD.WIDE R2, R19, 0x4, R2 ;  /* 0x0000000413027825 */ /* 0x001fca00078e0202 */
[----:B-1-3--:R-:W3:Y:S01]  /*17c20*/  LDG.E R7, desc[UR4][R2.64] ;  /* 0x0000000402077981 */ /* 0x00aee2000c1e1900 */
[----:B------:R-:W-:-:S04]  /*17c30*/  IMAD R16, R5, R4, R16 ;  /* 0x0000000405107224 */ /* 0x000fc800078e0210 */
[----:B------:R-:W-:Y:S02]  /*17c40*/  IMAD.IADD R0, R0, 0x1, -R16 ;  /* 0x0000000100007824 */ /* 0x000fe400078e0a10 */
[----:B---3--:R-:W-:-:S05]  /*17c50*/  IMAD R6, R17, R7, RZ ;  /* 0x0000000711067224 */ /* 0x008fca00078e02ff */
[----:B-----5:R-:W-:-:S04]  /*17c60*/  IABS R8, R6 ;  /* 0x0000000600087213 */ /* 0x020fc80000000000 */
        /* <DEDUP_REMOVED lines=58> */
.L_x_2757:
[----:B------:R-:W-:Y:S01]  /*18010*/  UMOV UR4, URZ ;  /* 0x0000003f00047c82 */ /* 0x000fe20008000000 */
[----:B------:R-:W-:Y:S01]  /*18020*/  UMOV UR5, URZ ;  /* 0x0000003f00057c82 */ /* 0x000fe20008000000 */
[----:B------:R-:W-:Y:S01]  /*18030*/  ULDC UR6, c[0x0][0xc3c] ;  /* 0x00030f0000067ab9 */ /* 0x000fe20000000800 */
[----:B------:R-:W-:Y:S02]  /*18040*/  IMAD.MOV.U32 R16, RZ, RZ, R0 ;  /* 0x000000ffff107224 */ /* 0x000fe400078e0000 */
[----:B------:R-:W-:Y:S02]  /*18050*/  IMAD.U32 R17, RZ, RZ, UR4 ;  /* 0x00000004ff117e24 */ /* 0x000fe4000f8e00ff */
[----:B------:R-:W-:Y:S02]  /*18060*/  IMAD.U32 R18, RZ, RZ, UR5 ;  /* 0x00000005ff127e24 */ /* 0x000fe4000f8e00ff */
[----:B------:R-:W-:-:S07]  /*18070*/  IMAD.U32 R19, RZ, RZ, UR6 ;  /* 0x00000006ff137e24 */ /* 0x000fce000f8e00ff */
.L_x_2765:
[----:B------:R0:W4:Y:S01]  /*18080*/  LDL R3, [R1+0x4] ;  /* 0x0000040001037983 */ /* 0x0001220000100800 */
[----:B------:R-:W1:Y:S01]  /*18090*/  S2R R0, SR_TID.X ;  /* 0x0000000000007919 */ /* 0x000e620000002100 */
[----:B------:R-:W-:Y:S05]  /*180a0*/  WARPSYNC.ALL ;  /* 0x0000000000007948 */ /* 0x000fea0003800000 */
[----:B-1----:R-:W-:Y:S01]  /*180b0*/  LOP3.LUT R0, R0, 0x1f, RZ, 0xc0, !PT ;  /* 0x0000001f00007812 */ /* 0x002fe200078ec0ff */
        /* <DEDUP_REMOVED lines=8> */
.L_x_2754:
[----:B------:R-:W-:Y:S02]  /*18140*/  ULDC UR4, c[0x0][0xc3c] ;  /* 0x00030f0000047ab9 */ /* 0x000fe40000000800 */
[----:B0-----:R-:W-:-:S13]  /*18150*/  ISETP.GE.AND P0, PT, R19, UR4, PT ;  /* 0x0000000413007c0c */ /* 0x001fda000bf06270 */
[----:B------:R-:W-:Y:S05]  /*18160*/  @!P0 BRA `(.L_x_2766) ;  /* 0xffffff9c00808947 */ /* 0x000fea000383ffff */
[----:B------:R-:W-:Y:S05]  /*18170*/  BSYNC B8 ;  /* 0x0000000000087941 */ /* 0x000fea0003800000 */
.L_x_2653:
[----:B----4-:R-:W4:Y:S01]  /*18180*/  LDL.LU R0, [R1+0x48] ;  /* 0x0000480001007983 */ /* 0x010f220000300800 */
[----:B------:R-:W-:Y:S01]  /*18190*/  BSSY B0, `(.L_x_2767) ;  /* 0x000000b000007945 */ /* 0x000fe20003800000 */
[----:B------:R-:W0:Y:S01]  /*181a0*/  S2R R5, SR_CgaCtaId ;  /* 0x0000000000057919 */ /* 0x000e220000008800 */
[----:B----4-:R-:W-:-:S05]  /*181b0*/  VIADD R0, R0, 0x1 ;  /* 0x0000000100007836 */ /* 0x010fca0000000000 */
[----:B------:R-:W-:-:S04]  /*181c0*/  LEA.HI R2, R0, R0, RZ, 0x1 ;  /* 0x0000000000027211 */ /* 0x000fc800078f08ff */
[----:B------:R-:W-:-:S05]  /*181d0*/  LOP3.LUT R3, R2, 0xfffffffe, RZ, 0xc0, !PT ;  /* 0xfffffffe02037812 */ /* 0x000fca00078ec0ff */
[----:B------:R-:W-:Y:S01]  /*181e0*/  IMAD.IADD R3, R0, 0x1, -R3 ;  /* 0x0000000100037824 */ /* 0x000fe200078e0a03 */
[----:B------:R-:W-:-:S04]  /*181f0*/  MOV R0, 0x400 ;  /* 0x0000040000007802 */ /* 0x000fc80000000f00 */
[----:B0-----:R-:W-:Y:S02]  /*18200*/  LEA R0, R5, R0, 0x18 ;  /* 0x0000000005007211 */ /* 0x001fe400078ec0ff */
[----:B------:R-:W-:-:S04]  /*18210*/  SHF.L.U32 R3, R3, 0x1f, RZ ;  /* 0x0000001f03037819 */ /* 0x000fc800000006ff */
[----:B------:R-:W0:Y:S02]  /*18220*/  SYNCS.PHASECHK.TRANS64.TRYWAIT P0, [R0+URZ+0x38820], R3 ;  /* 0x03882003000075a7 */ /* 0x000e24000800017f */
[----:B0-----:R-:W-:Y:S05]  /*18230*/  @!P0 BRA `(.L_x_2768) ;  /* 0x0000002000208947 */ /* 0x001fea0003800000 */
.L_x_2837:
[----:B------:R-:W-:Y:S05]  /*18240*/  BSYNC B0 ;  /* 0x0000000000007941 */ /* 0x000fea0003800000 */
.L_x_2767:
[----:B------:R-:W-:-:S03]  /*18250*/  UMOV UR4, 0xffffffff ;  /* 0xffffffff00047882 */ /* 0x000fc60000000000 */
[----:B------:R-:W-:Y:S05]  /*18260*/  BRA.DIV UR4, `(.L_x_2769) ;  /* 0x0000002204287947 */ /* 0x000fea000b800000 */
[----:B------:R-:W4:Y:S02]  /*18270*/  S2R R2, SR_TID.X ;  /* 0x0000000000027919 */ /* 0x000f240000002100 */
[----:B----4-:R-:W-:-:S04]  /*18280*/  SHF.R.U32.HI R2, RZ, 0x5, R2 ;  /* 0x00000005ff027819 */ /* 0x010fc80000011602 */
[----:B------:R-:W-:-:S05]  /*18290*/  LOP3.LUT R2, R2, 0x3, RZ, 0xc0, !PT ;  /* 0x0000000302027812 */ /* 0x000fca00078ec0ff */
[----:B------:R4:W0:Y:S02]  /*182a0*/  SHFL.IDX PT, R14, R2, RZ, 0x1f ;  /* 0x00001fff020e7589 */ /* 0x00082400000e0000 */
.L_x_2840:
[----:B0-----:R-:W-:Y:S01]  /*182b0*/  ISETP.NE.AND P0, PT, R14, RZ, PT ;  /* 0x000000ff0e00720c */ /* 0x001fe20003f05270 */
[----:B------:R-:W-:-:S12]  /*182c0*/  BSSY B0, `(.L_x_2770) ;  /* 0x0000029000007945 */ /* 0x000fd80003800000 */
[----:B------:R-:W-:Y:S05]  /*182d0*/  @P0 BRA `(.L_x_2771) ;  /* 0x00000000009c0947 */ /* 0x000fea0003800000 */
[----:B------:R-:W-:-:S03]  /*182e0*/  UMOV UR4, 0xffffffff ;  /* 0xffffffff00047882 */ /* 0x000fc60000000000 */
[----:B------:R-:W-:Y:S05]  /*182f0*/  BRA.DIV UR4, `(.L_x_2772) ;  /* 0x0000002204387947 */ /* 0x000fea000b800000 */
[----:B------:R-:W-:-:S13]  /*18300*/  ELECT P6, URZ, PT ;  /* 0x00000000003f782f */ /* 0x000fda00038c0000 */
.L_x_2843:
[----:B------:R-:W-:Y:S05]  /*18310*/  @!P6 BRA `(.L_x_2771) ;  /* 0x00000000008ce947 */ /* 0x000fea0003800000 */
[----:B----4-:R-:W4:Y:S02]  /*18320*/  LDL R2, [R1+0x54] ;  /* 0x0000540001027983 */ /* 0x010f240000100800 */
[----:B----4-:R-:W-:-:S13]  /*18330*/  R2UR UR4, R2 ;  /* 0x00000000020472ca */ /* 0x010fda00000e0000 */
[----:B------:R-:W-:-:S06]  /*18340*/  ULOP3.LUT UR4, UR4, 0x2, URZ, 0xfc, !UPT ;  /* 0x0000000204047892 */ /* 0x000fcc000f8efc3f */
[----:B------:R-:W-:-:S05]  /*18350*/  IMAD.U32 R2, RZ, RZ, UR4 ;  /* 0x00000004ff027e24 */ /* 0x000fca000f8e00ff */
[----:B------:R-:W-:-:S13]  /*18360*/  ISETP.NE.AND P2, PT, R2, 0x3, PT ;  /* 0x000000030200780c */ /* 0x000fda0003f45270 */
[----:B------:R-:W-:Y:S05]  /*18370*/  @!P2 BRA `(.L_x_2773) ;  /* 0x000000000004a947 */ /* 0x000fea0003800000 */
[----:B------:R-:W-:Y:S01]  /*18380*/  BPT.TRAP 0x1 ;  /* 0x000000040000795c */ /* 0x000fe20000300000 */
.L_x_2773:
[----:B------:R-:W4:Y:S04]  /*18390*/  LDL R3, [R1+0x8] ;  /* 0x0000080001037983 */ /* 0x000f280000100800 */
[----:B-1-3--:R-:W3:Y:S01]  /*183a0*/  LDL.LU R7, [R1+0x14] ;  /* 0x0000140001077983 */ /* 0x00aee20000300800 */
[----:B------:R-:W-:-:S04]  /*183b0*/  VIADD R2, R0, 0x38840 ;  /* 0x0003884000027836 */ /* 0x000fc80000000000 */
[C---:B----4-:R-:W-:Y:S02]  /*183c0*/  IMAD R6, R3.reuse, 0x8, R2 ;  /* 0x0000000803067824 */ /* 0x050fe400078e0202 */
[----:B------:R-:W-:Y:S01]  /*183d0*/  VIADD R3, R3, 0x1 ;  /* 0x0000000103037836 */ /* 0x000fe20000000000 */
[----:B---3--:R-:W-:-:S04]  /*183e0*/  SHF.L.U32 R5, R7, 0x1f, RZ ;  /* 0x0000001f07057819 */ /* 0x008fc800000006ff */
        /* <DEDUP_REMOVED lines=8> */
.L_x_2844:
[----:B------:R-:W1:Y:S02]  /*18470*/  SYNCS.PHASECHK.TRANS64.TRYWAIT P0, [R7+URZ], R2 ;  /* 0x00000002070075a7 */ /* 0x000e64000800017f */
[----:B-1----:R-:W-:Y:S05]  /*18480*/  @!P0 BRA `(.L_x_2775) ;  /* 0x0000002000088947 */ /* 0x002fea0003800000 */
.L_x_2845:
[----:B------:R-:W-:Y:S05]  /*18490*/  @!P2 BRA `(.L_x_2776) ;  /* 0x000000000004a947 */ /* 0x000fea0003800000 */
[----:B------:R-:W-:Y:S01]  /*184a0*/  BPT.TRAP 0x1 ;  /* 0x000000040000795c */ /* 0x000fe20000300000 */
.L_x_2776:
[----:B------:R-:W3:Y:S01]  /*184b0*/  LDL.LU R4, [R1+0x8] ;  /* 0x0000080001047983 */ /* 0x000ee20000300800 */
[----:B------:R-:W-:-:S04]  /*184c0*/  VIADD R0, R0, 0x38860 ;  /* 0x0003886000007836 */ /* 0x000fc80000000000 */
[----:B---3--:R-:W-:-:S04]  /*184d0*/  IMAD R4, R4, 0x8, R0 ;  /* 0x0000000804047824 */ /* 0x008fc800078e0200 */
[----:B------:R-:W3:Y:S02]  /*184e0*/  SYNCS.PHASECHK.TRANS64.TRYWAIT P0, [R4+URZ], R5 ;  /* 0x00000005040075a7 */ /* 0x000ee4000800017f */
[----:B---3--:R-:W-:Y:S05]  /*184f0*/  @!P0 BRA `(.L_x_2777) ;  /* 0x0000002000008947 */ /* 0x008fea0003800000 */
.L_x_2846:
[----:B------:R-:W-:-:S07]  /*18500*/  IMAD R3, R3, 0x8, R0 ;  /* 0x0000000803037824 */ /* 0x000fce00078e0200 */
.L_x_2778:
[----:B----4-:R4:W0:Y:S02]  /*18510*/  SYNCS.PHASECHK.TRANS64.TRYWAIT P0, [R3+URZ], R2 ;  /* 0x00000002030075a7 */ /* 0x010824000800017f */
[----:B0-----:R-:W-:Y:S05]  /*18520*/  @!P0 NANOSLEEP.SYNCS 0x989680 ;  /* 0x009896800000895d */ /* 0x001fea0003900000 */
[----:B------:R-:W0:Y:S02]  /*18530*/  @!P0 SYNCS.PHASECHK.TRANS64 P0, [R3+URZ], R2 ;  /* 0x00000002030085a7 */ /* 0x000e24000800007f */
[----:B0-----:R-:W-:Y:S05]  /*18540*/  @!P0 BRA `(.L_x_2778) ;  /* 0xfffffffc00f08947 */ /* 0x001fea000383ffff */
.L_x_2771:
[----:B------:R-:W-:Y:S05]  /*18550*/  BSYNC B0 ;  /* 0x0000000000007941 */ /* 0x000fea0003800000 */
.L_x_2770:
[----:B------:R-:W-:Y:S05]  /*18560*/  EXIT ;  /* 0x000000000000794d */ /* 0x000fea0003800000 */
.L_x_2595:
[----:B------:R-:W-:-:S13]  /*18570*/  R2UR UR4, R17 ;  /* 0x00000000110472ca */ /* 0x000fda00000e0000 */
[----:B0-----:R-:W-:-:S04]  /*18580*/  IMAD.U32 R3, RZ, RZ, UR4 ;  /* 0x00000004ff037e24 */ /* 0x001fc8000f8e00ff */
[----:B------:R0:W1:Y:S03]  /*18590*/  SYNCS.PHASECHK.TRANS64.TRYWAIT P1, [R3+URZ+0x38800], R0 ;  /* 0x03880000030075a7 */ /* 0x000066000802017f */
[----:B-1----:R-:W-:Y:S05]  /*185a0*/  @!P1 NANOSLEEP.SYNCS 0x989680 ;  /* 0x009896800000995d */ /* 0x002fea0003900000 */
[----:B------:R-:W1:Y:S02]  /*185b0*/  @!P1 SYNCS.PHASECHK.TRANS64 P1, [R3+URZ+0x38800], R0 ;  /* 0x03880000030095a7 */ /* 0x000e64000802007f */
[----:B-1----:R-:W-:Y:S05]  /*185c0*/  @!P1 BRA `(.L_x_2595) ;  /* 0xfffffffc00e89947 */ /* 0x002fea000383ffff */
[----:B------:R-:W-:Y:S05]  /*185d0*/  BRA `(.L_x_2779) ;  /* 0xfffffe9400a07947 */ /* 0x000fea000383ffff */
.L_x_2599:
[----:B-1----:R1:W2:Y:S02]  /*185e0*/  SYNCS.PHASECHK.TRANS64.TRYWAIT P2, [R0+URZ+0x38830], R3 ;  /* 0x03883003000075a7 */ /* 0x0022a4000804017f */
[----:B--2---:R-:W-:Y:S05]  /*185f0*/  @!P2 NANOSLEEP.SYNCS 0x989680 ;  /* 0x009896800000a95d */ /* 0x004fea0003900000 */
[----:B------:R-:W2:Y:S02]  /*18600*/  @!P2 SYNCS.PHASECHK.TRANS64 P2, [R0+URZ+0x38830], R3 ;  /* 0x038830030000a5a7 */ /* 0x000ea4000804007f */
[----:B--2---:R-:W-:Y:S05]  /*18610*/  @!P2 BRA `(.L_x_2599) ;  /* 0xfffffffc00f0a947 */ /* 0x004fea000383ffff */
[----:B------:R-:W-:Y:S05]  /*18620*/  BRA `(.L_x_2598) ;  /* 0xfffffe9400cc7947 */ /* 0x000fea000383ffff */
.L_x_2604:
[----:B------:R-:W-:-:S13]  /*18630*/  R2UR UR4, R3 ;  /* 0x00000000030472ca */ /* 0x000fda00000e0000 */
[----:B-1----:R-:W-:-:S04]  /*18640*/  IMAD.U32 R153, RZ, RZ, UR4 ;  /* 0x00000004ff997e24 */ /* 0x002fc8000f8e00ff */
[----:B------:R1:W2:Y:S03]  /*18650*/  SYNCS.PHASECHK.TRANS64.TRYWAIT P3, [R153+URZ+0x38830], R4 ;  /* 0x03883004990075a7 */ /* 0x0002a6000806017f */
[----:B--2---:R-:W-:Y:S05]  /*18660*/  @!P3 NANOSLEEP.SYNCS 0x989680 ;  /* 0x009896800000b95d */ /* 0x004fea0003900000 */
[----:B------:R-:W2:Y:S02]  /*18670*/  @!P3 SYNCS.PHASECHK.TRANS64 P3, [R153+URZ+0x38830], R4 ;  /* 0x038830049900b5a7 */ /* 0x000ea4000806007f */
[----:B--2---:R-:W-:Y:S05]  /*18680*/  @!P3 BRA `(.L_x_2604) ;  /* 0xfffffffc00e8b947 */ /* 0x004fea000383ffff */
[----:B------:R-:W-:Y:S05]  /*18690*/  BRA `(.L_x_2603) ;  /* 0xfffffed000247947 */ /* 0x000fea000383ffff */
.L_x_2608:
[----:B--2---:R-:W-:-:S04]  /*186a0*/  IMAD.U32 R233, RZ, RZ, UR4 ;  /* 0x00000004ffe97e24 */ /* 0x004fc8000f8e00ff */
[----:B------:R2:W3:Y:S03]  /*186b0*/  SYNCS.PHASECHK.TRANS64.TRYWAIT P3, [R233+URZ+0x38850], R0 ;  /* 0x03885000e90075a7 */ /* 0x0004e6000806017f */
[----:B---3--:R-:W-:Y:S05]  /*186c0*/  @!P3 NANOSLEEP.SYNCS 0x989680 ;  /* 0x009896800000b95d */ /* 0x008fea0003900000 */
[----:B------:R-:W3:Y:S02]  /*186d0*/  @!P3 SYNCS.PHASECHK.TRANS64 P3, [R233+URZ+0x38850], R0 ;  /* 0x03885000e900b5a7 */ /* 0x000ee4000806007f */
[----:B---3--:R-:W-:Y:S05]  /*186e0*/  @!P3 BRA `(.L_x_2608) ;  /* 0xfffffffc00ecb947 */ /* 0x008fea000383ffff */
[----:B------:R-:W-:Y:S05]  /*186f0*/  BRA `(.L_x_2607) ;  /* 0xfffffef4004c7947 */ /* 0x000fea000383ffff */
.L_x_2614:
[----:B-1----:R-:W-:-:S04]  /*18700*/  IMAD.U32 R4, RZ, RZ, UR4 ;  /* 0x00000004ff047e24 */ /* 0x002fc8000f8e00ff */
[----:B------:R1:W2:Y:S03]  /*18710*/  SYNCS.PHASECHK.TRANS64.TRYWAIT P2, [R4+URZ+0x38830], R3 ;  /* 0x03883003040075a7 */ /* 0x0002a6000804017f */
[----:B--2---:R-:W-:Y:S05]  /*18720*/  @!P2 NANOSLEEP.SYNCS 0x989680 ;  /* 0x009896800000a95d */ /* 0x004fea0003900000 */
[----:B------:R-:W2:Y:S02]  /*18730*/  @!P2 SYNCS.PHASECHK.TRANS64 P2, [R4+URZ+0x38830], R3 ;  /* 0x038830030400a5a7 */ /* 0x000ea4000804007f */
[----:B--2---:R-:W-:Y:S05]  /*18740*/  @!P2 BRA `(.L_x_2614) ;  /* 0xfffffffc00eca947 */ /* 0x004fea000383ffff */
[----:B------:R-:W-:Y:S05]  /*18750*/  BRA `(.L_x_2613) ;  /* 0xffffff0c00387947 */ /* 0x000fea000383ffff */
.L_x_2618:
[----:B01----:R-:W-:-:S04]  /*18760*/  IMAD.U32 R3, RZ, RZ, UR4 ;  /* 0x00000004ff037e24 */ /* 0x003fc8000f8e00ff */
[----:B------:R0:W1:Y:S03]  /*18770*/  SYNCS.PHASECHK.TRANS64.TRYWAIT P2, [R3+URZ+0x38850], R0 ;  /* 0x03885000030075a7 */ /* 0x000066000804017f */
[----:B-1----:R-:W-:Y:S05]  /*18780*/  @!P2 NANOSLEEP.SYNCS 0x989680 ;  /* 0x009896800000a95d */ /* 0x002fea0003900000 */
[----:B------:R-:W1:Y:S02]  /*18790*/  @!P2 SYNCS.PHASECHK.TRANS64 P2, [R3+URZ+0x38850], R0 ;  /* 0x038850000300a5a7 */ /* 0x000e64000804007f */
[----:B-1----:R-:W-:Y:S05]  /*187a0*/  @!P2 BRA `(.L_x_2618) ;  /* 0xfffffffc00eca947 */ /* 0x002fea000383ffff */
[----:B------:R-:W-:Y:S05]  /*187b0*/  BRA `(.L_x_2617) ;  /* 0xffffff34005c7947 */ /* 0x000fea000383ffff */
.L_x_2623:
[----:B-1----:R-:W-:-:S04]  /*187c0*/  IMAD.U32 R7, RZ, RZ, UR7 ;  /* 0x00000007ff077e24 */ /* 0x002fc8000f8e00ff */
[----:B------:R1:W2:Y:S03]  /*187d0*/  SYNCS.PHASECHK.TRANS64.TRYWAIT P0, [R7+URZ+0x38850], R0 ;  /* 0x03885000070075a7 */ /* 0x0002a6000800017f */
[----:B--2---:R-:W-:Y:S05]  /*187e0*/  @!P0 NANOSLEEP.SYNCS 0x989680 ;  /* 0x009896800000895d */ /* 0x004fea0003900000 */
[----:B------:R-:W2:Y:S02]  /*187f0*/  @!P0 SYNCS.PHASECHK.TRANS64 P0, [R7+URZ+0x38850], R0 ;  /* 0x03885000070085a7 */ /* 0x000ea4000800007f */
[----:B--2---:R-:W-:Y:S05]  /*18800*/  @!P0 BRA `(.L_x_2623) ;  /* 0xfffffffc00ec8947 */ /* 0x004fea000383ffff */
[----:B------:R-:W-:Y:S05]  /*18810*/  BRA `(.L_x_2622) ;  /* 0xffffff4c005c7947 */ /* 0x000fea000383ffff */
.L_x_2665:
        /* <DEDUP_REMOVED lines=11> */
.L_x_2781:
[----:B------:R-:W-:Y:S05]  /*188d0*/  BSYNC B0 ;  /* 0x0000000000007941 */ /* 0x000fea0003800000 */
.L_x_2780:
[----:B------:R-:W-:Y:S05]  /*188e0*/  BRA `(.L_x_2782) ;  /* 0xffffffa000d07947 */ /* 0x000fea000383ffff */
.L_x_2667:
[----:B------:R-:W-:Y:S01]  /*188f0*/  BSSY B0, `(.L_x_2783) ;  /* 0x0000006000007945 */ /* 0x000fe20003800000 */
[----:B------:R-:W-:-:S07]  /*18900*/  IMAD.MOV.U32 R15, RZ, RZ, -0x1 ;  /* 0xffffffffff0f7424 */ /* 0x000fce00078e00ff */
[----:B012---:R-:W-:Y:S05]  /*18910*/  WARPSYNC.COLLECTIVE R15, `(.L_x_2784) ;  /* 0x000000000f0c7348 */ /* 0x007fea0003c00000 */
[----:B------:R-:W-:Y:S02]  /*18920*/  ELECT P6, UR62, PT ;  /* 0x00000000003e782f */ /* 0x000fe400038c0000 */
[----:B------:R-:W-:Y:S01]  /*18930*/  MOV R14, UR62 ;  /* 0x0000003e000e7c02 */ /* 0x000fe20008000f00 */
[----:B012---:R-:W-:Y:S10]  /*18940*/  ENDCOLLECTIVE ;  /* 0x000000000000791b */ /* 0x007ff40003800000 */
.L_x_2784:
[----:B------:R-:W-:Y:S05]  /*18950*/  BSYNC B0 ;  /* 0x0000000000007941 */ /* 0x000fea0003800000 */
.L_x_2783:
[----:B------:R-:W-:Y:S05]  /*18960*/  BRA `(.L_x_2785) ;  /* 0xffffffa000d87947 */ /* 0x000fea000383ffff */
.L_x_2669:
[----:B--2---:R2:W3:Y:S02]  /*18970*/  SYNCS.PHASECHK.TRANS64.TRYWAIT P0, [R0+URZ+0x38840], R2 ;  /* 0x03884002000075a7 */ /* 0x0044e4000800017f */
[----:B---3--:R-:W-:Y:S05]  /*18980*/  @!P0 NANOSLEEP.SYNCS 0x989680 ;  /* 0x009896800000895d */ /* 0x008fea0003900000 */
[----:B------:R-:W3:Y:S02]  /*18990*/  @!P0 SYNCS.PHASECHK.TRANS64 P0, [R0+URZ+0x38840], R2 ;  /* 0x03884002000085a7 */ /* 0x000ee4000800007f */
[----:B---3--:R-:W-:Y:S05]  /*189a0*/  @!P0 BRA `(.L_x_2669) ;  /* 0xfffffffc00f08947 */ /* 0x008fea000383ffff */
[----:B------:R-:W-:Y:S05]  /*189b0*/  BRA `(.L_x_2786) ;  /* 0xffffffa400487947 */ /* 0x000fea000383ffff */
.L_x_2673:
[----:B------:R-:W2:Y:S01]  /*189c0*/  LDL.LU R11, [R1+0x34] ;  /* 0x00003400010b7983 */ /* 0x000ea20000300800 */
[----:B------:R-:W-:Y:S02]  /*189d0*/  IMAD.MOV.U32 R13, RZ, RZ, R0 ;  /* 0x000000ffff0d7224 */ /* 0x000fe400078e0000 */
[----:B------:R-:W-:Y:S02]  /*189e0*/  IMAD.MOV.U32 R12, RZ, RZ, RZ ;  /* 0x000000ffff0c7224 */ /* 0x000fe400078e00ff */
[----:B------:R-:W-:Y:S02]  /*189f0*/  IMAD.MOV.U32 R15, RZ, RZ, -0x1 ;  /* 0xffffffffff0f7424 */ /* 0x000fe400078e00ff */
[----:B------:R-:W-:Y:S02]  /*18a00*/  IMAD R17, R17, 0x80, R10 ;  /* 0x0000008011117824 */ /* 0x000fe400078e020a */
[----:B--2---:R-:W-:Y:S02]  /*18a10*/  IMAD R2, R11, R7, RZ ;  /* 0x000000070b027224 */ /* 0x004fe400078e02ff */
[----:B------:R-:W-:-:S02]  /*18a20*/  IMAD.MOV.U32 R11, RZ, RZ, 0x181f ;  /* 0x0000181fff0b7424 */ /* 0x000fc400078e00ff */
[C---:B------:R-:W-:Y:S01]  /*18a30*/  VIADD R7, R17.reuse, 0x60 ;  /* 0x0000006011077836 */ /* 0x040fe20000000000 */
[----:B------:R-:W-:-:S13]  /*18a40*/  ISETP.GE.AND P5, PT, R17, R2, PT ;  /* 0x000000021100720c */ /* 0x000fda0003fa6270 */
[----:B-----5:R-:W-:Y:S05]  /*18a50*/  WARPSYNC.COLLECTIVE R15, `(.L_x_2787) ;  /* 0x000000000f087348 */ /* 0x020fea0003c00000 */
[----:B------:R0:W1:Y:S02]  /*18a60*/  SHFL.IDX P6, R14, R13, R12, R11 ;  /* 0x0000000c0d0e7389 */ /* 0x00006400000c000b */
[----:B01---5:R-:W-:Y:S01]  /*18a70*/  ENDCOLLECTIVE ;  /* 0x000000000000791b */ /* 0x023fe20003800000 */
.L_x_2787:
[----:B------:R-:W-:Y:S02]  /*18a80*/  IMAD.MOV.U32 R13, RZ, RZ, R3 ;  /* 0x000000ffff0d7224 */ /* 0x000fe400078e0003 */
[----:B------:R-:W-:-:S07]  /*18a90*/  IMAD.MOV.U32 R4, RZ, RZ, R14 ;  /* 0x000000ffff047224 */ /* 0x000fce00078e000e */
[----:B------:R-:W-:Y:S05]  /*18aa0*/  WARPSYNC.COLLECTIVE R15, `(.L_x_2788) ;  /* 0x000000000f087348 */ /* 0x000fea0003c00000 */
[----:B------:R0:W1:Y:S02]  /*18ab0*/  SHFL.IDX P6, R14, R13, R12, R11 ;  /* 0x0000000c0d0e7389 */ /* 0x00006400000c000b */
[----:B01----:R-:W-:Y:S01]  /*18ac0*/  ENDCOLLECTIVE ;  /* 0x000000000000791b */ /* 0x003fe20003800000 */
.L_x_2788:
        /* <DEDUP_REMOVED lines=19> */
.L_x_2789:
[----:B------:R-:W-:-:S05]  /*18c00*/  VIADD R4, R17, 0x10 ;  /* 0x0000001011047836 */ /* 0x000fca0000000000 */
[----:B------:R-:W-:Y:S01]  /*18c10*/  ISETP.GE.AND P5, PT, R4, R2, PT ;  /* 0x000000020400720c */ /* 0x000fe20003fa6270 */
[----:B------:R-:W-:Y:S02]  /*18c20*/  IMAD.MOV.U32 R13, RZ, RZ, R3 ;  /* 0x000000ffff0d7224 */ /* 0x000fe400078e0003 */
[----:B------:R-:W-:-:S10]  /*18c30*/  IMAD.MOV.U32 R4, RZ, RZ, R14 ;  /* 0x000000ffff047224 */ /* 0x000fd400078e000e */
[----:B------:R-:W-:Y:S05]  /*18c40*/  WARPSYNC.COLLECTIVE R15, `(.L_x_2790) ;  /* 0x000000000f087348 */ /* 0x000fea0003c00000 */
[----:B------:R0:W1:Y:S02]  /*18c50*/  SHFL.IDX P6, R14, R13, R12, R11 ;  /* 0x0000000c0d0e7389 */ /* 0x00006400000c000b */
[----:B01----:R-:W-:Y:S01]  /*18c60*/  ENDCOLLECTIVE ;  /* 0x000000000000791b */ /* 0x003fe20003800000 */
.L_x_2790:
        /* <DEDUP_REMOVED lines=19> */
.L_x_2791:
[----:B------:R-:W-:-:S05]  /*18da0*/  VIADD R4, R17, 0x20 ;  /* 0x0000002011047836 */ /* 0x000fca0000000000 */
[----:B------:R-:W-:Y:S01]  /*18db0*/  ISETP.GE.AND P5, PT, R4, R2, PT ;  /* 0x000000020400720c */ /* 0x000fe20003fa6270 */
[----:B------:R-:W-:Y:S02]  /*18dc0*/  IMAD.MOV.U32 R13, RZ, RZ, R3 ;  /* 0x000000ffff0d7224 */ /* 0x000fe400078e0003 */
[----:B------:R-:W-:-:S10]  /*18dd0*/  IMAD.MOV.U32 R4, RZ, RZ, R14 ;  /* 0x000000ffff047224 */ /* 0x000fd400078e000e */
[----:B------:R-:W-:Y:S05]  /*18de0*/  WARPSYNC.COLLECTIVE R15, `(.L_x_2792) ;  /* 0x000000000f087348 */ /* 0x000fea0003c00000 */
[----:B------:R0:W1:Y:S02]  /*18df0*/  SHFL.IDX P6, R14, R13, R12, R11 ;  /* 0x0000000c0d0e7389 */ /* 0x00006400000c000b */
[----:B01----:R-:W-:Y:S01]  /*18e00*/  ENDCOLLECTIVE ;  /* 0x000000000000791b */ /* 0x003fe20003800000 */
.L_x_2792:
        /* <DEDUP_REMOVED lines=19> */
.L_x_2793:
[----:B------:R-:W-:-:S05]  /*18f40*/  VIADD R4, R17, 0x30 ;  /* 0x0000003011047836 */ /* 0x000fca0000000000 */
[----:B------:R-:W-:Y:S01]  /*18f50*/  ISETP.GE.AND P5, PT, R4, R2, PT ;  /* 0x000000020400720c */ /* 0x000fe20003fa6270 */
[----:B------:R-:W-:Y:S02]  /*18f60*/  IMAD.MOV.U32 R13, RZ, RZ, R3 ;  /* 0x000000ffff0d7224 */ /* 0x000fe400078e0003 */
[----:B------:R-:W-:-:S10]  /*18f70*/  IMAD.MOV.U32 R4, RZ, RZ, R14 ;  /* 0x000000ffff047224 */ /* 0x000fd400078e000e */
[----:B------:R-:W-:Y:S05]  /*18f80*/  WARPSYNC.COLLECTIVE R15, `(.L_x_2794) ;  /* 0x000000000f087348 */ /* 0x000fea0003c00000 */
[----:B------:R0:W1:Y:S02]  /*18f90*/  SHFL.IDX P6, R14, R13, R12, R11 ;  /* 0x0000000c0d0e7389 */ /* 0x00006400000c000b */
[----:B01----:R-:W-:Y:S01]  /*18fa0*/  ENDCOLLECTIVE ;  /* 0x000000000000791b */ /* 0x003fe20003800000 */
.L_x_2794:
        /* <DEDUP_REMOVED lines=19> */
.L_x_2795:
[----:B------:R-:W-:-:S05]  /*190e0*/  VIADD R4, R17, 0x40 ;  /* 0x0000004011047836 */ /* 0x000fca0000000000 */
[----:B------:R-:W-:Y:S01]  /*190f0*/  ISETP.GE.AND P5, PT, R4, R2, PT ;  /* 0x000000020400720c */ /* 0x000fe20003fa6270 */
[----:B------:R-:W-:Y:S02]  /*19100*/  IMAD.MOV.U32 R13, RZ, RZ, R3 ;  /* 0x000000ffff0d7224 */ /* 0x000fe400078e0003 */
[----:B------:R-:W-:-:S10]  /*19110*/  IMAD.MOV.U32 R4, RZ, RZ, R14 ;  /* 0x000000ffff047224 */ /* 0x000fd400078e000e */
[----:B------:R-:W-:Y:S05]  /*19120*/  WARPSYNC.COLLECTIVE R15, `(.L_x_2796) ;  /* 0x000000000f087348 */ /* 0x000fea0003c00000 */
[----:B------:R0:W1:Y:S02]  /*19130*/  SHFL.IDX P6, R14, R13, R12, R11 ;  /* 0x0000000c0d0e7389 */ /* 0x00006400000c000b */
[----:B01----:R-:W-:Y:S01]  /*19140*/  ENDCOLLECTIVE ;  /* 0x000000000000791b */ /* 0x003fe20003800000 */
.L_x_2796:
        /* <DEDUP_REMOVED lines=19> */
.L_x_2797:
[----:B------:R-:W-:-:S05]  /*19280*/  VIADD R4, R17, 0x50 ;  /* 0x0000005011047836 */ /* 0x000fca0000000000 */
[----:B------:R-:W-:Y:S01]  /*19290*/  ISETP.GE.AND P5, PT, R4, R2, PT ;  /* 0x000000020400720c */ /* 0x000fe20003fa6270 */
[----:B------:R-:W-:Y:S02]  /*192a0*/  IMAD.MOV.U32 R13, RZ, RZ, R3 ;  /* 0x000000ffff0d7224 */ /* 0x000fe400078e0003 */
[----:B------:R-:W-:-:S10]  /*192b0*/  IMAD.MOV.U32 R4, RZ, RZ, R14 ;  /* 0x000000ffff047224 */ /* 0x000fd400078e000e */
[----:B------:R-:W-:Y:S05]  /*192c0*/  WARPSYNC.COLLECTIVE R15, `(.L_x_2798) ;  /* 0x000000000f087348 */ /* 0x000fea0003c00000 */
[----:B------:R0:W1:Y:S02]  /*192d0*/  SHFL.IDX P6, R14, R13, R12, R11 ;  /* 0x0000000c0d0e7389 */ /* 0x00006400000c000b */
[----:B01----:R-:W-:Y:S01]  /*192e0*/  ENDCOLLECTIVE ;  /* 0x000000000000791b */ /* 0x003fe20003800000 */
.L_x_2798:
        /* <DEDUP_REMOVED lines=20> */
.L_x_2799:
[----:B------:R-:W-:Y:S02]  /*19430*/  IMAD.MOV.U32 R13, RZ, RZ, R3 ;  /* 0x000000ffff0d7224 */ /* 0x000fe400078e0003 */
[----:B------:R-:W-:-:S07]  /*19440*/  IMAD.MOV.U32 R6, RZ, RZ, R14 ;  /* 0x000000ffff067224 */ /* 0x000fce00078e000e */
[----:B------:R-:W-:Y:S05]  /*19450*/  WARPSYNC.COLLECTIVE R15, `(.L_x_2800) ;  /* 0x000000000f087348 */ /* 0x000fea0003c00000 */
[----:B------:R0:W1:Y:S02]  /*19460*/  SHFL.IDX P6, R14, R13, R12, R11 ;  /* 0x0000000c0d0e7389 */ /* 0x00006400000c000b */
[----:B01----:R-:W-:Y:S01]  /*19470*/  ENDCOLLECTIVE ;  /* 0x000000000000791b */ /* 0x003fe20003800000 */
.L_x_2800:
        /* <DEDUP_REMOVED lines=19> */
.L_x_2801:
[----:B------:R-:W-:Y:S02]  /*195b0*/  IMAD.MOV.U32 R13, RZ, RZ, R3 ;  /* 0x000000ffff0d7224 */ /* 0x000fe400078e0003 */
[----:B------:R-:W-:-:S07]  /*195c0*/  IMAD.MOV.U32 R6, RZ, RZ, R14 ;  /* 0x000000ffff067224 */ /* 0x000fce00078e000e */
[----:B------:R-:W-:Y:S05]  /*195d0*/  WARPSYNC.COLLECTIVE R15, `(.L_x_2802) ;  /* 0x000000000f087348 */ /* 0x000fea0003c00000 */
[----:B------:R0:W1:Y:S02]  /*195e0*/  SHFL.IDX P6, R14, R13, R12, R11 ;  /* 0x0000000c0d0e7389 */ /* 0x00006400000c000b */
[----:B01----:R-:W-:Y:S01]  /*195f0*/  ENDCOLLECTIVE ;  /* 0x000000000000791b */ /* 0x003fe20003800000 */
.L_x_2802:
[----:B------:R-:W-:Y:S01]  /*19600*/  IMAD.MOV.U32 R3, RZ, RZ, R14 ;  /* 0x000000ffff037224 */ /* 0x000fe200078e000e */
[----:B------:R-:W-:Y:S06]  /*19610*/  BRA `(.L_x_2803) ;  /* 0xffffffa800347947 */ /* 0x000fec000383ffff */
.L_x_2678:
[----:B0-----:R-:W2:Y:S02]  /*19620*/  LDL R2, [R1+0x4] ;  /* 0x0000040001027983 */ /* 0x001ea40000100800 */
[----:B--2---:R0:W1:Y:S02]  /*19630*/  SYNCS.PHASECHK.TRANS64.TRYWAIT P0, [R2+URZ+0x38820], R0 ;  /* 0x03882000020075a7 */ /* 0x004064000800017f */
[----:B-1----:R-:W-:Y:S05]  /*19640*/  @!P0 NANOSLEEP.SYNCS 0x989680 ;  /* 0x009896800000895d */ /* 0x002fea0003900000 */
[----:B------:R-:W1:Y:S02]  /*19650*/  @!P0 SYNCS.PHASECHK.TRANS64 P0, [R2+URZ+0x38820], R0 ;  /* 0x03882000020085a7 */ /* 0x000e64000800007f */
[----:B-1----:R-:W-:Y:S05]  /*19660*/  @!P0 BRA `(.L_x_2678) ;  /* 0xfffffffc00ec8947 */ /* 0x002fea000383ffff */
[----:B------:R-:W-:Y:S05]  /*19670*/  BRA `(.L_x_2804) ;  /* 0xffffffa800b47947 */ /* 0x000fea000383ffff */
.L_x_2687:
[----:B-1----:R1:W2:Y:S02]  /*19680*/  SYNCS.PHASECHK.TRANS64.TRYWAIT P0, [R2+URZ+0x38840], R0 ;  /* 0x03884000020075a7 */ /* 0x0022a4000800017f */
[----:B--2---:R-:W-:Y:S05]  /*19690*/  @!P0 NANOSLEEP.SYNCS 0x989680 ;  /* 0x009896800000895d */ /* 0x004fea0003900000 */
[----:B------:R-:W2:Y:S02]  /*196a0*/  @!P0 SYNCS.PHASECHK.TRANS64 P0, [R2+URZ+0x38840], R0 ;  /* 0x03884000020085a7 */ /* 0x000ea4000800007f */
[----:B--2---:R-:W-:Y:S05]  /*196b0*/  @!P0 BRA `(.L_x_2687) ;  /* 0xfffffffc00f08947 */ /* 0x004fea000383ffff */
[----:B------:R-:W-:Y:S05]  /*196c0*/  BRA `(.L_x_2805) ;  /* 0xffffffac007c7947 */ /* 0x000fea000383ffff */
.L_x_2695:
[----:B0-----:R0:W1:Y:S02]  /*196d0*/  SYNCS.PHASECHK.TRANS64.TRYWAIT P0, [R2+URZ+0x60], R0 ;  /* 0x00006000020075a7 */ /* 0x001064000800017f */
[----:B-1----:R-:W-:Y:S05]  /*196e0*/  @!P0 NANOSLEEP.SYNCS 0x989680 ;  /* 0x009896800000895d */ /* 0x002fea0003900000 */
[----:B------:R-:W1:Y:S02]  /*196f0*/  @!P0 SYNCS.PHASECHK.TRANS64 P0, [R2+URZ+0x60], R0 ;  /* 0x00006000020085a7 */ /* 0x000e64000800007f */
[----:B-1----:R-:W-:Y:S05]  /*19700*/  @!P0 BRA `(.L_x_2695) ;  /* 0xfffffffc00f08947 */ /* 0x002fea000383ffff */
[----:B------:R-:W-:Y:S05]  /*19710*/  BRA `(.L_x_2806) ;  /* 0xffffffb000d87947 */ /* 0x000fea000383ffff */
.L_x_2706:
[----:B--2---:R2:W3:Y:S02]  /*19720*/  SYNCS.PHASECHK.TRANS64.TRYWAIT P0, [R3+URZ+0x38840], R2 ;  /* 0x03884002030075a7 */ /* 0x0044e4000800017f */
[----:B---3--:R-:W-:Y:S05]  /*19730*/  @!P0 NANOSLEEP.SYNCS 0x989680 ;  /* 0x009896800000895d */ /* 0x008fea0003900000 */
[----:B------:R-:W3:Y:S02]  /*19740*/  @!P0 SYNCS.PHASECHK.TRANS64 P0, [R3+URZ+0x38840], R2 ;  /* 0x03884002030085a7 */ /* 0x000ee4000800007f */
[----:B---3--:R-:W-:Y:S05]  /*19750*/  @!P0 BRA `(.L_x_2706) ;  /* 0xfffffffc00f08947 */ /* 0x008fea000383ffff */
[----:B------:R-:W-:Y:S05]  /*19760*/  BRA `(.L_x_2807) ;  /* 0xffffffbc00047947 */ /* 0x000fea000383ffff */
.L_x_2714:
[----:B-1----:R1:W2:Y:S02]  /*19770*/  SYNCS.PHASECHK.TRANS64.TRYWAIT P0, [R2+URZ+0x60], R3 ;  /* 0x00006003020075a7 */ /* 0x0022a4000800017f */
[----:B--2---:R-:W-:Y:S05]  /*19780*/  @!P0 NANOSLEEP.SYNCS 0x989680 ;  /* 0x009896800000895d */ /* 0x004fea0003900000 */
[----:B------:R-:W2:Y:S02]  /*19790*/  @!P0 SYNCS.PHASECHK.TRANS64 P0, [R2+URZ+0x60], R3 ;  /* 0x00006003020085a7 */ /* 0x000ea4000800007f */
[----:B--2---:R-:W-:Y:S05]  /*197a0*/  @!P0 BRA `(.L_x_2714) ;  /* 0xfffffffc00f08947 */ /* 0x004fea000383ffff */
[----:B------:R-:W-:Y:S05]  /*197b0*/  BRA `(.L_x_2808) ;  /* 0xffffffc000607947 */ /* 0x000fea000383ffff */
.L_x_2725:
[----:B---3--:R3:W4:Y:S02]  /*197c0*/  SYNCS.PHASECHK.TRANS64.TRYWAIT P0, [R2+URZ+0x38840], R3 ;  /* 0x03884003020075a7 */ /* 0x008724000800017f */
[----:B----4-:R-:W-:Y:S05]  /*197d0*/  @!P0 NANOSLEEP.SYNCS 0x989680 ;  /* 0x009896800000895d */ /* 0x010fea0003900000 */
[----:B------:R-:W4:Y:S02]  /*197e0*/  @!P0 SYNCS.PHASECHK.TRANS64 P0, [R2+URZ+0x38840], R3 ;  /* 0x03884003020085a7 */ /* 0x000f24000800007f */
[----:B----4-:R-:W-:Y:S05]  /*197f0*/  @!P0 BRA `(.L_x_2725) ;  /* 0xfffffffc00f08947 */ /* 0x010fea000383ffff */
[----:B------:R-:W-:Y:S05]  /*19800*/  BRA `(.L_x_2809) ;  /* 0xffffffc800587947 */ /* 0x000fea000383ffff */
.L_x_2733:
[----:B-1----:R1:W2:Y:S02]  /*19810*/  SYNCS.PHASECHK.TRANS64.TRYWAIT P0, [R2+URZ+0x60], R5 ;  /* 0x00006005020075a7 */ /* 0x0022a4000800017f */
[----:B--2---:R-:W-:Y:S05]  /*19820*/  @!P0 NANOSLEEP.SYNCS 0x989680 ;  /* 0x009896800000895d */ /* 0x004fea0003900000 */
[----:B------:R-:W2:Y:S02]  /*19830*/  @!P0 SYNCS.PHASECHK.TRANS64 P0, [R2+URZ+0x60], R5 ;  /* 0x00006005020085a7 */ /* 0x000ea4000800007f */
[----:B--2---:R-:W-:Y:S05]  /*19840*/  @!P0 BRA `(.L_x_2733) ;  /* 0xfffffffc00f08947 */ /* 0x004fea000383ffff */
[----:B------:R-:W-:Y:S05]  /*19850*/  BRA `(.L_x_2810) ;  /* 0xffffffcc00b47947 */ /* 0x000fea000383ffff */
.L_x_2746:
[----:B--2---:R2:W4:Y:S02]  /*19860*/  SYNCS.PHASECHK.TRANS64.TRYWAIT P0, [R0+URZ+0x38860], R2 ;  /* 0x03886002000075a7 */ /* 0x004524000800017f */
[----:B----4-:R-:W-:Y:S05]  /*19870*/  @!P0 NANOSLEEP.SYNCS 0x989680 ;  /* 0x009896800000895d */ /* 0x010fea0003900000 */
[----:B------:R-:W4:Y:S02]  /*19880*/  @!P0 SYNCS.PHASECHK.TRANS64 P0, [R0+URZ+0x38860], R2 ;  /* 0x03886002000085a7 */ /* 0x000f24000800007f */
[----:B----4-:R-:W-:Y:S05]  /*19890*/  @!P0 BRA `(.L_x_2746) ;  /* 0xfffffffc00f08947 */ /* 0x010fea000383ffff */
[----:B------:R-:W-:Y:S05]  /*198a0*/  BRA `(.L_x_2811) ;  /* 0xffffffd400907947 */ /* 0x000fea000383ffff */
.L_x_2755:
[----:B------:R-:W-:Y:S01]  /*198b0*/  BSSY B0, `(.L_x_2812) ;  /* 0x0000008000007945 */ /* 0x000fe20003800000 */
[----:B------:R-:W-:Y:S02]  /*198c0*/  IMAD.MOV.U32 R13, RZ, RZ, R16 ;  /* 0x000000ffff0d7224 */ /* 0x000fe400078e0010 */
[----:B------:R-:W-:Y:S02]  /*198d0*/  IMAD.MOV.U32 R12, RZ, RZ, RZ ;  /* 0x000000ffff0c7224 */ /* 0x000fe400078e00ff */
[----:B------:R-:W-:Y:S02]  /*198e0*/  IMAD.MOV.U32 R11, RZ, RZ, 0x1f ;  /* 0x0000001fff0b7424 */ /* 0x000fe400078e00ff */
[----:B------:R-:W-:-:S07]  /*198f0*/  IMAD.MOV.U32 R15, RZ, RZ, -0x1 ;  /* 0xffffffffff0f7424 */ /* 0x000fce00078e00ff */
[----:B-123-5:R-:W-:Y:S05]  /*19900*/  WARPSYNC.COLLECTIVE R15, `(.L_x_2813) ;  /* 0x000000000f087348 */ /* 0x02efea0003c00000 */
[----:B------:R0:W4:Y:S02]  /*19910*/  SHFL.IDX P6, R14, R13, R12, R11 ;  /* 0x0000000c0d0e7389 */ /* 0x00012400000c000b */
[----:B012345:R-:W-:Y:S01]  /*19920*/  ENDCOLLECTIVE ;  /* 0x000000000000791b */ /* 0x03ffe20003800000 */
.L_x_2813:
[----:B------:R-:W-:Y:S05]  /*19930*/  BSYNC B0 ;  /* 0x0000000000007941 */ /* 0x000fea0003800000 */
.L_x_2812:
        /* <DEDUP_REMOVED lines=9> */
.L_x_2814:
        /* <DEDUP_REMOVED lines=19> */
.L_x_2815:
        /* <DEDUP_REMOVED lines=8> */
.L_x_2816:
        /* <DEDUP_REMOVED lines=8> */
.L_x_2817:
        /* <DEDUP_REMOVED lines=8> */
.L_x_2818:
        /* <DEDUP_REMOVED lines=8> */
.L_x_2819:
        /* <DEDUP_REMOVED lines=9> */
.L_x_2820:
[----:B------:R-:W-:Y:S01]  /*19d90*/  IMAD.MOV.U32 R16, RZ, RZ, R14 ;  /* 0x000000ffff107224 */ /* 0x000fe200078e000e */
[----:B------:R-:W-:Y:S06]  /*19da0*/  BRA `(.L_x_2821) ;  /* 0xffffffd800947947 */ /* 0x000fec000383ffff */
.L_x_2760:
[----:B------:R-:W-:Y:S01]  /*19db0*/  BSSY B0, `(.L_x_2822) ;  /* 0x0000008000007945 */ /* 0x000fe20003800000 */
[----:B-----5:R-:W-:Y:S02]  /*19dc0*/  IMAD.MOV.U32 R13, RZ, RZ, R2 ;  /* 0x000000ffff0d7224 */ /* 0x020fe400078e0002 */
[----:B------:R-:W-:Y:S02]  /*19dd0*/  IMAD.MOV.U32 R12, RZ, RZ, 0x1 ;  /* 0x00000001ff0c7424 */ /* 0x000fe400078e00ff */
[----:B------:R-:W-:Y:S02]  /*19de0*/  IMAD.MOV.U32 R11, RZ, RZ, RZ ;  /* 0x000000ffff0b7224 */ /* 0x000fe400078e00ff */
[----:B------:R-:W-:-:S07]  /*19df0*/  IMAD.MOV.U32 R15, RZ, RZ, -0x1 ;  /* 0xffffffffff0f7424 */ /* 0x000fce00078e00ff */
[----:B0123--:R-:W-:Y:S05]  /*19e00*/  WARPSYNC.COLLECTIVE R15, `(.L_x_2823) ;  /* 0x000000000f087348 */ /* 0x00ffea0003c00000 */
[----:B------:R4:W0:Y:S02]  /*19e10*/  SHFL.UP P6, R14, R13, R12, R11 ;  /* 0x0400000c0d0e7389 */ /* 0x00082400000c000b */
[----:B01234-:R-:W-:Y:S01]  /*19e20*/  ENDCOLLECTIVE ;  /* 0x000000000000791b */ /* 0x01ffe20003800000 */
.L_x_2823:
[----:B------:R-:W-:Y:S05]  /*19e30*/  BSYNC B0 ;  /* 0x0000000000007941 */ /* 0x000fea0003800000 */
.L_x_2822:
        /* <DEDUP_REMOVED lines=9> */
.L_x_2824:
        /* <DEDUP_REMOVED lines=8> */
.L_x_2825:
        /* <DEDUP_REMOVED lines=8> */
.L_x_2826:
        /* <DEDUP_REMOVED lines=8> */
.L_x_2827:
        /* <DEDUP_REMOVED lines=9> */
.L_x_2828:
[----:B------:R-:W-:Y:S01]  /*1a0e0*/  IMAD.MOV.U32 R16, RZ, RZ, R14 ;  /* 0x000000ffff107224 */ /* 0x000fe200078e000e */
[----:B------:R-:W-:Y:S06]  /*1a0f0*/  BRA `(.L_x_2829) ;  /* 0xffffffd800607947 */ /* 0x000fec000383ffff */
.L_x_2762:
[----:B------:R-:W-:Y:S01]  /*1a100*/  BSSY B0, `(.L_x_2830) ;  /* 0x0000006000007945 */ /* 0x000fe20003800000 */
[----:B------:R-:W-:Y:S01]  /*1a110*/  PLOP3.LUT P6, PT, P6, PT, PT, 0x8, 0x0 ;  /* 0x000000000000781c */ /* 0x000fe200037ce170 */
[----:B------:R-:W-:-:S12]  /*1a120*/  IMAD.MOV.U32 R15, RZ, RZ, -0x1 ;  /* 0xffffffffff0f7424 */ /* 0x000fd800078e00ff */
[----:B0123-5:R-:W-:Y:S05]  /*1a130*/  WARPSYNC.COLLECTIVE R15, `(.L_x_2831) ;  /* 0x000000000f087348 */ /* 0x02ffea0003c00000 */
[----:B------:R-:W-:Y:S01]  /*1a140*/  VOTE.ANY R14, PT, P6 ;  /* 0x00000000000e7806 */ /* 0x000fe200030e0100 */
[----:B0123-5:R-:W-:Y:S06]  /*1a150*/  ENDCOLLECTIVE ;  /* 0x000000000000791b */ /* 0x02ffec0003800000 */
.L_x_2831:
[----:B------:R-:W-:Y:S05]  /*1a160*/  BSYNC B0 ;  /* 0x0000000000007941 */ /* 0x000fea0003800000 */
.L_x_2830:
        /* <DEDUP_REMOVED lines=9> */
.L_x_2832:
[----:B------:R-:W-:Y:S01]  /*1a200*/  IMAD.MOV.U32 R17, RZ, RZ, R14 ;  /* 0x000000ffff117224 */ /* 0x000fe200078e000e */
[----:B------:R-:W-:Y:S06]  /*1a210*/  BRA `(.L_x_2833) ;  /* 0xffffffd800507947 */ /* 0x000fec000383ffff */
.L_x_2764:
[----:B------:R-:W-:Y:S01]  /*1a220*/  BSSY B0, `(.L_x_2834) ;  /* 0x0000007000007945 */ /* 0x000fe20003800000 */
[----:B------:R-:W-:Y:S02]  /*1a230*/  IMAD.MOV.U32 R13, RZ, RZ, R3 ;  /* 0x000000ffff0d7224 */ /* 0x000fe400078e0003 */
[----:B------:R-:W-:Y:S02]  /*1a240*/  IMAD.MOV.U32 R11, RZ, RZ, 0x1f ;  /* 0x0000001fff0b7424 */ /* 0x000fe400078e00ff */
[----:B------:R-:W-:-:S07]  /*1a250*/  IMAD.MOV.U32 R15, RZ, RZ, -0x1 ;  /* 0xffffffffff0f7424 */ /* 0x000fce00078e00ff */
[----:B012345:R-:W-:Y:S05]  /*1a260*/  WARPSYNC.COLLECTIVE R15, `(.L_x_2835) ;  /* 0x000000000f087348 */ /* 0x03ffea0003c00000 */
[----:B------:R0:W0:Y:S02]  /*1a270*/  SHFL.IDX P6, R14, R13, R12, R11 ;  /* 0x0000000c0d0e7389 */ /* 0x00002400000c000b */
[----:B012345:R-:W-:Y:S01]  /*1a280*/  ENDCOLLECTIVE ;  /* 0x000000000000791b */ /* 0x03ffe20003800000 */
.L_x_2835:
[----:B------:R-:W-:Y:S05]  /*1a290*/  BSYNC B0 ;  /* 0x0000000000007941 */ /* 0x000fea0003800000 */
.L_x_2834:
[----:B------:R-:W-:Y:S01]  /*1a2a0*/  IMAD.MOV.U32 R3, RZ, RZ, R14 ;  /* 0x000000ffff037224 */ /* 0x000fe200078e000e */
[----:B------:R-:W-:Y:S06]  /*1a2b0*/  BRA `(.L_x_2836) ;  /* 0xffffffd800447947 */ /* 0x000fec000383ffff */
.L_x_2768:
[----:B0-----:R0:W4:Y:S02]  /*1a2c0*/  SYNCS.PHASECHK.TRANS64.TRYWAIT P0, [R0+URZ+0x38820], R3 ;  /* 0x03882003000075a7 */ /* 0x001124000800017f */
[----:B----4-:R-:W-:Y:S05]  /*1a2d0*/  @!P0 NANOSLEEP.SYNCS 0x989680 ;  /* 0x009896800000895d */ /* 0x010fea0003900000 */
[----:B------:R-:W4:Y:S02]  /*1a2e0*/  @!P0 SYNCS.PHASECHK.TRANS64 P0, [R0+URZ+0x38820], R3 ;  /* 0x03882003000085a7 */ /* 0x000f24000800007f */
[----:B----4-:R-:W-:Y:S05]  /*1a2f0*/  @!P0 BRA `(.L_x_2768) ;  /* 0xfffffffc00f08947 */ /* 0x010fea000383ffff */
[----:B------:R-:W-:Y:S05]  /*1a300*/  BRA `(.L_x_2837) ;  /* 0xffffffdc00cc7947 */ /* 0x000fea000383ffff */
.L_x_2769:
[----:B------:R-:W4:Y:S01]  /*1a310*/  S2R R2, SR_TID.X ;  /* 0x0000000000027919 */ /* 0x000f220000002100 */
[----:B------:R-:W-:Y:S01]  /*1a320*/  BSSY B0, `(.L_x_2838) ;  /* 0x000000a000007945 */ /* 0x000fe20003800000 */
[----:B------:R-:W-:Y:S02]  /*1a330*/  IMAD.MOV.U32 R12, RZ, RZ, RZ ;  /* 0x000000ffff0c7224 */ /* 0x000fe400078e00ff */
[----:B------:R-:W-:Y:S02]  /*1a340*/  IMAD.MOV.U32 R11, RZ, RZ, 0x1f ;  /* 0x0000001fff0b7424 */ /* 0x000fe400078e00ff */
[----:B------:R-:W-:Y:S01]  /*1a350*/  IMAD.MOV.U32 R15, RZ, RZ, -0x1 ;  /* 0xffffffffff0f7424 */ /* 0x000fe200078e00ff */
[----:B----4-:R-:W-:-:S04]  /*1a360*/  SHF.R.U32.HI R2, RZ, 0x5, R2 ;  /* 0x00000005ff027819 */ /* 0x010fc80000011602 */
[----:B------:R-:W-:-:S05]  /*1a370*/  LOP3.LUT R2, R2, 0x3, RZ, 0xc0, !PT ;  /* 0x0000000302027812 */ /* 0x000fca00078ec0ff */
[----:B------:R-:W-:-:S07]  /*1a380*/  IMAD.MOV.U32 R13, RZ, RZ, R2 ;  /* 0x000000ffff0d7224 */ /* 0x000fce00078e0002 */
[----:B0123-5:R-:W-:Y:S05]  /*1a390*/  WARPSYNC.COLLECTIVE R15, `(.L_x_2839) ;  /* 0x000000000f087348 */ /* 0x02ffea0003c00000 */
[----:B------:R4:W0:Y:S02]  /*1a3a0*/  SHFL.IDX P6, R14, R13, R12, R11 ;  /* 0x0000000c0d0e7389 */ /* 0x00082400000c000b */
[----:B012345:R-:W-:Y:S01]  /*1a3b0*/  ENDCOLLECTIVE ;  /* 0x000000000000791b */ /* 0x03ffe20003800000 */
.L_x_2839:
[----:B------:R-:W-:Y:S05]  /*1a3c0*/  BSYNC B0 ;  /* 0x0000000000007941 */ /* 0x000fea0003800000 */
.L_x_2838:
[----:B------:R-:W-:Y:S05]  /*1a3d0*/  BRA `(.L_x_2840) ;  /* 0xffffffdc00b47947 */ /* 0x000fea000383ffff */
.L_x_2772:
[----:B------:R-:W-:Y:S01]  /*1a3e0*/  BSSY B1, `(.L_x_2841) ;  /* 0x0000006000017945 */ /* 0x000fe20003800000 */
[----:B------:R-:W-:-:S07]  /*1a3f0*/  IMAD.MOV.U32 R15, RZ, RZ, -0x1 ;  /* 0xffffffffff0f7424 */ /* 0x000fce00078e00ff */
[----:B-12345:R-:W-:Y:S05]  /*1a400*/  WARPSYNC.COLLECTIVE R15, `(.L_x_2842) ;  /* 0x000000000f0c7348 */ /* 0x03efea0003c00000 */
[----:B------:R-:W-:Y:S02]  /*1a410*/  ELECT P6, UR62, PT ;  /* 0x00000000003e782f */ /* 0x000fe400038c0000 */
[----:B------:R-:W-:Y:S01]  /*1a420*/  MOV R14, UR62 ;  /* 0x0000003e000e7c02 */ /* 0x000fe20008000f00 */
[----:B-12345:R-:W-:Y:S10]  /*1a430*/  ENDCOLLECTIVE ;  /* 0x000000000000791b */ /* 0x03eff40003800000 */
.L_x_2842:
[----:B------:R-:W-:Y:S05]  /*1a440*/  BSYNC B1 ;  /* 0x0000000000017941 */ /* 0x000fea0003800000 */
.L_x_2841:
[----:B------:R-:W-:Y:S05]  /*1a450*/  BRA `(.L_x_2843) ;  /* 0xffffffdc00ac7947 */ /* 0x000fea000383ffff */
.L_x_2774:
[----:B0-----:R0:W1:Y:S02]  /*1a460*/  SYNCS.PHASECHK.TRANS64.TRYWAIT P0, [R6+URZ], R5 ;  /* 0x00000005060075a7 */ /* 0x001064000800017f */
[----:B-1----:R-:W-:Y:S05]  /*1a470*/  @!P0 NANOSLEEP.SYNCS 0x989680 ;  /* 0x009896800000895d */ /* 0x002fea0003900000 */
[----:B------:R-:W1:Y:S02]  /*1a480*/  @!P0 SYNCS.PHASECHK.TRANS64 P0, [R6+URZ], R5 ;  /* 0x00000005060085a7 */ /* 0x000e64000800007f */
[----:B-1----:R-:W-:Y:S05]  /*1a490*/  @!P0 BRA `(.L_x_2774) ;  /* 0xfffffffc00f08947 */ /* 0x002fea000383ffff */
[----:B------:R-:W-:Y:S05]  /*1a4a0*/  BRA `(.L_x_2844) ;  /* 0xffffffdc00f07947 */ /* 0x000fea000383ffff */
.L_x_2775:
[----:B-1----:R1:W3:Y:S02]  /*1a4b0*/  SYNCS.PHASECHK.TRANS64.TRYWAIT P0, [R7+URZ], R2 ;  /* 0x00000002070075a7 */ /* 0x0022e4000800017f */
[----:B---3--:R-:W-:Y:S05]  /*1a4c0*/  @!P0 NANOSLEEP.SYNCS 0x989680 ;  /* 0x009896800000895d */ /* 0x008fea0003900000 */
[----:B------:R-:W3:Y:S02]  /*1a4d0*/  @!P0 SYNCS.PHASECHK.TRANS64 P0, [R7+URZ], R2 ;  /* 0x00000002070085a7 */ /* 0x000ee4000800007f */
[----:B---3--:R-:W-:Y:S05]  /*1a4e0*/  @!P0 BRA `(.L_x_2775) ;  /* 0xfffffffc00f08947 */ /* 0x008fea000383ffff */
[----:B------:R-:W-:Y:S05]  /*1a4f0*/  BRA `(.L_x_2845) ;  /* 0xffffffdc00e47947 */ /* 0x000fea000383ffff */
.L_x_2777:
[----:B---3--:R3:W4:Y:S02]  /*1a500*/  SYNCS.PHASECHK.TRANS64.TRYWAIT P0, [R4+URZ], R5 ;  /* 0x00000005040075a7 */ /* 0x008724000800017f */
[----:B----4-:R-:W-:Y:S05]  /*1a510*/  @!P0 NANOSLEEP.SYNCS 0x989680 ;  /* 0x009896800000895d */ /* 0x010fea0003900000 */
[----:B------:R-:W4:Y:S02]  /*1a520*/  @!P0 SYNCS.PHASECHK.TRANS64 P0, [R4+URZ], R5 ;  /* 0x00000005040085a7 */ /* 0x000f24000800007f */
[----:B----4-:R-:W-:Y:S05]  /*1a530*/  @!P0 BRA `(.L_x_2777) ;  /* 0xfffffffc00f08947 */ /* 0x010fea000383ffff */
[----:B------:R-:W-:Y:S05]  /*1a540*/  BRA `(.L_x_2846) ;  /* 0xffffffdc00ec7947 */ /* 0x000fea000383ffff */
.L_x_2847:
        /* <DEDUP_REMOVED lines=11> */
.L_x_3432:


//--------------------- .text._ZN7cutlass13device_kernelIN5flash11enable_sm90INS1_16FlashAttnFwdSm90INS1_25CollectiveMainloopFwdSm90ILi2EN4cute5tupleIJNS5_1CILi1EEES8_S8_EEENS6_IJNS7_ILi128EEENS7_ILi80EEENS7_ILi256EEEEEELi256ENS_6half_tEfNS_4arch4Sm90ELb1ELb0ELb0ELb1ELb0ELb1ELb0ELb1ELb1ELb1ELb0ELb0EEENS1_21CollectiveEpilogueFwdINS6_IJSA_SC_SB_EEES9_SE_SG_Li256ELb1ELb1ELb0ELb0EEENS1_36VarlenDynamicPersistentTileSchedulerILi128ELi80ELi256ELi128ELb0ELb1ELb1ELb1ELb1ELb1EEEEEEEEEvNT_6ParamsE --------------------------
	.section	.text._ZN7cutlass13device_kernelIN5flash11enable_sm90INS1_16FlashAttnFwdSm90INS1_25CollectiveMainloopFwdSm90ILi2EN4cute5tupleIJNS5_1CILi1EEES8_S8_EEENS6_IJNS7_ILi128EEENS7_ILi80EEENS7_ILi256EEEEEELi256ENS_6half_tEfNS_4arch4Sm90ELb1ELb0ELb0ELb1ELb0ELb1ELb0ELb1ELb1ELb1ELb0ELb0EEENS1_21CollectiveEpilogueFwdINS6_IJSA_SC_SB_EEES9_SE_SG_Li256ELb1ELb1ELb0ELb0EEENS1_36VarlenDynamicPersistentTileSchedulerILi128ELi80ELi256ELi128ELb0ELb1ELb1ELb1ELb1ELb1EEEEEEEEEvNT_6ParamsE,"ax",@progbits
	.align	128
.text._ZN7cutlass13device_kernelIN5flash11enable_sm90INS1_16FlashAttnFwdSm90INS1_25CollectiveMainloopFwdSm90ILi2EN4cute5tupleIJNS5_1CILi1EEES8_S8_EEENS6_IJNS7_ILi128EEENS7_ILi80EEENS7_ILi256EEEEEELi256ENS_6half_tEfNS_4arch4Sm90ELb1ELb0ELb0ELb1ELb0ELb1ELb0ELb1ELb1ELb1ELb0ELb0EEENS1_21CollectiveEpilogueFwdINS6_IJSA_SC_SB_EEES9_SE_SG_Li256ELb1ELb1ELb0ELb0EEENS1_36VarlenDynamicPersistentTileSchedulerILi128ELi80ELi256ELi128ELb0ELb1ELb1ELb1ELb1ELb1EEEEEEEEEvNT_6ParamsE:
        .type           _ZN7cutlass13device_kernelIN5flash11enable_sm90INS1_16FlashAttnFwdSm90INS1_25CollectiveMainloopFwdSm90ILi2EN4cute5tupleIJNS5_1CILi1EEES8_S8_EEENS6_IJNS7_ILi128EEENS7_ILi80EEENS7_ILi256EEEEEELi256ENS_6half_tEfNS_4arch4Sm90ELb1ELb0ELb0ELb1ELb0ELb1ELb0ELb1ELb1ELb1ELb0ELb0EEENS1_21CollectiveEpilogueFwdINS6_IJSA_SC_SB_EEES9_SE_SG_Li256ELb1ELb1ELb0ELb0EEENS1_36VarlenDynamicPersistentTileSchedulerILi128ELi80ELi256ELi128ELb0ELb1ELb1ELb1ELb1ELb1EEEEEEEEEvNT_6ParamsE,@function
        .size           _ZN7cutlass13device_kernelIN5flash11enable_sm90INS1_16FlashAttnFwdSm90INS1_25CollectiveMainloopFwdSm90ILi2EN4cute5tupleIJNS5_1CILi1EEES8_S8_EEENS6_IJNS7_ILi128EEENS7_ILi80EEENS7_ILi256EEEEEELi256ENS_6half_tEfNS_4arch4Sm90ELb1ELb0ELb0ELb1ELb0ELb1ELb0ELb1ELb1ELb1ELb0ELb0EEENS1_21CollectiveEpilogueFwdINS6_IJSA_SC_SB_EEES9_SE_SG_Li256ELb1ELb1ELb0ELb0EEENS1_36VarlenDynamicPersistentTileSchedulerILi128ELi80ELi256ELi128ELb0ELb1ELb1ELb1ELb1ELb1EEEEEEEEEvNT_6ParamsE,(.L_x_3433 - _ZN7cutlass13device_kernelIN5flash11enable_sm90INS1_16FlashAttnFwdSm90INS1_25CollectiveMainloopFwdSm90ILi2EN4cute5tupleIJNS5_1CILi1EEES8_S8_EEENS6_IJNS7_ILi128EEENS7_ILi80EEENS7_ILi256EEEEEELi256ENS_6half_tEfNS_4arch4Sm90ELb1ELb0ELb0ELb1ELb0ELb1ELb0ELb1ELb1ELb1ELb0ELb0EEENS1_21CollectiveEpilogueFwdINS6_IJSA_SC_SB_EEES9_SE_SG_Li256ELb1ELb1ELb0ELb0EEENS1_36VarlenDynamicPersistentTileSchedulerILi128ELi80ELi256ELi128ELb0ELb1ELb1ELb1ELb1ELb1EEEEEEEEEvNT_6ParamsE)
        .other          _ZN7cutlass13device_kernelIN5flash11enable_sm90INS1_16FlashAttnFwdSm90INS1_25CollectiveMainloopFwdSm90ILi2EN4cute5tupleIJNS5_1CILi1EEES8_S8_EEENS6_IJNS7_ILi128EEENS7_ILi80EEENS7_ILi256EEEEEELi256ENS_6half_tEfNS_4arch4Sm90ELb1ELb0ELb0ELb1ELb0ELb1ELb0ELb1ELb1ELb1ELb0ELb0EEENS1_21CollectiveEpilogueFwdINS6_IJSA_SC_SB_EEES9_SE_SG_Li256ELb1ELb1ELb0ELb0EEENS1_36VarlenDynamicPersistentTileSchedulerILi128ELi80ELi256ELi128ELb0ELb1ELb1ELb1ELb1ELb1EEEEEEEEEvNT_6ParamsE,@"STO_CUDA_ENTRY STV_DEFAULT"
_ZN7cutlass13device_kernelIN5flash11enable_sm90INS1_16FlashAttnFwdSm90INS1_25CollectiveMainloopFwdSm90ILi2EN4cute5tupleIJNS5_1CILi1EEES8_S8_EEENS6_IJNS7_ILi128EEENS7_ILi80EEENS7_ILi256EEEEEELi256ENS_6half_tEfNS_4arch4Sm90ELb1ELb0ELb0ELb1ELb0ELb1ELb0ELb1ELb1ELb1ELb0ELb0EEENS1_21CollectiveEpilogueFwdINS6_IJSA_SC_SB_EEES9_SE_SG_Li256ELb1ELb1ELb0ELb0EEENS1_36VarlenDynamicPersistentTileSchedulerILi128ELi80ELi256ELi128ELb0ELb1ELb1ELb1ELb1ELb1EEEEEEEEEvNT_6ParamsE:
        /* <DEDUP_REMOVED lines=24> */
.L_x_2849:
[----:B------:R-:W-:Y:S05]  /*0180*/  BSYNC B0 ;  /* 0x0000000000007941 */ /* 0x000fea0003800000 */
.L_x_2848:
        /* <DEDUP_REMOVED lines=41> */
.L_x_2850:
        /* <DEDUP_REMOVED lines=22> */
.L_x_2851:
        /* <DEDUP_REMOVED lines=18> */
.L_x_2852:
        /* <DEDUP_REMOVED lines=22> */
.L_x_2853:
        /* <DEDUP_REMOVED lines=22> */
.L_x_2854:
        /* <DEDUP_REMOVED lines=9> */
.L_x_2857:
        /* <DEDUP_REMOVED lines=16> */
[----:B------:R-:W-:Y:S01]  /*0af0*/  VIADD R4, R4, 0xffffff80 ;  /* 0xffffff8004047836 */ /* 0x000fe20000000000 */
[----:B------:R-:W-:Y:S02]  /*0b00*/  R2UR UR4, R18 ;  /* 0x00000000120472ca */ /* 0x000fe400000e0000 */
[----:B------:R-:W-:Y:S02]  /*0b10*/  CS2R R218, SRZ ;  /* 0x0000000000da7805 */ /* 0x000fe4000001ff00 */
[----:B------:R-:W-:Y:S01]  /*0b20*/  MOV R19, RZ ;  /* 0x000000ff00137202 */ /* 0x000fe20000000f00 */
[----:B------:R-:W-:Y:S01]  /*0b30*/  IMAD.MOV.U32 R217, RZ, RZ, RZ ;  /* 0x000000ffffd97224 */ /* 0x000fe200078e00ff */
[----:B------:R-:W-:-:S04]  /*0b40*/  SHF.R.S32.HI R3, RZ, 0x1f, R4 ;  /* 0x0000001fff037819 */ /* 0x000fc80000011404 */
[CC--:B------:R-:W-:Y:S02]  /*0b50*/  LEA.HI R8, R3.reuse, R4.reuse, RZ, 0x2 ;  /* 0x0000000403087211 */ /* 0x0c0fe400078f10ff */
[CC--:B------:R-:W-:Y:S02]  /*0b60*/  LEA.HI R5, R3.reuse, R4.reuse, RZ, 0x5 ;  /* 0x0000000403057211 */ /* 0x0c0fe400078f28ff */
[----:B------:R-:W-:Y:S01]  /*0b70*/  LOP3.LUT R11, R8, 0xfffffffc, RZ, 0xc0, !PT ;  /* 0xfffffffc080b7812 */ /* 0x000fe200078ec0ff */
[----:B------:R-:W-:Y:S01]  /*0b80*/  UIADD3 UR4, UR4, 0x14400, URZ ;  /* 0x0001440004047890 */ /* 0x000fe2000fffe03f */
[-C--:B0-----:R-:W-:Y:S01]  /*0b90*/  LEA.HI R2, R3, R4.reuse, RZ, 0x4 ;  /* 0x0000000403027211 */ /* 0x081fe200078f20ff */
[----:B------:R-:W-:Y:S01]  /*0ba0*/  IMAD.SHL.U32 R6, R5, 0x20, RZ ;  /* 0x0000002005067824 */ /* 0x000fe200078e00ff */
[----:B------:R-:W-:Y:S01]  /*0bb0*/  LEA.HI R212, R3, R4, RZ, 0x3 ;  /* 0x0000000403d47211 */ /* 0x000fe200078f18ff */
[----:B------:R-:W-:Y:S01]  /*0bc0*/  IMAD.IADD R11, R4, 0x1, -R11 ;  /* 0x00000001040b7824 */ /* 0x000fe200078e0a0b */
[----:B------:R-:W-:-:S02]  /*0bd0*/  SHF.R.S32.HI R5, RZ, 0x4, R2 ;  /* 0x00000004ff057819 */ /* 0x000fc40000011402 */
[----:B------:R-:W-:Y:S02]  /*0be0*/  LEA.HI R12, R3, R4, RZ, 0x6 ;  /* 0x00000004030c7211 */ /* 0x000fe400078f30ff */
[----:B------:R-:W-:Y:S02]  /*0bf0*/  LOP3.LUT R237, R212, 0xfffffff8, RZ, 0xc0, !PT ;  /* 0xfffffff8d4ed7812 */ /* 0x000fe400078ec0ff */
[----:B------:R-:W-:Y:S01]  /*0c00*/  LOP3.LUT R6, R6, 0xfffffc00, RZ, 0xc0, !PT ;  /* 0xfffffc0006067812 */ /* 0x000fe200078ec0ff */
[----:B------:R-:W-:Y:S01]  /*0c10*/  IMAD.SHL.U32 R12, R12, 0x8, RZ ;  /* 0x000000080c0c7824 */ /* 0x000fe200078e00ff */
[----:B------:R-:W-:Y:S01]  /*0c20*/  SHF.R.S32.HI R212, RZ, 0x3, R212 ;  /* 0x00000003ffd47819 */ /* 0x000fe200000114d4 */
[----:B------:R-:W-:-:S03]  /*0c30*/  IMAD.IADD R237, R4, 0x1, -R237 ;  /* 0x0000000104ed7824 */ /* 0x000fc600078e0aed */
[----:B------:R-:W-:Y:S01]  /*0c40*/  LOP3.LUT R228, R12, 0xfffffe00, RZ, 0xc0, !PT ;  /* 0xfffffe000ce47812 */ /* 0x000fe200078ec0ff */
[C---:B------:R-:W-:Y:S02]  /*0c50*/  IMAD.SHL.U32 R22, R237.reuse, 0x4, RZ ;  /* 0x00000004ed167824 */ /* 0x040fe400078e00ff */
[----:B------:R-:W-:Y:S02]  /*0c60*/  IMAD.SHL.U32 R16, R237, 0x8, RZ ;  /* 0x00000008ed107824 */ /* 0x000fe400078e00ff */
[C---:B------:R-:W-:Y:S01]  /*0c70*/  VIADD R215, R22.reuse, 0x20 ;  /* 0x0000002016d77836 */ /* 0x040fe20000000000 */
[C---:B------:R-:W-:Y:S01]  /*0c80*/  IADD3 R214, R22.reuse, 0x40, RZ ;  /* 0x0000004016d67810 */ /* 0x040fe20007ffe0ff */
[----:B------:R-:W-:Y:S01]  /*0c90*/  VIADD R216, R22, 0x60 ;  /* 0x0000006016d87836 */ /* 0x000fe20000000000 */
[C---:B------:R-:W-:Y:S01]  /*0ca0*/  IADD3 R221, R16.reuse, 0xc0, RZ ;  /* 0x000000c010dd7810 */ /* 0x040fe20007ffe0ff */
[----:B------:R-:W-:Y:S02]  /*0cb0*/  VIADD R220, R16, 0x80 ;  /* 0x0000008010dc7836 */ /* 0x000fe40000000000 */
[----:B------:R-:W-:Y:S01]  /*0cc0*/  IMAD.IADD R213, R22, 0x1, R214 ;  /* 0x0000000116d57824 */ /* 0x000fe200078e02d6 */
[----:B--2---:R-:W-:-:S02]  /*0cd0*/  R2UR UR5, R0 ;  /* 0x00000000000572ca */ /* 0x004fc400000e0000 */
[----:B------:R-:W-:Y:S02]  /*0ce0*/  LEA.HI R0, R3, R4, RZ, 0x7 ;  /* 0x0000000403007211 */ /* 0x000fe400078f38ff */
[----:B------:R-:W-:Y:S02]  /*0cf0*/  LOP3.LUT R3, R2, 0x3fffff0, RZ, 0xc0, !PT ;  /* 0x03fffff002037812 */ /* 0x000fe400078ec0ff */
[----:B------:R-:W-:Y:S02]  /*0d00*/  LOP3.LUT R7, R0, 0xffffff80, RZ, 0xc0, !PT ;  /* 0xffffff8000077812 */ /* 0x000fe400078ec0ff */
[----:B------:R-:W-:Y:S01]  /*0d10*/  LEA.HI R2, R2, R5, RZ, 0x1 ;  /* 0x0000000502027211 */ /* 0x000fe200078f08ff */
[C---:B------:R-:W-:Y:S01]  /*0d20*/  IMAD.IADD R3, R4.reuse, 0x1, -R3 ;  /* 0x0000000104037824 */ /* 0x040fe200078e0a03 */
[----:B------:R-:W-:Y:S02]  /*0d30*/  IADD3 R13, R4, -R7, RZ ;  /* 0x80000007040d7210 */ /* 0x000fe40007ffe0ff */
[----:B------:R-:W-:Y:S01]  /*0d40*/  SHF.R.S32.HI R14, RZ, 0x7, R0 ;  /* 0x00000007ff0e7819 */ /* 0x000fe20000011400 */
[----:B------:R-:W-:Y:S01]  /*0d50*/  ULOP3.LUT UR5, UR5, 0x1, URZ, 0xfc, !UPT ;  /* 0x0000000105057892 */ /* 0x000fe2000f8efc3f */
[----:B------:R-:W-:Y:S01]  /*0d60*/  SHF.R.S32.HI R7, RZ, 0x1f, R13 ;  /* 0x0000001fff077819 */ /* 0x000fe2000001140d */
[----:B------:R-:W-:Y:S01]  /*0d70*/  STL [R1+0x6c], R13 ;  /* 0x00006c0d01007387 */ /* 0x000fe20000100800 */
[----:B------:R-:W-:-:S02]  /*0d80*/  LOP3.LUT R2, R2, 0x1ffffffe, RZ, 0xc0, !PT ;  /* 0x1ffffffe02027812 */ /* 0x000fc400078ec0ff */
[CC--:B------:R-:W-:Y:S01]  /*0d90*/  LEA.HI R8, R7.reuse, R13.reuse, RZ, 0x2 ;  /* 0x0000000d07087211 */ /* 0x0c0fe200078f10ff */
[----:B------:R0:W-:Y:S01]  /*0da0*/  STL [R1+0x7c], R14 ;  /* 0x00007c0e01007387 */ /* 0x0001e20000100800 */
[----:B------:R-:W-:Y:S01]  /*0db0*/  LEA.HI R7, R7, R13, RZ, 0x5 ;  /* 0x0000000d07077211 */ /* 0x000fe200078f28ff */
[----:B------:R-:W-:Y:S01]  /*0dc0*/  IMAD.IADD R2, R5, 0x1, -R2 ;  /* 0x0000000105027824 */ /* 0x000fe200078e0a02 */
[--C-:B------:R-:W-:Y:S02]  /*0dd0*/  SHF.R.S32.HI R9, RZ, 0x2, R8.reuse ;  /* 0x00000002ff097819 */ /* 0x100fe40000011408 */
[----:B------:R-:W-:Y:S02]  /*0de0*/  SHF.R.S32.HI R10, RZ, 0x1f, R8 ;  /* 0x0000001fff0a7819 */ /* 0x000fe40000011408 */
[----:B------:R-:W-:Y:S02]  /*0df0*/  LEA.HI R0, R0, R14, RZ, 0x1 ;  /* 0x0000000e00007211 */ /* 0x000fe400078f08ff */
[----:B------:R-:W-:-:S02]  /*0e00*/  LEA.HI R10, R10, R9, RZ, 0x3 ;  /* 0x000000090a0a7211 */ /* 0x000fc400078f18ff */
[----:B------:R-:W-:Y:S01]  /*0e10*/  LEA R3, R3, R6, 0x6 ;  /* 0x0000000603037211 */ /* 0x000fe200078e30ff */
[----:B------:R-:W-:Y:S01]  /*0e20*/  VIADD R6, R212, 0x60 ;  /* 0x00000060d4067836 */ /* 0x000fe20000000000 */
[----:B------:R-:W-:Y:S02]  /*0e30*/  LOP3.LUT R10, R10, 0xfffffff8, RZ, 0xc0, !PT ;  /* 0xfffffff80a0a7812 */ /* 0x000fe400078ec0ff */
[----:B------:R-:W-:Y:S01]  /*0e40*/  SHF.R.S32.HI R7, RZ, 0x5, R7 ;  /* 0x00000005ff077819 */ /* 0x000fe20000011407 */
[----:B------:R-:W-:Y:S01]  /*0e50*/  IMAD R2, R2, 0x8, R3 ;  /* 0x0000000802027824 */ /* 0x000fe200078e0203 */
[----:B------:R-:W-:Y:S01]  /*0e60*/  LOP3.LUT R0, R0, 0x3fffffe, RZ, 0xc0, !PT ;  /* 0x03fffffe00007812 */ /* 0x000fe200078ec0ff */
[----:B------:R-:W-:Y:S01]  /*0e70*/  IMAD.IADD R10, R9, 0x1, -R10 ;  /* 0x00000001090a7824 */ /* 0x000fe200078e0a0a */
[----:B------:R-:W-:Y:S02]  /*0e80*/  SHF.R.S32.HI R5, RZ, 0x1f, R6 ;  /* 0x0000001fff057819 */ /* 0x000fe40000011406 */
[----:B------:R-:W-:Y:S01]  /*0e90*/  IADD3 R0, R14, -R0, RZ ;  /* 0x800000000e007210 */ /* 0x000fe20007ffe0ff */
[----:B------:R-:W-:Y:S01]  /*0ea0*/  IMAD R7, R7, 0x10, R10 ;  /* 0x0000001007077824 */ /* 0x000fe200078e020a */
[----:B------:R-:W-:Y:S01]  /*0eb0*/  IADD3 R10, R212, 0x40, RZ ;  /* 0x00000040d40a7810 */ /* 0x000fe20007ffe0ff */
[----:B------:R1:W-:Y:S01]  /*0ec0*/  STL [R1+0x84], R2 ;  /* 0x0000840201007387 */ /* 0x0003e20000100800 */
[----:B------:R-:W-:Y:S01]  /*0ed0*/  LEA.HI R5, R5, R6, RZ, 0x3 ;  /* 0x0000000605057211 */ /* 0x000fe200078f18ff */
[----:B------:R-:W-:Y:S01]  /*0ee0*/  IMAD R9, R0, 0x40, R7 ;  /* 0x0000004000097824 */ /* 0x000fe200078e0207 */
[----:B------:R-:W-:Y:S01]  /*0ef0*/  SHF.R.S32.HI R0, RZ, 0x1f, R10 ;  /* 0x0000001fff007819 */ /* 0x000fe2000001140a */
[----:B------:R-:W-:Y:S01]  /*0f00*/  IMAD.SHL.U32 R224, R10, 0x40, RZ ;  /* 0x000000400ae07824 */ /* 0x000fe200078e00ff */
[----:B------:R-:W-:Y:S01]  /*0f10*/  LEA.HI R4, R11, R11, RZ, 0x1 ;  /* 0x0000000b0b047211 */ /* 0x000fe200078f08ff */
[----:B0-----:R-:W-:Y:S01]  /*0f20*/  IMAD.SHL.U32 R14, R212, 0x40, RZ ;  /* 0x00000040d40e7824 */ /* 0x001fe200078e00ff */
[----:B------:R-:W-:Y:S01]  /*0f30*/  LEA.HI R0, R0, R10, RZ, 0x3 ;  /* 0x0000000a00007211 */ /* 0x000fe200078f18ff */
[----:B------:R-:W-:Y:S01]  /*0f40*/  STL [R1+0x80], R9 ;  /* 0x0000800901007387 */ /* 0x000fe20000100800 */
[----:B------:R-:W-:Y:S01]  /*0f50*/  LOP3.LUT R4, R4, 0x1ffffffe, RZ, 0xc0, !PT ;  /* 0x1ffffffe04047812 */ /* 0x000fe200078ec0ff */
[----:B-1----:R-:W-:Y:S01]  /*0f60*/  IMAD.SHL.U32 R2, R6, 0x40, RZ ;  /* 0x0000004006027824 */ /* 0x002fe200078e00ff */
[----:B------:R-:W-:Y:S01]  /*0f70*/  LOP3.LUT R224, R224, 0x1c0, RZ, 0xc0, !PT ;  /* 0x000001c0e0e07812 */ /* 0x000fe200078ec0ff */
[----:B------:R-:W-:Y:S01]  /*0f80*/  IMAD.SHL.U32 R0, R0, 0x40, RZ ;  /* 0x0000004000007824 */ /* 0x000fe200078e00ff */
[----:B------:R-:W-:Y:S01]  /*0f90*/  LOP3.LUT R3, R14, 0x1c0, RZ, 0xc0, !PT ;  /* 0x000001c00e037812 */ /* 0x000fe200078ec0ff */
[----:B------:R-:W-:Y:S01]  /*0fa0*/  IMAD.SHL.U32 R6, R5, 0x40, RZ ;  /* 0x0000004005067824 */ /* 0x000fe200078e00ff */
[----:B------:R-:W-:Y:S01]  /*0fb0*/  LOP3.LUT R12, R2, 0x1c0, RZ, 0xc0, !PT ;  /* 0x000001c0020c7812 */ /* 0x000fe200078ec0ff */
[----:B------:R-:W-:Y:S01]  /*0fc0*/  IMAD.IADD R4, R11, 0x1, -R4 ;  /* 0x000000010b047824 */ /* 0x000fe200078e0a04 */
[----:B------:R-:W-:-:S02]  /*0fd0*/  SHF.R.S32.HI R2, RZ, 0x1f, R213 ;  /* 0x0000001fff027819 */ /* 0x000fc400000114d5 */
[----:B------:R-:W-:Y:S01]  /*0fe0*/  LOP3.LUT R227, R0, 0xfffffe00, RZ, 0xc0, !PT ;  /* 0xfffffe0000e37812 */ /* 0x000fe200078ec0ff */
[----:B------:R-:W-:Y:S01]  /*0ff0*/  IMAD R235, R4, 0x8, R9 ;  /* 0x0000000804eb7824 */ /* 0x000fe200078e0209 */
[CC--:B------:R-:W-:Y:S02]  /*1000*/  LEA.HI R5, R2.reuse, R213.reuse, RZ, 0x3 ;  /* 0x000000d502057211 */ /* 0x0c0fe400078f18ff */
[----:B------:R-:W-:Y:S02]  /*1010*/  LEA.HI R2, R2, R213, RZ, 0x6 ;  /* 0x000000d502027211 */ /* 0x000fe400078f30ff */
[----:B------:R-:W-:Y:S02]  /*1020*/  LOP3.LUT R0, R5, 0x38, RZ, 0xc0, !PT ;  /* 0x0000003805007812 */ /* 0x000fe400078ec0ff */
[----:B------:R-:W-:Y:S01]  /*1030*/  LOP3.LUT R10, R6, 0xfffffe00, RZ, 0xc0, !PT ;  /* 0xfffffe00060a7812 */ /* 0x000fe200078ec0ff */
[----:B------:R-:W-:Y:S01]  /*1040*/  IMAD.SHL.U32 R2, R2, 0x80, RZ ;  /* 0x0000008002027824 */ /* 0x000fe200078e00ff */
[----:B------:R-:W-:-:S02]  /*1050*/  LOP3.LUT R6, R224, 0x38, R5, 0xf8, !PT ;  /* 0x00000038e0067812 */ /* 0x000fc400078ef805 */
[----:B------:R-:W-:Y:S01]  /*1060*/  SHF.R.U32.HI R7, RZ, 0x3, R12 ;  /* 0x00000003ff077819 */ /* 0x000fe2000001160c */
[----:B------:R-:W-:Y:S01]  /*1070*/  STL [R1+0x68], R10 ;  /* 0x0000680a01007387 */ /* 0x000fe20000100800 */
[----:B------:R-:W-:Y:S02]  /*1080*/  LOP3.LUT R5, R12, 0x38, R5, 0xf8, !PT ;  /* 0x000000380c057812 */ /* 0x000fe400078ef805 */
[----:B------:R-:W-:Y:S01]  /*1090*/  SHF.R.U32.HI R229, RZ, 0x3, R3 ;  /* 0x00000003ffe57819 */ /* 0x000fe20000011603 */
[----:B------:R-:W-:Y:S01]  /*10a0*/  STL [R1+0x60], RZ ;  /* 0x000060ff01007387 */ /* 0x000fe20000100800 */
[----:B------:R-:W-:Y:S02]  /*10b0*/  SHF.R.U32.HI R11, RZ, 0x3, R224 ;  /* 0x00000003ff0b7819 */ /* 0x000fe400000116e0 */
[----:B------:R-:W-:Y:S02]  /*10c0*/  LOP3.LUT R0, R0, 0x1c0, R14, 0xf8, !PT ;  /* 0x000001c000007812 */ /* 0x000fe400078ef80e */
[----:B------:R-:W-:-:S02]  /*10d0*/  LOP3.LUT R7, R5, R7, RZ, 0x3c, !PT ;  /* 0x0000000705077212 */ /* 0x000fc400078e3cff */
[----:B------:R-:W-:Y:S02]  /*10e0*/  LOP3.LUT R2, R2, 0xffffe000, RZ, 0xc0, !PT ;  /* 0xffffe00002027812 */ /* 0x000fe400078ec0ff */
[----:B------:R-:W-:Y:S01]  /*10f0*/  LOP3.LUT R6, R6, R11, RZ, 0x3c, !PT ;  /* 0x0000000b06067212 */ /* 0x000fe200078e3cff */
[----:B------:R-:W-:Y:S01]  /*1100*/  IMAD.U32 R11, RZ, RZ, UR4 ;  /* 0x00000004ff0b7e24 */ /* 0x000fe2000f8e00ff */
[----:B------:R-:W-:Y:S01]  /*1110*/  LOP3.LUT R5, R0, R229, RZ, 0x3c, !PT ;  /* 0x000000e500057212 */ /* 0x000fe200078e3cff */
[----:B------:R-:W-:Y:S01]  /*1120*/  IMAD.U32 R0, RZ, RZ, UR5 ;  /* 0x00000005ff007e24 */ /* 0x000fe2000f8e00ff */
[-C--:B------:R-:W-:Y:S02]  /*1130*/  IADD3 R6, R6, R2.reuse, R227 ;  /* 0x0000000206067210 */ /* 0x080fe40007ffe0e3 */
[-C--:B------:R-:W-:Y:S02]  /*1140*/  IADD3 R7, R7, R2.reuse, R10 ;  /* 0x0000000207077210 */ /* 0x080fe40007ffe00a */
[----:B------:R-:W-:Y:S01]  /*1150*/  IADD3 R5, R5, R2, R228 ;  /* 0x0000000205057210 */ /* 0x000fe20007ffe0e4 */
[----:B------:R-:W-:Y:S01]  /*1160*/  VIADD R2, R212, 0x20 ;  /* 0x00000020d4027836 */ /* 0x000fe20000000000 */
[----:B------:R0:W-:Y:S01]  /*1170*/  STL [R1+0x58], R0 ;  /* 0x0000580001007387 */ /* 0x0001e20000100800 */
[----:B------:R-:W-:-:S02]  /*1180*/  LOP3.LUT R233, R3, 0x38, R16, 0xf8, !PT ;  /* 0x0000003803e97812 */ /* 0x000fc400078ef810 */
[----:B------:R-:W-:Y:S01]  /*1190*/  LEA R3, R6, UR4, 0x1 ;  /* 0x0000000406037c11 */ /* 0x000fe2000f8e08ff */
[----:B------:R1:W-:Y:S01]  /*11a0*/  STL [R1+0x64], R11 ;  /* 0x0000640b01007387 */ /* 0x0003e20000100800 */
[----:B------:R-:W-:Y:S02]  /*11b0*/  SHF.L.U32 R223, R2, 0x6, RZ ;  /* 0x0000000602df7819 */ /* 0x000fe400000006ff */
[----:B------:R-:W-:Y:S01]  /*11c0*/  LOP3.LUT R234, R8, 0x7ffffffc, RZ, 0xc0, !PT ;  /* 0x7ffffffc08ea7812 */ /* 0x000fe200078ec0ff */
[----:B------:R1:W-:Y:S01]  /*11d0*/  STL [R1+0x74], R3 ;  /* 0x0000740301007387 */ /* 0x0003e20000100800 */
[----:B------:R-:W-:Y:S02]  /*11e0*/  LOP3.LUT R223, R223, 0x1c0, RZ, 0xc0, !PT ;  /* 0x000001c0dfdf7812 */ /* 0x000fe400078ec0ff */
[----:B0-----:R-:W-:Y:S01]  /*11f0*/  SHF.R.S32.HI R0, RZ, 0x1f, R2 ;  /* 0x0000001fff007819 */ /* 0x001fe20000011402 */
[----:B------:R-:W-:Y:S01]  /*1200*/  IMAD.IADD R234, R13, 0x1, -R234 ;  /* 0x000000010dea7824 */ /* 0x000fe200078e0aea */
[----:B------:R-:W-:-:S02]  /*1210*/  SHF.R.S32.HI R10, RZ, 0x1f, R212 ;  /* 0x0000001fff0a7819 */ /* 0x000fc400000114d4 */
[----:B------:R-:W-:Y:S02]  /*1220*/  LEA.HI R0, R0, R2, RZ, 0x3 ;  /* 0x0000000200007211 */ /* 0x000fe400078f18ff */
[----:B------:R-:W-:Y:S02]  /*1230*/  SHF.R.U32.HI R2, RZ, 0x3, R223 ;  /* 0x00000003ff027819 */ /* 0x000fe400000116df */
[----:B------:R-:W-:Y:S01]  /*1240*/  LEA R2, R7, UR4, 0x1 ;  /* 0x0000000407027c11 */ /* 0x000fe2000f8e08ff */
[----:B------:R-:W-:Y:S01]  /*1250*/  IMAD.SHL.U32 R0, R0, 0x40, RZ ;  /* 0x0000004000007824 */ /* 0x000fe200078e00ff */
[----:B------:R-:W-:-:S04]  /*1260*/  LOP3.LUT R233, R228, R233, R229, 0xf6, !PT ;  /* 0x000000e9e4e97212 */ /* 0x000fc800078ef6e5 */
[----:B------:R-:W-:Y:S02]  /*1270*/  LOP3.LUT R226, R0, 0xfffffe00, RZ, 0xc0, !PT ;  /* 0xfffffe0000e27812 */ /* 0x000fe400078ec0ff */
[----:B------:R-:W-:-:S05]  /*1280*/  LEA R0, R5, UR4, 0x1 ;  /* 0x0000000405007c11 */ /* 0x000fca000f8e08ff */
[----:B------:R1:W-:Y:S04]  /*1290*/  STL [R1+0x78], R0 ;  /* 0x0000780001007387 */ /* 0x0003e80000100800 */
[----:B------:R1:W-:Y:S02]  /*12a0*/  STL [R1+0x70], R2 ;  /* 0x0000700201007387 */ /* 0x0003e40000100800 */
.L_x_3114:
[----:B01-34-:R-:W0:Y:S01]  /*12b0*/  LDC.64 R2, c[0x0][0xc88] ;  /* 0x00032200ff027b82 */ /* 0x01be220000000a00 */
[----:B------:R-:W-:Y:S01]  /*12c0*/  ULDC.64 UR10, c[0x0][0x208] ;  /* 0x00008200000a7ab9 */ /* 0x000fe20000000a00 */
[----:B------:R-:W-:Y:S01]  /*12d0*/  ULDC.64 UR4, c[0x0][0xa28] ;  /* 0x00028a0000047ab9 */ /* 0x000fe20000000a00 */
[----:B------:R-:W-:Y:S01]  /*12e0*/  ULDC.64 UR8, c[0x0][0xa18] ;  /* 0x0002860000087ab9 */ /* 0x000fe20000000a00 */
[----:B------:R-:W-:Y:S01]  /*12f0*/  ULDC.64 UR6, c[0x0][0xa08] ;  /* 0x0002820000067ab9 */ /* 0x000fe20000000a00 */
[----:B0-----:R-:W-:-:S05]  /*1300*/  IMAD.WIDE R2, R55, 0x4, R2 ;  /* 0x0000000437027825 */ /* 0x001fca00078e0202 */
[----:B--2---:R-:W2:Y:S01]  /*1310*/  LDG.E R236, desc[UR10][R2.64] ;  /* 0x0000000a02ec7981 */ /* 0x004ea2000c1e1900 */
[----:B------:R-:W-:Y:S01]  /*1320*/  ISETP.NE.U32.AND P2, PT, RZ, UR4, PT ;  /* 0x00000004ff007c0c */ /* 0x000fe2000bf45070 */
[----:B------:R-:W-:Y:S01]  /*1330*/  IMAD.MOV.U32 R26, RZ, RZ, RZ ;  /* 0x000000ffff1a7224 */ /* 0x000fe200078e00ff */
[----:B------:R-:W-:Y:S02]  /*1340*/  ISETP.NE.U32.AND P1, PT, RZ, UR8, PT ;  /* 0x00000008ff007c0c */ /* 0x000fe4000bf25070 */
[----:B------:R-:W-:Y:S02]  /*1350*/  ISETP.NE.AND.EX P2, PT, RZ, UR5, PT, P2 ;  /* 0x00000005ff007c0c */ /* 0x000fe4000bf45320 */
[----:B------:R-:W-:Y:S01]  /*1360*/  ISETP.NE.AND.EX P1, PT, RZ, UR9, PT, P1 ;  /* 0x00000009ff007c0c */ /* 0x000fe2000bf25310 */
[----:B------:R0:W-:Y:S01]  /*1370*/  STL [R1+0x5c], R54 ;  /* 0x00005c3601007387 */ /* 0x0001e20000100800 */
[----:B------:R-:W-:Y:S02]  /*1380*/  ISETP.NE.U32.AND P0, PT, RZ, UR6, PT ;  /* 0x00000006ff007c0c */ /* 0x000fe4000bf05070 */
[----:B------:R-:W-:-:S02]  /*1390*/  MOV R0, RZ ;  /* 0x000000ff00007202 */ /* 0x000fc40000000f00 */
[----:B------:R-:W-:Y:S02]  /*13a0*/  ISETP.NE.AND.EX P0, PT, RZ, UR7, PT, P0 ;  /* 0x00000007ff007c0c */ /* 0x000fe4000bf05300 */
[----:B--2---:R-:W-:Y:S01]  /*13b0*/  SHF.R.S32.HI R5, RZ, 0x1f, R236 ;  /* 0x0000001fff057819 */ /* 0x004fe200000114ec */
[C---:B------:R-:W-:Y:S02]  /*13c0*/  IMAD.SHL.U32 R28, R236.reuse, 0x4, RZ ;  /* 0x00000004ec1c7824 */ /* 0x040fe400078e00ff */
[C---:B------:R-:W-:Y:S01]  /*13d0*/  @P2 LEA R2, P3, R236.reuse, UR4, 0x2 ;  /* 0x00000004ec022c11 */ /* 0x040fe2000f8610ff */
[----:B------:R-:W-:Y:S01]  /*13e0*/  ULDC UR4, c[0x0][0x288] ;  /* 0x0000a20000047ab9 */ /* 0x000fe20000000800 */
[C-C-:B------:R-:W-:Y:S01]  /*13f0*/  SHF.L.U64.HI R29, R236.reuse, 0x2, R5.reuse ;  /* 0x00000002ec1d7819 */ /* 0x140fe20000010205 */
[----:B------:R-:W-:Y:S01]  /*1400*/  IMAD.U32 R231, RZ, RZ, UR4 ;  /* 0x00000004ffe77e24 */ /* 0x000fe2000f8e00ff */
[----:B------:R-:W-:Y:S01]  /*1410*/  @P2 LEA.HI.X R3, R236, UR5, R5, 0x2, P3 ;  /* 0x00000005ec032c11 */ /* 0x000fe200098f1405 */
[----:B------:R-:W-:Y:S01]  /*1420*/  ULDC.64 UR4, c[0x0][0x418] ;  /* 0x0001060000047ab9 */ /* 0x000fe20000000a00 */
[----:B------:R-:W-:Y:S01]  /*1430*/  IADD3 R6, P4, R28, UR6, RZ ;  /* 0x000000061c067c10 */ /* 0x000fe2000ff9e0ff */
[----:B------:R-:W-:-:S02]  /*1440*/  UISETP.NE.U32.AND UP0, UPT, UR4, URZ, UPT ;  /* 0x0000003f0400728c */ /* 0x000fc4000bf05070 */
[----:B------:R0:W5:Y:S01]  /*1450*/  @P2 LDG.E R0, desc[UR10][R2.64] ;  /* 0x0000000a02002981 */ /* 0x000162000c1e1900 */
[----:B------:R-:W-:Y:S01]  /*1460*/  @P1 IADD3 R4, P2, R28, UR8, RZ ;  /* 0x000000081c041c10 */ /* 0x000fe2000ff5e0ff */
[----:B------:R-:W-:Y:S01]  /*1470*/  UISETP.NE.AND.EX UP0, UPT, UR5, URZ, UPT, UP0 ;  /* 0x0000003f0500728c */ /* 0x000fe2000bf05300 */
[C---:B------:R-:W-:Y:S01]  /*1480*/  IADD3.X R7, R29.reuse, UR7, RZ, P4, !PT ;  /* 0x000000071d077c10 */ /* 0x040fe2000a7fe4ff */
[----:B------:R-:W-:Y:S01]  /*1490*/  ULDC UR4, c[0x0][0x424] ;  /* 0x0001090000047ab9 */ /* 0x000fe20000000800 */
[----:B------:R-:W-:Y:S01]  /*14a0*/  ULDC.64 UR6, c[0x0][0xa20] ;  /* 0x0002880000067ab9 */ /* 0x000fe20000000a00 */
[----:B------:R-:W-:Y:S01]  /*14b0*/  @P1 IADD3.X R5, R29, UR9, RZ, P2, !PT ;  /* 0x000000091d051c10 */ /* 0x000fe200097fe4ff */
[----:B------:R-:W-:Y:S01]  /*14c0*/  USEL UR4, UR4, 0x1, UP0 ;  /* 0x0000000104047887 */ /* 0x000fe20008000000 */
[----:B------:R-:W-:Y:S01]  /*14d0*/  ISETP.NE.U32.AND P2, PT, RZ, UR6, PT ;  /* 0x00000006ff007c0c */ /* 0x000fe2000bf45070 */
[----:B------:R-:W-:Y:S01]  /*14e0*/  ULDC UR5, c[0x0][0x2f0] ;  /* 0x0000bc0000057ab9 */ /* 0x000fe20000000800 */
[----:B------:R0:W5:Y:S01]  /*14f0*/  @P0 LDG.E R26, desc[UR10][R6.64] ;  /* 0x0000000a061a0981 */ /* 0x000162000c1e1900 */
[----:B------:R-:W-:Y:S01]  /*1500*/  UIMAD UR4, UR4, UR5, URZ ;  /* 0x00000005040472a4 */ /* 0x000fe2000f8e023f */
[----:B------:R-:W-:-:S02]  /*1510*/  ISETP.NE.AND.EX P2, PT, RZ, UR7, PT, P2 ;  /* 0x00000007ff007c0c */ /* 0x000fc4000bf45320 */
        /* <DEDUP_REMOVED lines=14> */
.L_x_2859:
        /* <DEDUP_REMOVED lines=8> */
.L_x_2860:
[----:B------:R-:W-:Y:S05]  /*1680*/  @!P0 BRA `(.L_x_2861) ;  /* 0x0000000000108947 */ /* 0x000fea0003800000 */
[----:B------:R-:W-:Y:S02]  /*1690*/  ULDC.64 UR4, c[0x0][0x208] ;  /* 0x0000820000047ab9 */ /* 0x000fe40000000a00 */
[----:B------:R-:W2:Y:S04]  /*16a0*/  LDG.E R4, desc[UR4][R6.64] ;  /* 0x0000000406047981 */ /* 0x000ea8000c1e1900 */
[----:B------:R-:W2:Y:S02]  /*16b0*/  LDG.E R27, desc[UR4][R6.64+0x4] ;  /* 0x00000404061b7981 */ /* 0x000ea4000c1e1900 */
[----:B--2---:R-:W-:-:S07]  /*16c0*/  IMAD.IADD R27, R27, 0x1, -R4 ;  /* 0x000000011b1b7824 */ /* 0x004fce00078e0a04 */
.L_x_2861:
[----:B------:R-:W-:Y:S01]  /*16d0*/  ULDC.64 UR4, c[0x0][0xa10] ;  /* 0x0002840000047ab9 */ /* 0x000fe20000000a00 */
[----:B------:R-:W-:Y:S01]  /*16e0*/  ULDC.64 UR6, c[0x0][0x208] ;  /* 0x0000820000067ab9 */ /* 0x000fe20000000a00 */
[----:B------:R-:W-:Y:S01]  /*16f0*/  ISETP.NE.U32.AND P0, PT, RZ, UR4, PT ;  /* 0x00000004ff007c0c */ /* 0x000fe2000bf05070 */
[----:B------:R-:W1:Y:S03]  /*1700*/  LDC R9, c[0x0][0x448] ;  /* 0x00011200ff097b82 */ /* 0x000e660000000800 */
[----:B------:R-:W-:Y:S01]  /*1710*/  ISETP.NE.AND.EX P0, PT, RZ, UR5, PT, P0 ;  /* 0x00000005ff007c0c */ /* 0x000fe2000bf05300 */
[----:B------:R-:W-:-:S12]  /*1720*/  ULDC.64 UR4, c[0x0][0xa30] ;  /* 0x00028c0000047ab9 */ /* 0x000fd80000000a00 */
[----:B0-----:R-:W0:Y:S02]  /*1730*/  @P0 LDC.64 R4, c[0x0][0xa10] ;  /* 0x00028400ff040b82 */ /* 0x001e240000000a00 */
[----:B0-----:R-:W-:-:S05]  /*1740*/  @P0 IMAD.WIDE R4, R25, 0x4, R4 ;  /* 0x0000000419040825 */ /* 0x001fca00078e0204 */
[----:B------:R-:W2:Y:S04]  /*1750*/  @P0 LDG.E R3, desc[UR6][R4.64] ;  /* 0x0000000604030981 */ /* 0x000ea8000c1e1900 */
[----:B------:R0:W2:Y:S01]  /*1760*/  @P0 LDG.E R8, desc[UR6][R4.64+0x4] ;  /* 0x0000040604080981 */ /* 0x0000a2000c1e1900 */
[----:B------:R-:W-:Y:S01]  /*1770*/  ISETP.NE.U32.AND P1, PT, RZ, UR4, PT ;  /* 0x00000004ff007c0c */ /* 0x000fe2000bf25070 */
[----:B-----5:R-:W-:-:S03]  /*1780*/  IMAD.MOV.U32 R144, RZ, RZ, R27 ;  /* 0x000000ffff907224 */ /* 0x020fc600078e001b */
[----:B------:R-:W-:-:S13]  /*1790*/  ISETP.NE.AND.EX P1, PT, RZ, UR5, PT, P1 ;  /* 0x00000005ff007c0c */ /* 0x000fda000bf25310 */
[----:B------:R-:W-:-:S04]  /*17a0*/  @P1 IADD3 R6, P2, R28, UR4, RZ ;  /* 0x000000041c061c10 */ /* 0x000fc8000ff5e0ff */
[----:B------:R-:W-:-:S05]  /*17b0*/  @P1 IADD3.X R7, R29, UR5, RZ, P2, !PT ;  /* 0x000000051d071c10 */ /* 0x000fca00097fe4ff */
[----:B------:R3:W5:Y:S01]  /*17c0*/  @P1 LDG.E R144, desc[UR6][R6.64] ;  /* 0x0000000606901981 */ /* 0x000762000c1e1900 */
[----:B-1----:R-:W-:Y:S01]  /*17d0*/  ISETP.NE.AND P1, PT, R9, 0x1, PT ;  /* 0x000000010900780c */ /* 0x002fe20003f25270 */
[----:B------:R-:W-:Y:S01]  /*17e0*/  IMAD.SHL.U32 R230, R53, 0x80, RZ ;  /* 0x0000008035e67824 */ /* 0x000fe200078e00ff */
[----:B------:R-:W-:-:S04]  /*17f0*/  PLOP3.LUT P2, PT, PT, PT, PT, 0x80, 0x0 ;  /* 0x000000000000781c */ /* 0x000fc80003f4f070 */
[----:B0-----:R-:W-:-:S07]  /*1800*/  IADD3 R4, R230, 0x7f, RZ ;  /* 0x0000007fe6047810 */ /* 0x001fce0007ffe0ff */
[----:B------:R-:W0:Y:S08]  /*1810*/  @P1 LDC R9, c[0x0][0x44c] ;  /* 0x00011300ff091b82 */ /* 0x000e300000000800 */
[----:B------:R-:W1:Y:S01]  /*1820*/  @P1 LDC R5, c[0x0][0x450] ;  /* 0x00011400ff051b82 */ /* 0x000e620000000800 */
[----:B--2---:R-:W-:Y:S02]  /*1830*/  @P0 IMAD.IADD R2, R8, 0x1, -R3 ;  /* 0x0000000108020824 */ /* 0x004fe400078e0a03 */
[----:B------:R-:W-:-:S02]  /*1840*/  IMAD.IADD R8, R27, 0x1, -R0 ;  /* 0x000000011b087824 */ /* 0x000fc400078e0a00 */
[----:B0-----:R-:W-:-:S04]  /*1850*/  @P1 IMAD.HI.U32 R0, R4, R9, RZ ;  /* 0x0000000904001227 */ /* 0x001fc800078e00ff */
[----:B------:R-:W-:Y:S01]  /*1860*/  IMAD.IADD R232, R8, 0x1, R2 ;  /* 0x0000000108e87824 */ /* 0x000fe200078e0202 */
[----:B-1----:R-:W-:Y:S01]  /*1870*/  @P1 SHF.R.U32.HI R4, RZ, R5, R0 ;  /* 0x00000005ff041219 */ /* 0x002fe20000011600 */
[----:B------:R-:W-:Y:S02]  /*1880*/  IMAD.MOV R120, RZ, RZ, -R8 ;  /* 0x000000ffff787224 */ /* 0x000fe400078e0a08 */
[C---:B------:R-:W-:Y:S01]  /*1890*/  VIADD R0, R232.reuse, 0x4f ;  /* 0x0000004fe8007836 */ /* 0x040fe20000000000 */
[----:B------:R-:W-:Y:S02]  /*18a0*/  IADD3 R149, R232, 0x50, -R231 ;  /* 0x00000050e8957810 */ /* 0x000fe40007ffe8e7 */
[----:B------:R-:W-:Y:S01]  /*18b0*/  VIMNMX R120, RZ, R120, !PT ;  /* 0x00000078ff787248 */ /* 0x000fe20007fe0100 */
[----:B------:R-:W-:Y:S01]  /*18c0*/  IMAD.HI R0, R0, 0x66666667, RZ ;  /* 0x6666666700007827 */ /* 0x000fe200078e02ff */
[----:B------:R-:W-:-:S04]  /*18d0*/  IADD3 R4, R149, R4, RZ ;  /* 0x0000000495047210 */ /* 0x000fc80007ffe0ff */
[----:B------:R-:W-:Y:S01]  /*18e0*/  SHF.R.U32.HI R3, RZ, 0x1f, R0 ;  /* 0x0000001fff037819 */ /* 0x000fe20000011600 */
[----:B------:R-:W-:-:S03]  /*18f0*/  IMAD.HI R4, R4, 0x66666667, RZ ;  /* 0x6666666704047827 */ /* 0x000fc600078e02ff */
[----:B------:R-:W-:Y:S02]  /*1900*/  LEA.HI.SX32 R150, R0, R3, 0x1b ;  /* 0x0000000300967211 */ /* 0x000fe400078fdaff */
[----:B------:R-:W-:-:S04]  /*1910*/  SHF.R.U32.HI R5, RZ, 0x1f, R4 ;  /* 0x0000001fff057819 */ /* 0x000fc80000011604 */
[----:B------:R-:W-:-:S04]  /*1920*/  LEA.HI.SX32 R5, R4, R5, 0x1b ;  /* 0x0000000504057211 */ /* 0x000fc800078fdaff */
[----:B------:R-:W-:-:S05]  /*1930*/  VIMNMX R5, R150, R5, PT ;  /* 0x0000000596057248 */ /* 0x000fca0003fe0100 */
        /* <DEDUP_REMOVED lines=11> */
[----:B---3--:R-:W-:Y:S05]  /*19f0*/  @!P0 BRA `(.L_x_2862) ;  /* 0x0000009000188947 */ /* 0x008fea0003800000 */
        /* <DEDUP_REMOVED lines=20> */
.L_x_2864:
[----:B------:R-:W-:Y:S05]  /*1b40*/  BSYNC B6 ;  /* 0x0000000000067941 */ /* 0x000fea0003800000 */
.L_x_2863:
        /* <DEDUP_REMOVED lines=20> */
.L_x_2866:
[----:B------:R-:W-:Y:S05]  /*1c90*/  BSYNC B6 ;  /* 0x0000000000067941 */ /* 0x000fea0003800000 */
.L_x_2865:
[----:B------:R-:W-:Y:S01]  /*1ca0*/  ULDC.64 UR4, c[0x0][0x9f8] ;  /* 0x00027e0000047ab9 */ /* 0x000fe20000000a00 */
[----:B------:R-:W-:Y:S01]  /*1cb0*/  ULDC.64 UR6, c[0x0][0x208] ;  /* 0x0000820000067ab9 */ /* 0x000fe20000000a00 */
[----:B------:R-:W-:Y:S01]  /*1cc0*/  ISETP.NE.U32.AND P0, PT, RZ, UR4, PT ;  /* 0x00000004ff007c0c */ /* 0x000fe2000bf05070 */
[----:B------:R-:W0:Y:S01]  /*1cd0*/  LDC.64 R98, c[0x0][0x300] ;  /* 0x0000c000ff627b82 */ /* 0x000e220000000a00 */
[----:B------:R-:W-:Y:S01]  /*1ce0*/  SHF.R.S32.HI R8, RZ, 0x1f, R54 ;  /* 0x0000001fff087819 */ /* 0x000fe20000011436 */
[----:B------:R-:W-:Y:S01]  /*1cf0*/  IMAD.IADD R113, R26, 0x1, R27 ;  /* 0x000000011a717824 */ /* 0x000fe200078e021b */
[----:B------:R-:W-:Y:S01]  /*1d00*/  ISETP.NE.AND.EX P0, PT, RZ, UR5, PT, P0 ;  /* 0x00000005ff007c0c */ /* 0x000fe2000bf05300 */
[----:B------:R-:W-:Y:S01]  /*1d10*/  ULDC.64 UR8, c[0x0][0xa08] ;  /* 0x0002820000087ab9 */ /* 0x000fe20000000a00 */
[----:B------:R-:W-:-:S03]  /*1d20*/  SHF.R.S32.HI R17, RZ, 0x1f, R16 ;  /* 0x0000001fff117819 */ /* 0x000fc60000011410 */
[----:B------:R-:W1:Y:S08]  /*1d30*/  LDC R117, c[0x0][0x3f4] ;  /* 0x0000fd00ff757b82 */ /* 0x000e700000000800 */
[----:B------:R-:W-:Y:S01]  /*1d40*/  @P0 IADD3 R4, P1, R28, UR4, RZ ;  /* 0x000000041c040c10 */ /* 0x000fe2000ff3e0ff */
[----:B------:R-:W2:Y:S03]  /*1d50*/  LDC.64 R104, c[0x0][0x408] ;  /* 0x00010200ff687b82 */ /* 0x000ea60000000a00 */
[----:B------:R-:W-:Y:S01]  /*1d60*/  @P0 IADD3.X R5, R29, UR5, RZ, P1, !PT ;  /* 0x000000051d050c10 */ /* 0x000fe20008ffe4ff */
[----:B------:R-:W-:-:S04]  /*1d70*/  ULDC.64 UR4, c[0x0][0x330] ;  /* 0x0000cc0000047ab9 */ /* 0x000fc80000000a00 */
[----:B------:R3:W4:Y:S01]  /*1d80*/  @P0 LDG.E R25, desc[UR6][R4.64] ;  /* 0x0000000604190981 */ /* 0x000722000c1e1900 */
[----:B------:R-:W-:Y:S01]  /*1d90*/  ULDC UR6, c[0x0][0x2f4] ;  /* 0x0000bd0000067ab9 */ /* 0x000fe20000000800 */
[----:B------:R-:W-:Y:S01]  /*1da0*/  IMAD R3, R8, UR4, RZ ;  /* 0x0000000408037c24 */ /* 0x000fe2000f8e02ff */
[----:B------:R-:W-:Y:S01]  /*1db0*/  SHF.R.S32.HI R11, RZ, 0x1f, R113 ;  /* 0x0000001fff0b7819 */ /* 0x000fe20000011471 */
[----:B------:R-:W-:Y:S01]  /*1dc0*/  IMAD.WIDE.U32 R6, R54, UR4, R16 ;  /* 0x0000000436067c25 */ /* 0x000fe2000f8e0010 */
[----:B------:R-:W-:Y:S01]  /*1dd0*/  ISETP.GE.AND P1, PT, R213, UR6, PT ;  /* 0x00000006d5007c0c */ /* 0x000fe2000bf26270 */
[----:B------:R-:W1:Y:S01]  /*1de0*/  LDC.64 R110, c[0x0][0x3f8] ;  /* 0x0000fe00ff6e7b82 */ /* 0x000e620000000a00 */
[----:B------:R-:W-:Y:S01]  /*1df0*/  ISETP.GE.AND P0, PT, R16, UR6, PT ;  /* 0x0000000610007c0c */ /* 0x000fe2000bf06270 */
[----:B------:R-:W-:Y:S01]  /*1e00*/  IMAD R13, R54, UR5, R3 ;  /* 0x00000005360d7c24 */ /* 0x000fe2000f8e0203 */
[----:B------:R-:W-:Y:S01]  /*1e10*/  SEL R3, RZ, 0xffffffff, P1 ;  /* 0xffffffffff037807 */ /* 0x000fe20000800000 */
[-C--:B0-----:R-:W-:Y:S01]  /*1e20*/  IMAD R0, R11, R98.reuse, RZ ;  /* 0x000000620b007224 */ /* 0x081fe200078e02ff */
[----:B------:R-:W-:Y:S01]  /*1e30*/  ULDC.64 UR4, c[0x0][0x308] ;  /* 0x0000c20000047ab9 */ /* 0x000fe20000000a00 */
[----:B---3--:R-:W-:Y:S01]  /*1e40*/  IMAD.WIDE.U32 R4, R113, R98, RZ ;  /* 0x0000006271047225 */ /* 0x008fe200078e00ff */
[----:B------:R-:W-:Y:S01]  /*1e50*/  ISETP.GE.AND P1, PT, R220, UR6, PT ;  /* 0x00000006dc007c0c */ /* 0x000fe2000bf26270 */
[----:B------:R-:W0:Y:S01]  /*1e60*/  S2R R151, SR_TID.X ;  /* 0x0000000000977919 */ /* 0x000e220000002100 */
[----:B------:R-:W-:Y:S01]  /*1e70*/  IADD3 R7, R7, R13, RZ ;  /* 0x0000000d07077210 */ /* 0x000fe20007ffe0ff */
[----:B------:R-:W-:Y:S01]  /*1e80*/  IMAD R9, R113, R99, R0 ;  /* 0x0000006371097224 */ /* 0x000fe200078e0200 */
[----:B------:R-:W-:Y:S01]  /*1e90*/  SEL R0, RZ, 0x1, P0 ;  /* 0x00000001ff007807 */ /* 0x000fe20000000000 */
[----:B------:R-:W-:Y:S01]  /*1ea0*/  IMAD.SHL.U32 R3, R3, 0x2, RZ ;  /* 0x0000000203037824 */ /* 0x000fe200078e00ff */
[----:B------:R-:W-:Y:S01]  /*1eb0*/  ISETP.NE.U32.AND P0, PT, RZ, UR8, PT ;  /* 0x00000008ff007c0c */ /* 0x000fe2000bf05070 */
[----:B------:R-:W-:Y:S01]  /*1ec0*/  IMAD.IADD R5, R5, 0x1, R9 ;  /* 0x0000000105057824 */ /* 0x000fe200078e0209 */
[----:B------:R-:W-:Y:S01]  /*1ed0*/  SHF.R.S32.HI R20, RZ, 0x1f, R212 ;  /* 0x0000001fff147819 */ /* 0x000fe200000114d4 */
[----:B--2---:R-:W-:Y:S01]  /*1ee0*/  IMAD.WIDE.U32 R102, R212, R104, R16 ;  /* 0x00000068d4667225 */ /* 0x004fe200078e0010 */
[----:B------:R-:W-:-:S02]  /*1ef0*/  LOP3.LUT R0, R3, 0x2, R0, 0xe2, !PT ;  /* 0x0000000203007812 */ /* 0x000fc400078ee200 */
[----:B------:R-:W-:Y:S01]  /*1f00*/  ISETP.NE.AND.EX P0, PT, RZ, UR9, PT, P0 ;  /* 0x00000009ff007c0c */ /* 0x000fe2000bf05300 */
[----:B------:R-:W-:Y:S01]  /*1f10*/  IMAD R3, R8, UR4, RZ ;  /* 0x0000000408037c24 */ /* 0x000fe2000f8e02ff */
[----:B------:R-:W-:Y:S01]  /*1f20*/  ULDC.64 UR8, c[0x0][0x338] ;  /* 0x0000ce0000087ab9 */ /* 0x000fe20000000a00 */
[C---:B------:R-:W-:Y:S01]  /*1f30*/  IMAD.WIDE.U32 R4, R54.reuse, UR4, R4 ;  /* 0x0000000436047c25 */ /* 0x040fe2000f8e0004 */
[--C-:B------:R-:W-:Y:S02]  /*1f40*/  SHF.R.S32.HI R23, RZ, 0x1f, R22.reuse ;  /* 0x0000001fff177819 */ /* 0x100fe40000011416 */
[----:B------:R-:W-:Y:S01]  /*1f50*/  SHF.R.U32.HI R30, RZ, 0x3, R223 ;  /* 0x00000003ff1e7819 */ /* 0x000fe200000116df */
[----:B------:R-:W-:Y:S01]  /*1f60*/  IMAD R9, R54, UR5, R3 ;  /* 0x0000000536097c24 */ /* 0x000fe2000f8e0203 */
[----:B------:R-:W-:Y:S01]  /*1f70*/  SEL R3, RZ, 0x4, P1 ;  /* 0x00000004ff037807 */ /* 0x000fe20000800000 */
[----:B------:R-:W-:Y:S01]  /*1f80*/  ULDC.64 UR4, c[0x0][0x310] ;  /* 0x0000c40000047ab9 */ /* 0x000fe20000000a00 */
[----:B------:R-:W-:Y:S01]  /*1f90*/  IMAD.WIDE.U32 R100, R212, R104, R22 ;  /* 0x00000068d4647225 */ /* 0x000fe200078e0016 */
[----:B------:R-:W-:-:S02]  /*1fa0*/  SHF.R.U32.HI R21, RZ, 0x3, R224 ;  /* 0x00000003ff157819 */ /* 0x000fc400000116e0 */
[----:B------:R-:W-:Y:S01]  /*1fb0*/  LOP3.LUT R3, R0, R3, RZ, 0xfc, !PT ;  /* 0x0000000300037212 */ /* 0x000fe200078efcff */
[----:B------:R-:W-:Y:S01]  /*1fc0*/  IMAD.IADD R5, R5, 0x1, R9 ;  /* 0x0000000105057824 */ /* 0x000fe200078e0209 */
[----:B------:R-:W-:Y:S01]  /*1fd0*/  ISETP.GE.AND P2, PT, R221, UR6, PT ;  /* 0x00000006dd007c0c */ /* 0x000fe2000bf46270 */
[CC--:B-1----:R-:W-:Y:S01]  /*1fe0*/  IMAD.WIDE.U32 R106, R212.reuse, R110.reuse, R22 ;  /* 0x0000006ed46a7225 */ /* 0x0c2fe200078e0016 */
[----:B------:R-:W-:Y:S02]  /*1ff0*/  IADD3 R112, P3, R212, R113, RZ ;  /* 0x00000071d4707210 */ /* 0x000fe40007f7e0ff */
[----:B------:R-:W-:Y:S01]  /*2000*/  SHF.L.U64.HI R29, R110, 0x6, R111 ;  /* 0x000000066e1d7819 */ /* 0x000fe2000001026f */
[----:B------:R-:W-:Y:S01]  /*2010*/  IMAD.WIDE.U32 R108, R212, R110, R16 ;  /* 0x0000006ed46c7225 */ /* 0x000fe200078e0010 */
[C-C-:B------:R-:W-:Y:S02]  /*2020*/  SHF.L.U64.HI R128, R98.reuse, 0x5, R99.reuse ;  /* 0x0000000562807819 */ /* 0x140fe40000010263 */
[----:B------:R-:W-:Y:S01]  /*2030*/  SHF.L.U64.HI R130, R98, 0x6, R99 ;  /* 0x0000000662827819 */ /* 0x000fe20000010263 */
[----:B------:R-:W-:Y:S01]  /*2040*/  IMAD.SHL.U32 R31, R212, 0x40, RZ ;  /* 0x00000040d41f7824 */ /* 0x000fe200078e00ff */
[--C-:B------:R-:W-:Y:S01]  /*2050*/  SHF.L.U64.HI R34, R104, 0x5, R105.reuse ;  /* 0x0000000568227819 */ /* 0x100fe20000010269 */
[----:B------:R-:W-:Y:S01]  /*2060*/  IMAD.SHL.U32 R28, R110, 0x20, RZ ;  /* 0x000000206e1c7824 */ /* 0x000fe200078e00ff */
[----:B------:R-:W-:Y:S01]  /*2070*/  SHF.L.U64.HI R33, R104, 0x6, R105 ;  /* 0x0000000668217819 */ /* 0x000fe20000010269 */
[----:B------:R-:W-:Y:S01]  /*2080*/  IMAD.SHL.U32 R27, R110, 0x40, RZ ;  /* 0x000000406e1b7824 */ /* 0x000fe200078e00ff */
[----:B------:R-:W-:Y:S01]  /*2090*/  SHF.L.U32 R32, R104, 0x5, RZ ;  /* 0x0000000568207819 */ /* 0x000fe200000006ff */
[----:B------:R-:W-:Y:S01]  /*20a0*/  VIADD R10, R212, 0x20 ;  /* 0x00000020d40a7836 */ /* 0x000fe20000000000 */
[----:B0-----:R-:W-:Y:S01]  /*20b0*/  LEA.HI R151, R151, 0x8, RZ, 0x19 ;  /* 0x0000000897977811 */ /* 0x001fe200078fc8ff */
[----:B------:R-:W-:Y:S01]  /*20c0*/  IMAD R121, R99, 0x50, RZ ;  /* 0x0000005063797824 */ /* 0x000fe200078e02ff */
[----:B------:R-:W-:Y:S01]  /*20d0*/  LOP3.LUT R26, R3, 0x1, RZ, 0xc0, !PT ;  /* 0x00000001031a7812 */ /* 0x000fe200078ec0ff */
[C---:B------:R-:W-:Y:S01]  /*20e0*/  IMAD.SHL.U32 R129, R98.reuse, 0x20, RZ ;  /* 0x0000002062817824 */ /* 0x040fe200078e00ff */
[----:B------:R-:W-:Y:S01]  /*20f0*/  SHF.R.S32.HI R148, RZ, 0x1f, R10 ;  /* 0x0000001fff947819 */ /* 0x000fe2000001140a */
[----:B------:R-:W-:-:S02]  /*2100*/  IMAD.SHL.U32 R131, R98, 0x40, RZ ;  /* 0x0000004062837824 */ /* 0x000fc400078e00ff */
[----:B------:R-:W-:Y:S02]  /*2110*/  IMAD R123, R105, 0x50, RZ ;  /* 0x00000050697b7824 */ /* 0x000fe400078e02ff */
[----:B------:R-:W-:Y:S01]  /*2120*/  IMAD.X R113, R20, 0x1, R11, P3 ;  /* 0x0000000114717824 */ /* 0x000fe200018e060b */
[----:B----4-:R-:W-:Y:S02]  /*2130*/  SHF.R.S32.HI R8, RZ, 0x1f, R25 ;  /* 0x0000001fff087819 */ /* 0x010fe40000011419 */
        /* <DEDUP_REMOVED lines=9> */
[-C--:B------:R-:W-:Y:S02]  /*21d0*/  IMAD R6, R20, R98.reuse, RZ ;  /* 0x0000006214067224 */ /* 0x080fe400078e02ff */
[----:B------:R-:W-:-:S04]  /*21e0*/  IMAD.WIDE.U32 R4, R212, R98, R16 ;  /* 0x00000062d4047225 */ /* 0x000fc800078e0010 */
[----:B------:R-:W-:Y:S01]  /*21f0*/  IMAD R35, R212, R99, R6 ;  /* 0x00000063d4237224 */ /* 0x000fe200078e0206 */
[----:B------:R-:W-:Y:S01]  /*2200*/  IADD3 R37, P1, R96, R4, RZ ;  /* 0x0000000460257210 */ /* 0x000fe20007f3e0ff */
[----:B------:R-:W-:Y:S02]  /*2210*/  IMAD.IADD R36, R97, 0x1, R9 ;  /* 0x0000000161247824 */ /* 0x000fe400078e0209 */
[----:B------:R-:W-:Y:S02]  /*2220*/  IMAD R0, R20, R104, RZ ;  /* 0x0000006814007224 */ /* 0x000fe400078e02ff */
[----:B------:R-:W-:Y:S01]  /*2230*/  IMAD.WIDE.U32 R98, R98, 0x50, RZ ;  /* 0x0000005062627825 */ /* 0x000fe200078e00ff */
[----:B------:R-:W-:Y:S02]  /*2240*/  IADD3.X R35, R36, R5, R35, P1, !PT ;  /* 0x0000000524237210 */ /* 0x000fe40000ffe423 */
[----:B------:R-:W-:Y:S01]  /*2250*/  SEL R5, R117, RZ, P0 ;  /* 0x000000ff75057207 */ /* 0x000fe20000000000 */
[----:B------:R-:W-:Y:S01]  /*2260*/  IMAD R7, R212, R105, R0 ;  /* 0x00000069d4077224 */ /* 0x000fe200078e0200 */
[----:B------:R-:W-:Y:S01]  /*2270*/  ISETP.GE.AND P1, PT, R213, R117, PT ;  /* 0x00000075d500720c */ /* 0x000fe20003f26270 */
[----:B------:R-:W-:-:S02]  /*2280*/  IMAD R0, R20, R110, RZ ;  /* 0x0000006e14007224 */ /* 0x000fc400078e02ff */
[----:B------:R-:W-:Y:S01]  /*2290*/  IMAD.IADD R5, R16, 0x1, R5 ;  /* 0x0000000110057824 */ /* 0x000fe200078e0205 */
[----:B------:R-:W-:Y:S01]  /*22a0*/  IADD3 R101, R101, R7, RZ ;  /* 0x0000000765657210 */ /* 0x000fe20007ffe0ff */
[----:B------:R-:W-:Y:S01]  /*22b0*/  IMAD.IADD R103, R7, 0x1, R103 ;  /* 0x0000000107677824 */ /* 0x000fe200078e0267 */
[----:B------:R-:W-:Y:S01]  /*22c0*/  SEL R4, R117, RZ, P1 ;  /* 0x000000ff75047207 */ /* 0x000fe20000800000 */
[----:B------:R-:W-:Y:S01]  /*22d0*/  IMAD R7, R212, R111, R0 ;  /* 0x0000006fd4077224 */ /* 0x000fe200078e0200 */
[----:B------:R-:W-:Y:S01]  /*22e0*/  SHF.R.S32.HI R0, RZ, 0x1f, R5 ;  /* 0x0000001fff007819 */ /* 0x000fe20000011405 */
[----:B-----5:R-:W-:Y:S01]  /*22f0*/  IMAD.WIDE.U32 R100, R144, R104, R100 ;  /* 0x0000006890647225 */ /* 0x020fe200078e0064 */
[----:B------:R-:W-:Y:S02]  /*2300*/  IADD3 R4, R213, R4, RZ ;  /* 0x00000004d5047210 */ /* 0x000fe40007ffe0ff */
[CC--:B------:R-:W-:Y:S01]  /*2310*/  LEA.HI R13, R0.reuse, R5.reuse, RZ, 0x3 ;  /* 0x00000005000d7211 */ /* 0x0c0fe200078f18ff */
[----:B------:R-:W-:Y:S01]  /*2320*/  IMAD.IADD R107, R107, 0x1, R7 ;  /* 0x000000016b6b7824 */ /* 0x000fe200078e0207 */
[----:B------:R-:W-:Y:S01]  /*2330*/  LEA.HI R0, R0, R5, RZ, 0x6 ;  /* 0x0000000500007211 */ /* 0x000fe200078f30ff */
[----:B------:R-:W-:Y:S01]  /*2340*/  IMAD.IADD R109, R7, 0x1, R109 ;  /* 0x00000001076d7824 */ /* 0x000fe200078e026d */
[----:B------:R-:W-:Y:S01]  /*2350*/  SHF.R.S32.HI R7, RZ, 0x1f, R4 ;  /* 0x0000001fff077819 */ /* 0x000fe20000011404 */
[----:B------:R-:W-:Y:S01]  /*2360*/  IMAD.WIDE.U32 R106, R144, R110, R106 ;  /* 0x0000006e906a7225 */ /* 0x000fe200078e006a */
[----:B------:R-:W-:-:S02]  /*2370*/  SHF.R.S32.HI R5, RZ, 0x6, R0 ;  /* 0x00000006ff057819 */ /* 0x000fc40000011400 */
[----:B------:R-:W-:Y:S01]  /*2380*/  LOP3.LUT R0, R223, 0x38, R13, 0xf8, !PT ;  /* 0x00000038df007812 */ /* 0x000fe200078ef80d */
[----:B------:R-:W-:Y:S01]  /*2390*/  IMAD.WIDE.U32 R108, R144, R110, R108 ;  /* 0x0000006e906c7225 */ /* 0x000fe200078e006c */
[----:B------:R-:W-:Y:S02]  /*23a0*/  LOP3.LUT R8, R224, 0x38, R13, 0xf8, !PT ;  /* 0x00000038e0087812 */ /* 0x000fe400078ef80d */
        /* <DEDUP_REMOVED lines=17> */
[----:B------:R-:W-:Y:S01]  /*24c0*/  LOP3.LUT R0, R0, R229, RZ, 0x3c, !PT ;  /* 0x000000e500007212 */ /* 0x000fe200078e3cff */
[----:B------:R-:W-:Y:S01]  /*24d0*/  IMAD.SHL.U32 R31, R104, 0x40, RZ ;  /* 0x00000040681f7824 */ /* 0x000fe200078e00ff */
[----:B------:R-:W-:Y:S01]  /*24e0*/  LOP3.LUT R9, R224, 0x38, R4, 0xf8, !PT ;  /* 0x00000038e0097812 */ /* 0x000fe200078ef804 */
[----:B------:R-:W-:Y:S01]  /*24f0*/  IMAD.IADD R136, R136, 0x1, R5 ;  /* 0x0000000188887824 */ /* 0x000fe200078e0205 */
[----:B------:R-:W-:Y:S01]  /*2500*/  SHF.R.S32.HI R5, RZ, 0x1f, R144 ;  /* 0x0000001fff057819 */ /* 0x000fe20000011490 */
[----:B------:R-:W-:Y:S01]  /*2510*/  IMAD.IADD R137, R137, 0x1, R0 ;  /* 0x0000000189897824 */ /* 0x000fe200078e0200 */
[-C--:B------:R-:W-:Y:S01]  /*2520*/  LOP3.LUT R8, R8, R21.reuse, RZ, 0x3c, !PT ;  /* 0x0000001508087212 */ /* 0x080fe200078e3cff */
[----:B------:R-:W-:Y:S01]  /*2530*/  IMAD.SHL.U32 R117, R117, 0x2, RZ ;  /* 0x0000000275757824 */ /* 0x000fe200078e00ff */
[----:B------:R-:W-:Y:S01]  /*2540*/  LOP3.LUT R9, R9, R21, RZ, 0x3c, !PT ;  /* 0x0000001509097212 */ /* 0x000fe200078e3cff */
[----:B------:R-:W-:Y:S01]  /*2550*/  IMAD R0, R5, R104, RZ ;  /* 0x0000006805007224 */ /* 0x000fe200078e02ff */
[----:B------:R-:W-:Y:S01]  /*2560*/  SHF.R.S32.HI R14, RZ, 0x3, R13 ;  /* 0x00000003ff0e7819 */ /* 0x000fe2000001140d */
[----:B------:R-:W-:Y:S01]  /*2570*/  IMAD.IADD R133, R133, 0x1, R8 ;  /* 0x0000000185857824 */ /* 0x000fe200078e0208 */
[----:B------:R-:W-:Y:S01]  /*2580*/  LOP3.LUT R8, R223, 0x38, R4, 0xf8, !PT ;  /* 0x00000038df087812 */ /* 0x000fe200078ef804 */
[----:B------:R-:W-:Y:S01]  /*2590*/  IMAD R21, R144, R105, R0 ;  /* 0x0000006990157224 */ /* 0x000fe200078e0200 */
[----:B------:R-:W-:Y:S01]  /*25a0*/  LOP3.LUT R13, R13, 0xfffffff8, RZ, 0xc0, !PT ;  /* 0xfffffff80d0d7812 */ /* 0x000fe200078ec0ff */
[----:B------:R-:W-:Y:S01]  /*25b0*/  IMAD R0, R5, R110, RZ ;  /* 0x0000006e05007224 */ /* 0x000fe200078e02ff */
[----:B------:R-:W-:Y:S01]  /*25c0*/  LOP3.LUT R7, R8, R30, RZ, 0x3c, !PT ;  /* 0x0000001e08077212 */ /* 0x000fe200078e3cff */
[----:B------:R-:W-:Y:S01]  /*25d0*/  IMAD R5, R111, 0x50, RZ ;  /* 0x000000506f057824 */ /* 0x000fe200078e02ff */
[----:B------:R-:W-:Y:S01]  /*25e0*/  SHF.L.U64.HI R30, R110, 0x5, R111 ;  /* 0x000000056e1e7819 */ /* 0x000fe2000001026f */
[----:B------:R-:W-:Y:S01]  /*25f0*/  IMAD R15, R144, R111, R0 ;  /* 0x0000006f900f7224 */ /* 0x000fe200078e0200 */
[----:B------:R-:W-:Y:S01]  /*2600*/  SEL R0, RZ, 0x8, P2 ;  /* 0x00000008ff007807 */ /* 0x000fe20001000000 */
[----:B------:R-:W-:Y:S01]  /*2610*/  IMAD.WIDE.U32 R110, R110, 0x50, RZ ;  /* 0x000000506e6e7825 */ /* 0x000fe200078e00ff */
[----:B------:R-:W-:-:S02]  /*2620*/  IADD3 R8, R212, 0x40, RZ ;  /* 0x00000040d4087810 */ /* 0x000fc40007ffe0ff */
[----:B------:R-:W-:Y:S01]  /*2630*/  LOP3.LUT R0, R3, R0, RZ, 0xfc, !PT ;  /* 0x0000000003007212 */ /* 0x000fe200078efcff */
[----:B------:R-:W-:Y:S01]  /*2640*/  IMAD.WIDE.U32 R104, R104, 0x50, RZ ;  /* 0x0000005068687825 */ /* 0x000fe200078e00ff */
[----:B------:R-:W-:Y:S02]  /*2650*/  LOP3.LUT R11, R4, 0xfffffff8, RZ, 0xc0, !PT ;  /* 0xfffffff8040b7812 */ /* 0x000fe400078ec0ff */
[----:B------:R-:W-:Y:S01]  /*2660*/  IADD3 R132, R132, R9, RZ ;  /* 0x0000000984847210 */ /* 0x000fe20007ffe0ff */
[----:B------:R-:W-:Y:S01]  /*2670*/  IMAD.IADD R134, R134, 0x1, R7 ;  /* 0x0000000186867824 */ /* 0x000fe200078e0207 */
[----:B------:R-:W-:Y:S01]  /*2680*/  SHF.R.S32.HI R146, RZ, 0x1f, R8 ;  /* 0x0000001fff927819 */ /* 0x000fe20000011408 */
[----:B------:R-:W-:Y:S01]  /*2690*/  IMAD.IADD R25, R101, 0x1, R21 ;  /* 0x0000000165197824 */ /* 0x000fe200078e0215 */
[----:B------:R-:W-:Y:S01]  /*26a0*/  IADD3 R122, R111, R5, RZ ;  /* 0x000000056f7a7210 */ /* 0x000fe20007ffe0ff */
[----:B------:R-:W-:Y:S01]  /*26b0*/  IMAD.IADD R20, R107, 0x1, R15 ;  /* 0x000000016b147824 */ /* 0x000fe200078e020f */
[----:B------:R-:W-:Y:S01]  /*26c0*/  SHF.R.S32.HI R12, RZ, 0x3, R4 ;  /* 0x00000003ff0c7819 */ /* 0x000fe20000011404 */
[----:B------:R-:W-:Y:S01]  /*26d0*/  IMAD.IADD R121, R99, 0x1, R121 ;  /* 0x0000000163797824 */ /* 0x000fe200078e0279 */
[C---:B------:R-:W-:Y:S01]  /*26e0*/  LOP3.LUT R10, R0.reuse, 0x2, RZ, 0xc0, !PT ;  /* 0x00000002000a7812 */ /* 0x040fe200078ec0ff */
[----:B------:R-:W-:Y:S01]  /*26f0*/  IMAD.IADD R123, R105, 0x1, R123 ;  /* 0x00000001697b7824 */ /* 0x000fe200078e027b */
[C---:B------:R-:W-:Y:S01]  /*2700*/  LOP3.LUT R9, R0.reuse, 0x4, RZ, 0xc0, !PT ;  /* 0x0000000400097812 */ /* 0x040fe200078ec0ff */
[----:B------:R-:W-:Y:S01]  /*2710*/  IMAD.IADD R21, R21, 0x1, R103 ;  /* 0x0000000115157824 */ /* 0x000fe200078e0267 */
[----:B------:R-:W-:Y:S01]  /*2720*/  LOP3.LUT R8, R0, 0x8, RZ, 0xc0, !PT ;  /* 0x0000000800087812 */ /* 0x000fe200078ec0ff */
[----:B------:R-:W-:Y:S01]  /*2730*/  IMAD.IADD R15, R15, 0x1, R109 ;  /* 0x000000010f0f7824 */ /* 0x000fe200078e026d */
[----:B------:R-:W-:-:S02]  /*2740*/  SHF.R.S32.HI R7, RZ, 0x1f, R13 ;  /* 0x0000001fff077819 */ /* 0x000fc4000001140d */
[----:B------:R-:W-:Y:S02]  /*2750*/  SHF.R.S32.HI R6, RZ, 0x1f, R11 ;  /* 0x0000001fff067819 */ /* 0x000fe4000001140b */
[----:B------:R-:W-:-:S07]  /*2760*/  IADD3 R5, R39, R41, RZ ;  /* 0x0000002927057210 */ /* 0x000fce0007ffe0ff */
.L_x_2974:
[----:B------:R-:W0:Y:S01]  /*2770*/  LDC.64 R118, c[0x0][0x2e8] ;  /* 0x0000ba00ff767b82 */ /* 0x000e220000000a00 */
[----:B------:R-:W-:Y:S01]  /*2780*/  VIADD R45, R24, 0xffffffff ;  /* 0xffffffff182d7836 */ /* 0x000fe20000000000 */
[----:B------:R-:W-:Y:S05]  /*2790*/  YIELD ;  /* 0x0000000000007946 */ /* 0x000fea0003800000 */
[----:B--2---:R-:W-:Y:S01]  /*27a0*/  SHF.R.S32.HI R42, RZ, 0x1f, R45 ;  /* 0x0000001fff2a7819 */ /* 0x004fe2000001142d */
[----:B------:R-:W1:Y:S01]  /*27b0*/  LDC R116, c[0x0][0x3f4] ;  /* 0x0000fd00ff747b82 */ /* 0x000e620000000800 */
[-C--:B------:R-:W-:Y:S01]  /*27c0*/  IMAD R3, R121, R45.reuse, RZ ;  /* 0x0000002d79037224 */ /* 0x080fe200078e02ff */
[----:B------:R-:W-:Y:S01]  /*27d0*/  BSSY B0, `(.L_x_2867) ;  /* 0x0000799000007945 */ /* 0x000fe20003800000 */
[----:B------:R-:W-:-:S04]  /*27e0*/  IMAD.WIDE.U32 R126, R98, R45, RZ ;  /* 0x0000002d627e7225 */ /* 0x000fc800078e00ff */
[----:B------:R-:W-:Y:S01]  /*27f0*/  IMAD R3, R42, R98, R3 ;  /* 0x000000622a037224 */ /* 0x000fe200078e0203 */
[CC--:B------:R-:W-:Y:S02]  /*2800*/  IADD3 R40, P2, R37.reuse, R126.reuse, RZ ;  /* 0x0000007e25287210 */ /* 0x0c0fe40007f5e0ff */
[-C--:B------:R-:W-:Y:S01]  /*2810*/  IADD3 R0, P3, P4, R37, R126.reuse, R131 ;  /* 0x0000007e25007210 */ /* 0x080fe20007c7e083 */
[----:B------:R-:W-:Y:S01]  /*2820*/  IMAD.IADD R92, R127, 0x1, R3 ;  /* 0x000000017f5c7824 */ /* 0x000fe200078e0203 */
[----:B------:R-:W-:-:S03]  /*2830*/  IADD3 R4, P5, P6, R37, R126, R129 ;  /* 0x0000007e25047210 */ /* 0x000fc60007ebe081 */
[----:B------:R-:W-:Y:S01]  /*2840*/  IMAD.X R41, R92, 0x1, R35, P2 ;  /* 0x000000015c297824 */ /* 0x000fe200010e0623 */
[C---:B0-----:R-:W-:Y:S02]  /*2850*/  LEA R52, P2, R0.reuse, R118, 0x1 ;  /* 0x0000007600347211 */ /* 0x041fe400078408ff */
[CC--:B------:R-:W-:Y:S02]  /*2860*/  IADD3.X R3, R35.reuse, R92.reuse, R130, P3, P4 ;  /* 0x0000005c23037210 */ /* 0x0c0fe40001fe8482 */
[----:B------:R-:W-:Y:S02]  /*2870*/  IADD3.X R24, R35, R92, R128, P5, P6 ;  /* 0x0000005c23187210 */ /* 0x000fe40002fec480 */
[----:B------:R-:W-:Y:S01]  /*2880*/  LEA.HI.X R53, R0, R119, R3, 0x1, P2 ;  /* 0x0000007700357211 */ /* 0x000fe200010f0c03 */
[----:B------:R-:W-:Y:S01]  /*2890*/  IMAD R3, R19, 0x5000, R233 ;  /* 0x0000500013037824 */ /* 0x000fe200078e02e9 */
[----:B-1----:R-:W-:Y:S02]  /*28a0*/  ISETP.GE.AND P2, PT, R116, 0x1, PT ;  /* 0x000000017400780c */ /* 0x002fe40003f46270 */
[----:B------:R-:W-:-:S02]  /*28b0*/  LEA R54, P5, R4, R118, 0x1 ;  /* 0x0000007604367211 */ /* 0x000fc400078a08ff */
[----:B------:R-:W-:Y:S02]  /*28c0*/  LEA R60, P6, R40, R118, 0x1 ;  /* 0x00000076283c7211 */ /* 0x000fe400078c08ff */
[----:B------:R-:W-:Y:S02]  /*28d0*/  ISETP.GT.AND P3, PT, R45, R120, PT ;  /* 0x000000782d00720c */ /* 0x000fe40003f64270 */
[-C--:B------:R-:W-:Y:S01]  /*28e0*/  LEA.HI.X R55, R4, R119.reuse, R24, 0x1, P5 ;  /* 0x0000007704377211 */ /* 0x080fe200028f0c18 */
[----:B------:R-:W-:Y:S01]  /*28f0*/  IMAD R4, R3, 0x2, R18 ;  /* 0x0000000203047824 */ /* 0x000fe200078e0212 */
[----:B------:R-:W-:Y:S02]  /*2900*/  LEA.HI.X R61, R40, R119, R41, 0x1, P6 ;  /* 0x00000077283d7211 */ /* 0x000fe400030f0c29 */
[----:B------:R-:W-:Y:S02]  /*2910*/  P2R R114, PR, RZ, 0x8 ;  /* 0x00000008ff727803 */ /* 0x000fe40000000000 */
[----:B------:R-:W-:Y:S01]  /*2920*/  MOV R24, R45 ;  /* 0x0000002d00187202 */ /* 0x000fe20000000f00 */
[----:B------:R-:W-:Y:S06]  /*2930*/  @!P2 BRA `(.L_x_2868) ;  /* 0x000000740004a947 */ /* 0x000fec0003800000 */
[----:B------:R-:W-:Y:S01]  /*2940*/  ULDC.U8 UR4, c[0x0][0x410] ;  /* 0x0001040000047ab9 */ /* 0x000fe20000000000 */
[-C--:B------:R-:W-:Y:S01]  /*2950*/  IMAD R3, R122, R45.reuse, RZ ;  /* 0x0000002d7a037224 */ /* 0x080fe200078e02ff */
[----:B------:R-:W-:Y:S01]  /*2960*/  ISETP.NE.AND P2, PT, RZ, UR4, PT ;  /* 0x00000004ff007c0c */ /* 0x000fe2000bf45270 */
[-C--:B------:R-:W-:Y:S02]  /*2970*/  IMAD R43, R123, R45.reuse, RZ ;  /* 0x0000002d7b2b7224 */ /* 0x080fe400078e02ff */
        /* <DEDUP_REMOVED lines=25> */
[-C--:B------:R-:W-:Y:S01]  /*2b10*/  ISETP.GE.AND P5, PT, R22, R116.reuse, PT ;  /* 0x000000741600720c */ /* 0x080fe20003fa6270 */
[----:B------:R-:W-:Y:S01]  /*2b20*/  IMAD.X R42, R0, 0x1, R20, P2 ;  /* 0x00000001002a7824 */ /* 0x000fe200010e0614 */
[----:B------:R-:W-:Y:S01]  /*2b30*/  LEA R40, P2, R41, UR4, 0x1 ;  /* 0x0000000429287c11 */ /* 0x000fe2000f8408ff */
[----:B------:R-:W-:Y:S01]  /*2b40*/  IMAD.X R44, R115, 0x1, R25, P4 ;  /* 0x00000001732c7824 */ /* 0x000fe200020e0619 */
[----:B------:R-:W-:Y:S01]  /*2b50*/  CS2R R126, SRZ ;  /* 0x00000000007e7805 */ /* 0x000fe2000001ff00 */
[----:B------:R-:W-:Y:S01]  /*2b60*/  ULDC.64 UR6, c[0x0][0x208] ;  /* 0x0000820000067ab9 */ /* 0x000fe20000000a00 */
[----:B------:R-:W-:Y:S01]  /*2b70*/  LEA.HI.X R41, R41, UR5, R42, 0x1, P2 ;  /* 0x0000000529297c11 */ /* 0x000fe200090f0c2a */
[----:B------:R-:W-:Y:S01]  /*2b80*/  ULDC.64 UR4, c[0x0][0x400] ;  /* 0x0001000000047ab9 */ /* 0x000fe20000000a00 */
[----:B------:R-:W-:-:S02]  /*2b90*/  ISETP.GE.AND P4, PT, R215, R116, PT ;  /* 0x00000074d700720c */ /* 0x000fc40003f86270 */
[----:B------:R-:W-:-:S03]  /*2ba0*/  LEA R42, P2, R43, UR4, 0x1 ;  /* 0x000000042b2a7c11 */ /* 0x000fc6000f8408ff */
[----:B------:R0:W5:Y:S01]  /*2bb0*/  @!P5 LDG.E.64 R124, desc[UR6][R40.64] ;  /* 0x00000006287cd981 */ /* 0x000162000c1e1b00 */
[----:B------:R-:W-:Y:S02]  /*2bc0*/  LEA.HI.X R43, R43, UR5, R44, 0x1, P2 ;  /* 0x000000052b2b7c11 */ /* 0x000fe400090f0c2c */
        /* <DEDUP_REMOVED lines=15> */
.L_x_2871:
[----:B------:R-:W-:Y:S05]  /*2cc0*/  BSYNC B1 ;  /* 0x0000000000017941 */ /* 0x000fea0003800000 */
.L_x_2870:
[----:B0----5:R-:W-:Y:S01]  /*2cd0*/  IMAD.MOV.U32 R41, RZ, RZ, R83 ;  /* 0x000000ffff297224 */ /* 0x021fe200078e0053 */
[----:B------:R-:W-:Y:S01]  /*2ce0*/  MOV R40, R82 ;  /* 0x0000005200287202 */ /* 0x000fe20000000f00 */
[----:B------:R-:W-:Y:S01]  /*2cf0*/  IMAD.MOV.U32 R42, RZ, RZ, R86 ;  /* 0x000000ffff2a7224 */ /* 0x000fe200078e0056 */
[----:B------:R-:W-:Y:S01]  /*2d00*/  IADD3 R43, R212, 0x20, RZ ;  /* 0x00000020d42b7810 */ /* 0x000fe20007ffe0ff */
[----:B------:R-:W-:Y:S01]  /*2d10*/  BSSY B1, `(.L_x_2872) ;  /* 0x000003e000017945 */ /* 0x000fe20003800000 */
[----:B------:R-:W-:Y:S01]  /*2d20*/  PRMT R163, R41, 0x5410, R40 ;  /* 0x0000541029a37816 */ /* 0x000fe20000000028 */
[----:B------:R-:W-:Y:S01]  /*2d30*/  IMAD.MOV.U32 R40, RZ, RZ, R87 ;  /* 0x000000ffff287224 */ /* 0x000fe200078e0057 */
[----:B------:R-:W-:Y:S01]  /*2d40*/  ISETP.GE.AND P4, PT, R43, R3, PT ;  /* 0x000000032b00720c */ /* 0x000fe20003f86270 */
[----:B------:R-:W-:Y:S01]  /*2d50*/  IMAD.MOV.U32 R41, RZ, RZ, R94 ;  /* 0x000000ffff297224 */ /* 0x000fe200078e005e */
[----:B------:R-:W-:Y:S02]  /*2d60*/  CS2R R70, SRZ ;  /* 0x0000000000467805 */ /* 0x000fe4000001ff00 */
[----:B------:R-:W-:-:S02]  /*2d70*/  CS2R R74, SRZ ;  /* 0x00000000004a7805 */ /* 0x000fc4000001ff00 */
[----:B------:R-:W-:Y:S01]  /*2d80*/  PRMT R165, R42, 0x5410, R40 ;  /* 0x000054102aa57816 */ /* 0x000fe20000000028 */
[----:B------:R-:W-:Y:S01]  /*2d90*/  IMAD.MOV.U32 R42, RZ, RZ, R124 ;  /* 0x000000ffff2a7224 */ /* 0x000fe200078e007c */
[----:B------:R-:W-:Y:S02]  /*2da0*/  MOV R40, R95 ;  /* 0x0000005f00287202 */ /* 0x000fe40000000f00 */
        /* <DEDUP_REMOVED lines=8> */
[----:B------:R-:W-:Y:S01]  /*2e30*/  PRMT R157, R42, 0x5410, R41 ;  /* 0x000054102a9d7816 */ /* 0x000fe20000000029 */
[----:B------:R-:W-:Y:S01]  /*2e40*/  IMAD.MOV.U32 R41, RZ, RZ, R85 ;  /* 0x000000ffff297224 */ /* 0x000fe200078e0055 */
[----:B------:R-:W-:-:S04]  /*2e50*/  MOV R42, R92 ;  /* 0x0000005c002a7202 */ /* 0x000fc80000000f00 */
[----:B------:R-:W-:Y:S01]  /*2e60*/  PRMT R164, R40, 0x5410, R41 ;  /* 0x0000541028a47816 */ /* 0x000fe20000000029 */
[----:B------:R-:W-:Y:S02]  /*2e70*/  IMAD.MOV.U32 R40, RZ, RZ, R93 ;  /* 0x000000ffff287224 */ /* 0x000fe400078e005d */
[----:B------:R-:W-:-:S03]  /*2e80*/  IMAD.MOV.U32 R41, RZ, RZ, R118 ;  /* 0x000000ffff297224 */ /* 0x000fc600078e0076 */
[----:B------:R-:W-:Y:S01]  /*2e90*/  PRMT R167, R42, 0x5410, R40 ;  /* 0x000054102aa77816 */ /* 0x000fe20000000028 */
[----:B------:R-:W-:Y:S02]  /*2ea0*/  IMAD.MOV.U32 R40, RZ, RZ, R119 ;  /* 0x000000ffff287224 */ /* 0x000fe400078e0077 */
[----:B------:R-:W-:-:S03]  /*2eb0*/  IMAD.MOV.U32 R42, RZ, RZ, R126 ;  /* 0x000000ffff2a7224 */ /* 0x000fc600078e007e */
[----:B------:R-:W-:Y:S01]  /*2ec0*/  PRMT R168, R41, 0x5410, R40 ;  /* 0x0000541029a87816 */ /* 0x000fe20000000028 */
[----:B------:R-:W-:-:S05]  /*2ed0*/  IMAD.MOV.U32 R41, RZ, RZ, R127 ;  /* 0x000000ffff297224 */ /* 0x000fca00078e007f */
        /* <DEDUP_REMOVED lines=33> */
.L_x_2873:
[----:B------:R-:W-:Y:S05]  /*30f0*/  BSYNC B1 ;  /* 0x0000000000017941 */ /* 0x000fea0003800000 */
.L_x_2872:
        /* <DEDUP_REMOVED lines=9> */
[----:B------:R-:W-:Y:S01]  /*3190*/  CS2R R58, SRZ ;  /* 0x00000000003a7805 */ /* 0x000fe2000001ff00 */
[----:B-----5:R-:W-:Y:S01]  /*31a0*/  IMAD.MOV.U32 R138, RZ, RZ, R66 ;  /* 0x000000ffff8a7224 */ /* 0x020fe200078e0042 */
        /* <DEDUP_REMOVED lines=33> */
.L_x_2875:
[----:B------:R-:W-:Y:S05]  /*33c0*/  BSYNC B1 ;  /* 0x0000000000017941 */ /* 0x000fea0003800000 */
.L_x_2874:
[----:B------:R-:W2:Y:S01]  /*33d0*/  LDL R0, [R1+0x58] ;  /* 0x0000580001007983 */ /* 0x000ea20000100800 */
[----:B0-----:R-:W-:Y:S01]  /*33e0*/  IMAD.MOV.U32 R41, RZ, RZ, R71 ;  /* 0x000000ffff297224 */ /* 0x001fe200078e0047 */
[----:B------:R-:W-:Y:S01]  /*33f0*/  MOV R40, R70 ;  /* 0x0000004600287202 */ /* 0x000fe20000000f00 */
[----:B------:R-:W-:Y:S01]  /*3400*/  IMAD.MOV.U32 R42, RZ, RZ, R74 ;  /* 0x000000ffff2a7224 */ /* 0x000fe200078e004a */
[----:B------:R-:W-:Y:S02]  /*3410*/  PRMT R141, R138, 0x7610, R141 ;  /* 0x000076108a8d7816 */ /* 0x000fe4000000008d */
        /* <DEDUP_REMOVED lines=14> */
[----:B------:R-:W-:Y:S02]  /*3500*/  IMAD.MOV.U32 R41, RZ, RZ, R80 ;  /* 0x000000ffff297224 */ /* 0x000fe400078e0050 */
[----:B------:R-:W-:Y:S01]  /*3510*/  IMAD.MOV.U32 R42, RZ, RZ, R81 ;  /* 0x000000ffff2a7224 */ /* 0x000fe200078e0051 */
[----:B------:R-:W-:Y:S01]  /*3520*/  PRMT R158, R158, 0x5410, R40 ;  /* 0x000054109e9e7816 */ /* 0x000fe20000000028 */
[----:B-----5:R-:W-:Y:S01]  /*3530*/  IMAD.MOV.U32 R40, RZ, RZ, R51 ;  /* 0x000000ffff287224 */ /* 0x020fe200078e0033 */
[----:B------:R-:W-:Y:S01]  /*3540*/  PRMT R162, R41, 0x7610, R162 ;  /* 0x0000761029a27816 */ /* 0x000fe200000000a2 */
[----:B------:R-:W-:Y:S01]  /*3550*/  IMAD.MOV.U32 R41, RZ, RZ, R50 ;  /* 0x000000ffff297224 */ /* 0x000fe200078e0032 */
[----:B------:R-:W-:-:S02]  /*3560*/  PRMT R161, R161, 0x5410, R42 ;  /* 0x00005410a1a17816 */ /* 0x000fc4000000002a */
[----:B------:R-:W-:Y:S02]  /*3570*/  MOV R42, R45 ;  /* 0x0000002d002a7202 */ /* 0x000fe40000000f00 */
[----:B------:R-:W-:Y:S01]  /*3580*/  PRMT R90, R41, 0x5410, R40 ;  /* 0x00005410295a7816 */ /* 0x000fe20000000028 */
[----:B------:R-:W-:Y:S01]  /*3590*/  IMAD.MOV.U32 R40, RZ, RZ, R63 ;  /* 0x000000ffff287224 */ /* 0x000fe200078e003f */
[----:B------:R-:W-:-:S04]  /*35a0*/  MOV R41, R62 ;  /* 0x0000003e00297202 */ /* 0x000fc80000000f00 */
[----:B------:R-:W-:Y:S01]  /*35b0*/  PRMT R140, R41, 0x5410, R40 ;  /* 0x00005410298c7816 */ /* 0x000fe20000000028 */
[----:B------:R-:W-:Y:S02]  /*35c0*/  IMAD.MOV.U32 R41, RZ, RZ, R47 ;  /* 0x000000ffff297224 */ /* 0x000fe400078e002f */
[----:B------:R-:W-:Y:S01]  /*35d0*/  IMAD.MOV.U32 R40, RZ, RZ, R48 ;  /* 0x000000ffff287224 */ /* 0x000fe200078e0030 */
[----:B--2---:R-:W-:Y:S01]  /*35e0*/  R2UR UR4, R0 ;  /* 0x00000000000472ca */ /* 0x004fe200000e0000 */
[----:B------:R-:W-:-:S05]  /*35f0*/  IMAD.MOV.U32 R0, RZ, RZ, R67 ;  /* 0x000000ffff007224 */ /* 0x000fca00078e0043 */
[----:B------:R-:W-:Y:S01]  /*3600*/  PRMT R141, R141, 0x5410, R0 ;  /* 0x000054108d8d7816 */ /* 0x000fe20000000000 */
[----:B------:R-:W-:-:S05]  /*3610*/  IMAD.MOV.U32 R0, RZ, RZ, R75 ;  /* 0x000000ffff007224 */ /* 0x000fca00078e004b */
[----:B------:R-:W-:Y:S01]  /*3620*/  PRMT R153, R153, 0x5410, R0 ;  /* 0x0000541099997816 */ /* 0x000fe20000000000 */
[----:B------:R-:W-:Y:S01]  /*3630*/  IMAD.MOV.U32 R0, RZ, RZ, R69 ;  /* 0x000000ffff007224 */ /* 0x000fe200078e0045 */
[----:B------:R-:W-:-:S04]  /*3640*/  UISETP.NE.AND UP0, UPT, UR4, 0x3, UPT ;  /* 0x000000030400788c */ /* 0x000fc8000bf05270 */
[----:B------:R-:W-:Y:S01]  /*3650*/  PRMT R142, R142, 0x5410, R0 ;  /* 0x000054108e8e7816 */ /* 0x000fe20000000000 */
[----:B------:R-:W-:Y:S01]  /*3660*/  IMAD.MOV.U32 R0, RZ, RZ, R44 ;  /* 0x000000ffff007224 */ /* 0x000fe200078e002c */
[----:B------:R-:W-:-:S04]  /*3670*/  PLOP3.LUT P2, PT, PT, PT, UP0, 0x80, 0x0 ;  /* 0x000000000000781c */ /* 0x000fc80003f4f008 */
[----:B------:R-:W-:Y:S01]  /*3680*/  PRMT R88, R0, 0x7610, R88 ;  /* 0x0000761000587816 */ /* 0x000fe20000000058 */
[----:B------:R-:W-:-:S03]  /*3690*/  IMAD.MOV.U32 R0, RZ, RZ, R56 ;  /* 0x000000ffff007224 */ /* 0x000fc600078e0038 */
[----:B------:R-:W-:Y:S01]  /*36a0*/  PRMT R88, R88, 0x5410, R42 ;  /* 0x0000541058587816 */ /* 0x000fe2000000002a */
[----:B------:R-:W-:Y:S01]  /*36b0*/  IMAD.MOV.U32 R42, RZ, RZ, R57 ;  /* 0x000000ffff2a7224 */ /* 0x000fe200078e0039 */
[----:B------:R-:W-:Y:S01]  /*36c0*/  PRMT R138, R0, 0x7610, R138 ;  /* 0x00007610008a7816 */ /* 0x000fe2000000008a */
[----:B------:R-:W-:-:S03]  /*36d0*/  IMAD.MOV.U32 R0, RZ, RZ, R46 ;  /* 0x000000ffff007224 */ /* 0x000fc600078e002e */
[----:B------:R-:W-:Y:S01]  /*36e0*/  PRMT R138, R138, 0x5410, R42 ;  /* 0x000054108a8a7816 */ /* 0x000fe2000000002a */
[----:B------:R-:W-:Y:S01]  /*36f0*/  IMAD.MOV.U32 R42, RZ, RZ, R58 ;  /* 0x000000ffff2a7224 */ /* 0x000fe200078e003a */
[----:B------:R-:W-:Y:S02]  /*3700*/  PRMT R89, R0, 0x7610, R89 ;  /* 0x0000761000597816 */ /* 0x000fe40000000059 */
[----:B------:R-:W-:Y:S02]  /*3710*/  MOV R0, R49 ;  /* 0x0000003100007202 */ /* 0x000fe40000000f00 */
[----:B------:R-:W-:Y:S01]  /*3720*/  PRMT R89, R89, 0x5410, R41 ;  /* 0x0000541059597816 */ /* 0x000fe20000000029 */
[----:B------:R-:W-:Y:S01]  /*3730*/  IMAD.MOV.U32 R41, RZ, RZ, R59 ;  /* 0x000000ffff297224 */ /* 0x000fe200078e003b */
[----:B------:R-:W-:Y:S01]  /*3740*/  PRMT R91, R40, 0x5410, R0 ;  /* 0x00005410285b7816 */ /* 0x000fe20000000000 */
[----:B------:R-:W-:Y:S02]  /*3750*/  IMAD.MOV.U32 R40, RZ, RZ, R64 ;  /* 0x000000ffff287224 */ /* 0x000fe400078e0040 */
[----:B------:R-:W-:Y:S01]  /*3760*/  IMAD.MOV.U32 R0, RZ, RZ, R65 ;  /* 0x000000ffff007224 */ /* 0x000fe200078e0041 */
[----:B------:R-:W-:-:S04]  /*3770*/  PRMT R139, R42, 0x5410, R41 ;  /* 0x000054102a8b7816 */ /* 0x000fc80000000029 */
[----:B------:R-:W-:Y:S01]  /*3780*/  PRMT R160, R40, 0x5410, R0 ;  /* 0x0000541028a07816 */ /* 0x000fe20000000000 */
[----:B------:R-:W-:Y:S06]  /*3790*/  @!P2 BRA `(.L_x_2876) ;  /* 0x000000000004a947 */ /* 0x000fec0003800000 */
[----:B------:R-:W-:Y:S01]  /*37a0*/  BPT.TRAP 0x1 ;  /* 0x000000040000795c */ /* 0x000fe20000300000 */
.L_x_2876:
[----:B------:R-:W-:Y:S01]  /*37b0*/  LEA R0, R19, R18, 0x3 ;  /* 0x0000001213007211 */ /* 0x000fe200078e18ff */
[----:B------:R-:W-:Y:S01]  /*37c0*/  BSSY B1, `(.L_x_2877) ;  /* 0x0000004000017945 */ /* 0x000fe20003800000 */
[----:B------:R-:W-:-:S04]  /*37d0*/  SHF.L.U32 R115, R219, 0x1f, RZ ;  /* 0x0000001fdb737819 */ /* 0x000fc800000006ff */
[----:B------:R-:W0:Y:S02]  /*37e0*/  SYNCS.PHASECHK.TRANS64.TRYWAIT P6, [R0+URZ+0x38890], R115 ;  /* 0x03889073000075a7 */ /* 0x000e2400080c017f */
[----:B0-----:R-:W-:Y:S05]  /*37f0*/  @!P6 BRA `(.L_x_2878) ;  /* 0x000002c000b8e947 */ /* 0x001fea0003800000 */
.L_x_3292:
[----:B------:R-:W-:Y:S05]  /*3800*/  BSYNC B1 ;  /* 0x0000000000017941 */ /* 0x000fea0003800000 */
.L_x_2877:
        /* <DEDUP_REMOVED lines=14> */
[--C-:B------:R-:W-:Y:S01]  /*38f0*/  HADD2.F32 R126, -RZ, R43.reuse.H1_H1 ;  /* 0x3000002bff7e7230 */ /* 0x100fe20000004100 */
[----:B------:R-:W-:Y:S01]  /*3900*/  SHF.R.U32.HI R127, RZ, 0x10, R127 ;  /* 0x00000010ff7f7819 */ /* 0x000fe2000001167f */
[----:B------:R-:W-:Y:S02]  /*3910*/  HADD2.F32 R154, -RZ, R43.H0_H0 ;  /* 0x2000002bff9a7230 */ /* 0x000fe40000004100 */
[----:B------:R-:W-:Y:S02]  /*3920*/  HADD2.F32 R155, -RZ, R125.H0_H0 ;  /* 0x2000007dff9b7230 */ /* 0x000fe40000004100 */
[----:B------:R-:W-:-:S02]  /*3930*/  HADD2.F32 R127, -RZ, R127.H0_H0 ;  /* 0x2000007fff7f7230 */ /* 0x000fc40000004100 */
[----:B------:R-:W-:Y:S02]  /*3940*/  HADD2.F32 R143, -RZ, R143.H0_H0 ;  /* 0x2000008fff8f7230 */ /* 0x000fe40000004100 */
[----:B------:R-:W-:Y:S01]  /*3950*/  FMUL.FTZ R41, R152, R155 ;  /* 0x0000009b98297220 */ /* 0x000fe20000410000 */
[----:B------:R-:W-:Y:S02]  /*3960*/  HADD2.F32 R125, -RZ, R124.H0_H0 ;  /* 0x2000007cff7d7230 */ /* 0x000fe40000004100 */
[----:B------:R-:W-:Y:S01]  /*3970*/  FMUL.FTZ R43, R126, R127 ;  /* 0x0000007f7e2b7220 */ /* 0x000fe20000410000 */
[----:B------:R-:W-:Y:S01]  /*3980*/  FMUL.FTZ R155, R156, R155 ;  /* 0x0000009b9c9b7220 */ /* 0x000fe20000410000 */
[----:B------:R-:W-:Y:S01]  /*3990*/  FMUL.FTZ R127, R154, R127 ;  /* 0x0000007f9a7f7220 */ /* 0x000fe20000410000 */
[----:B------:R-:W-:Y:S01]  /*39a0*/  FFMA.FTZ R41, R156, R143, -R41 ;  /* 0x0000008f9c297223 */ /* 0x000fe20000010829 */
[----:B------:R-:W-:Y:S01]  /*39b0*/  FFMA.FTZ R43, R154, R125, -R43 ;  /* 0x0000007d9a2b7223 */ /* 0x000fe2000001082b */
[----:B------:R-:W-:Y:S01]  /*39c0*/  FFMA.FTZ R124, R152, R143, R155 ;  /* 0x0000008f987c7223 */ /* 0x000fe2000001009b */
[----:B------:R-:W-:Y:S01]  /*39d0*/  FFMA.FTZ R126, R126, R125, R127 ;  /* 0x0000007d7e7e7223 */ /* 0x000fe2000001007f */
[----:B------:R-:W-:-:S02]  /*39e0*/  HADD2.F32 R127, -RZ, R159.H0_H0 ;  /* 0x2000009fff7f7230 */ /* 0x000fc40000004100 */
[--C-:B------:R-:W-:Y:S01]  /*39f0*/  HADD2.F32 R152, -RZ, R40.reuse.H1_H1 ;  /* 0x30000028ff987230 */ /* 0x100fe20000004100 */
[----:B------:R-:W-:Y:S01]  /*3a00*/  F2FP.F16.F32.PACK_AB R41, R124, R41 ;  /* 0x000000297c29723e */ /* 0x000fe200000000ff */
[----:B------:R-:W-:Y:S01]  /*3a10*/  HADD2.F32 R154, -RZ, R40.H0_H0 ;  /* 0x20000028ff9a7230 */ /* 0x000fe20000004100 */
[----:B------:R-:W-:Y:S01]  /*3a20*/  F2FP.F16.F32.PACK_AB R43, R126, R43 ;  /* 0x0000002b7e2b723e */ /* 0x000fe200000000ff */
[----:B------:R-:W-:Y:S02]  /*3a30*/  HADD2.F32 R125, -RZ, R159.H1_H1 ;  /* 0x3000009fff7d7230 */ /* 0x000fe40000004100 */
[-C--:B------:R-:W-:Y:S01]  /*3a40*/  FMUL.FTZ R155, R152, R127.reuse ;  /* 0x0000007f989b7220 */ /* 0x080fe20000410000 */
[----:B------:R-:W-:Y:S02]  /*3a50*/  HADD2.F32 R40, -RZ, R42.H1_H1 ;  /* 0x3000002aff287230 */ /* 0x000fe40000004100 */
[----:B------:R-:W-:Y:S01]  /*3a60*/  FMUL.FTZ R159, R154, R127 ;  /* 0x0000007f9a9f7220 */ /* 0x000fe20000410000 */
[----:B------:R-:W-:-:S02]  /*3a70*/  HADD2.F32 R143, -RZ, R157.H0_H0 ;  /* 0x2000009dff8f7230 */ /* 0x000fc40000004100 */
[----:B------:R-:W-:Y:S02]  /*3a80*/  HADD2.F32 R42, -RZ, R42.H0_H0 ;  /* 0x2000002aff2a7230 */ /* 0x000fe40000004100 */
[----:B------:R-:W-:Y:S01]  /*3a90*/  FMUL.FTZ R127, R40, R125 ;  /* 0x0000007d287f7220 */ /* 0x000fe20000410000 */
[----:B------:R-:W-:Y:S02]  /*3aa0*/  HADD2.F32 R157, -RZ, R157.H1_H1 ;  /* 0x3000009dff9d7230 */ /* 0x000fe40000004100 */
        /* <DEDUP_REMOVED lines=8> */
.L_x_2884:
[----:B------:R-:W-:Y:S05]  /*3b30*/  BSYNC B3 ;  /* 0x0000000000037941 */ /* 0x000fea0003800000 */
.L_x_2883:
[----:B------:R-:W-:Y:S02]  /*3b40*/  ULDC.64 UR4, c[0x0][0x208] ;  /* 0x0000820000047ab9 */ /* 0x000fe40000000a00 */
[----:B--2---:R1:W-:Y:S03]  /*3b50*/  STG.E.128 desc[UR4][R60.64], R40 ;  /* 0x000000283c007986 */ /* 0x0043e6000c101d04 */
.L_x_2882:
[----:B------:R-:W-:Y:S05]  /*3b60*/  BSYNC B2 ;  /* 0x0000000000027941 */ /* 0x000fea0003800000 */
.L_x_2881:
        /* <DEDUP_REMOVED lines=48> */
.L_x_2888:
[----:B------:R-:W-:Y:S05]  /*3e70*/  BSYNC B3 ;  /* 0x0000000000037941 */ /* 0x000fea0003800000 */
.L_x_2887:
[----:B------:R-:W-:Y:S02]  /*3e80*/  ULDC.64 UR4, c[0x0][0x208] ;  /* 0x0000820000047ab9 */ /* 0x000fe40000000a00 */
[----:B--2---:R2:W-:Y:S03]  /*3e90*/  STG.E.128 desc[UR4][R60.64+0x80], R40 ;  /* 0x000080283c007986 */ /* 0x0045e6000c101d04 */
.L_x_2886:
[----:B------:R-:W-:Y:S05]  /*3ea0*/  BSYNC B2 ;  /* 0x0000000000027941 */ /* 0x000fea0003800000 */
.L_x_2885:
        /* <DEDUP_REMOVED lines=48> */
.L_x_2892:
[----:B------:R-:W-:Y:S05]  /*41b0*/  BSYNC B3 ;  /* 0x0000000000037941 */ /* 0x000fea0003800000 */
.L_x_2891:
[----:B------:R-:W-:Y:S02]  /*41c0*/  ULDC.64 UR4, c[0x0][0x208] ;  /* 0x0000820000047ab9 */ /* 0x000fe40000000a00 */
[----:B--2---:R3:W-:Y:S03]  /*41d0*/  STG.E.128 desc[UR4][R60.64+0x100], R40 ;  /* 0x000100283c007986 */ /* 0x0047e6000c101d04 */
.L_x_2890:
[----:B------:R-:W-:Y:S05]  /*41e0*/  BSYNC B2 ;  /* 0x0000000000027941 */ /* 0x000fea0003800000 */
.L_x_2889:
[----:B------:R-:W-:-:S13]  /*41f0*/  ISETP.NE.AND P3, PT, R8, RZ, PT ;  /* 0x000000ff0800720c */ /* 0x000fda0003f65270 */
[----:B------:R-:W-:Y:S05]  /*4200*/  @!P3 BRA `(.L_x_2880) ;  /* 0x0000000000c0b947 */ /* 0x000fea0003800000 */
[----:B-123--:R1:W2:Y:S01]  /*4210*/  LDS.128 R40, [R4+0x2bc00] ;  /* 0x02bc000004287984 */ /* 0x00e2a20000000c00 */
[----:B------:R-:W-:Y:S01]  /*4220*/  ISETP.GE.AND P3, PT, R216, R116, PT ;  /* 0x00000074d800720c */ /* 0x000fe20003f66270 */
[----:B------:R-:W-:-:S12]  /*4230*/  BSSY B2, `(.L_x_2893) ;  /* 0x000002b000027945 */ /* 0x000fd80003800000 */
[----:B-1----:R-:W-:Y:S05]  /*4240*/  @P3 BRA `(.L_x_2894) ;  /* 0x0000000000a43947 */ /* 0x002fea0003800000 */
[--C-:B------:R-:W-:Y:S01]  /*4250*/  SHF.R.U64 R84, R84, 0x10, R85.reuse ;  /* 0x0000001054547819 */ /* 0x100fe20000001255 */
[----:B--2---:R-:W-:Y:S01]  /*4260*/  HADD2.F32 R87, -RZ, R41.H1_H1 ;  /* 0x30000029ff577230 */ /* 0x004fe20000004100 */
[----:B------:R-:W-:Y:S01]  /*4270*/  SHF.R.U32.HI R85, RZ, 0x10, R85 ;  /* 0x00000010ff557819 */ /* 0x000fe20000011655 */
[----:B------:R-:W-:Y:S01]  /*4280*/  HADD2.F32 R86, -RZ, R43.H1_H1 ;  /* 0x3000002bff567230 */ /* 0x000fe20000004100 */
[--C-:B------:R-:W-:Y:S01]  /*4290*/  SHF.R.U64 R82, R82, 0x10, R83.reuse ;  /* 0x0000001052527819 */ /* 0x100fe20000001253 */
[----:B------:R-:W-:Y:S01]  /*42a0*/  HADD2.F32 R84, -RZ, R84.H0_H0 ;  /* 0x20000054ff547230 */ /* 0x000fe20000004100 */
[----:B------:R-:W-:Y:S01]  /*42b0*/  SHF.R.U32.HI R83, RZ, 0x10, R83 ;  /* 0x00000010ff537819 */ /* 0x000fe20000011653 */
[----:B------:R-:W-:Y:S02]  /*42c0*/  HADD2.F32 R85, -RZ, R85.H0_H0 ;  /* 0x20000055ff557230 */ /* 0x000fe40000004100 */
[----:B------:R-:W-:Y:S02]  /*42d0*/  HADD2.F32 R41, -RZ, R41.H0_H0 ;  /* 0x20000029ff297230 */ /* 0x000fe40000004100 */
[----:B------:R-:W-:Y:S01]  /*42e0*/  FMUL.FTZ R94, R87, R84 ;  /* 0x00000054575e7220 */ /* 0x000fe20000410000 */
[----:B------:R-:W-:-:S02]  /*42f0*/  HADD2.F32 R92, -RZ, R43.H0_H0 ;  /* 0x2000002bff5c7230 */ /* 0x000fc40000004100 */
[-C--:B------:R-:W-:Y:S01]  /*4300*/  FMUL.FTZ R43, R86, R85.reuse ;  /* 0x00000055562b7220 */ /* 0x080fe20000410000 */
[----:B------:R-:W-:Y:S02]  /*4310*/  HADD2.F32 R82, -RZ, R82.H0_H0 ;  /* 0x20000052ff527230 */ /* 0x000fe40000004100 */
[C---:B------:R-:W-:Y:S01]  /*4320*/  FMUL.FTZ R84, R41.reuse, R84 ;  /* 0x0000005429547220 */ /* 0x040fe20000410000 */
[----:B------:R-:W-:Y:S02]  /*4330*/  HADD2.F32 R83, -RZ, R83.H0_H0 ;  /* 0x20000053ff537230 */ /* 0x000fe40000004100 */
[----:B------:R-:W-:Y:S01]  /*4340*/  FMUL.FTZ R85, R92, R85 ;  /* 0x000000555c557220 */ /* 0x000fe20000410000 */
[-C--:B------:R-:W-:Y:S01]  /*4350*/  FFMA.FTZ R94, R41, R82.reuse, -R94 ;  /* 0x00000052295e7223 */ /* 0x080fe2000001085e */
[----:B------:R-:W-:Y:S02]  /*4360*/  FFMA.FTZ R87, R87, R82, R84 ;  /* 0x0000005257577223 */ /* 0x000fe40000010054 */
[----:B------:R-:W-:Y:S01]  /*4370*/  FFMA.FTZ R86, R86, R83, R85 ;  /* 0x0000005356567223 */ /* 0x000fe20000010055 */
[----:B------:R-:W-:-:S02]  /*4380*/  HADD2.F32 R85, -RZ, R164.H0_H0 ;  /* 0x200000a4ff557230 */ /* 0x000fc40000004100 */
[----:B------:R-:W-:Y:S01]  /*4390*/  FFMA.FTZ R43, R92, R83, -R43 ;  /* 0x000000535c2b7223 */ /* 0x000fe2000001082b */
[--C-:B------:R-:W-:Y:S02]  /*43a0*/  HADD2.F32 R82, -RZ, R40.reuse.H1_H1 ;  /* 0x30000028ff527230 */ /* 0x100fe40000004100 */
[----:B------:R-:W-:Y:S02]  /*43b0*/  HADD2.F32 R84, -RZ, R40.H0_H0 ;  /* 0x20000028ff547230 */ /* 0x000fe40000004100 */
[----:B------:R-:W-:Y:S02]  /*43c0*/  HADD2.F32 R83, -RZ, R164.H1_H1 ;  /* 0x300000a4ff537230 */ /* 0x000fe40000004100 */
[-C--:B------:R-:W-:Y:S01]  /*43d0*/  FMUL.FTZ R93, R82, R85.reuse ;  /* 0x00000055525d7220 */ /* 0x080fe20000410000 */
[--C-:B------:R-:W-:Y:S02]  /*43e0*/  HADD2.F32 R40, -RZ, R42.reuse.H1_H1 ;  /* 0x3000002aff287230 */ /* 0x100fe40000004100 */
[----:B------:R-:W-:Y:S01]  /*43f0*/  FMUL.FTZ R85, R84, R85 ;  /* 0x0000005554557220 */ /* 0x000fe20000410000 */
[----:B------:R-:W-:Y:S01]  /*4400*/  HADD2.F32 R41, -RZ, R163.H1_H1 ;  /* 0x300000a3ff297230 */ /* 0x000fe20000004100 */
[----:B------:R-:W-:Y:S01]  /*4410*/  F2FP.F16.F32.PACK_AB R43, R86, R43 ;  /* 0x0000002b562b723e */ /* 0x000fe200000000ff */
[----:B------:R-:W-:-:S02]  /*4420*/  HADD2.F32 R42, -RZ, R42.H0_H0 ;  /* 0x2000002aff2a7230 */ /* 0x000fc40000004100 */
[----:B------:R-:W-:Y:S01]  /*4430*/  FMUL.FTZ R95, R40, R83 ;  /* 0x00000053285f7220 */ /* 0x000fe20000410000 */
[----:B------:R-:W-:Y:S02]  /*4440*/  HADD2.F32 R163, -RZ, R163.H0_H0 ;  /* 0x200000a3ffa37230 */ /* 0x000fe40000004100 */
[-C--:B------:R-:W-:Y:S01]  /*4450*/  FFMA.FTZ R84, R84, R41.reuse, -R93 ;  /* 0x0000002954547223 */ /* 0x080fe2000001085d */
[----:B------:R-:W-:Y:S01]  /*4460*/  FFMA.FTZ R85, R82, R41, R85 ;  /* 0x0000002952557223 */ /* 0x000fe20000010055 */
[C---:B------:R-:W-:Y:S01]  /*4470*/  FMUL.FTZ R83, R42.reuse, R83 ;  /* 0x000000532a537220 */ /* 0x040fe20000410000 */
[----:B------:R-:W-:Y:S01]  /*4480*/  F2FP.F16.F32.PACK_AB R41, R87, R94 ;  /* 0x0000005e5729723e */ /* 0x000fe200000000ff */
[-C--:B------:R-:W-:Y:S02]  /*4490*/  FFMA.FTZ R95, R42, R163.reuse, -R95 ;  /* 0x000000a32a5f7223 */ /* 0x080fe4000001085f */
[----:B------:R-:W-:Y:S01]  /*44a0*/  FFMA.FTZ R40, R40, R163, R83 ;  /* 0x000000a328287223 */ /* 0x000fe20000010053 */
[----:B------:R-:W-:-:S04]  /*44b0*/  F2FP.F16.F32.PACK_AB R84, R85, R84 ;  /* 0x000000545554723e */ /* 0x000fc800000000ff */
[----:B------:R-:W-:Y:S01]  /*44c0*/  F2FP.F16.F32.PACK_AB R42, R40, R95 ;  /* 0x0000005f282a723e */ /* 0x000fe200000000ff */
[----:B------:R-:W-:-:S07]  /*44d0*/  IMAD.MOV.U32 R40, RZ, RZ, R84 ;  /* 0x000000ffff287224 */ /* 0x000fce00078e0054 */
.L_x_2894:
[----:B------:R-:W-:Y:S05]  /*44e0*/  BSYNC B2 ;  /* 0x0000000000027941 */ /* 0x000fea0003800000 */
.L_x_2893:
[----:B------:R-:W-:Y:S02]  /*44f0*/  ULDC.64 UR4, c[0x0][0x208] ;  /* 0x0000820000047ab9 */ /* 0x000fe40000000a00 */
[----:B--2---:R4:W-:Y:S03]  /*4500*/  STG.E.128 desc[UR4][R60.64+0x180], R40 ;  /* 0x000180283c007986 */ /* 0x0049e6000c101d04 */
.L_x_2880:
[----:B------:R-:W-:Y:S05]  /*4510*/  BSYNC B1 ;  /* 0x0000000000017941 */ /* 0x000fea0003800000 */
.L_x_2879:
        /* <DEDUP_REMOVED lines=9> */
[----:B------:R-:W-:Y:S01]  /*45b0*/  SHF.R.U64 R84, R78, 0x10, R79 ;  /* 0x000000104e547819 */ /* 0x000fe2000000124f */
[----:B--2---:R-:W-:Y:S01]  /*45c0*/  IMAD.MOV.U32 R61, RZ, RZ, R43 ;  /* 0x000000ffff3d7224 */ /* 0x004fe200078e002b */
[--C-:B------:R-:W-:Y:S01]  /*45d0*/  SHF.R.U64 R78, R80, 0x10, R81.reuse ;  /* 0x00000010504e7819 */ /* 0x100fe20000001251 */
[--C-:B------:R-:W-:Y:S01]  /*45e0*/  HADD2.F32 R43, -RZ, R41.reuse.H1_H1 ;  /* 0x30000029ff2b7230 */ /* 0x100fe20000004100 */
[----:B------:R-:W-:Y:S02]  /*45f0*/  SHF.R.U32.HI R82, RZ, 0x10, R81 ;  /* 0x00000010ff527819 */ /* 0x000fe40000011651 */
[----:B------:R-:W-:Y:S01]  /*4600*/  MOV R60, R40 ;  /* 0x00000028003c7202 */ /* 0x000fe20000000f00 */
[----:B------:R-:W-:Y:S01]  /*4610*/  HADD2.F32 R81, -RZ, R78.H0_H0 ;  /* 0x2000004eff517230 */ /* 0x000fe20000004100 */
[----:B------:R-:W-:Y:S01]  /*4620*/  SHF.R.U32.HI R83, RZ, 0x10, R79 ;  /* 0x00000010ff537819 */ /* 0x000fe2000001164f */
[----:B------:R-:W-:Y:S02]  /*4630*/  HADD2.F32 R40, -RZ, R41.H0_H0 ;  /* 0x20000029ff287230 */ /* 0x000fe40000004100 */
[----:B------:R-:W-:-:S02]  /*4640*/  HADD2.F32 R82, -RZ, R82.H0_H0 ;  /* 0x20000052ff527230 */ /* 0x000fc40000004100 */
[-C--:B------:R-:W-:Y:S01]  /*4650*/  FMUL.FTZ R41, R43, R81.reuse ;  /* 0x000000512b297220 */ /* 0x080fe20000410000 */
[--C-:B------:R-:W-:Y:S02]  /*4660*/  HADD2.F32 R78, -RZ, R61.reuse.H1_H1 ;  /* 0x3000003dff4e7230 */ /* 0x100fe40000004100 */
[----:B------:R-:W-:Y:S02]  /*4670*/  HADD2.F32 R61, -RZ, R61.H0_H0 ;  /* 0x2000003dff3d7230 */ /* 0x000fe40000004100 */
[----:B------:R-:W-:Y:S02]  /*4680*/  HADD2.F32 R79, -RZ, R84.H0_H0 ;  /* 0x20000054ff4f7230 */ /* 0x000fe40000004100 */
[----:B------:R-:W-:Y:S01]  /*4690*/  FMUL.FTZ R84, R40, R81 ;  /* 0x0000005128547220 */ /* 0x000fe20000410000 */
[----:B------:R-:W-:Y:S02]  /*46a0*/  HADD2.F32 R80, -RZ, R83.H0_H0 ;  /* 0x20000053ff507230 */ /* 0x000fe40000004100 */
[-C--:B------:R-:W-:Y:S01]  /*46b0*/  FMUL.FTZ R86, R78, R82.reuse ;  /* 0x000000524e567220 */ /* 0x080fe20000410000 */
[----:B------:R-:W-:Y:S01]  /*46c0*/  FMUL.FTZ R81, R61, R82 ;  /* 0x000000523d517220 */ /* 0x000fe20000410000 */
[-C--:B------:R-:W-:Y:S01]  /*46d0*/  FFMA.FTZ R40, R40, R79.reuse, -R41 ;  /* 0x0000004f28287223 */ /* 0x080fe20000010829 */
[----:B------:R-:W-:Y:S01]  /*46e0*/  FFMA.FTZ R41, R43, R79, R84 ;  /* 0x0000004f2b297223 */ /* 0x000fe20000010054 */
[-C--:B------:R-:W-:Y:S01]  /*46f0*/  FFMA.FTZ R43, R61, R80.reuse, -R86 ;  /* 0x000000503d2b7223 */ /* 0x080fe20000010856 */
[----:B------:R-:W-:Y:S01]  /*4700*/  FFMA.FTZ R80, R78, R80, R81 ;  /* 0x000000504e507223 */ /* 0x000fe20000010051 */
[----:B------:R-:W-:-:S02]  /*4710*/  HADD2.F32 R79, -RZ, R162.H1_H1 ;  /* 0x300000a2ff4f7230 */ /* 0x000fc40000004100 */
[----:B------:R-:W-:Y:S01]  /*4720*/  HADD2.F32 R162, -RZ, R162.H0_H0 ;  /* 0x200000a2ffa27230 */ /* 0x000fe20000004100 */
[----:B------:R-:W-:Y:S01]  /*4730*/  F2FP.F16.F32.PACK_AB R41, R41, R40 ;  /* 0x000000282929723e */ /* 0x000fe200000000ff */
[----:B------:R-:W-:Y:S01]  /*4740*/  HADD2.F32 R81, -RZ, R161.H1_H1 ;  /* 0x300000a1ff517230 */ /* 0x000fe20000004100 */
[----:B------:R-:W-:Y:S01]  /*4750*/  F2FP.F16.F32.PACK_AB R43, R80, R43 ;  /* 0x0000002b502b723e */ /* 0x000fe200000000ff */
[----:B------:R-:W-:Y:S02]  /*4760*/  HADD2.F32 R61, -RZ, R60.H1_H1 ;  /* 0x3000003cff3d7230 */ /* 0x000fe40000004100 */
[----:B------:R-:W-:Y:S02]  /*4770*/  HADD2.F32 R78, -RZ, R42.H1_H1 ;  /* 0x3000002aff4e7230 */ /* 0x000fe40000004100 */
[----:B------:R-:W-:Y:S02]  /*4780*/  HADD2.F32 R60, -RZ, R60.H0_H0 ;  /* 0x2000003cff3c7230 */ /* 0x000fe40000004100 */
[----:B------:R-:W-:Y:S01]  /*4790*/  FMUL.FTZ R83, R61, R162 ;  /* 0x000000a23d537220 */ /* 0x000fe20000410000 */
[----:B------:R-:W-:-:S02]  /*47a0*/  HADD2.F32 R42, -RZ, R42.H0_H0 ;  /* 0x2000002aff2a7230 */ /* 0x000fc40000004100 */
[----:B------:R-:W-:Y:S01]  /*47b0*/  FMUL.FTZ R85, R78, R81 ;  /* 0x000000514e557220 */ /* 0x000fe20000410000 */
[----:B------:R-:W-:Y:S02]  /*47c0*/  HADD2.F32 R161, -RZ, R161.H0_H0 ;  /* 0x200000a1ffa17230 */ /* 0x000fe40000004100 */
[C---:B------:R-:W-:Y:S01]  /*47d0*/  FMUL.FTZ R162, R60.reuse, R162 ;  /* 0x000000a23ca27220 */ /* 0x040fe20000410000 */
[----:B------:R-:W-:Y:S01]  /*47e0*/  FFMA.FTZ R83, R60, R79, -R83 ;  /* 0x0000004f3c537223 */ /* 0x000fe20000010853 */
[C---:B------:R-:W-:Y:S02]  /*47f0*/  FMUL.FTZ R81, R42.reuse, R81 ;  /* 0x000000512a517220 */ /* 0x040fe40000410000 */
[----:B------:R-:W-:Y:S01]  /*4800*/  FFMA.FTZ R162, R61, R79, R162 ;  /* 0x0000004f3da27223 */ /* 0x000fe200000100a2 */
[-C--:B------:R-:W-:Y:S01]  /*4810*/  FFMA.FTZ R85, R42, R161.reuse, -R85 ;  /* 0x000000a12a557223 */ /* 0x080fe20000010855 */
[----:B------:R-:W-:-:S03]  /*4820*/  FFMA.FTZ R78, R78, R161, R81 ;  /* 0x000000a14e4e7223 */ /* 0x000fc60000010051 */
[----:B------:R-:W-:Y:S02]  /*4830*/  F2FP.F16.F32.PACK_AB R40, R162, R83 ;  /* 0x00000053a228723e */ /* 0x000fe400000000ff */
[----:B------:R-:W-:-:S07]  /*4840*/  F2FP.F16.F32.PACK_AB R42, R78, R85 ;  /* 0x000000554e2a723e */ /* 0x000fce00000000ff */
.L_x_2900:
[----:B------:R-:W-:Y:S05]  /*4850*/  BSYNC B3 ;  /* 0x0000000000037941 */ /* 0x000fea0003800000 */
.L_x_2899:
[----:B------:R-:W-:Y:S02]  /*4860*/  ULDC.64 UR4, c[0x0][0x208] ;  /* 0x0000820000047ab9 */ /* 0x000fe40000000a00 */
[----:B--2---:R1:W-:Y:S03]  /*4870*/  STG.E.128 desc[UR4][R54.64], R40 ;  /* 0x0000002836007986 */ /* 0x0043e6000c101d04 */
.L_x_2898:
[----:B------:R-:W-:Y:S05]  /*4880*/  BSYNC B2 ;  /* 0x0000000000027941 */ /* 0x000fea0003800000 */
.L_x_2897:
        /* <DEDUP_REMOVED lines=36> */
[--C-:B------:R-:W-:Y:S02]  /*4ad0*/  HADD2.F32 R43, -RZ, R153.reuse.H0_H0 ;  /* 0x20000099ff2b7230 */ /* 0x100fe40000004100 */
[-C--:B------:R-:W-:Y:S01]  /*4ae0*/  FMUL.FTZ R61, R42, R75.reuse ;  /* 0x0000004b2a3d7220 */ /* 0x080fe20000410000 */
        /* <DEDUP_REMOVED lines=10> */
.L_x_2904:
[----:B------:R-:W-:Y:S05]  /*4b90*/  BSYNC B3 ;  /* 0x0000000000037941 */ /* 0x000fea0003800000 */
.L_x_2903:
[----:B------:R-:W-:Y:S02]  /*4ba0*/  ULDC.64 UR4, c[0x0][0x208] ;  /* 0x0000820000047ab9 */ /* 0x000fe40000000a00 */
[----:B--2---:R1:W-:Y:S03]  /*4bb0*/  STG.E.128 desc[UR4][R54.64+0x80], R40 ;  /* 0x0000802836007986 */ /* 0x0043e6000c101d04 */
.L_x_2902:
[----:B------:R-:W-:Y:S05]  /*4bc0*/  BSYNC B2 ;  /* 0x0000000000027941 */ /* 0x000fea0003800000 */
.L_x_2901:
        /* <DEDUP_REMOVED lines=28> */
[--C-:B------:R-:W-:Y:S02]  /*4d90*/  HADD2.F32 R61, -RZ, R147.reuse.H0_H0 ;  /* 0x20000093ff3d7230 */ /* 0x100fe40000004100 */
        /* <DEDUP_REMOVED lines=19> */
.L_x_2908:
[----:B------:R-:W-:Y:S05]  /*4ed0*/  BSYNC B3 ;  /* 0x0000000000037941 */ /* 0x000fea0003800000 */
.L_x_2907:
[----:B------:R-:W-:Y:S02]  /*4ee0*/  ULDC.64 UR4, c[0x0][0x208] ;  /* 0x0000820000047ab9 */ /* 0x000fe40000000a00 */
[----:B--2---:R1:W-:Y:S03]  /*4ef0*/  STG.E.128 desc[UR4][R54.64+0x100], R40 ;  /* 0x0001002836007986 */ /* 0x0043e6000c101d04 */
.L_x_2906:
[----:B------:R-:W-:Y:S05]  /*4f00*/  BSYNC B2 ;  /* 0x0000000000027941 */ /* 0x000fea0003800000 */
.L_x_2905:
        /* <DEDUP_REMOVED lines=47> */
.L_x_2910:
[----:B------:R-:W-:Y:S05]  /*5200*/  BSYNC B2 ;  /* 0x0000000000027941 */ /* 0x000fea0003800000 */
.L_x_2909:
[----:B------:R-:W-:Y:S02]  /*5210*/  ULDC.64 UR4, c[0x0][0x208] ;  /* 0x0000820000047ab9 */ /* 0x000fe40000000a00 */
[----:B--2---:R1:W-:Y:S03]  /*5220*/  STG.E.128 desc[UR4][R54.64+0x180], R40 ;  /* 0x0001802836007986 */ /* 0x0043e6000c101d04 */
.L_x_2896:
[----:B------:R-:W-:Y:S05]  /*5230*/  BSYNC B1 ;  /* 0x0000000000017941 */ /* 0x000fea0003800000 */
.L_x_2895:
        /* <DEDUP_REMOVED lines=9> */
[----:B--2---:R-:W-:Y:S01]  /*52d0*/  HADD2.F32 R55, -RZ, R43.H1_H1 ;  /* 0x3000002bff377230 */ /* 0x004fe20000004100 */
[----:B------:R-:W-:Y:S01]  /*52e0*/  MOV R54, R42 ;  /* 0x0000002a00367202 */ /* 0x000fe20000000f00 */
[----:B------:R-:W-:Y:S01]  /*52f0*/  HADD2.F32 R42, -RZ, R41.H1_H1 ;  /* 0x30000029ff2a7230 */ /* 0x000fe20000004100 */
[----:B------:R-:W-:Y:S01]  /*5300*/  SHF.R.U64 R60, R62, 0x10, R63 ;  /* 0x000000103e3c7819 */ /* 0x000fe2000000123f */
[----:B------:R-:W-:Y:S01]  /*5310*/  HADD2.F32 R61, -RZ, R61.H0_H0 ;  /* 0x2000003dff3d7230 */ /* 0x000fe20000004100 */
[----:B------:R-:W-:Y:S01]  /*5320*/  SHF.R.U32.HI R64, RZ, 0x10, R65 ;  /* 0x00000010ff407819 */ /* 0x000fe20000011641 */
[----:B------:R-:W-:Y:S01]  /*5330*/  HADD2.F32 R41, -RZ, R41.H0_H0 ;  /* 0x20000029ff297230 */ /* 0x000fe20000004100 */
[----:B------:R-:W-:Y:S01]  /*5340*/  SHF.R.U32.HI R62, RZ, 0x10, R63 ;  /* 0x00000010ff3e7819 */ /* 0x000fe2000001163f */
[----:B------:R-:W-:Y:S02]  /*5350*/  HADD2.F32 R60, -RZ, R60.H0_H0 ;  /* 0x2000003cff3c7230 */ /* 0x000fe40000004100 */
[----:B------:R-:W-:Y:S01]  /*5360*/  FMUL.FTZ R66, R42, R61 ;  /* 0x0000003d2a427220 */ /* 0x000fe20000410000 */
[----:B------:R-:W-:-:S02]  /*5370*/  HADD2.F32 R64, -RZ, R64.H0_H0 ;  /* 0x20000040ff407230 */ /* 0x000fc40000004100 */
[C---:B------:R-:W-:Y:S01]  /*5380*/  FMUL.FTZ R61, R41.reuse, R61 ;  /* 0x0000003d293d7220 */ /* 0x040fe20000410000 */
[----:B------:R-:W-:Y:S02]  /*5390*/  HADD2.F32 R43, -RZ, R43.H0_H0 ;  /* 0x2000002bff2b7230 */ /* 0x000fe40000004100 */
[----:B------:R-:W-:Y:S01]  /*53a0*/  FFMA.FTZ R66, R41, R60, -R66 ;  /* 0x0000003c29427223 */ /* 0x000fe20000010842 */
[----:B------:R-:W-:Y:S02]  /*53b0*/  HADD2.F32 R62, -RZ, R62.H0_H0 ;  /* 0x2000003eff3e7230 */ /* 0x000fe40000004100 */
[----:B------:R-:W-:Y:S01]  /*53c0*/  FMUL.FTZ R68, R55, R64 ;  /* 0x0000004037447220 */ /* 0x000fe20000410000 */
[----:B------:R-:W-:Y:S01]  /*53d0*/  FFMA.FTZ R65, R42, R60, R61 ;  /* 0x0000003c2a417223 */ /* 0x000fe2000001003d */
[C---:B------:R-:W-:Y:S01]  /*53e0*/  FMUL.FTZ R64, R43.reuse, R64 ;  /* 0x000000402b407220 */ /* 0x040fe20000410000 */
[--C-:B------:R-:W-:Y:S02]  /*53f0*/  HADD2.F32 R60, -RZ, R160.reuse.H0_H0 ;  /* 0x200000a0ff3c7230 */ /* 0x100fe40000004100 */
[----:B------:R-:W-:Y:S01]  /*5400*/  FFMA.FTZ R68, R43, R62, -R68 ;  /* 0x0000003e2b447223 */ /* 0x000fe20000010844 */
[----:B------:R-:W-:-:S02]  /*5410*/  HADD2.F32 R61, -RZ, R160.H1_H1 ;  /* 0x300000a0ff3d7230 */ /* 0x000fc40000004100 */
[----:B------:R-:W-:Y:S01]  /*5420*/  FFMA.FTZ R69, R55, R62, R64 ;  /* 0x0000003e37457223 */ /* 0x000fe20000010040 */
[----:B------:R-:W-:Y:S02]  /*5430*/  HADD2.F32 R41, -RZ, R40.H1_H1 ;  /* 0x30000028ff297230 */ /* 0x000fe40000004100 */
[----:B------:R-:W-:Y:S02]  /*5440*/  HADD2.F32 R42, -RZ, R54.H1_H1 ;  /* 0x30000036ff2a7230 */ /* 0x000fe40000004100 */
[----:B------:R-:W-:Y:S02]  /*5450*/  HADD2.F32 R40, -RZ, R40.H0_H0 ;  /* 0x20000028ff287230 */ /* 0x000fe40000004100 */
[----:B------:R-:W-:Y:S01]  /*5460*/  FMUL.FTZ R63, R41, R60 ;  /* 0x0000003c293f7220 */ /* 0x000fe20000410000 */
[----:B------:R-:W-:Y:S02]  /*5470*/  HADD2.F32 R54, -RZ, R54.H0_H0 ;  /* 0x20000036ff367230 */ /* 0x000fe40000004100 */
[----:B------:R-:W-:Y:S01]  /*5480*/  FMUL.FTZ R67, R42, R61 ;  /* 0x0000003d2a437220 */ /* 0x000fe20000410000 */
[----:B------:R-:W-:-:S02]  /*5490*/  HADD2.F32 R43, -RZ, R140.H0_H0 ;  /* 0x2000008cff2b7230 */ /* 0x000fc40000004100 */
[----:B------:R-:W-:Y:S01]  /*54a0*/  FMUL.FTZ R60, R40, R60 ;  /* 0x0000003c283c7220 */ /* 0x000fe20000410000 */
[----:B------:R-:W-:Y:S02]  /*54b0*/  HADD2.F32 R55, -RZ, R140.H1_H1 ;  /* 0x3000008cff377230 */ /* 0x000fe40000004100 */
        /* <DEDUP_REMOVED lines=9> */
.L_x_2915:
[----:B------:R-:W-:Y:S05]  /*5550*/  BSYNC B2 ;  /* 0x0000000000027941 */ /* 0x000fea0003800000 */
.L_x_2914:
[----:B------:R-:W-:Y:S02]  /*5560*/  ULDC.64 UR4, c[0x0][0x208] ;  /* 0x0000820000047ab9 */ /* 0x000fe40000000a00 */
[----:B--2---:R1:W-:Y:S03]  /*5570*/  STG.E.128 desc[UR4][R52.64], R40 ;  /* 0x0000002834007986 */ /* 0x0043e6000c101d04 */
.L_x_2913:
[----:B------:R-:W-:Y:S05]  /*5580*/  BSYNC B1 ;  /* 0x0000000000017941 */ /* 0x000fea0003800000 */
.L_x_2912:
        /* <DEDUP_REMOVED lines=48> */
.L_x_2919:
[----:B------:R-:W-:Y:S05]  /*5890*/  BSYNC B2 ;  /* 0x0000000000027941 */ /* 0x000fea0003800000 */
.L_x_2918:
[----:B------:R-:W-:Y:S02]  /*58a0*/  ULDC.64 UR4, c[0x0][0x208] ;  /* 0x0000820000047ab9 */ /* 0x000fe40000000a00 */
[----:B--2---:R1:W-:Y:S03]  /*58b0*/  STG.E.128 desc[UR4][R52.64+0x80], R40 ;  /* 0x0000802834007986 */ /* 0x0043e6000c101d04 */
.L_x_2917:
[----:B------:R-:W-:Y:S05]  /*58c0*/  BSYNC B1 ;  /* 0x0000000000017941 */ /* 0x000fea0003800000 */
.L_x_2916:
        /* <DEDUP_REMOVED lines=48> */
.L_x_2923:
[----:B------:R-:W-:Y:S05]  /*5bd0*/  BSYNC B2 ;  /* 0x0000000000027941 */ /* 0x000fea0003800000 */
.L_x_2922:
[----:B------:R-:W-:Y:S02]  /*5be0*/  ULDC.64 UR4, c[0x0][0x208] ;  /* 0x0000820000047ab9 */ /* 0x000fe40000000a00 */
[----:B--2---:R1:W-:Y:S03]  /*5bf0*/  STG.E.128 desc[UR4][R52.64+0x100], R40 ;  /* 0x0001002834007986 */ /* 0x0043e6000c101d04 */
.L_x_2921:
[----:B------:R-:W-:Y:S05]  /*5c00*/  BSYNC B1 ;  /* 0x0000000000017941 */ /* 0x000fea0003800000 */
.L_x_2920:
        /* <DEDUP_REMOVED lines=47> */
.L_x_2925:
[----:B------:R-:W-:Y:S05]  /*5f00*/  BSYNC B1 ;  /* 0x0000000000017941 */ /* 0x000fea0003800000 */
.L_x_2924:
[----:B------:R-:W-:Y:S02]  /*5f10*/  ULDC.64 UR4, c[0x0][0x208] ;  /* 0x0000820000047ab9 */ /* 0x000fe40000000a00 */
[----:B--2---:R1:W-:Y:S01]  /*5f20*/  STG.E.128 desc[UR4][R52.64+0x180], R40 ;  /* 0x0001802834007986 */ /* 0x0043e2000c101d04 */
[----:B------:R-:W-:Y:S05]  /*5f30*/  BRA `(.L_x_2911) ;  /* 0x0000004000887947 */ /* 0x000fea0003800000 */
.L_x_2869:
        /* <DEDUP_REMOVED lines=18> */
[----:B------:R-:W-:Y:S02]  /*6060*/  IADD3.X R41, R115, R21, RZ, P4, !PT ;  /* 0x0000001573297210 */ /* 0x000fe400027fe4ff */
[----:B------:R-:W-:Y:S02]  /*6070*/  CS2R R46, SRZ ;  /* 0x00000000002e7805 */ /* 0x000fe4000001ff00 */
[----:B------:R-:W-:-:S02]  /*6080*/  ISETP.GE.AND P4, PT, R213, R116, PT ;  /* 0x00000074d500720c */ /* 0x000fc40003f86270 */
[----:B------:R-:W-:Y:S02]  /*6090*/  CS2R R44, SRZ ;  /* 0x00000000002c7805 */ /* 0x000fe4000001ff00 */
[----:B------:R-:W-:Y:S02]  /*60a0*/  LEA.HI.X R57, R42, UR5, R43, 0x1, P3 ;  /* 0x000000052a397c11 */ /* 0x000fe400098f0c2b */
[----:B------:R-:W-:Y:S02]  /*60b0*/  CS2R R42, SRZ ;  /* 0x00000000002a7805 */ /* 0x000fe4000001ff00 */
[----:B------:R-:W-:Y:S02]  /*60c0*/  ISETP.GE.AND P3, PT, R16, R116, PT ;  /* 0x000000741000720c */ /* 0x000fe40003f66270 */
[----:B------:R-:W-:Y:S02]  /*60d0*/  CS2R R54, SRZ ;  /* 0x0000000000367805 */ /* 0x000fe4000001ff00 */
[----:B------:R-:W-:-:S02]  /*60e0*/  LEA R60, P2, R40, UR6, 0x1 ;  /* 0x00000006283c7c11 */ /* 0x000fc4000f8408ff */
[----:B------:R-:W-:Y:S02]  /*60f0*/  CS2R R52, SRZ ;  /* 0x0000000000347805 */ /* 0x000fe4000001ff00 */
[----:B------:R-:W-:Y:S02]  /*6100*/  CS2R R50, SRZ ;  /* 0x0000000000327805 */ /* 0x000fe4000001ff00 */
[----:B------:R-:W-:Y:S02]  /*6110*/  CS2R R48, SRZ ;  /* 0x0000000000307805 */ /* 0x000fe4000001ff00 */
[----:B------:R-:W-:Y:S02]  /*6120*/  LEA.HI.X R61, R40, UR7, R41, 0x1, P2 ;  /* 0x00000007283d7c11 */ /* 0x000fe400090f0c29 */
[----:B------:R-:W-:Y:S01]  /*6130*/  CS2R R40, SRZ ;  /* 0x0000000000287805 */ /* 0x000fe2000001ff00 */
[----:B------:R-:W-:Y:S02]  /*6140*/  ULDC.64 UR8, c[0x0][0x208] ;  /* 0x0000820000087ab9 */ /* 0x000fe40000000a00 */
[----:B------:R0:W5:Y:S04]  /*6150*/  @!P4 LDG.E.128 R48, desc[UR8][R60.64+0x80] ;  /* 0x000080083c30c981 */ /* 0x000168000c1e1d00 */
[----:B------:R0:W5:Y:S04]  /*6160*/  @!P3 LDG.E.128 R44, desc[UR8][R56.64] ;  /* 0x00000008382cb981 */ /* 0x000168000c1e1d00 */
[----:B------:R0:W5:Y:S04]  /*6170*/  @!P4 LDG.E.128 R40, desc[UR8][R56.64+0x80] ;  /* 0x000080083828c981 */ /* 0x000168000c1e1d00 */
[----:B------:R0:W5:Y:S02]  /*6180*/  @!P3 LDG.E.128 R52, desc[UR8][R60.64] ;  /* 0x000000083c34b981 */ /* 0x000164000c1e1d00 */
.L_x_2927:
[----:B------:R-:W-:Y:S05]  /*6190*/  BSYNC B1 ;  /* 0x0000000000017941 */ /* 0x000fea0003800000 */
.L_x_2926:
[----:B0----5:R-:W-:Y:S01]  /*61a0*/  IMAD.MOV.U32 R56, RZ, RZ, R42 ;  /* 0x000000ffff387224 */ /* 0x021fe200078e002a */
[----:B------:R-:W-:Y:S01]  /*61b0*/  BSSY B1, `(.L_x_2928) ;  /* 0x0000041000017945 */ /* 0x000fe20003800000 */
[----:B------:R-:W-:Y:S01]  /*61c0*/  IMAD.MOV.U32 R60, RZ, RZ, R40 ;  /* 0x000000ffff3c7224 */ /* 0x000fe200078e0028 */
[----:B------:R-:W-:Y:S01]  /*61d0*/  CS2R R62, SRZ ;  /* 0x00000000003e7805 */ /* 0x000fe2000001ff00 */
[----:B------:R-:W-:Y:S01]  /*61e0*/  IMAD.MOV.U32 R57, RZ, RZ, R43 ;  /* 0x000000ffff397224 */ /* 0x000fe200078e002b */
[----:B------:R-:W-:Y:S01]  /*61f0*/  PRMT R176, R176, 0x5410, R56 ;  /* 0x00005410b0b07816 */ /* 0x000fe20000000038 */
[----:B------:R-:W-:Y:S01]  /*6200*/  IMAD.MOV.U32 R56, RZ, RZ, R41 ;  /* 0x000000ffff387224 */ /* 0x000fe200078e0029 */
[----:B------:R-:W-:Y:S01]  /*6210*/  PRMT R177, R177, 0x5410, R60 ;  /* 0x00005410b1b17816 */ /* 0x000fe2000000003c */
[----:B------:R-:W-:Y:S01]  /*6220*/  IMAD.MOV.U32 R60, RZ, RZ, R44 ;  /* 0x000000ffff3c7224 */ /* 0x000fe200078e002c */
[----:B------:R-:W-:Y:S01]  /*6230*/  PRMT R178, R178, 0x5410, R57 ;  /* 0x00005410b2b27816 */ /* 0x000fe20000000039 */
[----:B------:R-:W-:Y:S01]  /*6240*/  VIADD R61, R212, 0x20 ;  /* 0x00000020d43d7836 */ /* 0x000fe20000000000 */
[----:B------:R-:W-:-:S02]  /*6250*/  MOV R57, R46 ;  /* 0x0000002e00397202 */ /* 0x000fc40000000f00 */
[----:B------:R-:W-:Y:S02]  /*6260*/  CS2R R66, SRZ ;  /* 0x0000000000427805 */ /* 0x000fe4000001ff00 */
[----:B------:R-:W-:Y:S01]  /*6270*/  PRMT R179, R56, 0x7610, R179 ;  /* 0x0000761038b37816 */ /* 0x000fe200000000b3 */
[----:B------:R-:W-:Y:S01]  /*6280*/  IMAD.MOV.U32 R56, RZ, RZ, R47 ;  /* 0x000000ffff387224 */ /* 0x000fe200078e002f */
[----:B------:R-:W-:Y:S01]  /*6290*/  PRMT R180, R57, 0x5410, R60 ;  /* 0x0000541039b47816 */ /* 0x000fe2000000003c */
[----:B------:R-:W-:Y:S01]  /*62a0*/  IMAD.MOV.U32 R57, RZ, RZ, R45 ;  /* 0x000000ffff397224 */ /* 0x000fe200078e002d */
[----:B------:R-:W-:Y:S01]  /*62b0*/  ISETP.GE.AND P3, PT, R61, R3, PT ;  /* 0x000000033d00720c */ /* 0x000fe20003f66270 */
[----:B------:R-:W-:Y:S01]  /*62c0*/  IMAD.MOV.U32 R60, RZ, RZ, R48 ;  /* 0x000000ffff3c7224 */ /* 0x000fe200078e0030 */
[----:B------:R-:W-:Y:S01]  /*62d0*/  PRMT R163, R56, 0x7610, R163 ;  /* 0x0000761038a37816 */ /* 0x000fe200000000a3 */
[----:B------:R-:W-:Y:S01]  /*62e0*/  IMAD.MOV.U32 R56, RZ, RZ, R50 ;  /* 0x000000ffff387224 */ /* 0x000fe200078e0032 */
[----:B------:R-:W-:-:S02]  /*62f0*/  PRMT R158, R57, 0x7610, R158 ;  /* 0x00007610399e7816 */ /* 0x000fc4000000009e */
[----:B------:R-:W-:Y:S02]  /*6300*/  CS2R R64, SRZ ;  /* 0x0000000000407805 */ /* 0x000fe4000001ff00 */
[----:B------:R-:W-:Y:S02]  /*6310*/  MOV R57, R51 ;  /* 0x0000003300397202 */ /* 0x000fe40000000f00 */
[----:B------:R-:W-:Y:S02]  /*6320*/  CS2R R70, SRZ ;  /* 0x0000000000467805 */ /* 0x000fe4000001ff00 */
        /* <DEDUP_REMOVED lines=10> */
[----:B------:R-:W-:Y:S01]  /*63d0*/  IMAD.MOV.U32 R57, RZ, RZ, R53 ;  /* 0x000000ffff397224 */ /* 0x000fe200078e0035 */
[----:B------:R-:W-:Y:S02]  /*63e0*/  CS2R R60, SRZ ;  /* 0x00000000003c7805 */ /* 0x000fe4000001ff00 */
        /* <DEDUP_REMOVED lines=29> */
.L_x_2929:
[----:B------:R-:W-:Y:S05]  /*65c0*/  BSYNC B1 ;  /* 0x0000000000017941 */ /* 0x000fea0003800000 */
.L_x_2928:
        /* <DEDUP_REMOVED lines=34> */
.L_x_2931:
[----:B------:R-:W-:Y:S05]  /*67f0*/  BSYNC B1 ;  /* 0x0000000000017941 */ /* 0x000fea0003800000 */
.L_x_2930:
[----:B------:R-:W2:Y:S01]  /*6800*/  LDL R0, [R1+0x58] ;  /* 0x0000580001007983 */ /* 0x000ea20000100800 */
[----:B------:R-:W-:Y:S01]  /*6810*/  PRMT R169, R169, 0x5410, R93 ;  /* 0x00005410a9a97816 */ /* 0x000fe2000000005d */
[----:B0-----:R-:W-:Y:S02]  /*6820*/  IMAD.MOV.U32 R88, RZ, RZ, R56 ;  /* 0x000000ffff587224 */ /* 0x001fe400078e0038 */
[----:B------:R-:W-:Y:S02]  /*6830*/  IMAD.MOV.U32 R89, RZ, RZ, R57 ;  /* 0x000000ffff597224 */ /* 0x000fe400078e0039 */
[----:B------:R-:W-:-:S03]  /*6840*/  IMAD.MOV.U32 R90, RZ, RZ, R62 ;  /* 0x000000ffff5a7224 */ /* 0x000fc600078e003e */
[----:B------:R-:W-:Y:S01]  /*6850*/  PRMT R168, R89, 0x5410, R88 ;  /* 0x0000541059a87816 */ /* 0x000fe20000000058 */
[----:B------:R-:W-:Y:S01]  /*6860*/  IMAD.MOV.U32 R89, RZ, RZ, R61 ;  /* 0x000000ffff597224 */ /* 0x000fe200078e003d */
[----:B------:R-:W-:Y:S01]  /*6870*/  PRMT R173, R173, 0x5410, R90 ;  /* 0x00005410adad7816 */ /* 0x000fe2000000005a */
[----:B------:R-:W-:Y:S01]  /*6880*/  IMAD.MOV.U32 R90, RZ, RZ, R66 ;  /* 0x000000ffff5a7224 */ /* 0x000fe200078e0042 */
[----:B------:R-:W-:Y:S02]  /*6890*/  MOV R88, R60 ;  /* 0x0000003c00587202 */ /* 0x000fe40000000f00 */
[----:B------:R-:W-:Y:S02]  /*68a0*/  PRMT R174, R89, 0x7610, R174 ;  /* 0x0000761059ae7816 */ /* 0x000fe400000000ae */
[----:B------:R-:W-:Y:S01]  /*68b0*/  PRMT R170, R90, 0x7610, R170 ;  /* 0x000076105aaa7816 */ /* 0x000fe200000000aa */
[----:B------:R-:W-:Y:S01]  /*68c0*/  IMAD.MOV.U32 R90, RZ, RZ, R70 ;  /* 0x000000ffff5a7224 */ /* 0x000fe200078e0046 */
[----:B------:R-:W-:-:S04]  /*68d0*/  MOV R89, R65 ;  /* 0x0000004100597202 */ /* 0x000fc80000000f00 */
[----:B------:R-:W-:Y:S02]  /*68e0*/  PRMT R175, R175, 0x5410, R90 ;  /* 0x00005410afaf7816 */ /* 0x000fe4000000005a */
[----:B-----5:R-:W-:-:S04]  /*68f0*/  MOV R90, R74 ;  /* 0x0000004a005a7202 */ /* 0x020fc80000000f00 */
[----:B------:R-:W-:Y:S01]  /*6900*/  PRMT R152, R90, 0x7610, R152 ;  /* 0x000076105a987816 */ /* 0x000fe20000000098 */
[----:B------:R-:W-:-:S05]  /*6910*/  IMAD.MOV.U32 R90, RZ, RZ, R75 ;  /* 0x000000ffff5a7224 */ /* 0x000fca00078e004b */
[----:B------:R-:W-:Y:S02]  /*6920*/  PRMT R152, R152, 0x5410, R90 ;  /* 0x0000541098987816 */ /* 0x000fe4000000005a */
[----:B------:R-:W-:Y:S02]  /*6930*/  MOV R90, R79 ;  /* 0x0000004f005a7202 */ /* 0x000fe40000000f00 */
[----:B--2---:R-:W-:Y:S02]  /*6940*/  R2UR UR4, R0 ;  /* 0x00000000000472ca */ /* 0x004fe400000e0000 */
[----:B------:R-:W-:-:S04]  /*6950*/  MOV R0, R59 ;  /* 0x0000003b00007202 */ /* 0x000fc80000000f00 */
[----:B------:R-:W-:Y:S01]  /*6960*/  PRMT R169, R0, 0x7610, R169 ;  /* 0x0000761000a97816 */ /* 0x000fe200000000a9 */
[----:B------:R-:W-:-:S05]  /*6970*/  IMAD.MOV.U32 R0, RZ, RZ, R63 ;  /* 0x000000ffff007224 */ /* 0x000fca00078e003f */
[----:B------:R-:W-:Y:S01]  /*6980*/  PRMT R172, R88, 0x5410, R0 ;  /* 0x0000541058ac7816 */ /* 0x000fe20000000000 */
[----:B------:R-:W-:Y:S01]  /*6990*/  IMAD.MOV.U32 R0, RZ, RZ, R67 ;  /* 0x000000ffff007224 */ /* 0x000fe200078e0043 */
[----:B------:R-:W-:Y:S01]  /*69a0*/  UISETP.NE.AND UP0, UPT, UR4, 0x3, UPT ;  /* 0x000000030400788c */ /* 0x000fe2000bf05270 */
[----:B------:R-:W-:-:S03]  /*69b0*/  IMAD.MOV.U32 R88, RZ, RZ, R64 ;  /* 0x000000ffff587224 */ /* 0x000fc600078e0040 */
[----:B------:R-:W-:Y:S01]  /*69c0*/  PRMT R170, R170, 0x5410, R0 ;  /* 0x00005410aaaa7816 */ /* 0x000fe20000000000 */
[----:B------:R-:W-:Y:S01]  /*69d0*/  IMAD.MOV.U32 R0, RZ, RZ, R71 ;  /* 0x000000ffff007224 */ /* 0x000fe200078e0047 */
[----:B------:R-:W-:Y:S01]  /*69e0*/  PRMT R171, R88, 0x5410, R89 ;  /* 0x0000541058ab7816 */ /* 0x000fe20000000059 */
[----:B------:R-:W-:Y:S01]  /*69f0*/  IMAD.MOV.U32 R88, RZ, RZ, R68 ;  /* 0x000000ffff587224 */ /* 0x000fe200078e0044 */
[----:B------:R-:W-:Y:S01]  /*6a00*/  PLOP3.LUT P2, PT, PT, PT, UP0, 0x80, 0x0 ;  /* 0x000000000000781c */ /* 0x000fe20003f4f008 */
        /* <DEDUP_REMOVED lines=8> */
[----:B------:R-:W-:-:S03]  /*6a90*/  IMAD.MOV.U32 R0, RZ, RZ, R82 ;  /* 0x000000ffff007224 */ /* 0x000fc600078e0052 */
[----:B------:R-:W-:Y:S01]  /*6aa0*/  PRMT R153, R89, 0x5410, R88 ;  /* 0x0000541059997816 */ /* 0x000fe20000000058 */
[----:B------:R-:W-:Y:S01]  /*6ab0*/  IMAD.MOV.U32 R89, RZ, RZ, R76 ;  /* 0x000000ffff597224 */ /* 0x000fe200078e004c */
[----:B------:R-:W-:Y:S01]  /*6ac0*/  PRMT R154, R0, 0x7610, R154 ;  /* 0x00007610009a7816 */ /* 0x000fe2000000009a */
[----:B------:R-:W-:Y:S01]  /*6ad0*/  IMAD.MOV.U32 R88, RZ, RZ, R77 ;  /* 0x000000ffff587224 */ /* 0x000fe200078e004d */
[----:B------:R-:W-:Y:S01]  /*6ae0*/  PRMT R156, R156, 0x5410, R90 ;  /* 0x000054109c9c7816 */ /* 0x000fe2000000005a */
[----:B------:R-:W-:Y:S02]  /*6af0*/  IMAD.MOV.U32 R0, RZ, RZ, R81 ;  /* 0x000000ffff007224 */ /* 0x000fe400078e0051 */
        /* <DEDUP_REMOVED lines=9> */
[----:B------:R-:W-:Y:S02]  /*6b90*/  PRMT R166, R90, 0x5410, R89 ;  /* 0x000054105aa67816 */ /* 0x000fe40000000059 */
[----:B------:R-:W-:Y:S01]  /*6ba0*/  PRMT R167, R88, 0x5410, R0 ;  /* 0x0000541058a77816 */ /* 0x000fe20000000000 */
[----:B------:R-:W-:Y:S06]  /*6bb0*/  @!P2 BRA `(.L_x_2932) ;  /* 0x000000000004a947 */ /* 0x000fec0003800000 */
[----:B------:R-:W-:Y:S01]  /*6bc0*/  BPT.TRAP 0x1 ;  /* 0x000000040000795c */ /* 0x000fe20000300000 */
.L_x_2932:
[----:B------:R-:W-:Y:S01]  /*6bd0*/  IMAD R0, R19, 0x8, R18 ;  /* 0x0000000813007824 */ /* 0x000fe200078e0212 */
[----:B------:R-:W-:Y:S01]  /*6be0*/  SHF.L.U32 R115, R219, 0x1f, RZ ;  /* 0x0000001fdb737819 */ /* 0x000fe200000006ff */
[----:B------:R-:W0:Y:S01]  /*6bf0*/  LDC R145, c[0x0][0x2f4] ;  /* 0x0000bd00ff917b82 */ /* 0x000e220000000800 */
[----:B------:R-:W-:Y:S02]  /*6c00*/  BSSY B1, `(.L_x_2933) ;  /* 0x0000004000017945 */ /* 0x000fe40003800000 */
[----:B------:R-:W1:Y:S05]  /*6c10*/  SYNCS.PHASECHK.TRANS64.TRYWAIT P6, [R0+URZ+0x38890], R115 ;  /* 0x03889073000075a7 */ /* 0x000e6a00080c017f */
[----:B------:R-:W2:Y:S01]  /*6c20*/  LDC.64 R124, c[0x0][0x300] ;  /* 0x0000c000ff7c7b82 */ /* 0x000ea20000000a00 */
[----:B-1----:R-:W-:Y:S05]  /*6c30*/  @!P6 BRA `(.L_x_2934) ;  /* 0x0000028c00bce947 */ /* 0x002fea0003800000 */
.L_x_3293:
[----:B------:R-:W-:Y:S05]  /*6c40*/  BSYNC B1 ;  /* 0x0000000000017941 */ /* 0x000fea0003800000 */
.L_x_2933:
        /* <DEDUP_REMOVED lines=20> */
[----:B------:R-:W-:-:S04]  /*6d90*/  LEA.HI.SX32 R88, R88, R14, 0x1c ;  /* 0x0000000e58587211 */ /* 0x000fc800078fe2ff */
[----:B------:R-:W-:-:S04]  /*6da0*/  SHF.L.U32 R89, R88, 0x3, RZ ;  /* 0x0000000358597819 */ /* 0x000fc800000006ff */
        /* <DEDUP_REMOVED lines=16> */
[----:B------:R-:W-:Y:S01]  /*6eb0*/  SHF.R.S32.HI R90, RZ, 0x3, R90 ;  /* 0x00000003ff5a7819 */ /* 0x000fe2000001145a */
[----:B------:R-:W-:-:S04]  /*6ec0*/  IMAD R88, R88, 0x2, R18 ;  /* 0x0000000258587824 */ /* 0x000fc800078e0212 */
[----:B------:R-:W-:-:S04]  /*6ed0*/  IMAD R90, R90, 0x1400, R228 ;  /* 0x000014005a5a7824 */ /* 0x000fc800078e02e4 */
[----:B------:R-:W-:-:S04]  /*6ee0*/  IMAD.IADD R89, R90, 0x1, R89 ;  /* 0x000000015a597824 */ /* 0x000fc800078e0259 */
[----:B------:R-:W-:Y:S02]  /*6ef0*/  IMAD R92, R19, 0x5000, R89 ;  /* 0x00005000135c7824 */ /* 0x000fe400078e0259 */
[----:B------:R-:W0:Y:S02]  /*6f00*/  LDS.128 R88, [R88+0x24400] ;  /* 0x0244000058587984 */ /* 0x000e240000000c00 */
[----:B------:R-:W-:-:S06]  /*6f10*/  IMAD R92, R92, 0x2, R18 ;  /* 0x000000025c5c7824 */ /* 0x000fcc00078e0212 */
[----:B------:R-:W2:Y:S01]  /*6f20*/  LDS.128 R92, [R92+0x24400] ;  /* 0x024400005c5c7984 */ /* 0x000ea20000000c00 */
[----:B------:R-:W-:Y:S05]  /*6f30*/  @P6 BRA `(.L_x_2940) ;  /* 0x0000000400646947 */ /* 0x000fea0003800000 */
[----:B------:R-:W-:Y:S01]  /*6f40*/  HADD2.F32 R161, -RZ, R161.H0_H0 ;  /* 0x200000a1ffa17230 */ /* 0x000fe20000004100 */
[----:B------:R-:W-:Y:S01]  /*6f50*/  SHF.R.U64 R44, R44, 0x10, R45 ;  /* 0x000000102c2c7819 */ /* 0x000fe2000000122d */
[----:B--2---:R-:W-:Y:S01]  /*6f60*/  HADD2.F32 R159, -RZ, R93.H0_H0 ;  /* 0x2000005dff9f7230 */ /* 0x004fe20000004100 */
[----:B------:R-:W-:Y:S01]  /*6f70*/  SHF.R.U64 R52, R52, 0x10, R53 ;  /* 0x0000001034347819 */ /* 0x000fe20000001235 */
[----:B0-----:R-:W-:Y:S01]  /*6f80*/  HADD2.F32 R160, -RZ, R89.H0_H0 ;  /* 0x20000059ffa07230 */ /* 0x001fe20000004100 */
[----:B------:R-:W-:Y:S01]  /*6f90*/  SHF.R.U64 R54, R54, 0x10, R55 ;  /* 0x0000001036367819 */ /* 0x000fe20000001237 */
[----:B------:R-:W-:Y:S02]  /*6fa0*/  HADD2.F32 R158, -RZ, R158.H0_H0 ;  /* 0x2000009eff9e7230 */ /* 0x000fe40000004100 */
[-C--:B------:R-:W-:Y:S01]  /*6fb0*/  FMUL.FTZ R162, R159, R161.reuse ;  /* 0x000000a19fa27220 */ /* 0x080fe20000410000 */
[----:B------:R-:W-:Y:S02]  /*6fc0*/  HADD2.F32 R93, -RZ, R93.H1_H1 ;  /* 0x3000005dff5d7230 */ /* 0x000fe40000004100 */
[----:B------:R-:W-:Y:S01]  /*6fd0*/  FMUL.FTZ R161, R160, R161 ;  /* 0x000000a1a0a17220 */ /* 0x000fe20000410000 */
[----:B------:R-:W-:-:S02]  /*6fe0*/  HADD2.F32 R164, -RZ, R164.H0_H0 ;  /* 0x200000a4ffa47230 */ /* 0x000fc40000004100 */
[-C--:B------:R-:W-:Y:S01]  /*6ff0*/  FFMA.FTZ R160, R160, R158.reuse, -R162 ;  /* 0x0000009ea0a07223 */ /* 0x080fe200000108a2 */
[----:B------:R-:W-:Y:S01]  /*7000*/  SHF.R.U32.HI R162, RZ, 0x10, R45 ;  /* 0x00000010ffa27819 */ /* 0x000fe2000001162d */
[----:B------:R-:W-:Y:S01]  /*7010*/  FFMA.FTZ R159, R159, R158, R161 ;  /* 0x0000009e9f9f7223 */ /* 0x000fe200000100a1 */
[----:B------:R-:W-:Y:S01]  /*7020*/  SHF.R.U32.HI R161, RZ, 0x10, R53 ;  /* 0x00000010ffa17819 */ /* 0x000fe20000011635 */
[----:B------:R-:W-:Y:S01]  /*7030*/  HADD2.F32 R158, -RZ, R89.H1_H1 ;  /* 0x30000059ff9e7230 */ /* 0x000fe20000004100 */
[--C-:B------:R-:W-:Y:S01]  /*7040*/  SHF.R.U64 R45, R46, 0x10, R47.reuse ;  /* 0x000000102e2d7819 */ /* 0x100fe2000000122f */
[----:B------:R-:W-:Y:S01]  /*7050*/  HADD2.F32 R89, -RZ, R162.H0_H0 ;  /* 0x200000a2ff597230 */ /* 0x000fe20000004100 */
[----:B------:R-:W-:Y:S01]  /*7060*/  SHF.R.U32.HI R46, RZ, 0x10, R47 ;  /* 0x00000010ff2e7819 */ /* 0x000fe2000001162f */
[----:B------:R-:W-:Y:S01]  /*7070*/  HADD2.F32 R161, -RZ, R161.H0_H0 ;  /* 0x200000a1ffa17230 */ /* 0x000fe20000004100 */
[----:B------:R-:W-:Y:S01]  /*7080*/  SHF.R.U32.HI R47, RZ, 0x10, R55 ;  /* 0x00000010ff2f7819 */ /* 0x000fe20000011637 */
[----:B------:R-:W-:-:S02]  /*7090*/  HADD2.F32 R44, -RZ, R44.H0_H0 ;  /* 0x2000002cff2c7230 */ /* 0x000fc40000004100 */
[----:B------:R-:W-:Y:S02]  /*70a0*/  HADD2.F32 R54, -RZ, R54.H0_H0 ;  /* 0x20000036ff367230 */ /* 0x000fe40000004100 */
[CC--:B------:R-:W-:Y:S01]  /*70b0*/  FMUL.FTZ R162, R93.reuse, R161.reuse ;  /* 0x000000a15da27220 */ /* 0x0c0fe20000410000 */
[C---:B------:R-:W-:Y:S01]  /*70c0*/  FMUL.FTZ R161, R158.reuse, R161 ;  /* 0x000000a19ea17220 */ /* 0x040fe20000410000 */
[----:B------:R-:W-:Y:S02]  /*70d0*/  HADD2.F32 R55, -RZ, R47.H0_H0 ;  /* 0x2000002fff377230 */ /* 0x000fe40000004100 */
[-C--:B------:R-:W-:Y:S01]  /*70e0*/  FFMA.FTZ R158, R158, R89.reuse, -R162 ;  /* 0x000000599e9e7223 */ /* 0x080fe200000108a2 */
[----:B------:R-:W-:Y:S01]  /*70f0*/  FFMA.FTZ R93, R93, R89, R161 ;  /* 0x000000595d5d7223 */ /* 0x000fe200000100a1 */
[----:B------:R-:W-:Y:S01]  /*7100*/  MOV R89, R95 ;  /* 0x0000005f00597202 */ /* 0x000fe20000000f00 */
[----:B------:R-:W-:Y:S02]  /*7110*/  HADD2.F32 R162, -RZ, R91.H0_H0 ;  /* 0x2000005bffa27230 */ /* 0x000fe40000004100 */
[----:B------:R-:W-:Y:S01]  /*7120*/  HADD2.F32 R161, -RZ, R163.H0_H0 ;  /* 0x200000a3ffa17230 */ /* 0x000fe20000004100 */
[----:B------:R-:W-:Y:S01]  /*7130*/  F2FP.F16.F32.PACK_AB R158, R158, R160 ;  /* 0x000000a09e9e723e */ /* 0x000fe200000000ff */
[--C-:B------:R-:W-:Y:S01]  /*7140*/  HADD2.F32 R95, -RZ, R89.reuse.H0_H0 ;  /* 0x20000059ff5f7230 */ /* 0x100fe20000004100 */
[----:B------:R-:W-:Y:S01]  /*7150*/  F2FP.F16.F32.PACK_AB R93, R93, R159 ;  /* 0x0000009f5d5d723e */ /* 0x000fe200000000ff */
[----:B------:R-:W-:-:S02]  /*7160*/  HADD2.F32 R53, -RZ, R89.H1_H1 ;  /* 0x30000059ff357230 */ /* 0x000fc40000004100 */
[----:B------:R-:W-:Y:S02]  /*7170*/  HADD2.F32 R91, -RZ, R91.H1_H1 ;  /* 0x3000005bff5b7230 */ /* 0x000fe40000004100 */
[CC--:B------:R-:W-:Y:S01]  /*7180*/  FMUL.FTZ R163, R95.reuse, R164.reuse ;  /* 0x000000a45fa37220 */ /* 0x0c0fe20000410000 */
[----:B------:R-:W-:Y:S01]  /*7190*/  FMUL.FTZ R164, R162, R164 ;  /* 0x000000a4a2a47220 */ /* 0x000fe20000410000 */
[----:B------:R-:W-:Y:S02]  /*71a0*/  IMAD.MOV.U32 R47, RZ, RZ, R90 ;  /* 0x000000ffff2f7224 */ /* 0x000fe400078e005a */
[----:B------:R-:W-:Y:S02]  /*71b0*/  HADD2.F32 R90, -RZ, R46.H0_H0 ;  /* 0x2000002eff5a7230 */ /* 0x000fe40000004100 */
[----:B------:R-:W-:Y:S01]  /*71c0*/  FFMA.FTZ R164, R95, R161, R164 ;  /* 0x000000a15fa47223 */ /* 0x000fe200000100a4 */
[-C--:B------:R-:W-:Y:S01]  /*71d0*/  FMUL.FTZ R46, R53, R55.reuse ;  /* 0x00000037352e7220 */ /* 0x080fe20000410000 */
[----:B------:R-:W-:Y:S01]  /*71e0*/  FMUL.FTZ R95, R91, R55 ;  /* 0x000000375b5f7220 */ /* 0x000fe20000410000 */
[----:B------:R-:W-:-:S02]  /*71f0*/  HADD2.F32 R55, -RZ, R181.H1_H1 ;  /* 0x300000b5ff377230 */ /* 0x000fc40000004100 */
[----:B------:R-:W-:Y:S01]  /*7200*/  FFMA.FTZ R163, R162, R161, -R163 ;  /* 0x000000a1a2a37223 */ /* 0x000fe200000108a3 */
[----:B------:R-:W-:Y:S02]  /*7210*/  HADD2.F32 R89, -RZ, R92.H0_H0 ;  /* 0x2000005cff597230 */ /* 0x000fe40000004100 */
[-C--:B------:R-:W-:Y:S01]  /*7220*/  FFMA.FTZ R46, R91, R90.reuse, -R46 ;  /* 0x0000005a5b2e7223 */ /* 0x080fe2000001082e */
[----:B------:R-:W-:Y:S01]  /*7230*/  FFMA.FTZ R53, R53, R90, R95 ;  /* 0x0000005a35357223 */ /* 0x000fe2000001005f */
[----:B------:R-:W-:Y:S02]  /*7240*/  HADD2.F32 R90, -RZ, R180.H1_H1 ;  /* 0x300000b4ff5a7230 */ /* 0x000fe40000004100 */
[----:B------:R-:W-:Y:S01]  /*7250*/  HADD2.F32 R91, -RZ, R88.H0_H0 ;  /* 0x20000058ff5b7230 */ /* 0x000fe20000004100 */
[----:B------:R-:W-:Y:S01]  /*7260*/  F2FP.F16.F32.PACK_AB R46, R46, R163 ;  /* 0x000000a32e2e723e */ /* 0x000fe200000000ff */
[----:B------:R-:W-:Y:S02]  /*7270*/  HADD2.F32 R95, -RZ, R52.H0_H0 ;  /* 0x20000034ff5f7230 */ /* 0x000fe40000004100 */
[----:B------:R-:W-:Y:S01]  /*7280*/  FMUL.FTZ R52, R89, R55 ;  /* 0x0000003759347220 */ /* 0x000fe20000410000 */
[----:B------:R-:W-:-:S02]  /*7290*/  HADD2.F32 R92, -RZ, R92.H1_H1 ;  /* 0x3000005cff5c7230 */ /* 0x000fc40000004100 */
[C---:B------:R-:W-:Y:S01]  /*72a0*/  FMUL.FTZ R55, R91.reuse, R55 ;  /* 0x000000375b377220 */ /* 0x040fe20000410000 */
[----:B------:R-:W-:Y:S02]  /*72b0*/  HADD2.F32 R88, -RZ, R88.H1_H1 ;  /* 0x30000058ff587230 */ /* 0x000fe40000004100 */
[----:B------:R-:W-:Y:S01]  /*72c0*/  FFMA.FTZ R52, R91, R90, -R52 ;  /* 0x0000005a5b347223 */ /* 0x000fe20000010834 */
[----:B------:R-:W-:Y:S01]  /*72d0*/  F2FP.F16.F32.PACK_AB R53, R53, R164 ;  /* 0x000000a43535723e */ /* 0x000fe200000000ff */
[-C--:B------:R-:W-:Y:S01]  /*72e0*/  FMUL.FTZ R91, R92, R95.reuse ;  /* 0x0000005f5c5b7220 */ /* 0x080fe20000410000 */
[----:B------:R-:W-:Y:S01]  /*72f0*/  FFMA.FTZ R55, R89, R90, R55 ;  /* 0x0000005a59377223 */ /* 0x000fe20000010037 */
[C---:B------:R-:W-:Y:S01]  /*7300*/  FMUL.FTZ R95, R88.reuse, R95 ;  /* 0x0000005f585f7220 */ /* 0x040fe20000410000 */
[----:B------:R-:W-:Y:S02]  /*7310*/  HADD2.F32 R90, -RZ, R94.H0_H0 ;  /* 0x2000005eff5a7230 */ /* 0x000fe40000004100 */
[----:B------:R-:W-:Y:S01]  /*7320*/  FFMA.FTZ R91, R88, R44, -R91 ;  /* 0x0000002c585b7223 */ /* 0x000fe2000001085b */
[----:B------:R-:W-:-:S02]  /*7330*/  HADD2.F32 R89, -RZ, R47.H0_H0 ;  /* 0x2000002fff597230 */ /* 0x000fc40000004100 */
[----:B------:R-:W-:Y:S01]  /*7340*/  FFMA.FTZ R95, R92, R44, R95 ;  /* 0x0000002c5c5f7223 */ /* 0x000fe2000001005f */
[----:B------:R-:W-:Y:S02]  /*7350*/  HADD2.F32 R44, -RZ, R181.H0_H0 ;  /* 0x200000b5ff2c7230 */ /* 0x000fe40000004100 */
[----:B------:R-:W-:Y:S01]  /*7360*/  HADD2.F32 R94, -RZ, R94.H1_H1 ;  /* 0x3000005eff5e7230 */ /* 0x000fe20000004100 */
[----:B------:R-:W-:Y:S01]  /*7370*/  F2FP.F16.F32.PACK_AB R52, R91, R52 ;  /* 0x000000345b34723e */ /* 0x000fe200000000ff */
[----:B------:R-:W-:Y:S02]  /*7380*/  HADD2.F32 R47, -RZ, R47.H1_H1 ;  /* 0x3000002fff2f7230 */ /* 0x000fe40000004100 */
[-C--:B------:R-:W-:Y:S01]  /*7390*/  FMUL.FTZ R161, R89, R44.reuse ;  /* 0x0000002c59a17220 */ /* 0x080fe20000410000 */
[----:B------:R-:W-:Y:S02]  /*73a0*/  HADD2.F32 R92, -RZ, R45.H0_H0 ;  /* 0x2000002dff5c7230 */ /* 0x000fe40000004100 */
[----:B------:R-:W-:Y:S01]  /*73b0*/  FMUL.FTZ R45, R90, R44 ;  /* 0x0000002c5a2d7220 */ /* 0x000fe20000410000 */
[----:B------:R-:W-:-:S02]  /*73c0*/  HADD2.F32 R88, -RZ, R180.H0_H0 ;  /* 0x200000b4ff587230 */ /* 0x000fc40000004100 */
[-C--:B------:R-:W-:Y:S01]  /*73d0*/  FMUL.FTZ R44, R94, R54.reuse ;  /* 0x000000365e2c7220 */ /* 0x080fe20000410000 */
[----:B------:R-:W-:Y:S01]  /*73e0*/  FMUL.FTZ R54, R47, R54 ;  /* 0x000000362f367220 */ /* 0x000fe20000410000 */
[----:B------:R-:W-:Y:S01]  /*73f0*/  F2FP.F16.F32.PACK_AB R55, R95, R55 ;  /* 0x000000375f37723e */ /* 0x000fe200000000ff */
[----:B------:R-:W-:Y:S02]  /*7400*/  IMAD.MOV.U32 R91, RZ, RZ, R46 ;  /* 0x000000ffff5b7224 */ /* 0x000fe400078e002e */
[----:B------:R-:W-:Y:S01]  /*7410*/  FFMA.FTZ R161, R90, R88, R161 ;  /* 0x000000585aa17223 */ /* 0x000fe200000100a1 */
[----:B------:R-:W-:Y:S01]  /*7420*/  FFMA.FTZ R54, R94, R92, R54 ;  /* 0x0000005c5e367223 */ /* 0x000fe20000010036 */
        /* <DEDUP_REMOVED lines=8> */
[----:B------:R-:W-:Y:S01]  /*74b0*/  MOV R90, R44 ;  /* 0x0000002c005a7202 */ /* 0x000fe20000000f00 */
[----:B------:R-:W-:-:S07]  /*74c0*/  IMAD.MOV.U32 R95, RZ, RZ, R53 ;  /* 0x000000ffff5f7224 */ /* 0x000fce00078e0035 */
.L_x_2940:
[----:B------:R-:W-:Y:S05]  /*74d0*/  BSYNC B3 ;  /* 0x0000000000037941 */ /* 0x000fea0003800000 */
.L_x_2939:
[----:B------:R-:W-:Y:S02]  /*74e0*/  ULDC.64 UR4, c[0x0][0x208] ;  /* 0x0000820000047ab9 */ /* 0x000fe40000000a00 */
[----:B0-----:R0:W-:Y:S04]  /*74f0*/  STG.E.128 desc[UR4][R140.64], R88 ;  /* 0x000000588c007986 */ /* 0x0011e8000c101d04 */
[----:B--2---:R0:W-:Y:S02]  /*7500*/  @!P5 STG.E.128 desc[UR4][R142.64], R92 ;  /* 0x0000005c8e00d986 */ /* 0x0041e4000c101d04 */
.L_x_2938:
[----:B------:R-:W-:Y:S05]  /*7510*/  BSYNC B2 ;  /* 0x0000000000027941 */ /* 0x000fea0003800000 */
.L_x_2937:
[----:B------:R-:W-:-:S13]  /*7520*/  ISETP.NE.AND P5, PT, R10, RZ, PT ;  /* 0x000000ff0a00720c */ /* 0x000fda0003fa5270 */
[----:B------:R-:W-:Y:S05]  /*7530*/  @!P5 BRA `(.L_x_2936) ;  /* 0x000000080004d947 */ /* 0x000fea0003800000 */
[----:B------:R-:W-:Y:S01]  /*7540*/  SEL R44, R117, R147, !P1 ;  /* 0x00000093752c7207 */ /* 0x000fe20004800000 */
[----:B------:R-:W-:Y:S01]  /*7550*/  BSSY B2, `(.L_x_2941) ;  /* 0x000007c000027945 */ /* 0x000fe20003800000 */
[----:B------:R-:W-:Y:S02]  /*7560*/  IADD3 R47, P5, P6, R96, R138, R11 ;  /* 0x0000008a602f7210 */ /* 0x000fe40007ebe00b */
[----:B------:R-:W-:Y:S02]  /*7570*/  SHF.R.S32.HI R45, RZ, 0x1f, R44 ;  /* 0x0000001fff2d7819 */ /* 0x000fe4000001142c */
[----:B------:R-:W-:Y:S02]  /*7580*/  IADD3.X R46, R36, R157, R6, P5, P6 ;  /* 0x0000009d242e7210 */ /* 0x000fe40002fec406 */
[----:B------:R-:W-:Y:S02]  /*7590*/  LEA.HI R45, R45, R44, RZ, 0x4 ;  /* 0x0000002c2d2d7211 */ /* 0x000fe400078f20ff */
[----:B------:R-:W-:-:S02]  /*75a0*/  P2R R52, PR, RZ, 0x1 ;  /* 0x00000001ff347803 */ /* 0x000fc40000000000 */
[----:B------:R-:W-:Y:S02]  /*75b0*/  LEA.HI.SX32 R45, R45, R12, 0x1c ;  /* 0x0000000c2d2d7211 */ /* 0x000fe400078fe2ff */
[----:B------:R-:W-:-:S03]  /*75c0*/  SHF.L.U32 R54, R212, 0x6, RZ ;  /* 0x00000006d4367819 */ /* 0x000fc600000006ff */
        /* <DEDUP_REMOVED lines=20> */
[----:B------:R-:W-:Y:S02]  /*7710*/  IMAD R52, R19, 0x5000, R46 ;  /* 0x0000500013347824 */ /* 0x000fe400078e022e */
[----:B------:R-:W-:-:S02]  /*7720*/  IMAD R44, R44, 0x2, R18 ;  /* 0x000000022c2c7824 */ /* 0x000fc400078e0212 */
[----:B------:R-:W-:-:S04]  /*7730*/  IMAD R52, R52, 0x2, R18 ;  /* 0x0000000234347824 */ /* 0x000fc800078e0212 */
[----:B------:R-:W0:Y:S04]  /*7740*/  LDS.128 R44, [R44+0x24400] ;  /* 0x024400002c2c7984 */ /* 0x000e280000000c00 */
[----:B------:R-:W2:Y:S01]  /*7750*/  LDS.128 R52, [R52+0x24400] ;  /* 0x0244000034347984 */ /* 0x000ea20000000c00 */
[----:B------:R-:W-:Y:S05]  /*7760*/  @P6 BRA `(.L_x_2942) ;  /* 0x0000000400686947 */ /* 0x000fea0003800000 */
[--C-:B------:R-:W-:Y:S01]  /*7770*/  SHF.R.U64 R40, R40, 0x10, R41.reuse ;  /* 0x0000001028287819 */ /* 0x100fe20000001229 */
[----:B------:R-:W-:Y:S01]  /*7780*/  HADD2.F32 R93, -RZ, R179.H0_H0 ;  /* 0x200000b3ff5d7230 */ /* 0x000fe20000004100 */
        /* <DEDUP_REMOVED lines=8> */
[----:B------:R-:W-:Y:S01]  /*7810*/  MOV R53, R55 ;  /* 0x0000003700357202 */ /* 0x000fe20000000f00 */
[----:B------:R-:W-:Y:S01]  /*7820*/  IMAD.MOV.U32 R55, RZ, RZ, R54 ;  /* 0x000000ffff377224 */ /* 0x000fe200078e0036 */
[--C-:B------:R-:W-:Y:S01]  /*7830*/  SHF.R.U64 R42, R42, 0x10, R43.reuse ;  /* 0x000000102a2a7819 */ /* 0x100fe2000000122b */
[----:B------:R-:W-:Y:S01]  /*7840*/  HADD2.F32 R54, -RZ, R179.H1_H1 ;  /* 0x300000b3ff367230 */ /* 0x000fe20000004100 */
        /* <DEDUP_REMOVED lines=76> */
.L_x_2942:
[----:B------:R-:W-:Y:S05]  /*7d10*/  BSYNC B2 ;  /* 0x0000000000027941 */ /* 0x000fea0003800000 */
.L_x_2941:
[----:B------:R-:W-:Y:S02]  /*7d20*/  ULDC.64 UR4, c[0x0][0x208] ;  /* 0x0000820000047ab9 */ /* 0x000fe40000000a00 */
[----:B0-----:R3:W-:Y:S04]  /*7d30*/  STG.E.128 desc[UR4][R88.64], R44 ;  /* 0x0000002c58007986 */ /* 0x0017e8000c101d04 */
[----:B--2---:R3:W-:Y:S02]  /*7d40*/  @!P5 STG.E.128 desc[UR4][R90.64], R52 ;  /* 0x000000345a00d986 */ /* 0x0047e4000c101d04 */
.L_x_2936:
[----:B------:R-:W-:Y:S05]  /*7d50*/  BSYNC B1 ;  /* 0x0000000000017941 */ /* 0x000fea0003800000 */
.L_x_2935:
[----:B------:R-:W-:Y:S04]  /*7d60*/  BSSY B1, `(.L_x_2943) ;  /* 0x00000fb000017945 */ /* 0x000fe80003800000 */
[----:B------:R-:W-:Y:S05]  /*7d70*/  @P3 BRA `(.L_x_2944) ;  /* 0x0000000c00e43947 */ /* 0x000fea0003800000 */
[----:B------:R-:W-:Y:S01]  /*7d80*/  ISETP.NE.AND P3, PT, R26, RZ, PT ;  /* 0x000000ff1a00720c */ /* 0x000fe20003f65270 */
[----:B------:R-:W-:Y:S01]  /*7d90*/  VIADD R41, R212, 0x20 ;  /* 0x00000020d4297836 */ /* 0x000fe20000000000 */
[----:B------:R-:W-:Y:S01]  /*7da0*/  BSSY B2, `(.L_x_2945) ;  /* 0x000007d000027945 */ /* 0x000fe20003800000 */
[-C--:B--2---:R-:W-:Y:S02]  /*7db0*/  IMAD R40, R148, R124.reuse, RZ ;  /* 0x0000007c94287224 */ /* 0x084fe400078e02ff */
[----:B------:R-:W-:-:S04]  /*7dc0*/  IMAD.WIDE.U32 R48, R41, R124, R126 ;  /* 0x0000007c29307225 */ /* 0x000fc800078e007e */
[----:B------:R-:W-:-:S05]  /*7dd0*/  IMAD R41, R41, R125, R40 ;  /* 0x0000007d29297224 */ /* 0x000fca00078e0228 */
[----:B---3--:R-:W-:Y:S01]  /*7de0*/  IADD3 R54, R49, R41, RZ ;  /* 0x0000002931367210 */ /* 0x008fe20007ffe0ff */
        /* <DEDUP_REMOVED lines=8> */
[----:B------:R-:W-:-:S05]  /*7e70*/  LEA.HI.SX32 R44, R41, R14, 0x1c ;  /* 0x0000000e292c7211 */ /* 0x000fca00078fe2ff */
[----:B------:R-:W-:-:S05]  /*7e80*/  IMAD.SHL.U32 R45, R44, 0x8, RZ ;  /* 0x000000082c2d7824 */ /* 0x000fca00078e00ff */
[----:B------:R-:W-:-:S13]  /*7e90*/  ISETP.GE.AND P3, PT, R45, R145, PT ;  /* 0x000000912d00720c */ /* 0x000fda0003f66270 */
[--C-:B------:R-:W-:Y:S02]  /*7ea0*/  @!P3 SHF.R.S32.HI R47, RZ, 0x1f, R45.reuse ;  /* 0x0000001fff2fb819 */ /* 0x100fe4000001142d */
[----:B------:R-:W-:-:S04]  /*7eb0*/  @!P3 IADD3 R41, P5, P6, R96, R48, R45 ;  /* 0x000000306029b210 */ /* 0x000fc80007ebe02d */
[----:B------:R-:W-:Y:S02]  /*7ec0*/  @!P3 IADD3.X R40, R36, R54, R47, P5, P6 ;  /* 0x000000362428b210 */ /* 0x000fe40002fec42f */
[----:B------:R-:W-:Y:S02]  /*7ed0*/  SHF.R.S32.HI R47, RZ, 0x1f, R44 ;  /* 0x0000001fff2f7819 */ /* 0x000fe4000001142c */
[----:B------:R-:W-:Y:S02]  /*7ee0*/  LEA R50, P5, R42, R118, 0x1 ;  /* 0x000000762a327211 */ /* 0x000fe400078a08ff */
[----:B------:R-:W-:Y:S02]  /*7ef0*/  LEA.HI R47, R47, R44, RZ, 0x3 ;  /* 0x0000002c2f2f7211 */ /* 0x000fe400078f18ff */
[----:B------:R-:W-:Y:S02]  /*7f00*/  LOP3.LUT R44, R223, 0x38, R45, 0xf8, !PT ;  /* 0x00000038df2c7812 */ /* 0x000fe400078ef82d */
[----:B------:R-:W-:-:S02]  /*7f10*/  SHF.R.S32.HI R47, RZ, 0x3, R47 ;  /* 0x00000003ff2f7819 */ /* 0x000fc4000001142f */
[----:B------:R-:W-:Y:S02]  /*7f20*/  LOP3.LUT R44, R44, R46, RZ, 0x3c, !PT ;  /* 0x0000002e2c2c7212 */ /* 0x000fe400078e3cff */
[----:B------:R-:W-:Y:S01]  /*7f30*/  LEA.HI.X R51, R42, R119, R43, 0x1, P5 ;  /* 0x000000772a337211 */ /* 0x000fe200028f0c2b */
[----:B------:R-:W-:Y:S01]  /*7f40*/  IMAD R45, R47, 0x1400, R226 ;  /* 0x000014002f2d7824 */ /* 0x000fe200078e02e2 */
[----:B------:R-:W-:-:S03]  /*7f50*/  @!P3 LEA R52, P5, R41, R118, 0x1 ;  /* 0x000000762934b211 */ /* 0x000fc600078a08ff */
[----:B------:R-:W-:Y:S01]  /*7f60*/  IMAD.IADD R44, R45, 0x1, R44 ;  /* 0x000000012d2c7824 */ /* 0x000fe200078e022c */
[----:B------:R-:W-:Y:S01]  /*7f70*/  @!P3 LEA.HI.X R53, R41, R119, R40, 0x1, P5 ;  /* 0x000000772935b211 */ /* 0x000fe200028f0c28 */
[C---:B------:R-:W-:Y:S01]  /*7f80*/  IMAD R45, R19.reuse, 0x5000, R135 ;  /* 0x00005000132d7824 */ /* 0x040fe200078e0287 */
[----:B------:R-:W-:Y:S01]  /*7f90*/  ISETP.GE.AND P5, PT, R16, R116, PT ;  /* 0x000000741000720c */ /* 0x000fe20003fa6270 */
[----:B------:R-:W-:Y:S02]  /*7fa0*/  IMAD R47, R19, 0x5000, R44 ;  /* 0x00005000132f7824 */ /* 0x000fe400078e022c */
[--C-:B------:R-:W-:Y:S02]  /*7fb0*/  IMAD R42, R45, 0x2, R18.reuse ;  /* 0x000000022d2a7824 */ /* 0x100fe400078e0212 */
[----:B------:R-:W-:-:S04]  /*7fc0*/  IMAD R47, R47, 0x2, R18 ;  /* 0x000000022f2f7824 */ /* 0x000fc800078e0212 */
[----:B------:R-:W2:Y:S04]  /*7fd0*/  LDS.128 R40, [R42+0x24400] ;  /* 0x024400002a287984 */ /* 0x000ea80000000c00 */
[----:B------:R-:W3:Y:S01]  /*7fe0*/  LDS.128 R44, [R47+0x24400] ;  /* 0x024400002f2c7984 */ /* 0x000ee20000000c00 */
        /* <DEDUP_REMOVED lines=19> */
[----:B------:R-:W-:Y:S01]  /*8120*/  FFMA.FTZ R92, R89, R71, R92 ;  /* 0x00000047595c7223 */ /* 0x000fe2000001005c */
[----:B------:R-:W-:Y:S01]  /*8130*/  SHF.R.U32.HI R63, RZ, 0x10, R63 ;  /* 0x00000010ff3f7819 */ /* 0x000fe2000001163f */
[----:B------:R-:W-:Y:S01]  /*8140*/  FMUL.FTZ R88, R90, R68 ;  /* 0x000000445a587220 */ /* 0x000fe20000410000 */
[----:B------:R-:W-:-:S02]  /*8150*/  HADD2.F32 R45, -RZ, R47.H0_H0 ;  /* 0x2000002fff2d7230 */ /* 0x000fc40000004100 */
[C---:B------:R-:W-:Y:S01]  /*8160*/  FMUL.FTZ R68, R41.reuse, R68 ;  /* 0x0000004429447220 */ /* 0x040fe20000410000 */
[----:B------:R-:W-:Y:S02]  /*8170*/  HADD2.F32 R71, -RZ, R47.H1_H1 ;  /* 0x3000002fff477230 */ /* 0x000fe40000004100 */
[-C--:B------:R-:W-:Y:S01]  /*8180*/  FFMA.FTZ R88, R41, R91.reuse, -R88 ;  /* 0x0000005b29587223 */ /* 0x080fe20000010858 */
[----:B------:R-:W-:Y:S02]  /*8190*/  HADD2.F32 R174, -RZ, R174.H1_H1 ;  /* 0x300000aeffae7230 */ /* 0x000fe40000004100 */
[----:B------:R-:W-:Y:S01]  /*81a0*/  FFMA.FTZ R68, R90, R91, R68 ;  /* 0x0000005b5a447223 */ /* 0x000fe20000010044 */
[--C-:B------:R-:W-:Y:S02]  /*81b0*/  HADD2.F32 R47, -RZ, R43.reuse.H0_H0 ;  /* 0x2000002bff2f7230 */ /* 0x100fe40000004100 */
[----:B------:R-:W-:Y:S02]  /*81c0*/  HADD2.F32 R70, -RZ, R70.H0_H0 ;  /* 0x20000046ff467230 */ /* 0x000fe40000004100 */
[----:B------:R-:W-:-:S02]  /*81d0*/  HADD2.F32 R43, -RZ, R43.H1_H1 ;  /* 0x3000002bff2b7230 */ /* 0x000fc40000004100 */
[----:B------:R-:W-:Y:S02]  /*81e0*/  HADD2.F32 R41, -RZ, R172.H1_H1 ;  /* 0x300000acff297230 */ /* 0x000fe40000004100 */
[----:B------:R-:W-:Y:S01]  /*81f0*/  FMUL.FTZ R90, R71, R70 ;  /* 0x00000046475a7220 */ /* 0x000fe20000410000 */
[----:B------:R-:W-:Y:S02]  /*8200*/  HADD2.F32 R89, -RZ, R63.H0_H0 ;  /* 0x2000003fff597230 */ /* 0x000fe40000004100 */
[----:B------:R-:W-:Y:S01]  /*8210*/  FMUL.FTZ R63, R45, R174 ;  /* 0x000000ae2d3f7220 */ /* 0x000fe20000410000 */
[----:B------:R-:W-:Y:S01]  /*8220*/  FMUL.FTZ R70, R43, R70 ;  /* 0x000000462b467220 */ /* 0x000fe20000410000 */
[C---:B------:R-:W-:Y:S01]  /*8230*/  FMUL.FTZ R174, R47.reuse, R174 ;  /* 0x000000ae2fae7220 */ /* 0x040fe20000410000 */
[----:B------:R-:W-:Y:S02]  /*8240*/  HADD2.F32 R60, -RZ, R60.H0_H0 ;  /* 0x2000003cff3c7230 */ /* 0x000fe40000004100 */
[----:B------:R-:W-:Y:S01]  /*8250*/  FFMA.FTZ R63, R47, R41, -R63 ;  /* 0x000000292f3f7223 */ /* 0x000fe2000001083f */
[-C--:B------:R-:W-:Y:S01]  /*8260*/  FFMA.FTZ R90, R43, R89.reuse, -R90 ;  /* 0x000000592b5a7223 */ /* 0x080fe2000001085a */
[----:B------:R-:W-:Y:S01]  /*8270*/  FFMA.FTZ R71, R71, R89, R70 ;  /* 0x0000005947477223 */ /* 0x000fe20000010046 */
[----:B------:R-:W-:-:S02]  /*8280*/  HADD2.F32 R47, -RZ, R44.H1_H1 ;  /* 0x3000002cff2f7230 */ /* 0x000fc40000004100 */
[----:B------:R-:W-:Y:S01]  /*8290*/  FFMA.FTZ R174, R45, R41, R174 ;  /* 0x000000292dae7223 */ /* 0x000fe200000100ae */
[----:B------:R-:W-:Y:S01]  /*82a0*/  HADD2.F32 R89, -RZ, R40.H1_H1 ;  /* 0x30000028ff597230 */ /* 0x000fe20000004100 */
[----:B------:R-:W-:Y:S01]  /*82b0*/  F2FP.F16.F32.PACK_AB R63, R90, R63 ;  /* 0x0000003f5a3f723e */ /* 0x000fe200000000ff */
[----:B------:R-:W-:Y:S02]  /*82c0*/  HADD2.F32 R45, -RZ, R44.H0_H0 ;  /* 0x2000002cff2d7230 */ /* 0x000fe40000004100 */
[-C--:B------:R-:W-:Y:S01]  /*82d0*/  FMUL.FTZ R70, R47, R60.reuse ;  /* 0x0000003c2f467220 */ /* 0x080fe20000410000 */
[----:B------:R-:W-:Y:S02]  /*82e0*/  HADD2.F32 R44, -RZ, R55.H0_H0 ;  /* 0x20000037ff2c7230 */ /* 0x000fe40000004100 */
[----:B------:R-:W-:Y:S01]  /*82f0*/  FMUL.FTZ R60, R89, R60 ;  /* 0x0000003c593c7220 */ /* 0x000fe20000410000 */
[----:B------:R-:W-:Y:S01]  /*8300*/  HADD2.F32 R41, -RZ, R173.H0_H0 ;  /* 0x200000adff297230 */ /* 0x000fe20000004100 */
[----:B------:R-:W-:Y:S01]  /*8310*/  F2FP.F16.F32.PACK_AB R71, R71, R174 ;  /* 0x000000ae4747723e */ /* 0x000fe200000000ff */
[----:B------:R-:W-:-:S02]  /*8320*/  HADD2.F32 R43, -RZ, R40.H0_H0 ;  /* 0x20000028ff2b7230 */ /* 0x000fc40000004100 */
[-C--:B------:R-:W-:Y:S01]  /*8330*/  FFMA.FTZ R89, R89, R44.reuse, -R70 ;  /* 0x0000002c59597223 */ /* 0x080fe20000010846 */
[----:B------:R-:W-:Y:S01]  /*8340*/  FFMA.FTZ R47, R47, R44, R60 ;  /* 0x0000002c2f2f7223 */ /* 0x000fe2000001003c */
[----:B------:R-:W-:Y:S02]  /*8350*/  HADD2.F32 R172, -RZ, R172.H0_H0 ;  /* 0x200000acffac7230 */ /* 0x000fe40000004100 */
[-C--:B------:R-:W-:Y:S01]  /*8360*/  FMUL.FTZ R40, R45, R41.reuse ;  /* 0x000000292d287220 */ /* 0x080fe20000410000 */
[----:B------:R-:W-:Y:S02]  /*8370*/  HADD2.F32 R44, -RZ, R46.H0_H0 ;  /* 0x2000002eff2c7230 */ /* 0x000fe40000004100 */
[C---:B------:R-:W-:Y:S01]  /*8380*/  FMUL.FTZ R94, R43.reuse, R41 ;  /* 0x000000292b5e7220 */ /* 0x040fe20000410000 */
[----:B------:R-:W-:Y:S02]  /*8390*/  HADD2.F32 R175, -RZ, R175.H1_H1 ;  /* 0x300000afffaf7230 */ /* 0x000fe40000004100 */
[----:B------:R-:W-:Y:S01]  /*83a0*/  FFMA.FTZ R40, R43, R172, -R40 ;  /* 0x000000ac2b287223 */ /* 0x000fe20000010828 */
[----:B------:R-:W-:-:S02]  /*83b0*/  HADD2.F32 R69, -RZ, R69.H0_H0 ;  /* 0x20000045ff457230 */ /* 0x000fc40000004100 */
[----:B------:R-:W-:Y:S01]  /*83c0*/  FFMA.FTZ R94, R45, R172, R94 ;  /* 0x000000ac2d5e7223 */ /* 0x000fe2000001005e */
[----:B------:R-:W-:Y:S02]  /*83d0*/  HADD2.F32 R60, -RZ, R42.H0_H0 ;  /* 0x2000002aff3c7230 */ /* 0x000fe40000004100 */
[-C--:B------:R-:W-:Y:S01]  /*83e0*/  FMUL.FTZ R45, R44, R175.reuse ;  /* 0x000000af2c2d7220 */ /* 0x080fe20000410000 */
[----:B------:R-:W-:Y:S01]  /*83f0*/  HADD2.F32 R46, -RZ, R46.H1_H1 ;  /* 0x3000002eff2e7230 */ /* 0x000fe20000004100 */
[----:B------:R-:W-:Y:S01]  /*8400*/  F2FP.F16.F32.PACK_AB R40, R89, R40 ;  /* 0x000000285928723e */ /* 0x000fe200000000ff */
        /* <DEDUP_REMOVED lines=16> */
[----:B------:R-:W-:-:S02]  /*8510*/  F2FP.F16.F32.PACK_AB R46, R69, R44 ;  /* 0x0000002c452e723e */ /* 0x000fc400000000ff */
[----:B------:R-:W-:-:S07]  /*8520*/  MOV R44, R94 ;  /* 0x0000005e002c7202 */ /* 0x000fce0000000f00 */
.L_x_2948:
[----:B------:R-:W-:Y:S05]  /*8530*/  BSYNC B3 ;  /* 0x0000000000037941 */ /* 0x000fea0003800000 */
.L_x_2947:
[----:B------:R-:W-:Y:S02]  /*8540*/  ULDC.64 UR4, c[0x0][0x208] ;  /* 0x0000820000047ab9 */ /* 0x000fe40000000a00 */
[----:B--2---:R2:W-:Y:S04]  /*8550*/  STG.E.128 desc[UR4][R50.64], R40 ;  /* 0x0000002832007986 */ /* 0x0045e8000c101d04 */
[----:B---3--:R2:W-:Y:S02]  /*8560*/  @!P3 STG.E.128 desc[UR4][R52.64], R44 ;  /* 0x0000002c3400b986 */ /* 0x0085e4000c101d04 */
.L_x_2946:
[----:B------:R-:W-:Y:S05]  /*8570*/  BSYNC B2 ;  /* 0x0000000000027941 */ /* 0x000fea0003800000 */
.L_x_2945:
        /* <DEDUP_REMOVED lines=35> */
[----:B------:R-:W-:Y:S01]  /*87b0*/  HADD2.F32 R62, -RZ, R168.H0_H0 ;  /* 0x200000a8ff3e7230 */ /* 0x000fe20000004100 */
[----:B------:R-:W-:Y:S01]  /*87c0*/  SHF.R.U32.HI R56, RZ, 0x10, R57 ;  /* 0x00000010ff387819 */ /* 0x000fe20000011639 */
[----:B---3--:R-:W-:Y:S01]  /*87d0*/  IMAD.MOV.U32 R57, RZ, RZ, R45 ;  /* 0x000000ffff397224 */ /* 0x008fe200078e002d */
[----:B------:R-:W-:Y:S01]  /*87e0*/  SHF.R.U32.HI R63, RZ, 0x10, R65 ;  /* 0x00000010ff3f7819 */ /* 0x000fe20000011641 */
[----:B--2---:R-:W-:Y:S01]  /*87f0*/  IMAD.MOV.U32 R45, RZ, RZ, R43 ;  /* 0x000000ffff2d7224 */ /* 0x004fe200078e002b */
[----:B------:R-:W-:Y:S01]  /*8800*/  SHF.R.U64 R54, R58, 0x10, R59 ;  /* 0x000000103a367819 */ /* 0x000fe2000000123b */
[----:B------:R-:W-:Y:S01]  /*8810*/  HADD2.F32 R43, -RZ, R41.H0_H0 ;  /* 0x20000029ff2b7230 */ /* 0x000fe20000004100 */
[----:B------:R-:W-:Y:S01]  /*8820*/  SHF.R.U64 R53, R64, 0x10, R65 ;  /* 0x0000001040357819 */ /* 0x000fe20000001241 */
[----:B------:R-:W-:Y:S01]  /*8830*/  HADD2.F32 R64, -RZ, R171.H1_H1 ;  /* 0x300000abff407230 */ /* 0x000fe20000004100 */
[----:B------:R-:W-:Y:S01]  /*8840*/  SHF.R.U32.HI R58, RZ, 0x10, R59 ;  /* 0x00000010ff3a7819 */ /* 0x000fe2000001163b */
[--C-:B------:R-:W-:Y:S01]  /*8850*/  HADD2.F32 R59, -RZ, R57.reuse.H0_H0 ;  /* 0x20000039ff3b7230 */ /* 0x100fe20000004100 */
[--C-:B------:R-:W-:Y:S01]  /*8860*/  SHF.R.U64 R55, R66, 0x10, R67.reuse ;  /* 0x0000001042377819 */ /* 0x100fe20000001243 */
[----:B------:R-:W-:Y:S01]  /*8870*/  HADD2.F32 R60, -RZ, R57.H1_H1 ;  /* 0x30000039ff3c7230 */ /* 0x000fe20000004100 */
[----:B------:R-:W-:Y:S01]  /*8880*/  SHF.R.U32.HI R66, RZ, 0x10, R67 ;  /* 0x00000010ff427819 */ /* 0x000fe20000011643 */
[----:B------:R-:W-:-:S02]  /*8890*/  HADD2.F32 R63, -RZ, R63.H0_H0 ;  /* 0x2000003fff3f7230 */ /* 0x000fc40000004100 */
[----:B------:R-:W-:Y:S02]  /*88a0*/  HADD2.F32 R61, -RZ, R56.H0_H0 ;  /* 0x20000038ff3d7230 */ /* 0x000fe40000004100 */
[-C--:B------:R-:W-:Y:S01]  /*88b0*/  FMUL.FTZ R56, R59, R64.reuse ;  /* 0x000000403b387220 */ /* 0x080fe20000410000 */
[----:B------:R-:W-:Y:S02]  /*88c0*/  HADD2.F32 R57, -RZ, R41.H1_H1 ;  /* 0x30000029ff397230 */ /* 0x000fe40000004100 */
[C---:B------:R-:W-:Y:S01]  /*88d0*/  FMUL.FTZ R64, R43.reuse, R64 ;  /* 0x000000402b407220 */ /* 0x040fe20000410000 */
[-C--:B------:R-:W-:Y:S01]  /*88e0*/  FMUL.FTZ R68, R60, R63.reuse ;  /* 0x0000003f3c447220 */ /* 0x080fe20000410000 */
[-C--:B------:R-:W-:Y:S01]  /*88f0*/  FFMA.FTZ R41, R43, R62.reuse, -R56 ;  /* 0x0000003e2b297223 */ /* 0x080fe20000010838 */
        /* <DEDUP_REMOVED lines=25> */
[----:B------:R-:W-:Y:S01]  /*8a90*/  HADD2.F32 R53, -RZ, R40.H0_H0 ;  /* 0x20000028ff357230 */ /* 0x000fe20000004100 */
[----:B------:R-:W-:Y:S01]  /*8aa0*/  F2FP.F16.F32.PACK_AB R45, R60, R43 ;  /* 0x0000002b3c2d723e */ /* 0x000fe200000000ff */
[----:B------:R-:W-:Y:S01]  /*8ab0*/  HADD2.F32 R61, -RZ, R44.H1_H1 ;  /* 0x3000002cff3d7230 */ /* 0x000fe20000004100 */
[----:B------:R-:W-:Y:S01]  /*8ac0*/  F2FP.F16.F32.PACK_AB R47, R62, R47 ;  /* 0x0000002f3e2f723e */ /* 0x000fe200000000ff */
[----:B------:R-:W-:Y:S02]  /*8ad0*/  HADD2.F32 R57, -RZ, R40.H1_H1 ;  /* 0x30000028ff397230 */ /* 0x000fe40000004100 */
[-C--:B------:R-:W-:Y:S01]  /*8ae0*/  FMUL.FTZ R40, R59, R64.reuse ;  /* 0x000000403b287220 */ /* 0x080fe20000410000 */
[----:B------:R-:W-:Y:S02]  /*8af0*/  HADD2.F32 R168, -RZ, R168.H1_H1 ;  /* 0x300000a8ffa87230 */ /* 0x000fe40000004100 */
[----:B------:R-:W-:Y:S01]  /*8b00*/  FMUL.FTZ R44, R53, R64 ;  /* 0x00000040352c7220 */ /* 0x000fe20000410000 */
[----:B------:R-:W-:-:S02]  /*8b10*/  HADD2.F32 R52, -RZ, R52.H0_H0 ;  /* 0x20000034ff347230 */ /* 0x000fc40000004100 */
        /* <DEDUP_REMOVED lines=12> */
[-C--:B------:R-:W-:Y:S01]  /*8be0*/  FMUL.FTZ R63, R53, R170.reuse ;  /* 0x000000aa353f7220 */ /* 0x080fe20000410000 */
[----:B------:R-:W-:Y:S02]  /*8bf0*/  HADD2.F32 R46, -RZ, R46.H1_H1 ;  /* 0x3000002eff2e7230 */ /* 0x000fe40000004100 */
[----:B------:R-:W-:Y:S02]  /*8c00*/  HADD2.F32 R42, -RZ, R42.H1_H1 ;  /* 0x3000002aff2a7230 */ /* 0x000fe40000004100 */
[----:B------:R-:W-:Y:S01]  /*8c10*/  FMUL.FTZ R170, R52, R170 ;  /* 0x000000aa34aa7220 */ /* 0x000fe20000410000 */
[----:B------:R-:W-:Y:S02]  /*8c20*/  HADD2.F32 R169, -RZ, R169.H1_H1 ;  /* 0x300000a9ffa97230 */ /* 0x000fe40000004100 */
[-C--:B------:R-:W-:Y:S01]  /*8c30*/  FMUL.FTZ R65, R46, R57.reuse ;  /* 0x000000392e417220 */ /* 0x080fe20000410000 */
[----:B------:R-:W-:Y:S02]  /*8c40*/  HADD2.F32 R55, -RZ, R54.H0_H0 ;  /* 0x20000036ff377230 */ /* 0x000fe40000004100 */
[----:B------:R-:W-:Y:S01]  /*8c50*/  FMUL.FTZ R57, R42, R57 ;  /* 0x000000392a397220 */ /* 0x000fe20000410000 */
[----:B------:R-:W-:-:S02]  /*8c60*/  IMAD.MOV.U32 R43, RZ, RZ, R58 ;  /* 0x000000ffff2b7224 */ /* 0x000fc400078e003a */
[-C--:B------:R-:W-:Y:S01]  /*8c70*/  FFMA.FTZ R63, R52, R169.reuse, -R63 ;  /* 0x000000a9343f7223 */ /* 0x080fe2000001083f */
[----:B------:R-:W-:Y:S01]  /*8c80*/  FFMA.FTZ R170, R53, R169, R170 ;  /* 0x000000a935aa7223 */ /* 0x000fe200000100aa */
[-C--:B------:R-:W-:Y:S01]  /*8c90*/  FFMA.FTZ R42, R42, R55.reuse, -R65 ;  /* 0x000000372a2a7223 */ /* 0x080fe20000010841 */
[----:B------:R-:W-:-:S04]  /*8ca0*/  FFMA.FTZ R57, R46, R55, R57 ;  /* 0x000000372e397223 */ /* 0x000fc80000010039 */
[----:B------:R-:W-:Y:S02]  /*8cb0*/  F2FP.F16.F32.PACK_AB R42, R42, R63 ;  /* 0x0000003f2a2a723e */ /* 0x000fe400000000ff */
[----:B------:R-:W-:-:S07]  /*8cc0*/  F2FP.F16.F32.PACK_AB R46, R57, R170 ;  /* 0x000000aa392e723e */ /* 0x000fce00000000ff */
.L_x_2950:
[----:B------:R-:W-:Y:S05]  /*8cd0*/  BSYNC B2 ;  /* 0x0000000000027941 */ /* 0x000fea0003800000 */
.L_x_2949:
[----:B------:R-:W-:Y:S02]  /*8ce0*/  ULDC.64 UR4, c[0x0][0x208] ;  /* 0x0000820000047ab9 */ /* 0x000fe40000000a00 */
[----:B--2---:R4:W-:Y:S04]  /*8cf0*/  STG.E.128 desc[UR4][R48.64], R40 ;  /* 0x0000002830007986 */ /* 0x0049e8000c101d04 */
[----:B---3--:R4:W-:Y:S02]  /*8d00*/  @!P3 STG.E.128 desc[UR4][R50.64], R44 ;  /* 0x0000002c3200b986 */ /* 0x0089e4000c101d04 */
.L_x_2944:
[----:B------:R-:W-:Y:S05]  /*8d10*/  BSYNC B1 ;  /* 0x0000000000017941 */ /* 0x000fea0003800000 */
.L_x_2943:
[----:B--2-4-:R-:W-:Y:S01]  /*8d20*/  IADD3 R41, R212, 0x40, RZ ;  /* 0x00000040d4297810 */ /* 0x014fe20007ffe0ff */
[----:B------:R-:W-:-:S04]  /*8d30*/  IMAD R40, R146, R124, RZ ;  /* 0x0000007c92287224 */ /* 0x000fc800078e02ff */
        /* <DEDUP_REMOVED lines=23> */
[C---:B------:R-:W-:Y:S01]  /*8eb0*/  LEA R48, P4, R42.reuse, R118, 0x1 ;  /* 0x000000762a307211 */ /* 0x040fe200078808ff */
[----:B------:R-:W-:Y:S01]  /*8ec0*/  IMAD.IADD R40, R41, 0x1, R40 ;  /* 0x0000000129287824 */ /* 0x000fe200078e0228 */
[----:B------:R-:W-:Y:S01]  /*8ed0*/  @!P3 SHF.R.S32.HI R52, RZ, 0x1f, R51 ;  /* 0x0000001fff34b819 */ /* 0x000fe20000011433 */
[C---:B------:R-:W-:Y:S01]  /*8ee0*/  IMAD R41, R19.reuse, 0x5000, R133 ;  /* 0x0000500013297824 */ /* 0x040fe200078e0285 */
[----:B------:R-:W-:Y:S01]  /*8ef0*/  LEA.HI.X R49, R42, R119, R43, 0x1, P4 ;  /* 0x000000772a317211 */ /* 0x000fe200020f0c2b */
[----:B------:R-:W-:Y:S01]  /*8f00*/  IMAD R43, R19, 0x5000, R40 ;  /* 0x00005000132b7824 */ /* 0x000fe200078e0228 */
[----:B------:R-:W-:Y:S01]  /*8f10*/  @!P3 IADD3 R51, P4, P5, R96, R126, R51 ;  /* 0x0000007e6033b210 */ /* 0x000fe20007d9e033 */
[----:B------:R-:W-:-:S03]  /*8f20*/  IMAD R41, R41, 0x2, R18 ;  /* 0x0000000229297824 */ /* 0x000fc600078e0212 */
[----:B------:R-:W-:Y:S02]  /*8f30*/  LEA R44, R43, R18, 0x1 ;  /* 0x000000122b2c7211 */ /* 0x000fe400078e08ff */
        /* <DEDUP_REMOVED lines=8> */
[----:B------:R-:W-:Y:S01]  /*8fc0*/  SHF.R.U32.HI R62, RZ, 0x10, R85 ;  /* 0x00000010ff3e7819 */ /* 0x000fe20000011655 */
[----:B---3--:R-:W-:Y:S01]  /*8fd0*/  IMAD.MOV.U32 R40, RZ, RZ, R45 ;  /* 0x000000ffff287224 */ /* 0x008fe200078e002d */
[----:B------:R-:W-:Y:S01]  /*8fe0*/  MOV R59, R47 ;  /* 0x0000002f003b7202 */ /* 0x000fe20000000f00 */
[----:B------:R-:W-:Y:S01]  /*8ff0*/  IMAD.MOV.U32 R58, RZ, RZ, R44 ;  /* 0x000000ffff3a7224 */ /* 0x000fe200078e002c */
[----:B------:R-:W-:Y:S01]  /*9000*/  SHF.R.U32.HI R60, RZ, 0x10, R77 ;  /* 0x00000010ff3c7819 */ /* 0x000fe2000001164d */
[----:B------:R-:W-:Y:S01]  /*9010*/  HADD2.F32 R63, -RZ, R167.H1_H1 ;  /* 0x300000a7ff3f7230 */ /* 0x000fe20000004100 */
[----:B------:R-:W-:Y:S01]  /*9020*/  SHF.R.U32.HI R66, RZ, 0x10, R87 ;  /* 0x00000010ff427819 */ /* 0x000fe20000011657 */
[--C-:B------:R-:W-:Y:S01]  /*9030*/  HADD2.F32 R44, -RZ, R40.reuse.H0_H0 ;  /* 0x20000028ff2c7230 */ /* 0x100fe20000004100 */
[--C-:B------:R-:W-:Y:S01]  /*9040*/  SHF.R.U64 R52, R78, 0x10, R79.reuse ;  /* 0x000000104e347819 */ /* 0x100fe2000000124f */
[----:B------:R-:W-:Y:S01]  /*9050*/  HADD2.F32 R47, -RZ, R40.H1_H1 ;  /* 0x30000028ff2f7230 */ /* 0x000fe20000004100 */
[----:B------:R-:W-:Y:S01]  /*9060*/  SHF.R.U32.HI R78, RZ, 0x10, R79 ;  /* 0x00000010ff4e7819 */ /* 0x000fe2000001164f */
[----:B------:R-:W-:Y:S01]  /*9070*/  IMAD.MOV.U32 R45, RZ, RZ, R43 ;  /* 0x000000ffff2d7224 */ /* 0x000fe200078e002b */
[----:B------:R-:W-:Y:S01]  /*9080*/  SHF.R.U64 R56, R84, 0x10, R85 ;  /* 0x0000001054387819 */ /* 0x000fe20000001255 */
        /* <DEDUP_REMOVED lines=16> */
[----:B------:R-:W-:Y:S01]  /*9190*/  HADD2.F32 R66, -RZ, R66.H0_H0 ;  /* 0x20000042ff427230 */ /* 0x000fe20000004100 */
[----:B------:R-:W-:Y:S01]  /*91a0*/  F2FP.F16.F32.PACK_AB R43, R43, R40 ;  /* 0x000000282b2b723e */ /* 0x000fe200000000ff */
[----:B------:R-:W-:Y:S02]  /*91b0*/  HADD2.F32 R63, -RZ, R166.H1_H1 ;  /* 0x300000a6ff3f7230 */ /* 0x000fe40000004100 */
[----:B------:R-:W-:Y:S02]  /*91c0*/  HADD2.F32 R60, -RZ, R59.H0_H0 ;  /* 0x2000003bff3c7230 */ /* 0x000fe40000004100 */
[----:B------:R-:W-:Y:S01]  /*91d0*/  FMUL.FTZ R70, R61, R66 ;  /* 0x000000423d467220 */ /* 0x000fe20000410000 */
[----:B------:R-:W-:Y:S02]  /*91e0*/  HADD2.F32 R59, -RZ, R45.H1_H1 ;  /* 0x3000002dff3b7230 */ /* 0x000fe40000004100 */
[----:B------:R-:W-:Y:S02]  /*91f0*/  HADD2.F32 R64, -RZ, R78.H0_H0 ;  /* 0x2000004eff407230 */ /* 0x000fe40000004100 */
[----:B------:R-:W-:Y:S01]  /*9200*/  FMUL.FTZ R68, R60, R63 ;  /* 0x0000003f3c447220 */ /* 0x000fe20000410000 */
[----:B------:R-:W-:-:S02]  /*9210*/  HADD2.F32 R62, -RZ, R156.H1_H1 ;  /* 0x3000009cff3e7230 */ /* 0x000fc40000004100 */
[C---:B------:R-:W-:Y:S01]  /*9220*/  FMUL.FTZ R66, R59.reuse, R66 ;  /* 0x000000423b427220 */ /* 0x040fe20000410000 */
[----:B------:R-:W-:Y:S02]  /*9230*/  HADD2.F32 R47, -RZ, R45.H0_H0 ;  /* 0x2000002dff2f7230 */ /* 0x000fe40000004100 */
[-C--:B------:R-:W-:Y:S01]  /*9240*/  FFMA.FTZ R70, R59, R64.reuse, -R70 ;  /* 0x000000403b467223 */ /* 0x080fe20000010846 */
[----:B------:R-:W-:Y:S02]  /*9250*/  HADD2.F32 R59, -RZ, R56.H0_H0 ;  /* 0x20000038ff3b7230 */ /* 0x000fe40000004100 */
[----:B------:R-:W-:Y:S01]  /*9260*/  FFMA.FTZ R66, R61, R64, R66 ;  /* 0x000000403d427223 */ /* 0x000fe20000010042 */
[----:B------:R-:W-:Y:S02]  /*9270*/  HADD2.F32 R56, -RZ, R58.H0_H0 ;  /* 0x2000003aff387230 */ /* 0x000fe40000004100 */
[C---:B------:R-:W-:Y:S01]  /*9280*/  FMUL.FTZ R63, R47.reuse, R63 ;  /* 0x0000003f2f3f7220 */ /* 0x040fe20000410000 */
[----:B------:R-:W-:Y:S01]  /*9290*/  FFMA.FTZ R45, R47, R62, -R68 ;  /* 0x0000003e2f2d7223 */ /* 0x000fe20000010844 */
[----:B------:R-:W-:-:S02]  /*92a0*/  HADD2.F32 R47, -RZ, R57.H0_H0 ;  /* 0x20000039ff2f7230 */ /* 0x000fc40000004100 */
[----:B------:R-:W-:Y:S02]  /*92b0*/  HADD2.F32 R58, -RZ, R58.H1_H1 ;  /* 0x3000003aff3a7230 */ /* 0x000fe40000004100 */
[----:B------:R-:W-:Y:S01]  /*92c0*/  FFMA.FTZ R65, R60, R62, R63 ;  /* 0x0000003e3c417223 */ /* 0x000fe2000001003f */
[----:B------:R-:W-:Y:S01]  /*92d0*/  HADD2.F32 R57, -RZ, R57.H1_H1 ;  /* 0x30000039ff397230 */ /* 0x000fe20000004100 */
[----:B------:R-:W-:Y:S01]  /*92e0*/  F2FP.F16.F32.PACK_AB R70, R70, R45 ;  /* 0x0000002d4646723e */ /* 0x000fe200000000ff */
[----:B------:R-:W-:Y:S02]  /*92f0*/  HADD2.F32 R167, -RZ, R167.H0_H0 ;  /* 0x200000a7ffa77230 */ /* 0x000fe40000004100 */
[-C--:B------:R-:W-:Y:S01]  /*9300*/  FMUL.FTZ R62, R58, R59.reuse ;  /* 0x0000003b3a3e7220 */ /* 0x080fe20000410000 */
[----:B------:R-:W-:Y:S02]  /*9310*/  HADD2.F32 R54, -RZ, R54.H0_H0 ;  /* 0x20000036ff367230 */ /* 0x000fe40000004100 */
[----:B------:R-:W-:Y:S01]  /*9320*/  FMUL.FTZ R61, R57, R59 ;  /* 0x0000003b393d7220 */ /* 0x000fe20000410000 */
[----:B------:R-:W-:-:S02]  /*9330*/  HADD2.F32 R165, -RZ, R165.H0_H0 ;  /* 0x200000a5ffa57230 */ /* 0x000fc40000004100 */
[-C--:B------:R-:W-:Y:S01]  /*9340*/  FMUL.FTZ R60, R56, R167.reuse ;  /* 0x000000a7383c7220 */ /* 0x080fe20000410000 */
[----:B------:R-:W-:Y:S01]  /*9350*/  FMUL.FTZ R167, R47, R167 ;  /* 0x000000a72fa77220 */ /* 0x000fe20000410000 */
[-C--:B------:R-:W-:Y:S01]  /*9360*/  FFMA.FTZ R59, R57, R54.reuse, -R62 ;  /* 0x00000036393b7223 */ /* 0x080fe2000001083e */
[----:B------:R-:W-:Y:S01]  /*9370*/  FFMA.FTZ R58, R58, R54, R61 ;  /* 0x000000363a3a7223 */ /* 0x000fe2000001003d */
[-C--:B------:R-:W-:Y:S01]  /*9380*/  FFMA.FTZ R60, R47, R165.reuse, -R60 ;  /* 0x000000a52f3c7223 */ /* 0x080fe2000001083c */
[----:B------:R-:W-:Y:S02]  /*9390*/  HADD2.F32 R54, -RZ, R46.H0_H0 ;  /* 0x2000002eff367230 */ /* 0x000fe40000004100 */
[----:B------:R-:W-:Y:S01]  /*93a0*/  FFMA.FTZ R167, R56, R165, R167 ;  /* 0x000000a538a77223 */ /* 0x000fe200000100a7 */
[----:B------:R-:W-:Y:S01]  /*93b0*/  HADD2.F32 R57, -RZ, R55.H0_H0 ;  /* 0x20000037ff397230 */ /* 0x000fe20000004100 */
[----:B------:R-:W-:Y:S01]  /*93c0*/  F2FP.F16.F32.PACK_AB R45, R44, R41 ;  /* 0x000000292c2d723e */ /* 0x000fe200000000ff */
[----:B------:R-:W-:Y:S01]  /*93d0*/  HADD2.F32 R47, -RZ, R42.H0_H0 ;  /* 0x2000002aff2f7230 */ /* 0x000fe20000004100 */
[----:B------:R-:W-:Y:S01]  /*93e0*/  F2FP.F16.F32.PACK_AB R40, R59, R60 ;  /* 0x0000003c3b28723e */ /* 0x000fe200000000ff */
[----:B------:R-:W-:Y:S01]  /*93f0*/  HADD2.F32 R46, -RZ, R46.H1_H1 ;  /* 0x3000002eff2e7230 */ /* 0x000fe20000004100 */
[----:B------:R-:W-:Y:S01]  /*9400*/  F2FP.F16.F32.PACK_AB R44, R58, R167 ;  /* 0x000000a73a2c723e */ /* 0x000fe200000000ff */
[----:B------:R-:W-:-:S02]  /*9410*/  HADD2.F32 R166, -RZ, R166.H0_H0 ;  /* 0x200000a6ffa67230 */ /* 0x000fc40000004100 */
[----:B------:R-:W-:Y:S02]  /*9420*/  HADD2.F32 R42, -RZ, R42.H1_H1 ;  /* 0x3000002aff2a7230 */ /* 0x000fe40000004100 */
[-C--:B------:R-:W-:Y:S01]  /*9430*/  FMUL.FTZ R63, R46, R57.reuse ;  /* 0x000000392e3f7220 */ /* 0x080fe20000410000 */
[----:B------:R-:W-:Y:S02]  /*9440*/  HADD2.F32 R156, -RZ, R156.H0_H0 ;  /* 0x2000009cff9c7230 */ /* 0x000fe40000004100 */
[-C--:B------:R-:W-:Y:S01]  /*9450*/  FMUL.FTZ R61, R47, R166.reuse ;  /* 0x000000a62f3d7220 */ /* 0x080fe20000410000 */
[----:B------:R-:W-:Y:S02]  /*9460*/  HADD2.F32 R55, -RZ, R52.H0_H0 ;  /* 0x20000034ff377230 */ /* 0x000fe40000004100 */
[----:B------:R-:W-:Y:S01]  /*9470*/  FMUL.FTZ R52, R54, R166 ;  /* 0x000000a636347220 */ /* 0x000fe20000410000 */
[----:B------:R-:W-:Y:S01]  /*9480*/  FMUL.FTZ R57, R42, R57 ;  /* 0x000000392a397220 */ /* 0x000fe20000410000 */
[----:B------:R-:W-:Y:S01]  /*9490*/  FFMA.FTZ R61, R54, R156, R61 ;  /* 0x0000009c363d7223 */ /* 0x000fe2000001003d */
[----:B------:R-:W-:-:S02]  /*94a0*/  IMAD.MOV.U32 R41, RZ, RZ, R43 ;  /* 0x000000ffff297224 */ /* 0x000fc400078e002b */
[----:B------:R-:W-:Y:S01]  /*94b0*/  FFMA.FTZ R52, R47, R156, -R52 ;  /* 0x0000009c2f347223 */ /* 0x000fe20000010834 */
[-C--:B------:R-:W-:Y:S01]  /*94c0*/  FFMA.FTZ R63, R42, R55.reuse, -R63 ;  /* 0x000000372a3f7223 */ /* 0x080fe2000001083f */
[----:B------:R-:W-:Y:S01]  /*94d0*/  FFMA.FTZ R46, R46, R55, R57 ;  /* 0x000000372e2e7223 */ /* 0x000fe20000010039 */
[----:B------:R-:W-:Y:S01]  /*94e0*/  F2FP.F16.F32.PACK_AB R47, R66, R65 ;  /* 0x00000041422f723e */ /* 0x000fe200000000ff */
[----:B------:R-:W-:Y:S02]  /*94f0*/  IMAD.MOV.U32 R43, RZ, RZ, R70 ;  /* 0x000000ffff2b7224 */ /* 0x000fe400078e0046 */
[----:B------:R-:W-:Y:S02]  /*9500*/  F2FP.F16.F32.PACK_AB R42, R63, R52 ;  /* 0x000000343f2a723e */ /* 0x000fe400000000ff */
[----:B------:R-:W-:-:S07]  /*9510*/  F2FP.F16.F32.PACK_AB R46, R46, R61 ;  /* 0x0000003d2e2e723e */ /* 0x000fce00000000ff */
.L_x_2954:
[----:B------:R-:W-:Y:S05]  /*9520*/  BSYNC B2 ;  /* 0x0000000000027941 */ /* 0x000fea0003800000 */
.L_x_2953:
[----:B------:R-:W-:Y:S02]  /*9530*/  ULDC.64 UR4, c[0x0][0x208] ;  /* 0x0000820000047ab9 */ /* 0x000fe40000000a00 */
[----:B--2---:R2:W-:Y:S04]  /*9540*/  STG.E.128 desc[UR4][R48.64], R40 ;  /* 0x0000002830007986 */ /* 0x0045e8000c101d04 */
[----:B---3--:R2:W-:Y:S02]  /*9550*/  @!P3 STG.E.128 desc[UR4][R50.64], R44 ;  /* 0x0000002c3200b986 */ /* 0x0085e4000c101d04 */
.L_x_2952:
[----:B------:R-:W-:Y:S05]  /*9560*/  BSYNC B1 ;  /* 0x0000000000017941 */ /* 0x000fea0003800000 */
.L_x_2951:
        /* <DEDUP_REMOVED lines=32> */
[----:B------:R-:W-:Y:S01]  /*9770*/  SHF.R.U64 R52, R82, 0x10, R83 ;  /* 0x0000001052347819 */ /* 0x000fe20000001253 */
[----:B--2---:R-:W-:Y:S01]  /*9780*/  IMAD.MOV.U32 R44, RZ, RZ, R43 ;  /* 0x000000ffff2c7224 */ /* 0x004fe200078e002b */
[----:B------:R-:W-:Y:S01]  /*9790*/  SHF.R.U32.HI R82, RZ, 0x10, R83 ;  /* 0x00000010ff527819 */ /* 0x000fe20000011653 */
[----:B------:R-:W-:Y:S01]  /*97a0*/  HADD2.F32 R57, -RZ, R155.H1_H1 ;  /* 0x3000009bff397230 */ /* 0x000fe20000004100 */
[--C-:B------:R-:W-:Y:S01]  /*97b0*/  SHF.R.U64 R50, R74, 0x10, R75.reuse ;  /* 0x000000104a327819 */ /* 0x100fe2000000124b */
[----:B------:R-:W-:Y:S01]  /*97c0*/  HADD2.F32 R46, -RZ, R45.H0_H0 ;  /* 0x2000002dff2e7230 */ /* 0x000fe20000004100 */
[----:B------:R-:W-:Y:S01]  /*97d0*/  SHF.R.U32.HI R74, RZ, 0x10, R75 ;  /* 0x00000010ff4a7819 */ /* 0x000fe2000001164b */
[----:B------:R-:W-:Y:S01]  /*97e0*/  HADD2.F32 R43, -RZ, R41.H0_H0 ;  /* 0x20000029ff2b7230 */ /* 0x000fe20000004100 */
[----:B------:R-:W-:Y:S01]  /*97f0*/  SHF.R.U64 R66, R80, 0x10, R81 ;  /* 0x0000001050427819 */ /* 0x000fe20000001251 */
[----:B------:R-:W-:-:S02]  /*9800*/  HADD2.F32 R45, -RZ, R45.H1_H1 ;  /* 0x3000002dff2d7230 */ /* 0x000fc40000004100 */
[-C--:B------:R-:W-:Y:S01]  /*9810*/  FMUL.FTZ R62, R46, R57.reuse ;  /* 0x000000392e3e7220 */ /* 0x080fe20000410000 */
[----:B------:R-:W-:Y:S02]  /*9820*/  HADD2.F32 R60, -RZ, R60.H0_H0 ;  /* 0x2000003cff3c7230 */ /* 0x000fe40000004100 */
[----:B------:R-:W-:Y:S01]  /*9830*/  FMUL.FTZ R57, R43, R57 ;  /* 0x000000392b397220 */ /* 0x000fe20000410000 */
[----:B------:R-:W-:Y:S01]  /*9840*/  HADD2.F32 R56, -RZ, R153.H1_H1 ;  /* 0x30000099ff387230 */ /* 0x000fe20000004100 */
[----:B------:R-:W-:Y:S01]  /*9850*/  SHF.R.U64 R67, R72, 0x10, R73 ;  /* 0x0000001048437819 */ /* 0x000fe20000001249 */
[----:B------:R-:W-:Y:S02]  /*9860*/  HADD2.F32 R41, -RZ, R41.H1_H1 ;  /* 0x30000029ff297230 */ /* 0x000fe40000004100 */
[----:B------:R-:W-:Y:S01]  /*9870*/  FMUL.FTZ R64, R45, R60 ;  /* 0x0000003c2d407220 */ /* 0x000fe20000410000 */
[----:B------:R-:W-:Y:S02]  /*9880*/  HADD2.F32 R58, -RZ, R58.H0_H0 ;  /* 0x2000003aff3a7230 */ /* 0x000fe40000004100 */
[-C--:B------:R-:W-:Y:S01]  /*9890*/  FFMA.FTZ R62, R43, R56.reuse, -R62 ;  /* 0x000000382b3e7223 */ /* 0x080fe2000001083e */
[----:B------:R-:W-:Y:S01]  /*98a0*/  FFMA.FTZ R59, R46, R56, R57 ;  /* 0x000000382e3b7223 */ /* 0x000fe20000010039 */
[----:B------:R-:W-:Y:S01]  /*98b0*/  FMUL.FTZ R60, R41, R60 ;  /* 0x0000003c293c7220 */ /* 0x000fe20000410000 */
[----:B------:R-:W-:-:S02]  /*98c0*/  HADD2.F32 R56, -RZ, R154.H1_H1 ;  /* 0x3000009aff387230 */ /* 0x000fc40000004100 */
[-C--:B------:R-:W-:Y:S01]  /*98d0*/  FFMA.FTZ R61, R41, R58.reuse, -R64 ;  /* 0x0000003a293d7223 */ /* 0x080fe20000010840 */
[----:B------:R-:W-:Y:S02]  /*98e0*/  HADD2.F32 R43, -RZ, R47.H0_H0 ;  /* 0x2000002fff2b7230 */ /* 0x000fe40000004100 */
[----:B------:R-:W-:Y:S01]  /*98f0*/  FFMA.FTZ R60, R45, R58, R60 ;  /* 0x0000003a2d3c7223 */ /* 0x000fe2000001003c */
[----:B------:R-:W-:Y:S02]  /*9900*/  HADD2.F32 R41, -RZ, R44.H0_H0 ;  /* 0x2000002cff297230 */ /* 0x000fe40000004100 */
[----:B------:R-:W-:Y:S02]  /*9910*/  HADD2.F32 R57, -RZ, R82.H0_H0 ;  /* 0x20000052ff397230 */ /* 0x000fe40000004100 */
[-C--:B------:R-:W-:Y:S01]  /*9920*/  FMUL.FTZ R58, R43, R56.reuse ;  /* 0x000000382b3a7220 */ /* 0x080fe20000410000 */
[----:B------:R-:W-:Y:S02]  /*9930*/  HADD2.F32 R44, -RZ, R44.H1_H1 ;  /* 0x3000002cff2c7230 */ /* 0x000fe40000004100 */
[----:B------:R-:W-:Y:S01]  /*9940*/  FMUL.FTZ R56, R41, R56 ;  /* 0x0000003829387220 */ /* 0x000fe20000410000 */
[----:B------:R-:W-:-:S02]  /*9950*/  HADD2.F32 R46, -RZ, R152.H1_H1 ;  /* 0x30000098ff2e7230 */ /* 0x000fc40000004100 */
[----:B------:R-:W-:Y:S02]  /*9960*/  HADD2.F32 R47, -RZ, R47.H1_H1 ;  /* 0x3000002fff2f7230 */ /* 0x000fe40000004100 */
[-C--:B------:R-:W-:Y:S01]  /*9970*/  FMUL.FTZ R64, R44, R57.reuse ;  /* 0x000000392c407220 */ /* 0x080fe20000410000 */
[----:B------:R-:W-:Y:S02]  /*9980*/  HADD2.F32 R45, -RZ, R74.H0_H0 ;  /* 0x2000004aff2d7230 */ /* 0x000fe40000004100 */
[-C--:B------:R-:W-:Y:S01]  /*9990*/  FFMA.FTZ R58, R41, R46.reuse, -R58 ;  /* 0x0000002e293a7223 */ /* 0x080fe2000001083a */
[----:B------:R-:W-:Y:S01]  /*99a0*/  FFMA.FTZ R63, R43, R46, R56 ;  /* 0x0000002e2b3f7223 */ /* 0x000fe20000010038 */
[C---:B------:R-:W-:Y:S01]  /*99b0*/  FMUL.FTZ R65, R47.reuse, R57 ;  /* 0x000000392f417220 */ /* 0x040fe20000410000 */
[----:B------:R-:W-:Y:S02]  /*99c0*/  HADD2.F32 R46, -RZ, R155.H0_H0 ;  /* 0x2000009bff2e7230 */ /* 0x000fe40000004100 */
[----:B------:R-:W-:Y:S01]  /*99d0*/  FFMA.FTZ R64, R47, R45, R64 ;  /* 0x0000002d2f407223 */ /* 0x000fe20000010040 */
[----:B------:R-:W-:-:S02]  /*99e0*/  HADD2.F32 R43, -RZ, R54.H0_H0 ;  /* 0x20000036ff2b7230 */ /* 0x000fc40000004100 */
[----:B------:R-:W-:Y:S01]  /*99f0*/  FFMA.FTZ R65, R44, R45, -R65 ;  /* 0x0000002d2c417223 */ /* 0x000fe20000010841 */
[----:B------:R-:W-:Y:S02]  /*9a00*/  HADD2.F32 R47, -RZ, R66.H0_H0 ;  /* 0x20000042ff2f7230 */ /* 0x000fe40000004100 */
[----:B------:R-:W-:Y:S02]  /*9a10*/  HADD2.F32 R54, -RZ, R54.H1_H1 ;  /* 0x30000036ff367230 */ /* 0x000fe40000004100 */
[----:B------:R-:W-:Y:S01]  /*9a20*/  FMUL.FTZ R56, R43, R46 ;  /* 0x0000002e2b387220 */ /* 0x000fe20000410000 */
[----:B------:R-:W-:Y:S01]  /*9a30*/  HADD2.F32 R44, -RZ, R153.H0_H0 ;  /* 0x20000099ff2c7230 */ /* 0x000fe20000004100 */
[----:B------:R-:W-:Y:S01]  /*9a40*/  F2FP.F16.F32.PACK_AB R63, R64, R63 ;  /* 0x0000003f403f723e */ /* 0x000fe200000000ff */
[--C-:B------:R-:W-:Y:S02]  /*9a50*/  HADD2.F32 R41, -RZ, R40.reuse.H0_H0 ;  /* 0x20000028ff297230 */ /* 0x100fe40000004100 */
[----:B------:R-:W-:Y:S01]  /*9a60*/  FMUL.FTZ R57, R54, R47 ;  /* 0x0000002f36397220 */ /* 0x000fe20000410000 */
[----:B------:R-:W-:Y:S01]  /*9a70*/  HADD2.F32 R40, -RZ, R40.H1_H1 ;  /* 0x30000028ff287230 */ /* 0x000fe20000004100 */
[----:B------:R-:W-:Y:S01]  /*9a80*/  F2FP.F16.F32.PACK_AB R58, R65, R58 ;  /* 0x0000003a413a723e */ /* 0x000fe200000000ff */
[----:B------:R-:W-:-:S02]  /*9a90*/  HADD2.F32 R45, -RZ, R67.H0_H0 ;  /* 0x20000043ff2d7230 */ /* 0x000fc40000004100 */
[C---:B------:R-:W-:Y:S01]  /*9aa0*/  FMUL.FTZ R46, R41.reuse, R46 ;  /* 0x0000002e292e7220 */ /* 0x040fe20000410000 */
[-C--:B------:R-:W-:Y:S01]  /*9ab0*/  FFMA.FTZ R56, R41, R44.reuse, -R56 ;  /* 0x0000002c29387223 */ /* 0x080fe20000010838 */
[C---:B------:R-:W-:Y:S01]  /*9ac0*/  FMUL.FTZ R47, R40.reuse, R47 ;  /* 0x0000002f282f7220 */ /* 0x040fe20000410000 */
[----:B------:R-:W-:Y:S02]  /*9ad0*/  HADD2.F32 R41, -RZ, R55.H0_H0 ;  /* 0x20000037ff297230 */ /* 0x000fe40000004100 */
[-C--:B------:R-:W-:Y:S01]  /*9ae0*/  FFMA.FTZ R57, R40, R45.reuse, -R57 ;  /* 0x0000002d28397223 */ /* 0x080fe20000010839 */
[----:B------:R-:W-:Y:S02]  /*9af0*/  HADD2.F32 R154, -RZ, R154.H0_H0 ;  /* 0x2000009aff9a7230 */ /* 0x000fe40000004100 */
[----:B------:R-:W-:Y:S01]  /*9b00*/  FFMA.FTZ R46, R43, R44, R46 ;  /* 0x0000002c2b2e7223 */ /* 0x000fe2000001002e */
[----:B------:R-:W-:Y:S02]  /*9b10*/  HADD2.F32 R52, -RZ, R52.H0_H0 ;  /* 0x20000034ff347230 */ /* 0x000fe40000004100 */
[----:B------:R-:W-:Y:S01]  /*9b20*/  FFMA.FTZ R47, R54, R45, R47 ;  /* 0x0000002d362f7223 */ /* 0x000fe2000001002f */
[----:B------:R-:W-:-:S02]  /*9b30*/  HADD2.F32 R40, -RZ, R42.H0_H0 ;  /* 0x2000002aff287230 */ /* 0x000fc40000004100 */
[-C--:B------:R-:W-:Y:S01]  /*9b40*/  FMUL.FTZ R43, R41, R154.reuse ;  /* 0x0000009a292b7220 */ /* 0x080fe20000410000 */
[----:B------:R-:W-:Y:S02]  /*9b50*/  HADD2.F32 R55, -RZ, R55.H1_H1 ;  /* 0x30000037ff377230 */ /* 0x000fe40000004100 */
[----:B------:R-:W-:Y:S02]  /*9b60*/  HADD2.F32 R42, -RZ, R42.H1_H1 ;  /* 0x3000002aff2a7230 */ /* 0x000fe40000004100 */
[----:B------:R-:W-:Y:S01]  /*9b70*/  FMUL.FTZ R154, R40, R154 ;  /* 0x0000009a289a7220 */ /* 0x000fe20000410000 */
[----:B------:R-:W-:Y:S02]  /*9b80*/  HADD2.F32 R152, -RZ, R152.H0_H0 ;  /* 0x20000098ff987230 */ /* 0x000fe40000004100 */
[-C--:B------:R-:W-:Y:S01]  /*9b90*/  FMUL.FTZ R45, R55, R52.reuse ;  /* 0x00000034372d7220 */ /* 0x080fe20000410000 */
[----:B------:R-:W-:Y:S02]  /*9ba0*/  HADD2.F32 R50, -RZ, R50.H0_H0 ;  /* 0x20000032ff327230 */ /* 0x000fe40000004100 */
        /* <DEDUP_REMOVED lines=8> */
[----:B------:R-:W-:-:S02]  /*9c30*/  F2FP.F16.F32.PACK_AB R45, R60, R59 ;  /* 0x0000003b3c2d723e */ /* 0x000fc400000000ff */
[----:B------:R-:W-:Y:S02]  /*9c40*/  F2FP.F16.F32.PACK_AB R42, R42, R43 ;  /* 0x0000002b2a2a723e */ /* 0x000fe400000000ff */
[----:B------:R-:W-:Y:S02]  /*9c50*/  F2FP.F16.F32.PACK_AB R40, R57, R56 ;  /* 0x000000383928723e */ /* 0x000fe400000000ff */
[----:B------:R-:W-:Y:S02]  /*9c60*/  F2FP.F16.F32.PACK_AB R46, R55, R154 ;  /* 0x0000009a372e723e */ /* 0x000fe400000000ff */
[----:B------:R-:W-:-:S07]  /*9c70*/  MOV R43, R58 ;  /* 0x0000003a002b7202 */ /* 0x000fce0000000f00 */
.L_x_2956:
[----:B------:R-:W-:Y:S05]  /*9c80*/  BSYNC B1 ;  /* 0x0000000000017941 */ /* 0x000fea0003800000 */
.L_x_2955:
        /* <DEDUP_REMOVED lines=12> */
.L_x_2868:
[----:B------:R-:W2:Y:S02]  /*9d50*/  LDL R40, [R1+0x58] ;  /* 0x0000580001287983 */ /* 0x000ea40000100800 */
[----:B--2---:R-:W-:-:S13]  /*9d60*/  R2UR UR4, R40 ;  /* 0x00000000280472ca */ /* 0x004fda00000e0000 */
[----:B------:R-:W-:-:S06]  /*9d70*/  UISETP.NE.AND UP0, UPT, UR4, 0x3, UPT ;  /* 0x000000030400788c */ /* 0x000fcc000bf05270 */
[----:B------:R-:W-:-:S13]  /*9d80*/  PLOP3.LUT P2, PT, PT, PT, UP0, 0x80, 0x0 ;  /* 0x000000000000781c */ /* 0x000fda0003f4f008 */
[----:B------:R-:W-:Y:S05]  /*9d90*/  @!P2 BRA `(.L_x_2957) ;  /* 0x000000000004a947 */ /* 0x000fea0003800000 */
[----:B------:R-:W-:Y:S01]  /*9da0*/  BPT.TRAP 0x1 ;  /* 0x000000040000795c */ /* 0x000fe20000300000 */
.L_x_2957:
        /* <DEDUP_REMOVED lines=8> */
.L_x_3294:
[----:B------:R-:W-:Y:S05]  /*9e30*/  BSYNC B1 ;  /* 0x0000000000017941 */ /* 0x000fea0003800000 */
.L_x_2958:
        /* <DEDUP_REMOVED lines=15> */
.L_x_2961:
[----:B------:R-:W-:Y:S05]  /*9f30*/  BSYNC B1 ;  /* 0x0000000000017941 */ /* 0x000fea0003800000 */
.L_x_2960:
[----:B-1----:R-:W-:Y:S01]  /*9f40*/  VIADD R40, R212, 0x20 ;  /* 0x00000020d4287836 */ /* 0x002fe20000000000 */
[----:B------:R-:W-:Y:S04]  /*9f50*/  BSSY B1, `(.L_x_2962) ;  /* 0x0000010000017945 */ /* 0x000fe80003800000 */
        /* <DEDUP_REMOVED lines=15> */
.L_x_2963:
[----:B------:R-:W-:Y:S05]  /*a050*/  BSYNC B1 ;  /* 0x0000000000017941 */ /* 0x000fea0003800000 */
.L_x_2962:
        /* <DEDUP_REMOVED lines=16> */
.L_x_2911:
[----:B------:R-:W-:Y:S05]  /*a160*/  BSYNC B0 ;  /* 0x0000000000007941 */ /* 0x000fea0003800000 */
.L_x_2867:
        /* <DEDUP_REMOVED lines=12> */
[----:B------:R-:W-:-:S04]  /*a230*/  @!P3 IADD3 R40, R0, 0x388a0, RZ ;  /* 0x000388a00028b810 */ /* 0x000fc80007ffe0ff */
[----:B------:R-:W-:-:S04]  /*a240*/  @!P3 PRMT R40, RZ, 0x654, R40 ;  /* 0x00000654ff28b816 */ /* 0x000fc80000000028 */
[----:B------:R1:W-:Y:S01]  /*a250*/  @!P3 SYNCS.ARRIVE.TRANS64.RED.A1T0 RZ, [R40+URZ], RZ ;  /* 0x000000ff28ffb9a7 */ /* 0x0003e2000810043f */
[----:B------:R-:W-:Y:S05]  /*a260*/  @!P2 BRA `(.L_x_2965) ;  /* 0x000000000004a947 */ /* 0x000fea0003800000 */
[----:B------:R-:W-:Y:S01]  /*a270*/  BPT.TRAP 0x1 ;  /* 0x000000040000795c */ /* 0x000fe20000300000 */
.L_x_2965:
[----:B------:R-:W-:Y:S05]  /*a280*/  BSYNC B0 ;  /* 0x0000000000007941 */ /* 0x000fea0003800000 */
.L_x_2964:
[----:B------:R-:W2:Y:S01]  /*a290*/  SYNCS.PHASECHK.TRANS64.TRYWAIT P2, [R0+URZ+0x388b0], R115 ;  /* 0x0388b073000075a7 */ /* 0x000ea2000804017f */
[----:B------:R-:W-:Y:S01]  /*a2a0*/  ULDC.64 UR4, c[0x0][0x318] ;  /* 0x0000c60000047ab9 */ /* 0x000fe20000000a00 */
[----:B------:R-:W-:Y:S01]  /*a2b0*/  ULDC.64 UR60, c[0x0][0x328] ;  /* 0x0000ca00003c7ab9 */ /* 0x000fe20000000a00 */
[----:B-1----:R-:W-:Y:S01]  /*a2c0*/  IMAD.U32 R40, RZ, RZ, UR5 ;  /* 0x00000005ff287e24 */ /* 0x002fe2000f8e00ff */
[----:B------:R-:W-:Y:S01]  /*a2d0*/  BSSY B0, `(.L_x_2966) ;  /* 0x0000007000007945 */ /* 0x000fe20003800000 */
[----:B------:R-:W-:Y:S01]  /*a2e0*/  IMAD.U32 R41, RZ, RZ, UR4 ;  /* 0x00000004ff297e24 */ /* 0x000fe2000f8e00ff */
[----:B------:R-:W-:Y:S01]  /*a2f0*/  ISETP.GE.AND P4, PT, R212, R3, PT ;  /* 0x00000003d400720c */ /* 0x000fe20003f86270 */
[----:B------:R-:W-:Y:S01]  /*a300*/  IMAD.WIDE R52, R24, 0x50, R112 ;  /* 0x0000005018347825 */ /* 0x000fe200078e0270 */
[----:B------:R1:W-:Y:S04]  /*a310*/  STL [R1+0x50], R40 ;  /* 0x0000502801007387 */ /* 0x0003e80000100800 */
[----:B------:R1:W-:Y:S02]  /*a320*/  STL [R1+0x54], R41 ;  /* 0x0000542901007387 */ /* 0x0003e40000100800 */
[----:B-12---:R-:W-:Y:S05]  /*a330*/  @!P2 BRA `(.L_x_2967) ;  /* 0x000002580024a947 */ /* 0x006fea0003800000 */
.L_x_3295:
[----:B------:R-:W-:Y:S05]  /*a340*/  BSYNC B0 ;  /* 0x0000000000007941 */ /* 0x000fea0003800000 */
.L_x_2966:
[----:B------:R-:W-:Y:S04]  /*a350*/  BSSY B0, `(.L_x_2968) ;  /* 0x000001c000007945 */ /* 0x000fe80003800000 */
[----:B------:R-:W-:Y:S05]  /*a360*/  @P4 BRA `(.L_x_2969) ;  /* 0x0000000000684947 */ /* 0x000fea0003800000 */
[----:B------:R-:W2:Y:S01]  /*a370*/  LDL R41, [R1+0x54] ;  /* 0x0000540001297983 */ /* 0x000ea20000100800 */
[----:B------:R-:W-:-:S03]  /*a380*/  ULDC UR6, c[0x0][0x2f4] ;  /* 0x0000bd0000067ab9 */ /* 0x000fc60000000800 */
[----:B------:R-:W3:Y:S01]  /*a390*/  LDL R40, [R1+0x50] ;  /* 0x0000500001287983 */ /* 0x000ee20000100800 */
[----:B------:R-:W-:Y:S01]  /*a3a0*/  ISETP.GE.AND P5, PT, R16, UR6, PT ;  /* 0x0000000610007c0c */ /* 0x000fe2000bfa6270 */
[----:B------:R-:W-:Y:S01]  /*a3b0*/  IMAD R47, R53, UR60, RZ ;  /* 0x0000003c352f7c24 */ /* 0x000fe2000f8e02ff */
[----:B------:R-:W-:Y:S01]  /*a3c0*/  ISETP.GE.AND P4, PT, R213, UR6, PT ;  /* 0x00000006d5007c0c */ /* 0x000fe2000bf86270 */
[----:B------:R-:W-:Y:S02]  /*a3d0*/  IMAD.MOV.U32 R44, RZ, RZ, R38 ;  /* 0x000000ffff2c7224 */ /* 0x000fe400078e0026 */
[----:B------:R-:W-:Y:S02]  /*a3e0*/  IMAD.MOV.U32 R45, RZ, RZ, R5 ;  /* 0x000000ffff2d7224 */ /* 0x000fe400078e0005 */
[C---:B------:R-:W-:Y:S02]  /*a3f0*/  IMAD R47, R52.reuse, UR61, R47 ;  /* 0x0000003d342f7c24 */ /* 0x040fe4000f8e022f */
[----:B------:R-:W-:-:S05]  /*a400*/  IMAD.WIDE.U32 R44, R52, UR60, R44 ;  /* 0x0000003c342c7c25 */ /* 0x000fca000f8e002c */
[----:B------:R-:W-:Y:S02]  /*a410*/  IADD3 R45, R45, R47, RZ ;  /* 0x0000002f2d2d7210 */ /* 0x000fe40007ffe0ff */
[----:B--2---:R-:W-:Y:S02]  /*a420*/  R2UR UR4, R41 ;  /* 0x00000000290472ca */ /* 0x004fe400000e0000 */
[----:B---3--:R-:W-:Y:S02]  /*a430*/  R2UR UR7, R40 ;  /* 0x00000000280772ca */ /* 0x008fe400000e0000 */
[----:B------:R-:W2:Y:S09]  /*a440*/  @!P5 LDS.128 R40, [R4+0x400] ;  /* 0x000400000428d984 */ /* 0x000eb20000000c00 */
[----:B------:R-:W-:Y:S01]  /*a450*/  LEA R54, P2, R44, UR4, 0x1 ;  /* 0x000000042c367c11 */ /* 0x000fe2000f8408ff */
[----:B------:R-:W-:-:S03]  /*a460*/  ULDC.64 UR4, c[0x0][0x208] ;  /* 0x0000820000047ab9 */ /* 0x000fc60000000a00 */
[----:B------:R-:W-:Y:S02]  /*a470*/  LEA.HI.X R55, R44, UR7, R45, 0x1, P2 ;  /* 0x000000072c377c11 */ /* 0x000fe400090f0c2d */
[----:B------:R-:W-:-:S13]  /*a480*/  ISETP.GE.AND P2, PT, R220, UR6, PT ;  /* 0x00000006dc007c0c */ /* 0x000fda000bf46270 */
[----:B------:R-:W3:Y:S04]  /*a490*/  @!P2 LDS.128 R44, [R4+0x5400] ;  /* 0x00540000042ca984 */ /* 0x000ee80000000c00 */
[----:B--2---:R-:W-:Y:S01]  /*a4a0*/  @!P5 STG.E.128 desc[UR4][R54.64], R40 ;  /* 0x000000283600d986 */ /* 0x004fe2000c101d04 */
[----:B------:R-:W-:-:S03]  /*a4b0*/  ISETP.GE.AND P5, PT, R221, UR6, PT ;  /* 0x00000006dd007c0c */ /* 0x000fc6000bfa6270 */
[----:B------:R-:W2:Y:S10]  /*a4c0*/  @!P4 LDS.128 R40, [R4+0x2c00] ;  /* 0x002c00000428c984 */ /* 0x000eb40000000c00 */
[----:B------:R-:W4:Y:S04]  /*a4d0*/  @!P5 LDS.128 R48, [R4+0x7c00] ;  /* 0x007c00000430d984 */ /* 0x000f280000000c00 */
[----:B---3--:R3:W-:Y:S04]  /*a4e0*/  @!P2 STG.E.128 desc[UR4][R54.64+0x100], R44 ;  /* 0x0001002c3600a986 */ /* 0x0087e8000c101d04 */
[----:B--2---:R3:W-:Y:S04]  /*a4f0*/  @!P4 STG.E.128 desc[UR4][R54.64+0x80], R40 ;  /* 0x000080283600c986 */ /* 0x0047e8000c101d04 */
[----:B----4-:R3:W-:Y:S02]  /*a500*/  @!P5 STG.E.128 desc[UR4][R54.64+0x180], R48 ;  /* 0x000180303600d986 */ /* 0x0107e4000c101d04 */
.L_x_2969:
[----:B------:R-:W-:Y:S05]  /*a510*/  BSYNC B0 ;  /* 0x0000000000007941 */ /* 0x000fea0003800000 */
.L_x_2968:
[----:B---3--:R-:W2:Y:S04]  /*a520*/  LDL R42, [R1+0x54] ;  /* 0x00005400012a7983 */ /* 0x008ea80000100800 */
[----:B------:R-:W3:Y:S01]  /*a530*/  LDL R41, [R1+0x50] ;  /* 0x0000500001297983 */ /* 0x000ee20000100800 */
[----:B------:R-:W-:Y:S01]  /*a540*/  VIADD R40, R212, 0x20 ;  /* 0x00000020d4287836 */ /* 0x000fe20000000000 */
[----:B------:R-:W-:Y:S04]  /*a550*/  BSSY B0, `(.L_x_2970) ;  /* 0x000001f000007945 */ /* 0x000fe80003800000 */
[----:B------:R-:W-:Y:S01]  /*a560*/  ISETP.GE.AND P2, PT, R40, R3, PT ;  /* 0x000000032800720c */ /* 0x000fe20003f46270 */
[----:B--2---:R-:W-:-:S02]  /*a570*/  IMAD.MOV.U32 R57, RZ, RZ, R42 ;  /* 0x000000ffff397224 */ /* 0x004fc400078e002a */
[----:B---3--:R-:W-:-:S10]  /*a580*/  IMAD.MOV.U32 R56, RZ, RZ, R41 ;  /* 0x000000ffff387224 */ /* 0x008fd400078e0029 */
[----:B------:R-:W-:Y:S05]  /*a590*/  @P2 BRA `(.L_x_2971) ;  /* 0x0000000000682947 */ /* 0x000fea0003800000 */
[----:B------:R-:W-:Y:S01]  /*a5a0*/  ULDC UR6, c[0x0][0x2f4] ;  /* 0x0000bd0000067ab9 */ /* 0x000fe20000000800 */
[----:B------:R-:W-:Y:S01]  /*a5b0*/  IADD3 R47, P4, R52, 0x20, RZ ;  /* 0x00000020342f7810 */ /* 0x000fe20007f9e0ff */
[----:B------:R-:W-:Y:S01]  /*a5c0*/  IMAD.MOV.U32 R45, RZ, RZ, R5 ;  /* 0x000000ffff2d7224 */ /* 0x000fe200078e0005 */
[----:B------:R-:W-:Y:S02]  /*a5d0*/  ISETP.GE.AND P2, PT, R16, UR6, PT ;  /* 0x0000000610007c0c */ /* 0x000fe4000bf46270 */
[----:B------:R-:W-:Y:S01]  /*a5e0*/  R2UR UR4, R57 ;  /* 0x00000000390472ca */ /* 0x000fe200000e0000 */
[----:B------:R-:W-:Y:S01]  /*a5f0*/  IMAD.X R44, RZ, RZ, R53, P4 ;  /* 0x000000ffff2c7224 */ /* 0x000fe200020e0635 */
[----:B------:R-:W-:Y:S02]  /*a600*/  R2UR UR7, R56 ;  /* 0x00000000380772ca */ /* 0x000fe400000e0000 */
[----:B------:R-:W-:Y:S01]  /*a610*/  ISETP.GE.AND P5, PT, R213, UR6, PT ;  /* 0x00000006d5007c0c */ /* 0x000fe2000bfa6270 */
[----:B------:R-:W-:Y:S01]  /*a620*/  IMAD R46, R44, UR60, RZ ;  /* 0x0000003c2c2e7c24 */ /* 0x000fe2000f8e02ff */
[----:B------:R-:W-:-:S05]  /*a630*/  MOV R44, R38 ;  /* 0x00000026002c7202 */ /* 0x000fca0000000f00 */
[----:B------:R-:W2:Y:S01]  /*a640*/  @!P2 LDS.128 R40, [R4+0x1400] ;  /* 0x001400000428a984 */ /* 0x000ea20000000c00 */
[----:B------:R-:W-:-:S04]  /*a650*/  IMAD.WIDE.U32 R44, R47, UR60, R44 ;  /* 0x0000003c2f2c7c25 */ /* 0x000fc8000f8e002c */
[----:B------:R-:W-:Y:S01]  /*a660*/  IMAD R47, R47, UR61, R46 ;  /* 0x0000003d2f2f7c24 */ /* 0x000fe2000f8e022e */
[----:B------:R-:W-:Y:S01]  /*a670*/  LEA R54, P4, R44, UR4, 0x1 ;  /* 0x000000042c367c11 */ /* 0x000fe2000f8808ff */
[----:B------:R-:W-:Y:S02]  /*a680*/  ULDC.64 UR4, c[0x0][0x208] ;  /* 0x0000820000047ab9 */ /* 0x000fe40000000a00 */
[----:B------:R-:W-:-:S05]  /*a690*/  IMAD.IADD R45, R45, 0x1, R47 ;  /* 0x000000012d2d7824 */ /* 0x000fca00078e022f */
        /* <DEDUP_REMOVED lines=10> */
.L_x_2971:
[----:B------:R-:W-:Y:S05]  /*a740*/  BSYNC B0 ;  /* 0x0000000000007941 */ /* 0x000fea0003800000 */
.L_x_2970:
[----:B---3--:R-:W-:Y:S01]  /*a750*/  VIADD R40, R212, 0x40 ;  /* 0x00000040d4287836 */ /* 0x008fe20000000000 */
[----:B------:R-:W-:Y:S04]  /*a760*/  BSSY B0, `(.L_x_2972) ;  /* 0x000001d000007945 */ /* 0x000fe80003800000 */
[----:B------:R-:W-:-:S13]  /*a770*/  ISETP.GE.AND P2, PT, R40, R3, PT ;  /* 0x000000032800720c */ /* 0x000fda0003f46270 */
[----:B------:R-:W-:Y:S05]  /*a780*/  @P2 BRA `(.L_x_2973) ;  /* 0x0000000000682947 */ /* 0x000fea0003800000 */
[----:B------:R-:W-:Y:S01]  /*a790*/  ULDC UR6, c[0x0][0x2f4] ;  /* 0x0000bd0000067ab9 */ /* 0x000fe20000000800 */
[----:B------:R-:W-:Y:S01]  /*a7a0*/  IADD3 R3, P4, R52, 0x40, RZ ;  /* 0x0000004034037810 */ /* 0x000fe20007f9e0ff */
[----:B------:R-:W-:Y:S01]  /*a7b0*/  IMAD.MOV.U32 R45, RZ, RZ, R5 ;  /* 0x000000ffff2d7224 */ /* 0x000fe200078e0005 */
[----:B------:R-:W-:Y:S02]  /*a7c0*/  ISETP.GE.AND P2, PT, R16, UR6, PT ;  /* 0x0000000610007c0c */ /* 0x000fe4000bf46270 */
[----:B------:R-:W-:Y:S01]  /*a7d0*/  R2UR UR4, R57 ;  /* 0x00000000390472ca */ /* 0x000fe200000e0000 */
[----:B------:R-:W-:Y:S01]  /*a7e0*/  IMAD.X R52, RZ, RZ, R53, P4 ;  /* 0x000000ffff347224 */ /* 0x000fe200020e0635 */
[----:B------:R-:W-:Y:S02]  /*a7f0*/  MOV R44, R38 ;  /* 0x00000026002c7202 */ /* 0x000fe40000000f00 */
[----:B------:R-:W-:Y:S01]  /*a800*/  R2UR UR7, R56 ;  /* 0x00000000380772ca */ /* 0x000fe200000e0000 */
[----:B------:R-:W-:Y:S01]  /*a810*/  IMAD R52, R52, UR60, RZ ;  /* 0x0000003c34347c24 */ /* 0x000fe2000f8e02ff */
[----:B------:R-:W-:Y:S01]  /*a820*/  ISETP.GE.AND P5, PT, R213, UR6, PT ;  /* 0x00000006d5007c0c */ /* 0x000fe2000bfa6270 */
[----:B------:R-:W-:-:S04]  /*a830*/  IMAD.WIDE.U32 R44, R3, UR60, R44 ;  /* 0x0000003c032c7c25 */ /* 0x000fc8000f8e002c */
[----:B------:R-:W2:Y:S01]  /*a840*/  @!P2 LDS.128 R40, [R4+0x2400] ;  /* 0x002400000428a984 */ /* 0x000ea20000000c00 */
[----:B------:R-:W-:Y:S01]  /*a850*/  IMAD R3, R3, UR61, R52 ;  /* 0x0000003d03037c24 */ /* 0x000fe2000f8e0234 */
[----:B------:R-:W-:Y:S01]  /*a860*/  LEA R52, P4, R44, UR4, 0x1 ;  /* 0x000000042c347c11 */ /* 0x000fe2000f8808ff */
[----:B------:R-:W-:Y:S02]  /*a870*/  ULDC.64 UR4, c[0x0][0x208] ;  /* 0x0000820000047ab9 */ /* 0x000fe40000000a00 */
[----:B------:R-:W-:-:S05]  /*a880*/  IMAD.IADD R3, R45, 0x1, R3 ;  /* 0x000000012d037824 */ /* 0x000fca00078e0203 */
[----:B------:R-:W-:Y:S02]  /*a890*/  LEA.HI.X R53, R44, UR7, R3, 0x1, P4 ;  /* 0x000000072c357c11 */ /* 0x000fe4000a0f0c03 */
[----:B------:R-:W-:Y:S01]  /*a8a0*/  ISETP.GE.AND P4, PT, R220, UR6, PT ;  /* 0x00000006dc007c0c */ /* 0x000fe2000bf86270 */
[----:B------:R-:W3:Y:S04]  /*a8b0*/  @!P5 LDS.128 R44, [R4+0x4c00] ;  /* 0x004c0000042cd984 */ /* 0x000ee80000000c00 */
[----:B--2---:R-:W-:Y:S01]  /*a8c0*/  @!P2 STG.E.128 desc[UR4][R52.64], R40 ;  /* 0x000000283400a986 */ /* 0x004fe2000c101d04 */
[----:B------:R-:W-:-:S07]  /*a8d0*/  ISETP.GE.AND P2, PT, R221, UR6, PT ;  /* 0x00000006dd007c0c */ /* 0x000fce000bf46270 */
[----:B------:R-:W2:Y:S04]  /*a8e0*/  @!P4 LDS.128 R40, [R4+0x7400] ;  /* 0x007400000428c984 */ /* 0x000ea80000000c00 */
[----:B---3--:R-:W-:Y:S04]  /*a8f0*/  @!P5 STG.E.128 desc[UR4][R52.64+0x80], R44 ;  /* 0x0000802c3400d986 */ /* 0x008fe8000c101d04 */
[----:B------:R-:W3:Y:S04]  /*a900*/  @!P2 LDS.128 R48, [R4+0x9c00] ;  /* 0x009c00000430a984 */ /* 0x000ee80000000c00 */
[----:B--2---:R2:W-:Y:S04]  /*a910*/  @!P4 STG.E.128 desc[UR4][R52.64+0x100], R40 ;  /* 0x000100283400c986 */ /* 0x0045e8000c101d04 */
[----:B---3--:R2:W-:Y:S02]  /*a920*/  @!P2 STG.E.128 desc[UR4][R52.64+0x180], R48 ;  /* 0x000180303400a986 */ /* 0x0085e4000c101d04 */
.L_x_2973:
[----:B------:R-:W-:Y:S05]  /*a930*/  BSYNC B0 ;  /* 0x0000000000007941 */ /* 0x000fea0003800000 */
.L_x_2972:
[----:B------:R-:W-:Y:S01]  /*a940*/  @!PT LDS RZ, [RZ] ;  /* 0x00000000fffff984 */ /* 0x000fe20000000800 */
[----:B------:R-:W-:Y:S01]  /*a950*/  @!PT LDS RZ, [RZ] ;  /* 0x00000000fffff984 */ /* 0x000fe20000000800 */
[----:B------:R-:W-:Y:S01]  /*a960*/  @!PT LDS RZ, [RZ] ;  /* 0x00000000fffff984 */ /* 0x000fe20000000800 */
[----:B------:R-:W-:Y:S01]  /*a970*/  @!PT LDS RZ, [RZ] ;  /* 0x00000000fffff984 */ /* 0x000fe20000000800 */
[----:B------:R3:W-:Y:S06]  /*a980*/  MEMBAR.ALL.CTA ;  /* 0x0000000000007992 */ /* 0x0007ec0000008000 */
[----:B---3--:R-:W3:Y:S01]  /*a990*/  FENCE.VIEW.ASYNC.S ;  /* 0x00000000000073c6 */ /* 0x008ee20000000000 */
[----:B01----:R-:W-:Y:S01]  /*a9a0*/  @!P3 VIADD R0, R0, 0x388c0 ;  /* 0x000388c00000b836 */ /* 0x003fe20000000000 */
[----:B---3--:R0:W-:Y:S01]  /*a9b0*/  BAR.SYNC.DEFER_BLOCKING R151, 0x80 ;  /* 0x000200970000751d */ /* 0x0081e20000010000 */
[----:B------:R-:W-:Y:S01]  /*a9c0*/  ISETP.NE.AND P4, PT, R114, RZ, PT ;  /* 0x000000ff7200720c */ /* 0x000fe20003f85270 */
[----:B------:R-:W-:-:S02]  /*a9d0*/  VIADD R19, R19, 0x1 ;  /* 0x0000000113137836 */ /* 0x000fc40000000000 */
[----:B------:R-:W-:Y:S02]  /*a9e0*/  @!P3 PRMT R0, RZ, 0x654, R0 ;  /* 0x00000654ff00b816 */ /* 0x000fe40000000000 */
[----:B------:R-:W-:Y:S02]  /*a9f0*/  PLOP3.LUT P2, PT, PT, PT, PT, 0x8, 0x0 ;  /* 0x000000000000781c */ /* 0x000fe40003f4e170 */
[----:B------:R1:W-:Y:S01]  /*aa00*/  @!P3 SYNCS.ARRIVE.TRANS64.RED.A1T0 RZ, [R0+URZ], RZ ;  /* 0x000000ff00ffb9a7 */ /* 0x0003e2000810043f */
[----:B------:R-:W-:-:S04]  /*aa10*/  ISETP.NE.AND P3, PT, R19, 0x2, PT ;  /* 0x000000021300780c */ /* 0x000fc80003f65270 */
[----:B------:R-:W-:Y:S02]  /*aa20*/  SEL R19, R19, RZ, P3 ;  /* 0x000000ff13137207 */ /* 0x000fe40001800000 */
[----:B-1----:R-:W-:-:S04]  /*aa30*/  SEL R0, RZ, 0x1, P3 ;  /* 0x00000001ff007807 */ /* 0x002fc80001800000 */
[----:B------:R-:W-:Y:S01]  /*aa40*/  LOP3.LUT R219, R219, R0, RZ, 0x3c, !PT ;  /* 0x00000000dbdb7212 */ /* 0x000fe200078e3cff */
[----:B0-----:R-:W-:Y:S06]  /*aa50*/  @P4 BRA `(.L_x_2974) ;  /* 0xffffff7c00444947 */ /* 0x001fec000383ffff */
.L_x_2862:
[----:B------:R-:W0:Y:S01]  /*aa60*/  LDC R0, c[0x0][0x448] ;  /* 0x00011200ff007b82 */ /* 0x000e220000000800 */
[----:B------:R-:W-:Y:S01]  /*aa70*/  BSSY B0, `(.L_x_2975) ;  /* 0x0000055000007945 */ /* 0x000fe20003800000 */
[----:B------:R-:W-:Y:S02]  /*aa80*/  CS2R R6, SRZ ;  /* 0x0000000000067805 */ /* 0x000fe4000001ff00 */
[----:B------:R-:W-:Y:S01]  /*aa90*/  CS2R R146, SRZ ;  /* 0x0000000000927805 */ /* 0x000fe2000001ff00 */
[----:B------:R-:W-:Y:S01]  /*aaa0*/  IMAD.MOV.U32 R145, RZ, RZ, RZ ;  /* 0x000000ffff917224 */ /* 0x000fe200078e00ff */
        /* <DEDUP_REMOVED lines=11> */
[----:B------:R-:W-:Y:S02]  /*ab60*/  MOV R178, RZ ;  /* 0x000000ff00b27202 */ /* 0x000fe40000000f00 */
[----:B------:R-:W-:Y:S02]  /*ab70*/  CS2R R80, SRZ ;  /* 0x0000000000507805 */ /* 0x000fe4000001ff00 */
[----:B------:R-:W-:Y:S02]  /*ab80*/  CS2R R158, SRZ ;  /* 0x00000000009e7805 */ /* 0x000fe4000001ff00 */
[----:B------:R-:W-:-:S02]  /*ab90*/  CS2R R176, SRZ ;  /* 0x0000000000b07805 */ /* 0x000fc4000001ff00 */
[----:B------:R-:W-:Y:S02]  /*aba0*/  CS2R R76, SRZ ;  /* 0x00000000004c7805 */ /* 0x000fe4000001ff00 */
[----:B------:R-:W-:Y:S02]  /*abb0*/  CS2R R72, SRZ ;  /* 0x0000000000487805 */ /* 0x000fe4000001ff00 */
[----:B------:R-:W-:Y:S02]  /*abc0*/  CS2R R68, SRZ ;  /* 0x0000000000447805 */ /* 0x000fe4000001ff00 */
[----:B------:R-:W-:Y:S02]  /*abd0*/  CS2R R60, SRZ ;  /* 0x00000000003c7805 */ /* 0x000fe4000001ff00 */
[----:B0-----:R-:W-:Y:S02]  /*abe0*/  ISETP.NE.AND P0, PT, R0, 0x1, PT ;  /* 0x000000010000780c */ /* 0x001fe40003f05270 */
[----:B------:R-:W-:-:S02]  /*abf0*/  CS2R R156, SRZ ;  /* 0x00000000009c7805 */ /* 0x000fc4000001ff00 */
[----:B------:R-:W-:Y:S02]  /*ac00*/  IADD3 R0, R230, 0x7f, RZ ;  /* 0x0000007fe6007810 */ /* 0x000fe40007ffe0ff */
[----:B------:R-:W-:Y:S02]  /*ac10*/  CS2R R174, SRZ ;  /* 0x0000000000ae7805 */ /* 0x000fe4000001ff00 */
[----:B------:R-:W-:Y:S02]  /*ac20*/  CS2R R56, SRZ ;  /* 0x0000000000387805 */ /* 0x000fe4000001ff00 */
[----:B------:R-:W-:Y:S02]  /*ac30*/  CS2R R46, SRZ ;  /* 0x00000000002e7805 */ /* 0x000fe4000001ff00 */
[----:B------:R-:W-:Y:S02]  /*ac40*/  CS2R R44, SRZ ;  /* 0x00000000002c7805 */ /* 0x000fe4000001ff00 */
[----:B--2---:R-:W-:-:S02]  /*ac50*/  CS2R R42, SRZ ;  /* 0x00000000002a7805 */ /* 0x004fc4000001ff00 */
[----:B------:R-:W-:Y:S02]  /*ac60*/  CS2R R154, SRZ ;  /* 0x00000000009a7805 */ /* 0x000fe4000001ff00 */
[----:B------:R-:W-:Y:S02]  /*ac70*/  CS2R R172, SRZ ;  /* 0x0000000000ac7805 */ /* 0x000fe4000001ff00 */
[----:B------:R-:W-:Y:S02]  /*ac80*/  CS2R R40, SRZ ;  /* 0x0000000000287805 */ /* 0x000fe4000001ff00 */
[----:B------:R-:W-:Y:S02]  /*ac90*/  CS2R R36, SRZ ;  /* 0x0000000000247805 */ /* 0x000fe4000001ff00 */
[----:B------:R-:W-:Y:S01]  /*aca0*/  CS2R R98, SRZ ;  /* 0x0000000000627805 */ /* 0x000fe2000001ff00 */
[----:B------:R-:W0:Y:S01]  /*acb0*/  @P0 LDC R3, c[0x0][0x44c] ;  /* 0x00011300ff030b82 */ /* 0x000e220000000800 */
[----:B------:R-:W-:-:S02]  /*acc0*/  CS2R R152, SRZ ;  /* 0x0000000000987805 */ /* 0x000fc4000001ff00 */
[----:B------:R-:W-:Y:S02]  /*acd0*/  CS2R R170, SRZ ;  /* 0x0000000000aa7805 */ /* 0x000fe4000001ff00 */
[----:B------:R-:W-:Y:S02]  /*ace0*/  CS2R R94, SRZ ;  /* 0x00000000005e7805 */ /* 0x000fe4000001ff00 */
[----:B------:R-:W-:Y:S02]  /*acf0*/  CS2R R90, SRZ ;  /* 0x00000000005a7805 */ /* 0x000fe4000001ff00 */
[----:B------:R-:W-:Y:S02]  /*ad00*/  CS2R R64, SRZ ;  /* 0x0000000000407805 */ /* 0x000fe4000001ff00 */
[----:B------:R-:W-:Y:S02]  /*ad10*/  CS2R R168, SRZ ;  /* 0x0000000000a87805 */ /* 0x000fe4000001ff00 */
[----:B------:R-:W-:Y:S01]  /*ad20*/  CS2R R86, SRZ ;  /* 0x0000000000567805 */ /* 0x000fe2000001ff00 */
[----:B------:R-:W1:Y:S01]  /*ad30*/  @P0 LDC R2, c[0x0][0x450] ;  /* 0x00011400ff020b82 */ /* 0x000e620000000800 */
        /* <DEDUP_REMOVED lines=13> */
[----:B------:R-:W-:-:S02]  /*ae10*/  CS2R R50, SRZ ;  /* 0x0000000000327805 */ /* 0x000fc4000001ff00 */
[----:B------:R-:W-:Y:S01]  /*ae20*/  CS2R R28, SRZ ;  /* 0x00000000001c7805 */ /* 0x000fe2000001ff00 */
[----:B0-----:R-:W-:Y:S01]  /*ae30*/  @P0 IMAD.HI.U32 R3, R0, R3, RZ ;  /* 0x0000000300030227 */ /* 0x001fe200078e00ff */
[----:B------:R-:W-:Y:S02]  /*ae40*/  CS2R R14, SRZ ;  /* 0x00000000000e7805 */ /* 0x000fe4000001ff00 */
[----:B------:R-:W-:Y:S02]  /*ae50*/  CS2R R12, SRZ ;  /* 0x00000000000c7805 */ /* 0x000fe4000001ff00 */
[----:B------:R-:W-:Y:S01]  /*ae60*/  CS2R R38, SRZ ;  /* 0x0000000000267805 */ /* 0x000fe2000001ff00 */
[----:B------:R-:W-:Y:S01]  /*ae70*/  IMAD.MOV.U32 R24, RZ, RZ, RZ ;  /* 0x000000ffff187224 */ /* 0x000fe200078e00ff */
[----:B------:R-:W-:Y:S02]  /*ae80*/  CS2R R34, SRZ ;  /* 0x0000000000227805 */ /* 0x000fe4000001ff00 */
[----:B------:R-:W-:Y:S01]  /*ae90*/  CS2R R32, SRZ ;  /* 0x0000000000207805 */ /* 0x000fe2000001ff00 */
[----:B------:R-:W-:Y:S01]  /*aea0*/  IMAD.MOV.U32 R31, RZ, RZ, RZ ;  /* 0x000000ffff1f7224 */ /* 0x000fe200078e00ff */
[----:B-1----:R-:W-:-:S02]  /*aeb0*/  @P0 SHF.R.U32.HI R0, RZ, R2, R3 ;  /* 0x00000002ff000219 */ /* 0x002fc40000011603 */
[----:B------:R-:W-:Y:S02]  /*aec0*/  CS2R R10, SRZ ;  /* 0x00000000000a7805 */ /* 0x000fe4000001ff00 */
[----:B------:R-:W-:Y:S01]  /*aed0*/  PLOP3.LUT P0, PT, PT, PT, PT, 0x80, 0x0 ;  /* 0x000000000000781c */ /* 0x000fe20003f0f070 */
[----:B------:R-:W-:Y:S02]  /*aee0*/  IMAD.MOV.U32 R9, RZ, RZ, RZ ;  /* 0x000000ffff097224 */ /* 0x000fe400078e00ff */
[----:B------:R-:W-:Y:S01]  /*aef0*/  IMAD.IADD R0, R149, 0x1, R0 ;  /* 0x0000000195007824 */ /* 0x000fe200078e0200 */
[----:B------:R-:W-:-:S03]  /*af00*/  CS2R R148, SRZ ;  /* 0x0000000000947805 */ /* 0x000fc6000001ff00 */
[----:B------:R-:W-:-:S05]  /*af10*/  IMAD.HI R0, R0, 0x66666667, RZ ;  /* 0x6666666700007827 */ /* 0x000fca00078e02ff */
[----:B------:R-:W-:-:S04]  /*af20*/  SHF.R.U32.HI R3, RZ, 0x1f, R0 ;  /* 0x0000001fff037819 */ /* 0x000fc80000011600 */
[----:B------:R-:W-:Y:S01]  /*af30*/  LEA.HI.SX32 R3, R0, R3, 0x1b ;  /* 0x0000000300037211 */ /* 0x000fe200078fdaff */
[----:B------:R-:W-:-:S03]  /*af40*/  IMAD.MOV.U32 R0, RZ, RZ, RZ ;  /* 0x000000ffff007224 */ /* 0x000fc600078e00ff */
[----:B------:R-:W-:Y:S01]  /*af50*/  VIMNMX R84, R150, R3, PT ;  /* 0x0000000396547248 */ /* 0x000fe20003fe0100 */
[----:B------:R-:W-:Y:S01]  /*af60*/  IMAD.MOV.U32 R150, RZ, RZ, RZ ;  /* 0x000000ffff967224 */ /* 0x000fe200078e00ff */
[----:B------:R-:W-:Y:S02]  /*af70*/  CS2R R2, SRZ ;  /* 0x0000000000027805 */ /* 0x000fe4000001ff00 */
[----:B------:R-:W-:Y:S01]  /*af80*/  ISETP.GE.AND P1, PT, R84, 0x1, PT ;  /* 0x000000015400780c */ /* 0x000fe20003f26270 */
[----:B------:R-:W-:-:S12]  /*af90*/  @P2 BRA `(.L_x_2976) ;  /* 0x0000000000082947 */ /* 0x000fd80003800000 */
[----:B------:R-:W0:Y:S02]  /*afa0*/  FENCE.VIEW.ASYNC.G ;  /* 0x00000000000073c6 */ /* 0x000e240000000100 */
[----:B0-----:R-:W-:Y:S06]  /*afb0*/  BAR.ARV 0xc, 0x180 ;  /* 0x0306000000007b1d */ /* 0x001fec0000002000 */
.L_x_2976:
[----:B------:R-:W-:Y:S05]  /*afc0*/  BSYNC B0 ;  /* 0x0000000000007941 */ /* 0x000fea0003800000 */
.L_x_2975:
[----:B------:R-:W-:Y:S01]  /*afd0*/  MOV R25, RZ ;  /* 0x000000ff00197202 */ /* 0x000fe20000000f00 */
[----:B------:R-:W-:Y:S01]  /*afe0*/  IMAD.MOV.U32 R8, RZ, RZ, RZ ;  /* 0x000000ffff087224 */ /* 0x000fe200078e00ff */
[----:B------:R-:W-:Y:S06]  /*aff0*/  @!P1 BRA `(.L_x_2977) ;  /* 0x0000018c00189947 */ /* 0x000fec0003800000 */
[----:B------:R-:W2:Y:S04]  /*b000*/  LDL R20, [R1+0x7c] ;  /* 0x00007c0001147983 */ /* 0x000ea80000100800 */
[----:B------:R-:W3:Y:S04]  /*b010*/  LDL R21, [R1+0x64] ;  /* 0x0000640001157983 */ /* 0x000ee80000100800 */
[----:B--2---:R-:W0:Y:S01]  /*b020*/  SHFL.IDX PT, R0, R20, RZ, 0x1f ;  /* 0x00001fff14007589 */ /* 0x004e2200000e0000 */
[----:B---3--:R-:W-:-:S13]  /*b030*/  R2UR UR4, R21 ;  /* 0x00000000150472ca */ /* 0x008fda00000e0000 */
[----:B------:R-:W-:Y:S01]  /*b040*/  ULOP3.LUT UP0, URZ, UR4, 0x9f, URZ, 0xc0, !UPT ;  /* 0x0000009f043f7892 */ /* 0x000fe2000f80c03f */
[----:B0-----:R-:W-:-:S04]  /*b050*/  LEA.HI R2, R0, R0, RZ, 0x1 ;  /* 0x0000000000027211 */ /* 0x001fc800078f08ff */
[----:B------:R-:W-:Y:S02]  /*b060*/  LOP3.LUT R3, R2, 0x1e, RZ, 0xc0, !PT ;  /* 0x0000001e02037812 */ /* 0x000fe400078ec0ff */
[----:B------:R-:W-:-:S03]  /*b070*/  PLOP3.LUT P0, PT, PT, PT, UP0, 0x80, 0x0 ;  /* 0x000000000000781c */ /* 0x000fc60003f0f008 */
[----:B------:R-:W-:-:S05]  /*b080*/  IMAD.IADD R3, R0, 0x1, -R3 ;  /* 0x0000000100037824 */ /* 0x000fca00078e0a03 */
[----:B------:R-:W-:-:S04]  /*b090*/  LEA R3, R3, UR4, 0xd ;  /* 0x0000000403037c11 */ /* 0x000fc8000f8e68ff */
        /* <DEDUP_REMOVED lines=12> */
[----:B------:R-:W-:Y:S01]  /*b160*/  MOV R12, 0x1 ;  /* 0x00000001000c7802 */ /* 0x000fe20000000f00 */
[----:B------:R-:W-:-:S02]  /*b170*/  IMAD.U32 R10, RZ, RZ, UR4 ;  /* 0x00000004ff0a7e24 */ /* 0x000fc4000f8e00ff */
[----:B------:R-:W-:Y:S02]  /*b180*/  IMAD.U32 R11, RZ, RZ, UR5 ;  /* 0x00000005ff0b7e24 */ /* 0x000fe4000f8e00ff */
[----:B------:R-:W-:Y:S02]  /*b190*/  IMAD.MOV.U32 R8, RZ, RZ, 0x70 ;  /* 0x00000070ff087424 */ /* 0x000fe400078e00ff */
[----:B0-----:R-:W-:-:S07]  /*b1a0*/  IMAD.MOV.U32 R13, RZ, RZ, RZ ;  /* 0x000000ffff0d7224 */ /* 0x001fce00078e00ff */
[----:B------:R-:W-:-:S07]  /*b1b0*/  LEPC R20, `(.L_x_2978) ;  /* 0x000000001014794e */ /* 0x000fce0000000000 */
[----:B-1---5:R-:W-:Y:S05]  /*b1c0*/  CALL.ABS.NOINC R14 ;  /* 0x000000000e007343 */ /* 0x022fea0003c00000 */
.L_x_2978:
        /* <DEDUP_REMOVED lines=13> */
.L_x_2982:
[----:B-1----:R1:W2:Y:S02]  /*b2a0*/  SYNCS.PHASECHK.TRANS64.TRYWAIT P0, [R18+URZ+0x38800], R3 ;  /* 0x03880003120075a7 */ /* 0x0022a4000800017f */
[----:B--2---:R-:W-:Y:S05]  /*b2b0*/  @!P0 NANOSLEEP.SYNCS 0x989680 ;  /* 0x009896800000895d */ /* 0x004fea0003900000 */
[----:B------:R-:W2:Y:S02]  /*b2c0*/  @!P0 SYNCS.PHASECHK.TRANS64 P0, [R18+URZ+0x38800], R3 ;  /* 0x03880003120085a7 */ /* 0x000ea4000800007f */
[----:B--2---:R-:W-:Y:S05]  /*b2d0*/  @!P0 BRA `(.L_x_2982) ;  /* 0xfffffffc00f08947 */ /* 0x004fea000383ffff */
.L_x_2981:
[----:B------:R-:W-:Y:S05]  /*b2e0*/  BSYNC B0 ;  /* 0x0000000000007941 */ /* 0x000fea0003800000 */
.L_x_2980:
[----:B------:R-:W-:Y:S05]  /*b2f0*/  BRA `(.L_x_2983) ;  /* 0x0000009000e07947 */ /* 0x000fea0003800000 */
.L_x_2979:
[----:B------:R-:W2:Y:S01]  /*b300*/  LDL R26, [R1+0x64] ;  /* 0x00006400011a7983 */ /* 0x000ea20000100800 */
[----:B-----5:R-:W-:Y:S01]  /*b310*/  SHF.R.S32.HI R0, RZ, 0x1f, R144 ;  /* 0x0000001fff007819 */ /* 0x020fe20000011490 */
[----:B------:R-:W-:-:S04]  /*b320*/  ULDC.64 UR6, c[0x0][0x408] ;  /* 0x0001020000067ab9 */ /* 0x000fc80000000a00 */
[----:B------:R-:W-:-:S04]  /*b330*/  IMAD R5, R0, UR6, RZ ;  /* 0x0000000600057c24 */ /* 0x000fc8000f8e02ff */
[----:B------:R-:W-:Y:S01]  /*b340*/  IMAD R5, R144, UR7, R5 ;  /* 0x0000000790057c24 */ /* 0x000fe2000f8e0205 */
[----:B--2---:R-:W-:-:S13]  /*b350*/  R2UR UR4, R26 ;  /* 0x000000001a0472ca */ /* 0x004fda00000e0000 */
[----:B------:R-:W-:-:S03]  /*b360*/  ULOP3.LUT UP0, URZ, UR4, 0x3ff, URZ, 0xc0, !UPT ;  /* 0x000003ff043f7892 */ /* 0x000fc6000f80c03f */
[----:B------:R-:W-:Y:S02]  /*b370*/  ULDC.64 UR4, c[0x0][0x3f8] ;  /* 0x0000fe0000047ab9 */ /* 0x000fe40000000a00 */
[----:B------:R-:W-:Y:S01]  /*b380*/  IMAD R3, R0, UR4, RZ ;  /* 0x0000000400037c24 */ /* 0x000fe2000f8e02ff */
[----:B------:R-:W-:Y:S01]  /*b390*/  PLOP3.LUT P0, PT, PT, PT, UP0, 0x80, 0x0 ;  /* 0x000000000000781c */ /* 0x000fe20003f0f008 */
[----:B------:R-:W-:-:S04]  /*b3a0*/  IMAD.WIDE.U32 R24, R144, UR4, RZ ;  /* 0x0000000490187c25 */ /* 0x000fc8000f8e00ff */
        /* <DEDUP_REMOVED lines=20> */
[----:B-1----:R-:W-:Y:S05]  /*b4f0*/  CALL.ABS.NOINC R14 ;  /* 0x000000000e007343 */ /* 0x002fea0003c00000 */
.L_x_2984:
[----:B------:R-:W-:Y:S01]  /*b500*/  ULDC.U8 UR4, c[0x0][0x410] ;  /* 0x0001040000047ab9 */ /* 0x000fe20000000000 */
[----:B------:R-:W-:Y:S01]  /*b510*/  R2UR UR5, R26 ;  /* 0x000000001a0572ca */ /* 0x000fe200000e0000 */
[----:B------:R-:W-:Y:S01]  /*b520*/  IMAD.IADD R74, R212, 0x1, R230 ;  /* 0x00000001d44a7824 */ /* 0x000fe200078e02e6 */
[----:B------:R-:W-:Y:S01]  /*b530*/  ISETP.NE.AND P0, PT, RZ, UR4, PT ;  /* 0x00000004ff007c0c */ /* 0x000fe2000bf05270 */
[----:B------:R-:W-:Y:S03]  /*b540*/  BSSY B0, `(.L_x_2985) ;  /* 0x000090b000007945 */ /* 0x000fe60003800000 */
[----:B------:R-:W-:-:S07]  /*b550*/  LEA R7, R237, R74, 0x5 ;  /* 0x0000004aed077211 */ /* 0x000fce00078e28ff */
[----:B------:R-:W-:Y:S02]  /*b560*/  LEA R3, R233, UR5, 0x1 ;  /* 0x00000005e9037c11 */ /* 0x000fe4000f8e08ff */
[----:B------:R-:W-:Y:S05]  /*b570*/  @!P0 BRA `(.L_x_2986) ;  /* 0x0000004400f48947 */ /* 0x000fea0003800000 */
[----:B------:R-:W0:Y:S01]  /*b580*/  LDC R10, c[0x0][0x448] ;  /* 0x00011200ff0a7b82 */ /* 0x000e220000000800 */
[----:B------:R-:W-:Y:S01]  /*b590*/  ULDC.64 UR4, c[0x0][0x3f8] ;  /* 0x0000fe0000047ab9 */ /* 0x000fe20000000a00 */
[----:B------:R-:W-:Y:S01]  /*b5a0*/  IMAD.MOV.U32 R4, RZ, RZ, R24 ;  /* 0x000000ffff047224 */ /* 0x000fe200078e0018 */
[----:B------:R-:W-:Y:S01]  /*b5b0*/  ULDC.64 UR6, c[0x0][0x408] ;  /* 0x0001020000067ab9 */ /* 0x000fe20000000a00 */
[----:B------:R-:W-:Y:S01]  /*b5c0*/  IMAD.MOV.U32 R8, RZ, RZ, R144 ;  /* 0x000000ffff087224 */ /* 0x000fe200078e0090 */
[----:B------:R-:W-:Y:S01]  /*b5d0*/  SHF.R.S32.HI R75, RZ, 0x1f, R216 ;  /* 0x0000001fff4b7819 */ /* 0x000fe200000114d8 */
        /* <DEDUP_REMOVED lines=16> */
[C---:B------:R-:W-:Y:S01]  /*b6e0*/  IMAD.WIDE.U32 R8, R7.reuse, UR6, R8 ;  /* 0x0000000607087c25 */ /* 0x040fe2000f8e0008 */
[----:B------:R-:W-:Y:S01]  /*b6f0*/  LEA R6, P0, R4, UR4, 0x1 ;  /* 0x0000000404067c11 */ /* 0x000fe2000f8008ff */
[----:B------:R-:W-:Y:S02]  /*b700*/  UMOV UR4, 0xffffffff ;  /* 0xffffffff00047882 */ /* 0x000fe40000000000 */
[----:B------:R-:W-:Y:S01]  /*b710*/  IMAD R13, R7, UR7, R0 ;  /* 0x00000007070d7c24 */ /* 0x000fe2000f8e0200 */
[----:B------:R-:W-:Y:S01]  /*b720*/  ULDC.64 UR6, c[0x0][0x400] ;  /* 0x0001000000067ab9 */ /* 0x000fe20000000a00 */
[----:B------:R-:W-:-:S02]  /*b730*/  IADD3 R7, R5, R11, RZ ;  /* 0x0000000b05077210 */ /* 0x000fc40007ffe0ff */
[----:B------:R-:W-:Y:S01]  /*b740*/  IMAD.IADD R5, R9, 0x1, R13 ;  /* 0x0000000109057824 */ /* 0x000fe200078e020d */
[----:B------:R-:W-:Y:S02]  /*b750*/  LEA R0, P1, R8, UR6, 0x1 ;  /* 0x0000000608007c11 */ /* 0x000fe4000f8208ff */
[----:B------:R-:W-:Y:S02]  /*b760*/  LEA.HI.X R7, R4, UR5, R7, 0x1, P0 ;  /* 0x0000000504077c11 */ /* 0x000fe400080f0c07 */
[----:B------:R-:W-:Y:S01]  /*b770*/  LEA.HI.X R8, R8, UR7, R5, 0x1, P1 ;  /* 0x0000000708087c11 */ /* 0x000fe200088f0c05 */
[----:B------:R-:W-:Y:S08]  /*b780*/  BRA.DIV UR4, `(.L_x_2987) ;  /* 0x0000024604247947 */ /* 0x000ff0000b800000 */
[----:B------:R0:W1:Y:S04]  /*b790*/  SHFL.IDX PT, R4, R7, RZ, 0x181f ;  /* 0x00181fff07047589 */ /* 0x00006800000e0000 */
[----:B------:R0:W2:Y:S04]  /*b7a0*/  SHFL.IDX PT, R5, R6, RZ, 0x181f ;  /* 0x00181fff06057589 */ /* 0x0000a800000e0000 */
[----:B------:R0:W3:Y:S04]  /*b7b0*/  SHFL.IDX PT, R9, R8, RZ, 0x181f ;  /* 0x00181fff08097589 */ /* 0x0000e800000e0000 */
[----:B------:R0:W4:Y:S02]  /*b7c0*/  SHFL.IDX PT, R14, R0, RZ, 0x181f ;  /* 0x00181fff000e7589 */ /* 0x00012400000e0000 */
.L_x_3301:
        /* <DEDUP_REMOVED lines=25> */
[CC--:B--2---:R-:W-:Y:S02]  /*b960*/  @!P3 IADD3 R10, P5, R5.reuse, R12.reuse, RZ ;  /* 0x0000000c050ab210 */ /* 0x0c4fe40007fbe0ff */
[----:B----4-:R-:W-:Y:S02]  /*b970*/  @!P3 IADD3 R12, P4, R14, R12, RZ ;  /* 0x0000000c0e0cb210 */ /* 0x010fe40007f9e0ff */
[-C--:B------:R-:W-:Y:S01]  /*b980*/  @!P2 IADD3 R20, P6, R5, R24.reuse, RZ ;  /* 0x000000180514a210 */ /* 0x080fe20007fde0ff */
[--C-:B-1----:R-:W-:Y:S01]  /*b990*/  @!P3 IMAD.X R11, R4, 0x1, R13.reuse, P5 ;  /* 0x00000001040bb824 */ /* 0x102fe200028e060d */
[----:B------:R-:W-:Y:S01]  /*b9a0*/  @!P2 IADD3 R24, P5, R14, R24, RZ ;  /* 0x000000180e18a210 */ /* 0x000fe20007fbe0ff */
[----:B---3--:R-:W-:Y:S01]  /*b9b0*/  @!P3 IMAD.X R13, R9, 0x1, R13, P4 ;  /* 0x00000001090db824 */ /* 0x008fe200020e060d */
[----:B------:R-:W-:Y:S01]  /*b9c0*/  @!P1 SHF.L.U64.HI R29, R214, 0x1, R87 ;  /* 0x00000001d61d9819 */ /* 0x000fe20000010257 */
[--C-:B------:R-:W-:Y:S01]  /*b9d0*/  @!P2 IMAD.X R21, R4, 0x1, R25.reuse, P6 ;  /* 0x000000010415a824 */ /* 0x100fe200030e0619 */
[----:B------:R-:W-:Y:S01]  /*b9e0*/  @!P1 IADD3 R26, P4, R5, R28, RZ ;  /* 0x0000001c051a9210 */ /* 0x000fe20007f9e0ff */
[----:B------:R-:W-:Y:S01]  /*b9f0*/  @!P2 IMAD.X R25, R9, 0x1, R25, P5 ;  /* 0x000000010919a824 */ /* 0x000fe200028e0619 */
[----:B------:R-:W-:-:S02]  /*ba00*/  @!P0 SHF.L.U32 R15, R216, 0x1, RZ ;  /* 0x00000001d80f8819 */ /* 0x000fc400000006ff */
[----:B------:R-:W-:Y:S02]  /*ba10*/  CS2R R72, SRZ ;  /* 0x0000000000487805 */ /* 0x000fe4000001ff00 */
[----:B------:R-:W-:Y:S02]  /*ba20*/  @!P1 IADD3 R28, P6, R14, R28, RZ ;  /* 0x0000001c0e1c9210 */ /* 0x000fe40007fde0ff */
[----:B------:R-:W-:Y:S02]  /*ba30*/  CS2R R70, SRZ ;  /* 0x0000000000467805 */ /* 0x000fe4000001ff00 */
[----:B------:R-:W-:Y:S02]  /*ba40*/  @!P1 IADD3.X R27, R4, R29, RZ, P4, !PT ;  /* 0x0000001d041b9210 */ /* 0x000fe400027fe4ff */
[----:B------:R-:W-:Y:S02]  /*ba50*/  CS2R R68, SRZ ;  /* 0x0000000000447805 */ /* 0x000fe4000001ff00 */
[----:B------:R-:W-:-:S02]  /*ba60*/  @!P0 SHF.L.U64.HI R32, R216, 0x1, R75 ;  /* 0x00000001d8208819 */ /* 0x000fc4000001024b */
[----:B------:R-:W-:Y:S02]  /*ba70*/  CS2R R66, SRZ ;  /* 0x0000000000427805 */ /* 0x000fe4000001ff00 */
[-C--:B------:R-:W-:Y:S02]  /*ba80*/  @!P0 IADD3 R30, P5, R5, R15.reuse, RZ ;  /* 0x0000000f051e8210 */ /* 0x080fe40007fbe0ff */
[----:B------:R-:W-:Y:S02]  /*ba90*/  CS2R R62, SRZ ;  /* 0x00000000003e7805 */ /* 0x000fe4000001ff00 */
[----:B------:R-:W-:Y:S02]  /*baa0*/  @!P0 IADD3 R14, P4, R14, R15, RZ ;  /* 0x0000000f0e0e8210 */ /* 0x000fe40007f9e0ff */
        /* <DEDUP_REMOVED lines=12> */
.L_x_2989:
[----:B------:R-:W-:Y:S05]  /*bb70*/  BSYNC B1 ;  /* 0x0000000000017941 */ /* 0x000fea0003800000 */
.L_x_2988:
[----:B-1---5:R-:W-:Y:S01]  /*bb80*/  IMAD.MOV.U32 R4, RZ, RZ, R62 ;  /* 0x000000ffff047224 */ /* 0x022fe200078e003e */
[----:B--2---:R-:W-:Y:S01]  /*bb90*/  MOV R5, R63 ;  /* 0x0000003f00057202 */ /* 0x004fe20000000f00 */
[----:B---3--:R-:W-:Y:S01]  /*bba0*/  IMAD.MOV.U32 R9, RZ, RZ, R68 ;  /* 0x000000ffff097224 */ /* 0x008fe200078e0044 */
[----:B------:R-:W-:Y:S01]  /*bbb0*/  UMOV UR4, 0xffffffff ;  /* 0xffffffff00047882 */ /* 0x000fe20000000000 */
[----:B------:R-:W-:Y:S01]  /*bbc0*/  IMAD.MOV.U32 R10, RZ, RZ, R69 ;  /* 0x000000ffff0a7224 */ /* 0x000fe200078e0045 */
[----:B------:R-:W-:Y:S01]  /*bbd0*/  PRMT R110, R5, 0x5410, R4 ;  /* 0x00005410056e7816 */ /* 0x000fe20000000004 */
[----:B------:R-:W-:Y:S01]  /*bbe0*/  IMAD.MOV.U32 R4, RZ, RZ, R72 ;  /* 0x000000ffff047224 */ /* 0x000fe200078e0048 */
[----:B------:R-:W-:Y:S01]  /*bbf0*/  CS2R R58, SRZ ;  /* 0x00000000003a7805 */ /* 0x000fe2000001ff00 */
        /* <DEDUP_REMOVED lines=13> */
[----:B------:R-:W-:Y:S02]  /*bcd0*/  IMAD.MOV.U32 R5, RZ, RZ, R71 ;  /* 0x000000ffff057224 */ /* 0x000fe400078e0047 */
        /* <DEDUP_REMOVED lines=9> */
.L_x_3307:
        /* <DEDUP_REMOVED lines=24> */
[CC--:B---3--:R-:W-:Y:S01]  /*bef0*/  @!P3 IADD3 R28, P5, R5.reuse, R30.reuse, RZ ;  /* 0x0000001e051cb210 */ /* 0x0c8fe20007fbe0ff */
[----:B------:R-:W-:Y:S01]  /*bf00*/  @!P0 IMAD.SHL.U32 R32, R216, 0x2, RZ ;  /* 0x00000002d8208824 */ /* 0x000fe200078e00ff */
[----:B----4-:R-:W-:Y:S02]  /*bf10*/  @!P3 IADD3 R30, P4, R14, R30, RZ ;  /* 0x0000001e0e1eb210 */ /* 0x010fe40007f9e0ff */
[----:B------:R-:W-:Y:S02]  /*bf20*/  @!P2 IADD3 R26, P6, R5, R20, RZ ;  /* 0x00000014051aa210 */ /* 0x000fe40007fde0ff */
[----:B--2---:R-:W-:Y:S01]  /*bf30*/  @!P3 IADD3.X R29, R4, R10, RZ, P5, !PT ;  /* 0x0000000a041db210 */ /* 0x004fe20002ffe4ff */
[----:B0-----:R-:W-:Y:S01]  /*bf40*/  @!P3 IMAD.X R31, R9, 0x1, R10, P4 ;  /* 0x00000001091fb824 */ /* 0x001fe200020e060a */
[----:B------:R-:W-:Y:S01]  /*bf50*/  @!P2 IADD3 R20, P5, R14, R20, RZ ;  /* 0x000000140e14a210 */ /* 0x000fe20007fbe0ff */
[----:B------:R-:W-:Y:S01]  /*bf60*/  @!P2 IMAD.X R27, R4, 0x1, R11, P6 ;  /* 0x00000001041ba824 */ /* 0x000fe200030e060b */
[----:B------:R-:W-:-:S02]  /*bf70*/  @!P1 SHF.L.U64.HI R13, R214, 0x1, R87 ;  /* 0x00000001d60d9819 */ /* 0x000fc40000010257 */
[----:B------:R-:W-:Y:S02]  /*bf80*/  CS2R R56, SRZ ;  /* 0x0000000000387805 */ /* 0x000fe4000001ff00 */
[-C--:B------:R-:W-:Y:S01]  /*bf90*/  @!P1 IADD3 R24, P4, R5, R12.reuse, RZ ;  /* 0x0000000c05189210 */ /* 0x080fe20007f9e0ff */
[----:B------:R-:W-:Y:S01]  /*bfa0*/  @!P2 IMAD.X R21, R9, 0x1, R11, P5 ;  /* 0x000000010915a824 */ /* 0x000fe200028e060b */
[----:B------:R-:W-:Y:S02]  /*bfb0*/  @!P1 IADD3 R10, P6, R14, R12, RZ ;  /* 0x0000000c0e0a9210 */ /* 0x000fe40007fde0ff */
[----:B------:R-:W-:Y:S02]  /*bfc0*/  CS2R R54, SRZ ;  /* 0x0000000000367805 */ /* 0x000fe4000001ff00 */
[----:B------:R-:W-:Y:S01]  /*bfd0*/  @!P0 SHF.L.U64.HI R15, R216, 0x1, R75 ;  /* 0x00000001d80f8819 */ /* 0x000fe2000001024b */
[----:B------:R-:W-:Y:S01]  /*bfe0*/  @!P1 IMAD.X R25, R4, 0x1, R13, P4 ;  /* 0x0000000104199824 */ /* 0x000fe200020e060d */
[----:B------:R-:W-:-:S02]  /*bff0*/  @!P0 IADD3 R12, P5, R5, R32, RZ ;  /* 0x00000020050c8210 */ /* 0x000fc40007fbe0ff */
[----:B------:R-:W-:Y:S02]  /*c000*/  CS2R R52, SRZ ;  /* 0x0000000000347805 */ /* 0x000fe4000001ff00 */
[----:B------:R-:W-:Y:S02]  /*c010*/  @!P0 IADD3 R14, P4, R14, R32, RZ ;  /* 0x000000200e0e8210 */ /* 0x000fe40007f9e0ff */
[----:B------:R-:W-:Y:S02]  /*c020*/  CS2R R50, SRZ ;  /* 0x0000000000327805 */ /* 0x000fe4000001ff00 */
[C---:B------:R-:W-:Y:S01]  /*c030*/  @!P1 IADD3.X R11, R9.reuse, R13, RZ, P6, !PT ;  /* 0x0000000d090b9210 */ /* 0x040fe200037fe4ff */
[--C-:B------:R-:W-:Y:S01]  /*c040*/  @!P0 IMAD.X R13, R4, 0x1, R15.reuse, P5 ;  /* 0x00000001040d8824 */ /* 0x100fe200028e060f */
[----:B------:R-:W-:Y:S02]  /*c050*/  CS2R R48, SRZ ;  /* 0x0000000000307805 */ /* 0x000fe4000001ff00 */
[----:B------:R-:W-:Y:S01]  /*c060*/  CS2R R46, SRZ ;  /* 0x00000000002e7805 */ /* 0x000fe2000001ff00 */
        /* <DEDUP_REMOVED lines=9> */
.L_x_2992:
[----:B------:R-:W-:Y:S05]  /*c100*/  BSYNC B1 ;  /* 0x0000000000017941 */ /* 0x000fea0003800000 */
.L_x_2991:
[----:B--2--5:R-:W-:Y:S01]  /*c110*/  IMAD.MOV.U32 R4, RZ, RZ, R58 ;  /* 0x000000ffff047224 */ /* 0x024fe200078e003a */
[----:B0-----:R-:W-:Y:S01]  /*c120*/  MOV R9, R46 ;  /* 0x0000002e00097202 */ /* 0x001fe20000000f00 */
[----:B---3--:R-:W-:Y:S01]  /*c130*/  IMAD.MOV.U32 R5, RZ, RZ, R59 ;  /* 0x000000ffff057224 */ /* 0x008fe200078e003b */
[----:B------:R-:W-:Y:S01]  /*c140*/  UMOV UR4, 0xffffffff ;  /* 0xffffffff00047882 */ /* 0x000fe20000000000 */
        /* <DEDUP_REMOVED lines=26> */
.L_x_3313:
        /* <DEDUP_REMOVED lines=20> */
[----:B------:R-:W-:-:S04]  /*c430*/  @!P3 SHF.L.U32 R32, R22, 0x1, RZ ;  /* 0x000000011620b819 */ /* 0x000fc800000006ff */
[----:B------:R-:W-:Y:S01]  /*c440*/  @!P2 IMAD.SHL.U32 R24, R215, 0x2, RZ ;  /* 0x00000002d718a824 */ /* 0x000fe200078e00ff */
[----:B------:R-:W-:Y:S01]  /*c450*/  @!P3 SHF.L.U64.HI R10, R22, 0x1, R83 ;  /* 0x00000001160ab819 */ /* 0x000fe20000010253 */
[----:B------:R-:W-:Y:S01]  /*c460*/  @!P1 IMAD.SHL.U32 R12, R214, 0x2, RZ ;  /* 0x00000002d60c9824 */ /* 0x000fe200078e00ff */
[-C--:B---3--:R-:W-:Y:S01]  /*c470*/  @!P3 IADD3 R80, P5, R5, R32.reuse, RZ ;  /* 0x000000200550b210 */ /* 0x088fe20007fbe0ff */
[----:B------:R-:W-:Y:S01]  /*c480*/  @!P0 IMAD.SHL.U32 R26, R216, 0x2, RZ ;  /* 0x00000002d81a8824 */ /* 0x000fe200078e00ff */
[----:B0-----:R-:W-:Y:S02]  /*c490*/  @!P3 IADD3 R32, P4, R14, R32, RZ ;  /* 0x000000200e20b210 */ /* 0x001fe40007f9e0ff */
[----:B------:R-:W-:Y:S01]  /*c4a0*/  @!P2 SHF.L.U64.HI R11, R215, 0x1, R82 ;  /* 0x00000001d70ba819 */ /* 0x000fe20000010252 */
[----:B--2---:R-:W-:Y:S01]  /*c4b0*/  @!P3 IMAD.X R81, R4, 0x1, R10, P5 ;  /* 0x000000010451b824 */ /* 0x004fe200028e060a */
[----:B------:R-:W-:Y:S02]  /*c4c0*/  @!P2 IADD3 R30, P6, R5, R24, RZ ;  /* 0x00000018051ea210 */ /* 0x000fe40007fde0ff */
[----:B------:R-:W-:-:S02]  /*c4d0*/  @!P3 IADD3.X R33, R9, R10, RZ, P4, !PT ;  /* 0x0000000a0921b210 */ /* 0x000fc400027fe4ff */
[----:B------:R-:W-:Y:S01]  /*c4e0*/  @!P1 SHF.L.U64.HI R13, R214, 0x1, R87 ;  /* 0x00000001d60d9819 */ /* 0x000fe20000010257 */
[--C-:B------:R-:W-:Y:S01]  /*c4f0*/  @!P2 IMAD.X R31, R4, 0x1, R11.reuse, P6 ;  /* 0x00000001041fa824 */ /* 0x100fe200030e060b */
[C---:B------:R-:W-:Y:S02]  /*c500*/  @!P2 IADD3 R24, P5, R14.reuse, R24, RZ ;  /* 0x000000180e18a210 */ /* 0x040fe40007fbe0ff */
[----:B------:R-:W-:Y:S02]  /*c510*/  CS2R R40, SRZ ;  /* 0x0000000000287805 */ /* 0x000fe4000001ff00 */
[-C--:B------:R-:W-:Y:S02]  /*c520*/  @!P1 IADD3 R20, P4, R5, R12.reuse, RZ ;  /* 0x0000000c05149210 */ /* 0x080fe40007f9e0ff */
[----:B------:R-:W-:Y:S02]  /*c530*/  CS2R R38, SRZ ;  /* 0x0000000000267805 */ /* 0x000fe4000001ff00 */
[----:B------:R-:W-:Y:S01]  /*c540*/  @!P1 IADD3 R10, P6, R14, R12, RZ ;  /* 0x0000000c0e0a9210 */ /* 0x000fe20007fde0ff */
[----:B------:R-:W-:Y:S01]  /*c550*/  @!P2 IMAD.X R25, R9, 0x1, R11, P5 ;  /* 0x000000010919a824 */ /* 0x000fe200028e060b */
[----:B------:R-:W-:Y:S01]  /*c560*/  @!P0 SHF.L.U64.HI R15, R216, 0x1, R75 ;  /* 0x00000001d80f8819 */ /* 0x000fe2000001024b */
[--C-:B------:R-:W-:Y:S01]  /*c570*/  @!P1 IMAD.X R21, R4, 0x1, R13.reuse, P4 ;  /* 0x0000000104159824 */ /* 0x100fe200020e060d */
[-C--:B------:R-:W-:Y:S01]  /*c580*/  @!P0 IADD3 R12, P5, R5, R26.reuse, RZ ;  /* 0x0000001a050c8210 */ /* 0x080fe20007fbe0ff */
[----:B------:R-:W-:Y:S01]  /*c590*/  @!P1 IMAD.X R11, R9, 0x1, R13, P6 ;  /* 0x00000001090b9824 */ /* 0x000fe200030e060d */
[----:B------:R-:W-:-:S02]  /*c5a0*/  @!P0 IADD3 R14, P4, R14, R26, RZ ;  /* 0x0000001a0e0e8210 */ /* 0x000fc40007f9e0ff */
[----:B------:R-:W-:Y:S02]  /*c5b0*/  CS2R R36, SRZ ;  /* 0x0000000000247805 */ /* 0x000fe4000001ff00 */
[----:B------:R-:W-:Y:S02]  /*c5c0*/  @!P0 IADD3.X R13, R4, R15, RZ, P5, !PT ;  /* 0x0000000f040d8210 */ /* 0x000fe40002ffe4ff */
[----:B------:R-:W-:Y:S02]  /*c5d0*/  CS2R R34, SRZ ;  /* 0x0000000000227805 */ /* 0x000fe4000001ff00 */
        /* <DEDUP_REMOVED lines=11> */
.L_x_2995:
[----:B------:R-:W-:Y:S05]  /*c690*/  BSYNC B1 ;  /* 0x0000000000017941 */ /* 0x000fea0003800000 */
.L_x_2994:
        /* <DEDUP_REMOVED lines=29> */
[----:B-1----:R-:W1:Y:S04]  /*c870*/  SHFL.IDX PT, R8, R8, 0x3, 0x181f ;  /* 0x00781f0008087f89 */ /* 0x002e6800000e0000 */
[----:B0---4-:R-:W4:Y:S02]  /*c880*/  SHFL.IDX PT, R0, R0, 0x3, 0x181f ;  /* 0x00781f0000007f89 */ /* 0x011f2400000e0000 */
.L_x_3319:
[----:B------:R-:W5:Y:S01]  /*c890*/  LDL R7, [R1+0x60] ;  /* 0x0000600001077983 */ /* 0x000f620000100800 */
        /* <DEDUP_REMOVED lines=9> */
[----:B-----5:R-:W-:-:S04]  /*c930*/  LEA.HI R6, R7, R7, RZ, 0x1 ;  /* 0x0000000707067211 */ /* 0x020fc800078f08ff */
[----:B------:R-:W-:-:S05]  /*c940*/  LOP3.LUT R6, R6, 0xfffffffe, RZ, 0xc0, !PT ;  /* 0xfffffffe06067812 */ /* 0x000fca00078ec0ff */
[----:B------:R-:W-:-:S05]  /*c950*/  IMAD.IADD R6, R7, 0x1, -R6 ;  /* 0x0000000107067824 */ /* 0x000fca00078e0a06 */
[----:B------:R-:W-:Y:S02]  /*c960*/  SHF.L.U32 R119, R6, 0x1f, RZ ;  /* 0x0000001f06777819 */ /* 0x000fe400000006ff */
[----:B------:R-:W-:Y:S01]  /*c970*/  CS2R R6, SRZ ;  /* 0x0000000000067805 */ /* 0x000fe2000001ff00 */
        /* <DEDUP_REMOVED lines=10> */
[C---:B------:R-:W-:Y:S01]  /*ca20*/  @!P2 IMAD.SHL.U32 R91, R215.reuse, 0x2, RZ ;  /* 0x00000002d75ba824 */ /* 0x040fe200078e00ff */
[----:B------:R-:W-:Y:S01]  /*ca30*/  @!P3 SHF.L.U64.HI R83, R22, 0x1, R83 ;  /* 0x000000011653b819 */ /* 0x000fe20000010253 */
[C---:B------:R-:W-:Y:S01]  /*ca40*/  @!P0 IMAD.SHL.U32 R7, R216.reuse, 0x2, RZ ;  /* 0x00000002d8078824 */ /* 0x040fe200078e00ff */
[----:B------:R-:W-:Y:S01]  /*ca50*/  @!P0 SHF.L.U64.HI R5, R216, 0x1, R75 ;  /* 0x00000001d8058819 */ /* 0x000fe2000001024b */
[----:B------:R-:W-:Y:S01]  /*ca60*/  @!P1 IMAD.SHL.U32 R75, R214, 0x2, RZ ;  /* 0x00000002d64b9824 */ /* 0x000fe200078e00ff */
[-C--:B---3--:R-:W-:Y:S02]  /*ca70*/  @!P3 IADD3 R98, P5, R10, R95.reuse, RZ ;  /* 0x0000005f0a62b210 */ /* 0x088fe40007fbe0ff */
[----:B----4-:R-:W-:Y:S02]  /*ca80*/  @!P3 IADD3 R94, P4, R0, R95, RZ ;  /* 0x0000005f005eb210 */ /* 0x010fe40007f9e0ff */
[----:B------:R-:W-:Y:S01]  /*ca90*/  @!P2 SHF.L.U64.HI R4, R215, 0x1, R82 ;  /* 0x00000001d704a819 */ /* 0x000fe20000010252 */
[----:B--2---:R-:W-:Y:S01]  /*caa0*/  @!P3 IMAD.X R99, R9, 0x1, R83, P5 ;  /* 0x000000010963b824 */ /* 0x004fe200028e0653 */
[----:B------:R-:W-:-:S02]  /*cab0*/  @!P2 IADD3 R92, P6, R10, R91, RZ ;  /* 0x0000005b0a5ca210 */ /* 0x000fc40007fde0ff */
[----:B-1----:R-:W-:Y:S02]  /*cac0*/  @!P3 IADD3.X R95, R8, R83, RZ, P4, !PT ;  /* 0x00000053085fb210 */ /* 0x002fe400027fe4ff */
[----:B------:R-:W-:Y:S01]  /*cad0*/  @!P1 SHF.L.U64.HI R87, R214, 0x1, R87 ;  /* 0x00000001d6579819 */ /* 0x000fe20000010257 */
[----:B------:R-:W-:Y:S01]  /*cae0*/  @!P2 IMAD.X R93, R9, 0x1, R4, P6 ;  /* 0x00000001095da824 */ /* 0x000fe200030e0604 */
[----:B------:R-:W-:Y:S02]  /*caf0*/  @!P1 IADD3 R82, P4, R10, R75, RZ ;  /* 0x0000004b0a529210 */ /* 0x000fe40007f9e0ff */
[----:B------:R-:W-:Y:S02]  /*cb00*/  CS2R R24, SRZ ;  /* 0x0000000000187805 */ /* 0x000fe4000001ff00 */
[----:B------:R-:W-:Y:S02]  /*cb10*/  @!P2 IADD3 R90, P5, R0, R91, RZ ;  /* 0x0000005b005aa210 */ /* 0x000fe40007fbe0ff */
[----:B------:R-:W-:-:S02]  /*cb20*/  CS2R R20, SRZ ;  /* 0x0000000000147805 */ /* 0x000fc4000001ff00 */
[C---:B------:R-:W-:Y:S01]  /*cb30*/  @!P1 IADD3 R74, P6, R0.reuse, R75, RZ ;  /* 0x0000004b004a9210 */ /* 0x040fe20007fde0ff */
[C-C-:B------:R-:W-:Y:S01]  /*cb40*/  @!P1 IMAD.X R83, R9.reuse, 0x1, R87.reuse, P4 ;  /* 0x0000000109539824 */ /* 0x140fe200020e0657 */
[-C--:B------:R-:W-:Y:S01]  /*cb50*/  @!P0 IADD3 R86, P4, R0, R7.reuse, RZ ;  /* 0x0000000700568210 */ /* 0x080fe20007f9e0ff */
[----:B------:R-:W-:Y:S01]  /*cb60*/  @!P2 IMAD.X R91, R8, 0x1, R4, P5 ;  /* 0x00000001085ba824 */ /* 0x000fe200028e0604 */
[----:B------:R-:W-:Y:S01]  /*cb70*/  @!P0 IADD3 R10, P5, R10, R7, RZ ;  /* 0x000000070a0a8210 */ /* 0x000fe20007fbe0ff */
[C---:B------:R-:W-:Y:S01]  /*cb80*/  @!P1 IMAD.X R75, R8.reuse, 0x1, R87, P6 ;  /* 0x00000001084b9824 */ /* 0x040fe200030e0657 */
[----:B------:R-:W-:Y:S01]  /*cb90*/  CS2R R14, SRZ ;  /* 0x00000000000e7805 */ /* 0x000fe2000001ff00 */
[----:B------:R-:W-:Y:S01]  /*cba0*/  @!P0 IMAD.X R87, R8, 0x1, R5, P4 ;  /* 0x0000000108578824 */ /* 0x000fe200020e0605 */
[----:B------:R-:W-:Y:S02]  /*cbb0*/  @!P0 IADD3.X R11, R9, R5, RZ, P5, !PT ;  /* 0x00000005090b8210 */ /* 0x000fe40002ffe4ff */
[----:B------:R-:W-:-:S02]  /*cbc0*/  CS2R R12, SRZ ;  /* 0x00000000000c7805 */ /* 0x000fc4000001ff00 */
[----:B------:R-:W-:Y:S02]  /*cbd0*/  CS2R R6, SRZ ;  /* 0x0000000000067805 */ /* 0x000fe4000001ff00 */
[----:B------:R-:W-:Y:S01]  /*cbe0*/  CS2R R4, SRZ ;  /* 0x0000000000047805 */ /* 0x000fe2000001ff00 */
        /* <DEDUP_REMOVED lines=8> */
.L_x_2998:
[----:B------:R-:W-:Y:S05]  /*cc70*/  BSYNC B1 ;  /* 0x0000000000017941 */ /* 0x000fea0003800000 */
.L_x_2997:
[----:B------:R-:W3:Y:S01]  /*cc80*/  SYNCS.PHASECHK.TRANS64.TRYWAIT P0, [R18+URZ+0x38800], R119 ;  /* 0x03880077120075a7 */ /* 0x000ee2000800017f */
[----:B--2--5:R-:W-:Y:S01]  /*cc90*/  IMAD.MOV.U32 R9, RZ, RZ, R12 ;  /* 0x000000ffff097224 */ /* 0x024fe200078e000c */
[----:B0-----:R-:W-:Y:S01]  /*cca0*/  VIADDMNMX R75, R107, -R230, 0x80, PT ;  /* 0x000000806b4b7446 */ /* 0x001fe200038009e6 */
[----:B----4-:R-:W-:Y:S01]  /*ccb0*/  IMAD.MOV.U32 R0, RZ, RZ, R4 ;  /* 0x000000ffff007224 */ /* 0x010fe200078e0004 */
[----:B------:R-:W-:Y:S01]  /*ccc0*/  BSSY B1, `(.L_x_2999) ;  /* 0x000001a000017945 */ /* 0x000fe20003800000 */
[----:B-1----:R-:W-:Y:S01]  /*ccd0*/  IMAD.MOV.U32 R8, RZ, RZ, R5 ;  /* 0x000000ffff087224 */ /* 0x002fe200078e0005 */
[----:B------:R-:W-:Y:S01]  /*cce0*/  PRMT R82, R9, 0x7610, R82 ;  /* 0x0000761009527816 */ /* 0x000fe20000000052 */
[----:B------:R-:W-:Y:S01]  /*ccf0*/  IMAD.MOV.U32 R9, RZ, RZ, R20 ;  /* 0x000000ffff097224 */ /* 0x000fe200078e0014 */
[----:B------:R-:W-:Y:S01]  /*cd00*/  ISETP.GE.AND P1, PT, R212, R75, PT ;  /* 0x0000004bd400720c */ /* 0x000fe20003f26270 */
[----:B---3--:R-:W-:Y:S01]  /*cd10*/  IMAD.MOV.U32 R10, RZ, RZ, R21 ;  /* 0x000000ffff0a7224 */ /* 0x008fe200078e0015 */
[----:B------:R-:W-:Y:S01]  /*cd20*/  PRMT R0, R0, 0x5410, R8 ;  /* 0x0000541000007816 */ /* 0x000fe20000000008 */
[----:B------:R-:W-:Y:S01]  /*cd30*/  IMAD.MOV.U32 R11, RZ, RZ, R30 ;  /* 0x000000ffff0b7224 */ /* 0x000fe200078e001e */
[----:B------:R-:W-:-:S02]  /*cd40*/  MOV R8, R13 ;  /* 0x0000000d00087202 */ /* 0x000fc40000000f00 */
[----:B------:R-:W-:Y:S01]  /*cd50*/  PRMT R86, R9, 0x5410, R10 ;  /* 0x0000541009567816 */ /* 0x000fe2000000000a */
[----:B------:R-:W-:Y:S01]  /*cd60*/  IMAD.MOV.U32 R10, RZ, RZ, R33 ;  /* 0x000000ffff0a7224 */ /* 0x000fe200078e0021 */
[----:B------:R-:W-:Y:S01]  /*cd70*/  PRMT R82, R82, 0x5410, R8 ;  /* 0x0000541052527816 */ /* 0x000fe20000000008 */
[----:B------:R-:W-:Y:S01]  /*cd80*/  IMAD.MOV.U32 R8, RZ, RZ, R31 ;  /* 0x000000ffff087224 */ /* 0x000fe200078e001f */
[----:B------:R-:W-:Y:S02]  /*cd90*/  PRMT R90, R11, 0x7610, R90 ;  /* 0x000076100b5a7816 */ /* 0x000fe4000000005a */
[----:B------:R-:W-:Y:S02]  /*cda0*/  MOV R9, R32 ;  /* 0x0000002000097202 */ /* 0x000fe40000000f00 */
        /* <DEDUP_REMOVED lines=10> */
[----:B------:R-:W-:Y:S06]  /*ce50*/  @!P0 BRA `(.L_x_3000) ;  /* 0x0000023400348947 */ /* 0x000fec0003800000 */
.L_x_3320:
[----:B------:R-:W-:Y:S05]  /*ce60*/  BSYNC B1 ;  /* 0x0000000000017941 */ /* 0x000fea0003800000 */
.L_x_2999:
[----:B------:R-:W-:Y:S01]  /*ce70*/  BSSY B1, `(.L_x_3001) ;  /* 0x00000ba000017945 */ /* 0x000fe20003800000 */
[----:B------:R-:W-:-:S03]  /*ce80*/  PRMT R74, R8, 0x5410, R9 ;  /* 0x00005410084a7816 */ /* 0x000fc60000000009 */
[----:B------:R-:W-:Y:S05]  /*ce90*/  @P1 BRA `(.L_x_3002) ;  /* 0x0000000800dc1947 */ /* 0x000fea0003800000 */
[----:B------:R-:W1:Y:S01]  /*cea0*/  LDC R9, c[0x0][0x3f4] ;  /* 0x0000fd00ff097b82 */ /* 0x000e620000000800 */
[----:B------:R-:W-:Y:S01]  /*ceb0*/  BSSY B2, `(.L_x_3003) ;  /* 0x0000030000027945 */ /* 0x000fe20003800000 */
[-C--:B-1----:R-:W-:Y:S02]  /*cec0*/  ISETP.GE.AND P0, PT, R22, R9.reuse, PT ;  /* 0x000000091600720c */ /* 0x082fe40003f06270 */
[-C--:B------:R-:W-:Y:S02]  /*ced0*/  ISETP.GE.AND P1, PT, R215, R9.reuse, PT ;  /* 0x00000009d700720c */ /* 0x080fe40003f26270 */
[-C--:B------:R-:W-:Y:S02]  /*cee0*/  ISETP.GE.AND P2, PT, R214, R9.reuse, PT ;  /* 0x00000009d600720c */ /* 0x080fe40003f46270 */
[----:B------:R-:W-:-:S07]  /*cef0*/  ISETP.GE.AND P3, PT, R216, R9, PT ;  /* 0x00000009d800720c */ /* 0x000fce0003f66270 */
[----:B------:R-:W-:Y:S06]  /*cf00*/  @P0 BRA `(.L_x_3004) ;  /* 0x0000000000a80947 */ /* 0x000fec0003800000 */
[----:B------:R-:W1:Y:S01]  /*cf10*/  LDS.128 R8, [R3] ;  /* 0x0000000003087984 */ /* 0x000e620000000c00 */
[----:B------:R-:W-:Y:S01]  /*cf20*/  SHF.R.U32.HI R93, RZ, 0x10, R79 ;  /* 0x00000010ff5d7819 */ /* 0x000fe2000001164f */
[----:B------:R-:W-:Y:S01]  /*cf30*/  HADD2.F32 R92, -RZ, R116.H0_H0 ;  /* 0x20000074ff5c7230 */ /* 0x000fe20000004100 */
[----:B------:R-:W-:Y:S01]  /*cf40*/  SHF.R.U32.HI R95, RZ, 0x10, R77 ;  /* 0x00000010ff5f7819 */ /* 0x000fe2000001164d */
[----:B------:R-:W-:Y:S01]  /*cf50*/  HADD2.F32 R94, -RZ, R117.H0_H0 ;  /* 0x20000075ff5e7230 */ /* 0x000fe20000004100 */
[----:B0-----:R-:W-:Y:S01]  /*cf60*/  SHF.R.U64 R119, R78, 0x10, R79 ;  /* 0x000000104e777819 */ /* 0x001fe2000000124f */
        /* <DEDUP_REMOVED lines=36> */
.L_x_3004:
[----:B------:R-:W-:Y:S05]  /*d1b0*/  BSYNC B2 ;  /* 0x0000000000027941 */ /* 0x000fea0003800000 */
.L_x_3003:
[----:B------:R-:W-:Y:S04]  /*d1c0*/  BSSY B2, `(.L_x_3005) ;  /* 0x000002c000027945 */ /* 0x000fe80003800000 */
[----:B------:R-:W-:Y:S05]  /*d1d0*/  @P1 BRA `(.L_x_3006) ;  /* 0x0000000000a81947 */ /* 0x000fea0003800000 */
[----:B-1----:R-:W1:Y:S01]  /*d1e0*/  LDS.128 R8, [R3+0x4000] ;  /* 0x0040000003087984 */ /* 0x002e620000000c00 */
        /* <DEDUP_REMOVED lines=41> */
.L_x_3006:
[----:B------:R-:W-:Y:S05]  /*d480*/  BSYNC B2 ;  /* 0x0000000000027941 */ /* 0x000fea0003800000 */
.L_x_3005:
[----:B------:R-:W-:Y:S04]  /*d490*/  BSSY B2, `(.L_x_3007) ;  /* 0x000002c000027945 */ /* 0x000fe80003800000 */
[----:B------:R-:W-:Y:S05]  /*d4a0*/  @P2 BRA `(.L_x_3008) ;  /* 0x0000000000a82947 */ /* 0x000fea0003800000 */
[----:B-12---:R-:W1:Y:S01]  /*d4b0*/  LDS.128 R8, [R3+0x8000] ;  /* 0x0080000003087984 */ /* 0x006e620000000c00 */
[----:B------:R-:W-:Y:S01]  /*d4c0*/  SHF.R.U32.HI R71, RZ, 0x10, R69 ;  /* 0x00000010ff477819 */ /* 0x000fe20000011645 */
[----:B------:R-:W-:Y:S01]  /*d4d0*/  HADD2.F32 R70, -RZ, R112.H1_H1 ;  /* 0x30000070ff467230 */ /* 0x000fe20000004100 */
[----:B------:R-:W-:Y:S01]  /*d4e0*/  SHF.R.U32.HI R73, RZ, 0x10, R67 ;  /* 0x00000010ff497819 */ /* 0x000fe20000011643 */
[----:B------:R-:W-:Y:S01]  /*d4f0*/  HADD2.F32 R72, -RZ, R113.H0_H0 ;  /* 0x20000071ff487230 */ /* 0x000fe20000004100 */
[----:B------:R-:W-:Y:S01]  /*d500*/  SHF.R.U64 R93, R68, 0x10, R69 ;  /* 0x00000010445d7819 */ /* 0x000fe20000001245 */
[----:B------:R-:W-:Y:S01]  /*d510*/  HADD2.F32 R71, -RZ, R71.H0_H0 ;  /* 0x20000047ff477230 */ /* 0x000fe20000004100 */
[----:B------:R-:W-:Y:S01]  /*d520*/  SHF.R.U64 R79, R66, 0x10, R67 ;  /* 0x00000010424f7819 */ /* 0x000fe20000001243 */
[----:B------:R-:W-:Y:S02]  /*d530*/  HADD2.F32 R73, -RZ, R73.H0_H0 ;  /* 0x20000049ff497230 */ /* 0x000fe40000004100 */
[----:B------:R-:W-:-:S02]  /*d540*/  HADD2.F32 R113, -RZ, R113.H1_H1 ;  /* 0x30000071ff717230 */ /* 0x000fc40000004100 */
        /* <DEDUP_REMOVED lines=32> */
.L_x_3008:
[----:B------:R-:W-:Y:S05]  /*d750*/  BSYNC B2 ;  /* 0x0000000000027941 */ /* 0x000fea0003800000 */
.L_x_3007:
[----:B------:R-:W-:Y:S05]  /*d760*/  @P3 BRA `(.L_x_3002) ;  /* 0x0000000000a83947 */ /* 0x000fea0003800000 */
[----:B-123--:R-:W1:Y:S01]  /*d770*/  LDS.128 R8, [R3+0xc000] ;  /* 0x00c0000003087984 */ /* 0x00ee620000000c00 */
[----:B------:R-:W-:Y:S01]  /*d780*/  SHF.R.U32.HI R67, RZ, 0x10, R63 ;  /* 0x00000010ff437819 */ /* 0x000fe2000001163f */
[----:B------:R-:W-:Y:S01]  /*d790*/  HADD2.F32 R66, -RZ, R110.H1_H1 ;  /* 0x3000006eff427230 */ /* 0x000fe20000004100 */
[--C-:B------:R-:W-:Y:S01]  /*d7a0*/  SHF.R.U32.HI R69, RZ, 0x10, R65.reuse ;  /* 0x00000010ff457819 */ /* 0x100fe20000011641 */
        /* <DEDUP_REMOVED lines=38> */
.L_x_3002:
[----:B------:R-:W-:Y:S05]  /*da10*/  BSYNC B1 ;  /* 0x0000000000017941 */ /* 0x000fea0003800000 */
.L_x_3001:
[----:B-1234-:R-:W-:Y:S01]  /*da20*/  VIADD R8, R212, 0x20 ;  /* 0x00000020d4087836 */ /* 0x01efe20000000000 */
[----:B------:R-:W-:Y:S04]  /*da30*/  BSSY B1, `(.L_x_3009) ;  /* 0x00000ba000017945 */ /* 0x000fe80003800000 */
[----:B------:R-:W-:-:S13]  /*da40*/  ISETP.GE.AND P0, PT, R8, R75, PT ;  /* 0x0000004b0800720c */ /* 0x000fda0003f06270 */
        /* <DEDUP_REMOVED lines=8> */
[----:B------:R-:W1:Y:S01]  /*dad0*/  LDS.128 R8, [R3+0x1000] ;  /* 0x0010000003087984 */ /* 0x000e620000000c00 */
[----:B------:R-:W-:Y:S01]  /*dae0*/  SHF.R.U32.HI R63, RZ, 0x10, R59 ;  /* 0x00000010ff3f7819 */ /* 0x000fe2000001163b */
[----:B------:R-:W-:Y:S01]  /*daf0*/  HADD2.F32 R62, -RZ, R108.H0_H0 ;  /* 0x2000006cff3e7230 */ /* 0x000fe20000004100 */
[--C-:B------:R-:W-:Y:S01]  /*db00*/  SHF.R.U32.HI R65, RZ, 0x10, R61.reuse ;  /* 0x00000010ff417819 */ /* 0x100fe2000001163d */
        /* <DEDUP_REMOVED lines=38> */
.L_x_3012:
[----:B------:R-:W-:Y:S05]  /*dd70*/  BSYNC B2 ;  /* 0x0000000000027941 */ /* 0x000fea0003800000 */
.L_x_3011:
        /* <DEDUP_REMOVED lines=44> */
.L_x_3014:
[----:B------:R-:W-:Y:S05]  /*e040*/  BSYNC B2 ;  /* 0x0000000000027941 */ /* 0x000fea0003800000 */
.L_x_3013:
[----:B------:R-:W-:Y:S04]  /*e050*/  BSSY B2, `(.L_x_3015) ;  /* 0x000002c000027945 */ /* 0x000fe80003800000 */
[----:B------:R-:W-:Y:S05]  /*e060*/  @P2 BRA `(.L_x_3016) ;  /* 0x0000000000a82947 */ /* 0x000fea0003800000 */
[----:B-12---:R-:W1:Y:S01]  /*e070*/  LDS.128 R8, [R3+0x9000] ;  /* 0x0090000003087984 */ /* 0x006e620000000c00 */
        /* <DEDUP_REMOVED lines=41> */
.L_x_3016:
[----:B------:R-:W-:Y:S05]  /*e310*/  BSYNC B2 ;  /* 0x0000000000027941 */ /* 0x000fea0003800000 */
.L_x_3015:
[----:B------:R-:W-:Y:S05]  /*e320*/  @P3 BRA `(.L_x_3010) ;  /* 0x0000000000a83947 */ /* 0x000fea0003800000 */
[----:B-123--:R-:W1:Y:S01]  /*e330*/  LDS.128 R8, [R3+0xd000] ;  /* 0x00d0000003087984 */ /* 0x00ee620000000c00 */
[----:B------:R-:W-:Y:S01]  /*e340*/  SHF.R.U32.HI R51, RZ, 0x10, R49 ;  /* 0x00000010ff337819 */ /* 0x000fe20000011631 */
[----:B------:R-:W-:Y:S01]  /*e350*/  HADD2.F32 R50, -RZ, R102.H0_H0 ;  /* 0x20000066ff327230 */ /* 0x000fe20000004100 */
[----:B------:R-:W-:Y:S01]  /*e360*/  SHF.R.U32.HI R53, RZ, 0x10, R47 ;  /* 0x00000010ff357819 */ /* 0x000fe2000001162f */
        /* <DEDUP_REMOVED lines=38> */
.L_x_3010:
[----:B------:R-:W-:Y:S05]  /*e5d0*/  BSYNC B1 ;  /* 0x0000000000017941 */ /* 0x000fea0003800000 */
.L_x_3009:
        /* <DEDUP_REMOVED lines=53> */
.L_x_3020:
[----:B------:R-:W-:Y:S05]  /*e930*/  BSYNC B2 ;  /* 0x0000000000027941 */ /* 0x000fea0003800000 */
.L_x_3019:
[----:B------:R-:W-:Y:S04]  /*e940*/  BSSY B2, `(.L_x_3021) ;  /* 0x000002c000027945 */ /* 0x000fe80003800000 */
[----:B------:R-:W-:Y:S05]  /*e950*/  @P1 BRA `(.L_x_3022) ;  /* 0x0000000000a81947 */ /* 0x000fea0003800000 */
[----:B-1----:R-:W1:Y:S01]  /*e960*/  LDS.128 R8, [R3+0x6000] ;  /* 0x0060000003087984 */ /* 0x002e620000000c00 */
        /* <DEDUP_REMOVED lines=41> */
.L_x_3022:
[----:B------:R-:W-:Y:S05]  /*ec00*/  BSYNC B2 ;  /* 0x0000000000027941 */ /* 0x000fea0003800000 */
.L_x_3021:
        /* <DEDUP_REMOVED lines=44> */
.L_x_3024:
[----:B------:R-:W-:Y:S05]  /*eed0*/  BSYNC B2 ;  /* 0x0000000000027941 */ /* 0x000fea0003800000 */
.L_x_3023:
[----:B------:R-:W-:Y:S05]  /*eee0*/  @P3 BRA `(.L_x_3018) ;  /* 0x0000000000a83947 */ /* 0x000fea0003800000 */
[----:B-123--:R-:W1:Y:S01]  /*eef0*/  LDS.128 R8, [R3+0xe000] ;  /* 0x00e0000003087984 */ /* 0x00ee620000000c00 */
        /* <DEDUP_REMOVED lines=41> */
.L_x_3018:
[----:B------:R-:W-:Y:S05]  /*f190*/  BSYNC B1 ;  /* 0x0000000000017941 */ /* 0x000fea0003800000 */
.L_x_3017:
[----:B-1234-:R-:W-:-:S04]  /*f1a0*/  IADD3 R8, R212, 0x60, RZ ;  /* 0x00000060d4087810 */ /* 0x01efc80007ffe0ff */
        /* <DEDUP_REMOVED lines=10> */
[--C-:B------:R-:W-:Y:S01]  /*f250*/  SHF.R.U64 R39, R32, 0x10, R33.reuse ;  /* 0x0000001020277819 */ /* 0x100fe20000001221 */
[--C-:B------:R-:W-:Y:S01]  /*f260*/  HADD2.F32 R32, -RZ, R90.reuse.H0_H0 ;  /* 0x2000005aff207230 */ /* 0x100fe20000004100 */
[----:B------:R-:W-:Y:S01]  /*f270*/  SHF.R.U32.HI R26, RZ, 0x10, R33 ;  /* 0x00000010ff1a7819 */ /* 0x000fe20000011621 */
[----:B------:R-:W-:Y:S01]  /*f280*/  HADD2.F32 R90, -RZ, R90.H1_H1 ;  /* 0x3000005aff5a7230 */ /* 0x000fe20000004100 */
[--C-:B------:R-:W-:Y:S02]  /*f290*/  SHF.R.U32.HI R33, RZ, 0x10, R31.reuse ;  /* 0x00000010ff217819 */ /* 0x100fe4000001161f */
[----:B------:R-:W-:Y:S01]  /*f2a0*/  SHF.R.U64 R37, R30, 0x10, R31 ;  /* 0x000000101e257819 */ /* 0x000fe2000000121f */
[----:B------:R-:W-:Y:S02]  /*f2b0*/  HADD2.F32 R31, -RZ, R26.H0_H0 ;  /* 0x2000001aff1f7230 */ /* 0x000fe40000004100 */
[----:B------:R-:W-:-:S02]  /*f2c0*/  HADD2.F32 R33, -RZ, R33.H0_H0 ;  /* 0x20000021ff217230 */ /* 0x000fc40000004100 */
[--C-:B------:R-:W-:Y:S02]  /*f2d0*/  HADD2.F32 R30, -RZ, R91.reuse.H0_H0 ;  /* 0x2000005bff1e7230 */ /* 0x100fe40000004100 */
[----:B------:R-:W-:Y:S02]  /*f2e0*/  HADD2.F32 R91, -RZ, R91.H1_H1 ;  /* 0x3000005bff5b7230 */ /* 0x000fe40000004100 */
[--C-:B-1----:R-:W-:Y:S02]  /*f2f0*/  HADD2.F32 R29, -RZ, R11.reuse.H1_H1 ;  /* 0x3000000bff1d7230 */ /* 0x102fe40000004100 */
[----:B------:R-:W-:Y:S02]  /*f300*/  HADD2.F32 R28, -RZ, R11.H0_H0 ;  /* 0x2000000bff1c7230 */ /* 0x000fe40000004100 */
[--C-:B------:R-:W-:Y:S02]  /*f310*/  HADD2.F32 R11, -RZ, R8.reuse.H0_H0 ;  /* 0x20000008ff0b7230 */ /* 0x100fe40000004100 */
[----:B------:R-:W-:Y:S01]  /*f320*/  FMUL.FTZ R36, R29, R31 ;  /* 0x0000001f1d247220 */ /* 0x000fe20000410000 */
[----:B------:R-:W-:-:S02]  /*f330*/  HADD2.F32 R8, -RZ, R8.H1_H1 ;  /* 0x30000008ff087230 */ /* 0x000fc40000004100 */
[-C--:B------:R-:W-:Y:S01]  /*f340*/  FMUL.FTZ R35, R29, R33.reuse ;  /* 0x000000211d237220 */ /* 0x080fe20000410000 */
[--C-:B------:R-:W-:Y:S02]  /*f350*/  HADD2.F32 R26, -RZ, R10.reuse.H0_H0 ;  /* 0x2000000aff1a7230 */ /* 0x100fe40000004100 */
[----:B------:R-:W-:Y:S01]  /*f360*/  FFMA.FTZ R38, R28, R33, R36 ;  /* 0x000000211c267223 */ /* 0x000fe20000010024 */
[----:B------:R-:W-:Y:S02]  /*f370*/  HADD2.F32 R27, -RZ, R10.H1_H1 ;  /* 0x3000000aff1b7230 */ /* 0x000fe40000004100 */
[----:B------:R-:W-:Y:S01]  /*f380*/  FMUL.FTZ R34, R8, R32 ;  /* 0x0000002008227220 */ /* 0x000fe20000410000 */
[--C-:B------:R-:W-:Y:S02]  /*f390*/  HADD2.F32 R10, -RZ, R9.reuse.H0_H0 ;  /* 0x20000009ff0a7230 */ /* 0x100fe40000004100 */
[----:B------:R-:W-:Y:S01]  /*f3a0*/  FFMA.FTZ R35, R28, R31, -R35 ;  /* 0x0000001f1c237223 */ /* 0x000fe20000010823 */
[----:B------:R-:W-:Y:S01]  /*f3b0*/  FMUL.FTZ R36, R8, R30 ;  /* 0x0000001e08247220 */ /* 0x000fe20000410000 */
[----:B------:R-:W-:-:S02]  /*f3c0*/  HADD2.F32 R9, -RZ, R9.H1_H1 ;  /* 0x30000009ff097230 */ /* 0x000fc40000004100 */
[C---:B------:R-:W-:Y:S01]  /*f3d0*/  FFMA.FTZ R34, R11.reuse, R30, -R34 ;  /* 0x0000001e0b227223 */ /* 0x040fe20000010822 */
[----:B------:R-:W-:Y:S02]  /*f3e0*/  HADD2.F32 R28, -RZ, R37.H0_H0 ;  /* 0x20000025ff1c7230 */ /* 0x000fe40000004100 */
        /* <DEDUP_REMOVED lines=15> */
.L_x_3027:
[----:B------:R-:W-:Y:S05]  /*f4e0*/  BSYNC B1 ;  /* 0x0000000000017941 */ /* 0x000fea0003800000 */
.L_x_3026:
[----:B------:R-:W-:Y:S04]  /*f4f0*/  BSSY B1, `(.L_x_3028) ;  /* 0x000002c000017945 */ /* 0x000fe80003800000 */
[----:B------:R-:W-:Y:S05]  /*f500*/  @P1 BRA `(.L_x_3029) ;  /* 0x0000000000a81947 */ /* 0x000fea0003800000 */
[----:B-1----:R-:W1:Y:S01]  /*f510*/  LDS.128 R8, [R3+0x7000] ;  /* 0x0070000003087984 */ /* 0x002e620000000c00 */
        /* <DEDUP_REMOVED lines=41> */
.L_x_3029:
[----:B------:R-:W-:Y:S05]  /*f7b0*/  BSYNC B1 ;  /* 0x0000000000017941 */ /* 0x000fea0003800000 */
.L_x_3028:
[----:B------:R-:W-:Y:S04]  /*f7c0*/  BSSY B1, `(.L_x_3030) ;  /* 0x000002c000017945 */ /* 0x000fe80003800000 */
[----:B------:R-:W-:Y:S05]  /*f7d0*/  @P2 BRA `(.L_x_3031) ;  /* 0x0000000000a82947 */ /* 0x000fea0003800000 */
[----:B-12---:R-:W1:Y:S01]  /*f7e0*/  LDS.128 R8, [R3+0xb000] ;  /* 0x00b0000003087984 */ /* 0x006e620000000c00 */
        /* <DEDUP_REMOVED lines=41> */
.L_x_3031:
[----:B------:R-:W-:Y:S05]  /*fa80*/  BSYNC B1 ;  /* 0x0000000000017941 */ /* 0x000fea0003800000 */
.L_x_3030:
[----:B------:R-:W-:Y:S05]  /*fa90*/  @P3 BRA `(.L_x_3025) ;  /* 0x0000004800d43947 */ /* 0x000fea0003800000 */
[----:B-123--:R-:W1:Y:S01]  /*faa0*/  LDS.128 R8, [R3+0xf000] ;  /* 0x00f0000003087984 */ /* 0x00ee620000000c00 */
        /* <DEDUP_REMOVED lines=8> */
[----:B-1----:R-:W-:-:S02]  /*fb30*/  HADD2.F32 R7, -RZ, R11.H0_H0 ;  /* 0x2000000bff077230 */ /* 0x002fc40000004100 */
[----:B------:R-:W-:Y:S02]  /*fb40*/  HADD2.F32 R11, -RZ, R11.H1_H1 ;  /* 0x3000000bff0b7230 */ /* 0x000fe40000004100 */
[--C-:B------:R-:W-:Y:S02]  /*fb50*/  HADD2.F32 R4, -RZ, R8.reuse.H0_H0 ;  /* 0x20000008ff047230 */ /* 0x100fe40000004100 */
[----:B------:R-:W-:Y:S02]  /*fb60*/  HADD2.F32 R8, -RZ, R8.H1_H1 ;  /* 0x30000008ff087230 */ /* 0x000fe40000004100 */
[C---:B------:R-:W-:Y:S01]  /*fb70*/  FMUL.FTZ R21, R11.reuse, R12 ;  /* 0x0000000c0b157220 */ /* 0x040fe20000410000 */
[-C--:B------:R-:W-:Y:S01]  /*fb80*/  FMUL.FTZ R20, R11, R14.reuse ;  /* 0x0000000e0b147220 */ /* 0x080fe20000410000 */
[--C-:B------:R-:W-:Y:S02]  /*fb90*/  HADD2.F32 R6, -RZ, R10.reuse.H0_H0 ;  /* 0x2000000aff067230 */ /* 0x100fe40000004100 */
[C---:B------:R-:W-:Y:S01]  /*fba0*/  FMUL.FTZ R11, R8.reuse, R15 ;  /* 0x0000000f080b7220 */ /* 0x040fe20000410000 */
[C---:B------:R-:W-:Y:S01]  /*fbb0*/  FFMA.FTZ R25, R7.reuse, R14, R21 ;  /* 0x0000000e07197223 */ /* 0x040fe20000010015 */
[-C--:B------:R-:W-:Y:S01]  /*fbc0*/  FMUL.FTZ R21, R8, R13.reuse ;  /* 0x0000000d08157220 */ /* 0x080fe20000410000 */
[----:B------:R-:W-:Y:S01]  /*fbd0*/  FFMA.FTZ R20, R7, R12, -R20 ;  /* 0x0000000c07147223 */ /* 0x000fe20000010814 */
[----:B------:R-:W-:Y:S01]  /*fbe0*/  FFMA.FTZ R13, R4, R13, -R11 ;  /* 0x0000000d040d7223 */ /* 0x000fe2000001080b */
[----:B------:R-:W-:-:S02]  /*fbf0*/  HADD2.F32 R10, -RZ, R10.H1_H1 ;  /* 0x3000000aff0a7230 */ /* 0x000fc40000004100 */
[----:B------:R-:W-:Y:S01]  /*fc00*/  FFMA.FTZ R4, R4, R15, R21 ;  /* 0x0000000f04047223 */ /* 0x000fe20000010015 */
[--C-:B------:R-:W-:Y:S02]  /*fc10*/  HADD2.F32 R5, -RZ, R9.reuse.H0_H0 ;  /* 0x20000009ff057230 */ /* 0x100fe40000004100 */
[----:B------:R-:W-:Y:S02]  /*fc20*/  HADD2.F32 R11, -RZ, R0.H1_H1 ;  /* 0x30000000ff0b7230 */ /* 0x000fe40000004100 */
[----:B------:R-:W-:Y:S01]  /*fc30*/  HADD2.F32 R7, -RZ, R74.H1_H1 ;  /* 0x3000004aff077230 */ /* 0x000fe20000004100 */
[----:B------:R-:W-:Y:S01]  /*fc40*/  F2FP.F16.F32.PACK_AB R4, R4, R13 ;  /* 0x0000000d0404723e */ /* 0x000fe200000000ff */
[----:B------:R-:W-:Y:S02]  /*fc50*/  HADD2.F32 R9, -RZ, R9.H1_H1 ;  /* 0x30000009ff097230 */ /* 0x000fe40000004100 */
[----:B------:R-:W-:Y:S01]  /*fc60*/  FMUL.FTZ R15, R10, R11 ;  /* 0x0000000b0a0f7220 */ /* 0x000fe20000410000 */
[----:B------:R-:W-:-:S02]  /*fc70*/  HADD2.F32 R8, -RZ, R24.H0_H0 ;  /* 0x20000018ff087230 */ /* 0x000fc40000004100 */
[-C--:B------:R-:W-:Y:S01]  /*fc80*/  FMUL.FTZ R12, R10, R7.reuse ;  /* 0x000000070a0c7220 */ /* 0x080fe20000410000 */
[----:B------:R-:W-:Y:S02]  /*fc90*/  HADD2.F32 R0, -RZ, R26.H0_H0 ;  /* 0x2000001aff007230 */ /* 0x000fe40000004100 */
[C---:B------:R-:W-:Y:S01]  /*fca0*/  FFMA.FTZ R15, R6.reuse, R7, -R15 ;  /* 0x00000007060f7223 */ /* 0x040fe2000001080f */
[----:B------:R-:W-:Y:S01]  /*fcb0*/  F2FP.F16.F32.PACK_AB R7, R25, R20 ;  /* 0x000000141907723e */ /* 0x000fe200000000ff */
[C---:B------:R-:W-:Y:S01]  /*fcc0*/  FMUL.FTZ R10, R9.reuse, R8 ;  /* 0x00000008090a7220 */ /* 0x040fe20000410000 */
[----:B------:R-:W-:Y:S01]  /*fcd0*/  FFMA.FTZ R6, R6, R11, R12 ;  /* 0x0000000b06067223 */ /* 0x000fe2000001000c */
[-C--:B------:R-:W-:Y:S02]  /*fce0*/  FMUL.FTZ R9, R9, R0.reuse ;  /* 0x0000000009097220 */ /* 0x080fe40000410000 */
[C---:B------:R-:W-:Y:S02]  /*fcf0*/  FFMA.FTZ R10, R5.reuse, R0, -R10 ;  /* 0x00000000050a7223 */ /* 0x040fe4000001080a */
[----:B------:R-:W-:Y:S01]  /*fd00*/  FFMA.FTZ R5, R5, R8, R9 ;  /* 0x0000000805057223 */ /* 0x000fe20000010009 */
[----:B------:R-:W-:-:S04]  /*fd10*/  F2FP.F16.F32.PACK_AB R6, R6, R15 ;  /* 0x0000000f0606723e */ /* 0x000fc800000000ff */
[----:B------:R-:W-:-:S05]  /*fd20*/  F2FP.F16.F32.PACK_AB R5, R5, R10 ;  /* 0x0000000a0505723e */ /* 0x000fca00000000ff */
[----:B------:R4:W-:Y:S01]  /*fd30*/  STS.128 [R3+0xf000], R4 ;  /* 0x00f0000403007388 */ /* 0x0009e20000000c00 */
[----:B------:R-:W-:Y:S05]  /*fd40*/  BRA `(.L_x_3025) ;  /* 0x0000004800287947 */ /* 0x000fea0003800000 */
.L_x_2986:
[----:B------:R-:W0:Y:S01]  /*fd50*/  LDC R10, c[0x0][0x448] ;  /* 0x00011200ff0a7b82 */ /* 0x000e220000000800 */
[----:B------:R-:W-:Y:S01]  /*fd60*/  ULDC.64 UR4, c[0x0][0x3f8] ;  /* 0x0000fe0000047ab9 */ /* 0x000fe20000000a00 */
[----:B------:R-:W-:Y:S01]  /*fd70*/  ULDC.64 UR6, c[0x0][0x408] ;  /* 0x0001020000067ab9 */ /* 0x000fe20000000a00 */
[----:B------:R-:W-:Y:S01]  /*fd80*/  IMAD.MOV.U32 R25, RZ, RZ, R27 ;  /* 0x000000ffff197224 */ /* 0x000fe200078e001b */
[----:B------:R-:W-:Y:S01]  /*fd90*/  SHF.R.S32.HI R88, RZ, 0x1f, R213 ;  /* 0x0000001fff587819 */ /* 0x000fe200000114d5 */
[----:B------:R-:W-:Y:S01]  /*fda0*/  IMAD.MOV.U32 R145, RZ, RZ, R29 ;  /* 0x000000ffff917224 */ /* 0x000fe200078e001d */
[----:B------:R-:W-:Y:S02]  /*fdb0*/  SHF.R.S32.HI R79, RZ, 0x1f, R16 ;  /* 0x0000001fff4f7819 */ /* 0x000fe40000011410 */
[----:B------:R-:W-:Y:S02]  /*fdc0*/  LEA.HI R90, R88, R213, RZ, 0x3 ;  /* 0x000000d5585a7211 */ /* 0x000fe400078f18ff */
        /* <DEDUP_REMOVED lines=20> */
[----:B------:R-:W-:Y:S02]  /*ff10*/  LEA.HI.X R8, R144, UR7, R11, 0x1, P1 ;  /* 0x0000000790087c11 */ /* 0x000fe400088f0c0b */
[----:B------:R-:W-:Y:S01]  /*ff20*/  SHF.R.S32.HI R0, RZ, 0x3, R90 ;  /* 0x00000003ff007819 */ /* 0x000fe2000001145a */
[----:B------:R-:W-:Y:S06]  /*ff30*/  BRA.DIV UR4, `(.L_x_3032) ;  /* 0x0000020604107947 */ /* 0x000fec000b800000 */
[----:B------:R0:W1:Y:S04]  /*ff40*/  SHFL.IDX PT, R5, R9, RZ, 0x181f ;  /* 0x00181fff09057589 */ /* 0x00006800000e0000 */
[----:B------:R0:W2:Y:S04]  /*ff50*/  SHFL.IDX PT, R4, R7, RZ, 0x181f ;  /* 0x00181fff07047589 */ /* 0x0000a800000e0000 */
[----:B------:R0:W3:Y:S04]  /*ff60*/  SHFL.IDX PT, R21, R8, RZ, 0x181f ;  /* 0x00181fff08157589 */ /* 0x0000e800000e0000 */
[----:B------:R0:W4:Y:S02]  /*ff70*/  SHFL.IDX PT, R14, R6, RZ, 0x181f ;  /* 0x00181fff060e7589 */ /* 0x00012400000e0000 */
.L_x_3326:
        /* <DEDUP_REMOVED lines=13> */
[----:B--2---:R-:W-:Y:S01]  /*10050*/  MOV R10, R4 ;  /* 0x00000004000a7202 */ /* 0x004fe20000000f00 */
[----:B-1----:R-:W-:Y:S01]  /*10060*/  IMAD.MOV.U32 R11, RZ, RZ, R5 ;  /* 0x000000ffff0b7224 */ /* 0x002fe200078e0005 */
[----:B------:R-:W-:Y:S02]  /*10070*/  ISETP.GE.AND P2, PT, R16, UR4, PT ;  /* 0x0000000410007c0c */ /* 0x000fe4000bf46270 */
[----:B------:R-:W-:Y:S02]  /*10080*/  CS2R R56, SRZ ;  /* 0x0000000000387805 */ /* 0x000fe4000001ff00 */
[----:B------:R-:W-:Y:S02]  /*10090*/  ISETP.GE.AND P3, PT, R213, UR4, PT ;  /* 0x00000004d5007c0c */ /* 0x000fe4000bf66270 */
[----:B------:R-:W-:Y:S02]  /*100a0*/  CS2R R58, SRZ ;  /* 0x00000000003a7805 */ /* 0x000fe4000001ff00 */
[----:B------:R-:W-:Y:S01]  /*100b0*/  CS2R R64, SRZ ;  /* 0x0000000000407805 */ /* 0x000fe2000001ff00 */
[----:B------:R-:W-:-:S04]  /*100c0*/  ULDC.64 UR6, c[0x0][0x208] ;  /* 0x0000820000067ab9 */ /* 0x000fc80000000a00 */
        /* <DEDUP_REMOVED lines=8> */
[----:B---3--:R-:W-:Y:S01]  /*10150*/  IMAD.MOV.U32 R15, RZ, RZ, R21 ;  /* 0x000000ffff0f7224 */ /* 0x008fe200078e0015 */
[----:B------:R-:W-:Y:S02]  /*10160*/  CS2R R62, SRZ ;  /* 0x00000000003e7805 */ /* 0x000fe4000001ff00 */
[----:B------:R-:W-:Y:S02]  /*10170*/  CS2R R68, SRZ ;  /* 0x0000000000447805 */ /* 0x000fe4000001ff00 */
[----:B------:R-:W-:Y:S01]  /*10180*/  CS2R R70, SRZ ;  /* 0x0000000000467805 */ /* 0x000fe2000001ff00 */
[----:B------:R-:W-:Y:S01]  /*10190*/  @!P3 IMAD.WIDE R12, R13, 0x2, R14 ;  /* 0x000000020d0cb825 */ /* 0x000fe200078e020e */
[----:B------:R-:W-:Y:S01]  /*101a0*/  @!P2 IADD3.X R5, R5, R24, RZ, P0, !PT ;  /* 0x000000180505a210 */ /* 0x000fe200007fe4ff */
[----:B------:R1:W5:Y:S02]  /*101b0*/  @!P3 LD.E.128 R56, desc[UR6][R10.64] ;  /* 0x000000060a38b980 */ /* 0x000364000c101d00 */
[----:B------:R-:W-:-:S02]  /*101c0*/  @!P2 IMAD.X R21, R21, 0x1, R24, P1 ;  /* 0x000000011515a824 */ /* 0x000fc400008e0618 */
[----:B------:R1:W5:Y:S04]  /*101d0*/  @!P3 LD.E.128 R64, desc[UR6][R12.64] ;  /* 0x000000060c40b980 */ /* 0x000368000c101d00 */
[----:B------:R1:W5:Y:S04]  /*101e0*/  @!P2 LD.E.128 R60, desc[UR6][R4.64] ;  /* 0x00000006043ca980 */ /* 0x000368000c101d00 */
[----:B------:R1:W5:Y:S02]  /*101f0*/  @!P2 LD.E.128 R68, desc[UR6][R20.64] ;  /* 0x000000061444a980 */ /* 0x000364000c101d00 */
.L_x_3034:
[----:B------:R-:W-:Y:S05]  /*10200*/  BSYNC B1 ;  /* 0x0000000000017941 */ /* 0x000fea0003800000 */
.L_x_3033:
[----:B-12--5:R-:W-:Y:S01]  /*10210*/  IMAD.MOV.U32 R4, RZ, RZ, R68 ;  /* 0x000000ffff047224 */ /* 0x026fe200078e0044 */
[----:B------:R-:W-:Y:S01]  /*10220*/  MOV R11, R71 ;  /* 0x00000047000b7202 */ /* 0x000fe20000000f00 */
[----:B------:R-:W-:Y:S01]  /*10230*/  IMAD.MOV.U32 R10, RZ, RZ, R70 ;  /* 0x000000ffff0a7224 */ /* 0x000fe200078e0046 */
[----:B------:R-:W-:Y:S01]  /*10240*/  UMOV UR4, 0xffffffff ;  /* 0xffffffff00047882 */ /* 0x000fe20000000000 */
[----:B------:R-:W-:Y:S01]  /*10250*/  IMAD.MOV.U32 R5, RZ, RZ, R69 ;  /* 0x000000ffff057224 */ /* 0x000fe200078e0045 */
[----:B------:R-:W-:Y:S01]  /*10260*/  PRMT R117, R11, 0x7610, R117 ;  /* 0x000076100b757816 */ /* 0x000fe20000000075 */
[----:B------:R-:W-:Y:S01]  /*10270*/  IMAD.MOV.U32 R11, RZ, RZ, R67 ;  /* 0x000000ffff0b7224 */ /* 0x000fe200078e0043 */
[----:B------:R-:W-:Y:S01]  /*10280*/  PRMT R116, R4, 0x5410, R10 ;  /* 0x0000541004747816 */ /* 0x000fe2000000000a */
[----:B------:R-:W-:Y:S01]  /*10290*/  IMAD.MOV.U32 R10, RZ, RZ, R66 ;  /* 0x000000ffff0a7224 */ /* 0x000fe200078e0042 */
[----:B------:R-:W-:Y:S01]  /*102a0*/  PRMT R119, R5, 0x7610, R119 ;  /* 0x0000761005777816 */ /* 0x000fe20000000077 */
[----:B------:R-:W-:Y:S01]  /*102b0*/  IMAD.MOV.U32 R4, RZ, RZ, R64 ;  /* 0x000000ffff047224 */ /* 0x000fe200078e0040 */
[----:B------:R-:W-:Y:S01]  /*102c0*/  CS2R R52, SRZ ;  /* 0x0000000000347805 */ /* 0x000fe2000001ff00 */
[----:B------:R-:W-:Y:S01]  /*102d0*/  IMAD.MOV.U32 R5, RZ, RZ, R65 ;  /* 0x000000ffff057224 */ /* 0x000fe200078e0041 */
[----:B------:R-:W-:Y:S01]  /*102e0*/  PRMT R110, R11, 0x5410, R10 ;  /* 0x000054100b6e7816 */ /* 0x000fe2000000000a */
[----:B------:R-:W-:-:S02]  /*102f0*/  IMAD.MOV.U32 R10, RZ, RZ, R62 ;  /* 0x000000ffff0a7224 */ /* 0x000fc400078e003e */
        /* <DEDUP_REMOVED lines=15> */
[----:B------:R1:W0:Y:S04]  /*103f0*/  SHFL.IDX PT, R4, R7, 0x1, 0x181f ;  /* 0x00381f0007047f89 */ /* 0x00022800000e0000 */
[----:B---3--:R1:W3:Y:S04]  /*10400*/  SHFL.IDX PT, R21, R8, 0x1, 0x181f ;  /* 0x00381f0008157f89 */ /* 0x0082e800000e0000 */
[----:B----4-:R1:W4:Y:S02]  /*10410*/  SHFL.IDX PT, R14, R6, 0x1, 0x181f ;  /* 0x00381f00060e7f89 */ /* 0x01032400000e0000 */
.L_x_3332:
        /* <DEDUP_REMOVED lines=11> */
[----:B------:R-:W-:Y:S01]  /*104d0*/  ULDC UR4, c[0x0][0x3f4] ;  /* 0x0000fd0000047ab9 */ /* 0x000fe20000000800 */
[----:B0-----:R-:W-:Y:S01]  /*104e0*/  IMAD.MOV.U32 R12, RZ, RZ, R4 ;  /* 0x000000ffff0c7224 */ /* 0x001fe200078e0004 */
[----:B------:R-:W-:Y:S01]  /*104f0*/  ISETP.GE.AND P2, PT, R16, UR4, PT ;  /* 0x0000000410007c0c */ /* 0x000fe2000bf46270 */
[----:B---3--:R-:W-:Y:S01]  /*10500*/  IMAD.MOV.U32 R15, RZ, RZ, R21 ;  /* 0x000000ffff0f7224 */ /* 0x008fe200078e0015 */
[----:B------:R-:W-:Y:S02]  /*10510*/  ISETP.GE.AND P3, PT, R213, UR4, PT ;  /* 0x00000004d5007c0c */ /* 0x000fe4000bf66270 */
[----:B------:R-:W-:Y:S02]  /*10520*/  CS2R R40, SRZ ;  /* 0x0000000000287805 */ /* 0x000fe4000001ff00 */
[----:B--2---:R-:W-:Y:S02]  /*10530*/  MOV R13, R5 ;  /* 0x00000005000d7202 */ /* 0x004fe40000000f00 */
[----:B------:R-:W-:Y:S01]  /*10540*/  CS2R R42, SRZ ;  /* 0x00000000002a7805 */ /* 0x000fe2000001ff00 */
[----:B------:R-:W-:-:S04]  /*10550*/  ULDC.64 UR6, c[0x0][0x208] ;  /* 0x0000820000067ab9 */ /* 0x000fc80000000a00 */
[C---:B------:R-:W-:Y:S01]  /*10560*/  @!P2 IMAD.SHL.U32 R11, R16.reuse, 0x2, RZ ;  /* 0x00000002100ba824 */ /* 0x040fe200078e00ff */
[----:B------:R-:W-:Y:S01]  /*10570*/  @!P2 SHF.L.U64.HI R20, R16, 0x1, R79 ;  /* 0x000000011014a819 */ /* 0x000fe2000001024f */
[----:B------:R-:W-:-:S03]  /*10580*/  @!P3 IMAD.SHL.U32 R25, R0, 0x8, RZ ;  /* 0x000000080019b824 */ /* 0x000fc600078e00ff */
[-C--:B------:R-:W-:Y:S02]  /*10590*/  @!P2 IADD3 R4, P0, R4, R11.reuse, RZ ;  /* 0x0000000b0404a210 */ /* 0x080fe40007f1e0ff */
[----:B------:R-:W-:Y:S02]  /*105a0*/  CS2R R48, SRZ ;  /* 0x0000000000307805 */ /* 0x000fe4000001ff00 */
[----:B----4-:R-:W-:Y:S02]  /*105b0*/  @!P2 IADD3 R10, P1, R14, R11, RZ ;  /* 0x0000000b0e0aa210 */ /* 0x010fe40007f3e0ff */
[----:B------:R-:W-:Y:S02]  /*105c0*/  CS2R R50, SRZ ;  /* 0x0000000000327805 */ /* 0x000fe4000001ff00 */
[----:B------:R-:W-:Y:S02]  /*105d0*/  CS2R R44, SRZ ;  /* 0x00000000002c7805 */ /* 0x000fe4000001ff00 */
[----:B------:R-:W-:-:S02]  /*105e0*/  CS2R R46, SRZ ;  /* 0x00000000002e7805 */ /* 0x000fc4000001ff00 */
[----:B------:R-:W-:Y:S02]  /*105f0*/  CS2R R52, SRZ ;  /* 0x0000000000347805 */ /* 0x000fe4000001ff00 */
[----:B------:R-:W-:Y:S01]  /*10600*/  CS2R R54, SRZ ;  /* 0x0000000000367805 */ /* 0x000fe2000001ff00 */
[----:B------:R-:W-:Y:S01]  /*10610*/  @!P3 IMAD.WIDE R12, R25, 0x2, R12 ;  /* 0x00000002190cb825 */ /* 0x000fe200078e020c */
[----:B------:R-:W-:-:S03]  /*10620*/  @!P2 IADD3.X R11, R21, R20, RZ, P1, !PT ;  /* 0x00000014150ba210 */ /* 0x000fc60000ffe4ff */
[----:B------:R-:W-:Y:S01]  /*10630*/  @!P3 IMAD.WIDE R14, R25, 0x2, R14 ;  /* 0x00000002190eb825 */ /* 0x000fe200078e020e */
[----:B------:R0:W5:Y:S03]  /*10640*/  @!P3 LD.E.128 R40, desc[UR6][R12.64] ;  /* 0x000000060c28b980 */ /* 0x000166000c101d00 */
[----:B------:R-:W-:Y:S01]  /*10650*/  @!P2 IMAD.X R5, R5, 0x1, R20, P0 ;  /* 0x000000010505a824 */ /* 0x000fe200000e0614 */
[----:B------:R0:W5:Y:S04]  /*10660*/  @!P3 LD.E.128 R48, desc[UR6][R14.64] ;  /* 0x000000060e30b980 */ /* 0x000168000c101d00 */
[----:B------:R0:W5:Y:S04]  /*10670*/  @!P2 LD.E.128 R44, desc[UR6][R4.64] ;  /* 0x00000006042ca980 */ /* 0x000168000c101d00 */
[----:B------:R0:W5:Y:S02]  /*10680*/  @!P2 LD.E.128 R52, desc[UR6][R10.64] ;  /* 0x000000060a34a980 */ /* 0x000164000c101d00 */
.L_x_3037:
[----:B------:R-:W-:Y:S05]  /*10690*/  BSYNC B1 ;  /* 0x0000000000017941 */ /* 0x000fea0003800000 */
.L_x_3036:
[----:B0----5:R-:W-:Y:S01]  /*106a0*/  IMAD.MOV.U32 R4, RZ, RZ, R52 ;  /* 0x000000ffff047224 */ /* 0x021fe200078e0034 */
        /* <DEDUP_REMOVED lines=22> */
[----:B------:R-:W-:Y:S02]  /*10810*/  PRMT R104, R4, 0x5410, R5 ;  /* 0x0000541004687816 */ /* 0x000fe40000000005 */
[----:B------:R-:W-:Y:S01]  /*10820*/  PRMT R105, R10, 0x5410, R11 ;  /* 0x000054100a697816 */ /* 0x000fe2000000000b */
[----:B------:R-:W-:Y:S06]  /*10830*/  BRA.DIV UR4, `(.L_x_3038) ;  /* 0x000001fe04b07947 */ /* 0x000fec000b800000 */
[----:B------:R0:W2:Y:S04]  /*10840*/  SHFL.IDX PT, R5, R9, 0x2, 0x181f ;  /* 0x00581f0009057f89 */ /* 0x0000a800000e0000 */
[----:B------:R0:W0:Y:S04]  /*10850*/  SHFL.IDX PT, R4, R7, 0x2, 0x181f ;  /* 0x00581f0007047f89 */ /* 0x00002800000e0000 */
[----:B---3--:R3:W0:Y:S04]  /*10860*/  SHFL.IDX PT, R21, R8, 0x2, 0x181f ;  /* 0x00581f0008157f89 */ /* 0x00862800000e0000 */
[----:B----4-:R3:W4:Y:S02]  /*10870*/  SHFL.IDX PT, R14, R6, 0x2, 0x181f ;  /* 0x00581f00060e7f89 */ /* 0x01072400000e0000 */
.L_x_3338:
        /* <DEDUP_REMOVED lines=13> */
[----:B0-----:R-:W-:Y:S01]  /*10950*/  IMAD.MOV.U32 R12, RZ, RZ, R4 ;  /* 0x000000ffff0c7224 */ /* 0x001fe200078e0004 */
[----:B------:R-:W-:Y:S01]  /*10960*/  ISETP.GE.AND P2, PT, R16, UR4, PT ;  /* 0x0000000410007c0c */ /* 0x000fe2000bf46270 */
[----:B--2---:R-:W-:Y:S01]  /*10970*/  IMAD.MOV.U32 R13, RZ, RZ, R5 ;  /* 0x000000ffff0d7224 */ /* 0x004fe200078e0005 */
[----:B------:R-:W-:Y:S01]  /*10980*/  ISETP.GE.AND P3, PT, R213, UR4, PT ;  /* 0x00000004d5007c0c */ /* 0x000fe2000bf66270 */
[----:B------:R-:W-:Y:S01]  /*10990*/  IMAD.MOV.U32 R15, RZ, RZ, R21 ;  /* 0x000000ffff0f7224 */ /* 0x000fe200078e0015 */
[----:B------:R-:W-:Y:S02]  /*109a0*/  CS2R R24, SRZ ;  /* 0x0000000000187805 */ /* 0x000fe4000001ff00 */
[----:B------:R-:W-:Y:S01]  /*109b0*/  CS2R R26, SRZ ;  /* 0x00000000001a7805 */ /* 0x000fe2000001ff00 */
[----:B------:R-:W-:-:S06]  /*109c0*/  ULDC.64 UR6, c[0x0][0x208] ;  /* 0x0000820000067ab9 */ /* 0x000fcc0000000a00 */
[----:B------:R-:W-:Y:S02]  /*109d0*/  @!P2 SHF.L.U32 R11, R16, 0x1, RZ ;  /* 0x00000001100ba819 */ /* 0x000fe400000006ff */
[----:B------:R-:W-:Y:S01]  /*109e0*/  @!P3 IMAD.SHL.U32 R29, R0, 0x8, RZ ;  /* 0x00000008001db824 */ /* 0x000fe200078e00ff */
[----:B------:R-:W-:Y:S02]  /*109f0*/  @!P2 SHF.L.U64.HI R20, R16, 0x1, R79 ;  /* 0x000000011014a819 */ /* 0x000fe4000001024f */
[-C--:B------:R-:W-:Y:S01]  /*10a00*/  @!P2 IADD3 R4, P0, R4, R11.reuse, RZ ;  /* 0x0000000b0404a210 */ /* 0x080fe20007f1e0ff */
[C---:B------:R-:W-:Y:S01]  /*10a10*/  @!P3 IMAD.WIDE R72, R29.reuse, 0x2, R12 ;  /* 0x000000021d48b825 */ /* 0x040fe200078e020c */
[----:B----4-:R-:W-:Y:S02]  /*10a20*/  @!P2 IADD3 R10, P1, R14, R11, RZ ;  /* 0x0000000b0e0aa210 */ /* 0x010fe40007f3e0ff */
[----:B------:R-:W-:Y:S02]  /*10a30*/  CS2R R32, SRZ ;  /* 0x0000000000207805 */ /* 0x000fe4000001ff00 */
[----:B------:R-:W-:Y:S01]  /*10a40*/  CS2R R34, SRZ ;  /* 0x0000000000227805 */ /* 0x000fe2000001ff00 */
[----:B------:R-:W-:Y:S01]  /*10a50*/  @!P3 IMAD.WIDE R12, R29, 0x2, R14 ;  /* 0x000000021d0cb825 */ /* 0x000fe200078e020e */
[----:B------:R-:W-:-:S02]  /*10a60*/  CS2R R28, SRZ ;  /* 0x00000000001c7805 */ /* 0x000fc4000001ff00 */
[----:B------:R-:W-:Y:S02]  /*10a70*/  CS2R R30, SRZ ;  /* 0x00000000001e7805 */ /* 0x000fe4000001ff00 */
[----:B------:R-:W-:Y:S02]  /*10a80*/  CS2R R36, SRZ ;  /* 0x0000000000247805 */ /* 0x000fe4000001ff00 */
[----:B------:R-:W-:Y:S01]  /*10a90*/  CS2R R38, SRZ ;  /* 0x0000000000267805 */ /* 0x000fe2000001ff00 */
[--C-:B------:R-:W-:Y:S01]  /*10aa0*/  @!P2 IMAD.X R5, R5, 0x1, R20.reuse, P0 ;  /* 0x000000010505a824 */ /* 0x100fe200000e0614 */
[----:B------:R0:W5:Y:S01]  /*10ab0*/  @!P3 LD.E.128 R24, desc[UR6][R72.64] ;  /* 0x000000064818b980 */ /* 0x000162000c101d00 */
[----:B------:R-:W-:-:S03]  /*10ac0*/  @!P2 IMAD.X R11, R21, 0x1, R20, P1 ;  /* 0x00000001150ba824 */ /* 0x000fc600008e0614 */
[----:B------:R0:W5:Y:S04]  /*10ad0*/  @!P3 LD.E.128 R32, desc[UR6][R12.64] ;  /* 0x000000060c20b980 */ /* 0x000168000c101d00 */
[----:B------:R0:W5:Y:S04]  /*10ae0*/  @!P2 LD.E.128 R28, desc[UR6][R4.64] ;  /* 0x00000006041ca980 */ /* 0x000168000c101d00 */
[----:B------:R0:W5:Y:S02]  /*10af0*/  @!P2 LD.E.128 R36, desc[UR6][R10.64] ;  /* 0x000000060a24a980 */ /* 0x000164000c101d00 */
.L_x_3040:
[----:B------:R-:W-:Y:S05]  /*10b00*/  BSYNC B1 ;  /* 0x0000000000017941 */ /* 0x000fea0003800000 */
.L_x_3039:
[----:B0-2--5:R-:W-:Y:S01]  /*10b10*/  IMAD.MOV.U32 R5, RZ, RZ, R37 ;  /* 0x000000ffff057224 */ /* 0x025fe200078e0025 */
[----:B------:R-:W-:Y:S01]  /*10b20*/  MOV R4, R36 ;  /* 0x0000002400047202 */ /* 0x000fe20000000f00 */
[----:B------:R-:W-:Y:S01]  /*10b30*/  IMAD.MOV.U32 R10, RZ, RZ, R38 ;  /* 0x000000ffff0a7224 */ /* 0x000fe200078e0026 */
[----:B------:R-:W-:Y:S01]  /*10b40*/  UMOV UR4, 0xffffffff ;  /* 0xffffffff00047882 */ /* 0x000fe20000000000 */
        /* <DEDUP_REMOVED lines=19> */
[----:B------:R-:W-:Y:S02]  /*10c80*/  PRMT R92, R4, 0x5410, R5 ;  /* 0x00005410045c7816 */ /* 0x000fe40000000005 */
[----:B------:R-:W-:Y:S02]  /*10c90*/  CS2R R4, SRZ ;  /* 0x0000000000047805 */ /* 0x000fe4000001ff00 */
[----:B------:R-:W-:Y:S01]  /*10ca0*/  PRMT R93, R10, 0x5410, R11 ;  /* 0x000054100a5d7816 */ /* 0x000fe2000000000b */
[----:B------:R-:W-:Y:S06]  /*10cb0*/  BRA.DIV UR4, `(.L_x_3041) ;  /* 0x000001fe04007947 */ /* 0x000fec000b800000 */
[----:B------:R0:W2:Y:S04]  /*10cc0*/  SHFL.IDX PT, R21, R9, 0x3, 0x181f ;  /* 0x00781f0009157f89 */ /* 0x0000a800000e0000 */
[----:B------:R0:W0:Y:S04]  /*10cd0*/  SHFL.IDX PT, R20, R7, 0x3, 0x181f ;  /* 0x00781f0007147f89 */ /* 0x00002800000e0000 */
[----:B------:R0:W0:Y:S04]  /*10ce0*/  SHFL.IDX PT, R77, R8, 0x3, 0x181f ;  /* 0x00781f00084d7f89 */ /* 0x00002800000e0000 */
[----:B------:R0:W0:Y:S02]  /*10cf0*/  SHFL.IDX PT, R76, R6, 0x3, 0x181f ;  /* 0x00781f00064c7f89 */ /* 0x00002400000e0000 */
.L_x_3344:
[----:B------:R-:W5:Y:S01]  /*10d00*/  LDL R13, [R1+0x60] ;  /* 0x00006000010d7983 */ /* 0x000f620000100800 */
[----:B------:R-:W-:Y:S01]  /*10d10*/  VIADD R74, R74, 0x60 ;  /* 0x000000604a4a7836 */ /* 0x000fe20000000000 */
[----:B------:R-:W-:Y:S01]  /*10d20*/  BSSY B1, `(.L_x_3042) ;  /* 0x0000029000017945 */ /* 0x000fe20003800000 */
[----:B01-3--:R-:W-:Y:S02]  /*10d30*/  CS2R R6, SRZ ;  /* 0x0000000000067805 */ /* 0x00bfe4000001ff00 */
[----:B------:R-:W-:Y:S02]  /*10d40*/  CS2R R10, SRZ ;  /* 0x00000000000a7805 */ /* 0x000fe4000001ff00 */
[----:B----4-:R-:W-:Y:S02]  /*10d50*/  CS2R R14, SRZ ;  /* 0x00000000000e7805 */ /* 0x010fe4000001ff00 */
[----:B------:R-:W-:Y:S02]  /*10d60*/  ISETP.GE.AND P0, PT, R74, R87, PT ;  /* 0x000000574a00720c */ /* 0x000fe40003f06270 */
[----:B------:R-:W-:-:S02]  /*10d70*/  CS2R R72, SRZ ;  /* 0x0000000000487805 */ /* 0x000fc4000001ff00 */
[----:B------:R-:W-:Y:S02]  /*10d80*/  CS2R R74, SRZ ;  /* 0x00000000004a7805 */ /* 0x000fe4000001ff00 */
[----:B-----5:R-:W-:-:S04]  /*10d90*/  LEA.HI R8, R13, R13, RZ, 0x1 ;  /* 0x0000000d0d087211 */ /* 0x020fc800078f08ff */
[----:B------:R-:W-:Y:S02]  /*10da0*/  LOP3.LUT R12, R8, 0xfffffffe, RZ, 0xc0, !PT ;  /* 0xfffffffe080c7812 */ /* 0x000fe400078ec0ff */
[----:B------:R-:W-:-:S03]  /*10db0*/  CS2R R8, SRZ ;  /* 0x0000000000087805 */ /* 0x000fc6000001ff00 */
[----:B------:R-:W-:Y:S01]  /*10dc0*/  IMAD.IADD R115, R13, 0x1, -R12 ;  /* 0x000000010d737824 */ /* 0x000fe200078e0a0c */
[----:B------:R-:W-:-:S04]  /*10dd0*/  CS2R R12, SRZ ;  /* 0x00000000000c7805 */ /* 0x000fc8000001ff00 */
[----:B------:R-:W-:Y:S01]  /*10de0*/  SHF.L.U32 R115, R115, 0x1f, RZ ;  /* 0x0000001f73737819 */ /* 0x000fe200000006ff */
[----:B------:R-:W-:Y:S06]  /*10df0*/  @P0 BRA `(.L_x_3043) ;  /* 0x00000000006c0947 */ /* 0x000fec0003800000 */
[----:B------:R-:W-:Y:S01]  /*10e00*/  ULDC UR4, c[0x0][0x3f4] ;  /* 0x0000fd0000047ab9 */ /* 0x000fe20000000800 */
[----:B------:R-:W-:Y:S01]  /*10e10*/  IMAD.MOV.U32 R4, RZ, RZ, R20 ;  /* 0x000000ffff047224 */ /* 0x000fe200078e0014 */
[----:B------:R-:W-:Y:S01]  /*10e20*/  ISETP.GE.AND P2, PT, R16, UR4, PT ;  /* 0x0000000410007c0c */ /* 0x000fe2000bf46270 */
[----:B--2---:R-:W-:Y:S01]  /*10e30*/  IMAD.MOV.U32 R5, RZ, RZ, R21 ;  /* 0x000000ffff057224 */ /* 0x004fe200078e0015 */
[----:B------:R-:W-:Y:S02]  /*10e40*/  ISETP.GE.AND P3, PT, R213, UR4, PT ;  /* 0x00000004d5007c0c */ /* 0x000fe4000bf66270 */
[----:B------:R-:W-:Y:S02]  /*10e50*/  CS2R R72, SRZ ;  /* 0x0000000000487805 */ /* 0x000fe4000001ff00 */
[----:B------:R-:W-:Y:S01]  /*10e60*/  CS2R R74, SRZ ;  /* 0x00000000004a7805 */ /* 0x000fe2000001ff00 */
[----:B------:R-:W-:-:S06]  /*10e70*/  ULDC.64 UR6, c[0x0][0x208] ;  /* 0x0000820000067ab9 */ /* 0x000fcc0000000a00 */
[C---:B------:R-:W-:Y:S02]  /*10e80*/  @!P2 SHF.L.U32 R7, R16.reuse, 0x1, RZ ;  /* 0x000000011007a819 */ /* 0x040fe400000006ff */
[----:B------:R-:W-:Y:S01]  /*10e90*/  @!P2 SHF.L.U64.HI R6, R16, 0x1, R79 ;  /* 0x000000011006a819 */ /* 0x000fe2000001024f */
[----:B------:R-:W-:Y:S01]  /*10ea0*/  @!P3 IMAD.SHL.U32 R81, R0, 0x8, RZ ;  /* 0x000000080051b824 */ /* 0x000fe200078e00ff */
[-C--:B------:R-:W-:Y:S02]  /*10eb0*/  @!P2 IADD3 R20, P0, R20, R7.reuse, RZ ;  /* 0x000000071414a210 */ /* 0x080fe40007f1e0ff */
[----:B------:R-:W-:Y:S01]  /*10ec0*/  @!P2 IADD3 R78, P1, R76, R7, RZ ;  /* 0x000000074c4ea210 */ /* 0x000fe20007f3e0ff */
[----:B------:R-:W-:Y:S01]  /*10ed0*/  @!P3 IMAD.WIDE R82, R81, 0x2, R4 ;  /* 0x000000025152b825 */ /* 0x000fe200078e0204 */
[----:B------:R-:W-:Y:S02]  /*10ee0*/  CS2R R8, SRZ ;  /* 0x0000000000087805 */ /* 0x000fe4000001ff00 */
[----:B------:R-:W-:-:S02]  /*10ef0*/  CS2R R10, SRZ ;  /* 0x00000000000a7805 */ /* 0x000fc4000001ff00 */
[----:B------:R-:W-:Y:S01]  /*10f00*/  CS2R R12, SRZ ;  /* 0x00000000000c7805 */ /* 0x000fe2000001ff00 */
[--C-:B------:R-:W-:Y:S01]  /*10f10*/  @!P2 IMAD.X R21, R21, 0x1, R6.reuse, P0 ;  /* 0x000000011515a824 */ /* 0x100fe200000e0606 */
[----:B------:R-:W-:Y:S01]  /*10f20*/  CS2R R14, SRZ ;  /* 0x00000000000e7805 */ /* 0x000fe2000001ff00 */
[----:B------:R-:W-:Y:S01]  /*10f30*/  @!P2 IMAD.X R79, R77, 0x1, R6, P1 ;  /* 0x000000014d4fa824 */ /* 0x000fe200008e0606 */
[----:B------:R-:W-:Y:S02]  /*10f40*/  CS2R R4, SRZ ;  /* 0x0000000000047805 */ /* 0x000fe4000001ff00 */
[----:B------:R-:W-:Y:S01]  /*10f50*/  CS2R R6, SRZ ;  /* 0x0000000000067805 */ /* 0x000fe2000001ff00 */
[----:B------:R-:W-:Y:S01]  /*10f60*/  @!P3 IMAD.WIDE R80, R81, 0x2, R76 ;  /* 0x000000025150b825 */ /* 0x000fe200078e024c */
[----:B------:R0:W5:Y:S04]  /*10f70*/  @!P3 LD.E.128 R72, desc[UR6][R82.64] ;  /* 0x000000065248b980 */ /* 0x000168000c101d00 */
[----:B------:R0:W5:Y:S04]  /*10f80*/  @!P3 LD.E.128 R8, desc[UR6][R80.64] ;  /* 0x000000065008b980 */ /* 0x000168000c101d00 */
[----:B------:R0:W5:Y:S04]  /*10f90*/  @!P2 LD.E.128 R12, desc[UR6][R20.64] ;  /* 0x00000006140ca980 */ /* 0x000168000c101d00 */
[----:B------:R0:W5:Y:S02]  /*10fa0*/  @!P2 LD.E.128 R4, desc[UR6][R78.64] ;  /* 0x000000064e04a980 */ /* 0x000164000c101d00 */
.L_x_3043:
[----:B------:R-:W-:Y:S05]  /*10fb0*/  BSYNC B1 ;  /* 0x0000000000017941 */ /* 0x000fea0003800000 */
.L_x_3042:
[----:B------:R-:W1:Y:S01]  /*10fc0*/  SYNCS.PHASECHK.TRANS64.TRYWAIT P0, [R18+URZ+0x38800], R115 ;  /* 0x03880073120075a7 */ /* 0x000e62000800017f */
[----:B0----5:R-:W-:Y:S01]  /*10fd0*/  IMAD.MOV.U32 R20, RZ, RZ, R4 ;  /* 0x000000ffff147224 */ /* 0x021fe200078e0004 */
[----:B--2---:R-:W-:Y:S01]  /*10fe0*/  MOV R21, R5 ;  /* 0x0000000500157202 */ /* 0x004fe20000000f00 */
        /* <DEDUP_REMOVED lines=20> */
[----:B------:R-:W-:Y:S02]  /*11130*/  VIADDMNMX R20, R87, -R230, 0x80, PT ;  /* 0x0000008057147446 */ /* 0x000fe400038009e6 */
[----:B------:R-:W-:Y:S01]  /*11140*/  PRMT R97, R76, 0x5410, R77 ;  /* 0x000054104c617816 */ /* 0x000fe2000000004d */
[----:B------:R-:W-:Y:S01]  /*11150*/  IMAD.MOV.U32 R76, RZ, RZ, R74 ;  /* 0x000000ffff4c7224 */ /* 0x000fe200078e004a */
[----:B------:R-:W-:Y:S01]  /*11160*/  ISETP.GE.AND P1, PT, R212, R20, PT ;  /* 0x00000014d400720c */ /* 0x000fe20003f26270 */
[----:B------:R-:W-:Y:S01]  /*11170*/  IMAD.MOV.U32 R77, RZ, RZ, R75 ;  /* 0x000000ffff4d7224 */ /* 0x000fe200078e004b */
[----:B------:R-:W-:Y:S01]  /*11180*/  PRMT R86, R78, 0x5410, R79 ;  /* 0x000054104e567816 */ /* 0x000fe2000000004f */
[----:B-1----:R-:W-:Y:S10]  /*11190*/  @!P0 BRA `(.L_x_3045) ;  /* 0x000001f8003c8947 */ /* 0x002ff40003800000 */
.L_x_3345:
[----:B------:R-:W-:Y:S05]  /*111a0*/  BSYNC B1 ;  /* 0x0000000000017941 */ /* 0x000fea0003800000 */
.L_x_3044:
[----:B------:R-:W-:Y:S01]  /*111b0*/  BSSY B1, `(.L_x_3046) ;  /* 0x00000ca000017945 */ /* 0x000fe20003800000 */
[----:B------:R-:W-:-:S03]  /*111c0*/  PRMT R87, R76, 0x5410, R77 ;  /* 0x000054104c577816 */ /* 0x000fc6000000004d */
[----:B------:R-:W-:Y:S05]  /*111d0*/  @P1 BRA `(.L_x_3047) ;  /* 0x0000000c001c1947 */ /* 0x000fea0003800000 */
[----:B------:R-:W1:Y:S01]  /*111e0*/  LDC R114, c[0x0][0x3f4] ;  /* 0x0000fd00ff727b82 */ /* 0x000e620000000800 */
[----:B------:R-:W-:Y:S01]  /*111f0*/  BSSY B2, `(.L_x_3048) ;  /* 0x0000064000027945 */ /* 0x000fe20003800000 */
[----:B------:R-:W-:Y:S02]  /*11200*/  SHF.L.U32 R135, R212, 0x6, RZ ;  /* 0x00000006d4877819 */ /* 0x000fe400000006ff */
[-C--:B-1----:R-:W-:Y:S02]  /*11210*/  ISETP.GE.AND P0, PT, R16, R114.reuse, PT ;  /* 0x000000721000720c */ /* 0x082fe40003f06270 */
[----:B------:R-:W-:-:S11]  /*11220*/  ISETP.GE.AND P1, PT, R213, R114, PT ;  /* 0x00000072d500720c */ /* 0x000fd60003f26270 */
[----:B------:R-:W-:Y:S05]  /*11230*/  @P0 BRA `(.L_x_3049) ;  /* 0x00000004007c0947 */ /* 0x000fea0003800000 */
[----:B------:R-:W-:Y:S01]  /*11240*/  LEA.HI R76, R114, R237, RZ, 0x1d ;  /* 0x000000ed724c7211 */ /* 0x000fe200078fe8ff */
[--C-:B------:R-:W-:Y:S01]  /*11250*/  HADD2.F32 R128, -RZ, R119.reuse.H0_H0 ;  /* 0x20000077ff807230 */ /* 0x100fe20000004100 */
[--C-:B------:R-:W-:Y:S01]  /*11260*/  SHF.R.U64 R60, R60, 0x10, R61.reuse ;  /* 0x000000103c3c7819 */ /* 0x100fe2000000123d */
[----:B------:R-:W-:Y:S01]  /*11270*/  HADD2.F32 R130, -RZ, R119.H1_H1 ;  /* 0x30000077ff827230 */ /* 0x000fe20000004100 */
[----:B------:R-:W-:Y:S01]  /*11280*/  SHF.R.S32.HI R79, RZ, 0x1f, R76 ;  /* 0x0000001fff4f7819 */ /* 0x000fe2000001144c */
[----:B------:R-:W-:Y:S01]  /*11290*/  IMAD.SHL.U32 R77, R76, 0x8, RZ ;  /* 0x000000084c4d7824 */ /* 0x000fe200078e00ff */
[----:B------:R-:W-:Y:S02]  /*112a0*/  SHF.R.U32.HI R120, RZ, 0x10, R61 ;  /* 0x00000010ff787819 */ /* 0x000fe4000001163d */
[----:B------:R-:W-:Y:S02]  /*112b0*/  LEA.HI R79, R79, R76, RZ, 0x3 ;  /* 0x0000004c4f4f7211 */ /* 0x000fe400078f18ff */
[----:B------:R-:W-:Y:S01]  /*112c0*/  LOP3.LUT R77, R77, 0x38, RZ, 0xc0, !PT ;  /* 0x000000384d4d7812 */ /* 0x000fe200078ec0ff */
[----:B------:R-:W-:Y:S01]  /*112d0*/  HADD2.F32 R129, -RZ, R120.H0_H0 ;  /* 0x20000078ff817230 */ /* 0x000fe20000004100 */
[----:B------:R-:W-:Y:S01]  /*112e0*/  SHF.R.U64 R61, R68, 0x10, R69 ;  /* 0x00000010443d7819 */ /* 0x000fe20000001245 */
[----:B------:R-:W-:Y:S01]  /*112f0*/  IMAD.SHL.U32 R79, R79, 0x400, RZ ;  /* 0x000004004f4f7824 */ /* 0x000fe200078e00ff */
[----:B------:R-:W-:Y:S01]  /*11300*/  LOP3.LUT R76, R77, 0x1c0, R135, 0xf8, !PT ;  /* 0x000001c04d4c7812 */ /* 0x000fe200078ef887 */
[----:B------:R-:W-:Y:S01]  /*11310*/  HADD2.F32 R120, -RZ, R116.H0_H0 ;  /* 0x20000074ff787230 */ /* 0x000fe20000004100 */
[----:B------:R-:W-:-:S02]  /*11320*/  SHF.R.U32.HI R68, RZ, 0x10, R69 ;  /* 0x00000010ff447819 */ /* 0x000fc40000011645 */
[----:B------:R-:W-:Y:S02]  /*11330*/  LOP3.LUT R80, R76, R229, RZ, 0x3c, !PT ;  /* 0x000000e54c507212 */ /* 0x000fe400078e3cff */
[----:B------:R-:W-:Y:S01]  /*11340*/  LOP3.LUT R81, R79, 0x7fffe000, RZ, 0xc0, !PT ;  /* 0x7fffe0004f517812 */ /* 0x000fe200078ec0ff */
[----:B------:R-:W-:Y:S01]  /*11350*/  HADD2.F32 R126, -RZ, R68.H0_H0 ;  /* 0x20000044ff7e7230 */ /* 0x000fe20000004100 */
[----:B------:R-:W1:Y:S01]  /*11360*/  LDS.128 R76, [R3] ;  /* 0x00000000034c7984 */ /* 0x000e620000000c00 */
[--C-:B------:R-:W-:Y:S02]  /*11370*/  SHF.R.U64 R62, R62, 0x10, R63.reuse ;  /* 0x000000103e3e7819 */ /* 0x100fe4000000123f */
[----:B------:R-:W-:Y:S02]  /*11380*/  IADD3 R81, R80, R81, R228 ;  /* 0x0000005150517210 */ /* 0x000fe40007ffe0e4 */
[----:B------:R-:W-:Y:S02]  /*11390*/  SHF.R.U32.HI R69, RZ, 0x10, R63 ;  /* 0x00000010ff457819 */ /* 0x000fe4000001163f */
[--C-:B------:R-:W-:Y:S01]  /*113a0*/  SHF.R.U64 R63, R70, 0x10, R71.reuse ;  /* 0x00000010463f7819 */ /* 0x100fe20000001247 */
[----:B0-----:R-:W-:Y:S01]  /*113b0*/  IMAD R115, R81, 0x2, R18 ;  /* 0x0000000251737824 */ /* 0x001fe200078e0212 */
[----:B------:R-:W-:-:S04]  /*113c0*/  SHF.R.U32.HI R70, RZ, 0x10, R71 ;  /* 0x00000010ff467819 */ /* 0x000fc80000011647 */
[----:B------:R-:W0:Y:S01]  /*113d0*/  LDS.128 R80, [R115+0x14400] ;  /* 0x0144000073507984 */ /* 0x000e220000000c00 */
[--C-:B-1----:R-:W-:Y:S02]  /*113e0*/  HADD2.F32 R123, -RZ, R77.reuse.H0_H0 ;  /* 0x2000004dff7b7230 */ /* 0x102fe40000004100 */
[----:B------:R-:W-:Y:S02]  /*113f0*/  HADD2.F32 R122, -RZ, R77.H1_H1 ;  /* 0x3000004dff7a7230 */ /* 0x000fe40000004100 */
[----:B------:R-:W-:Y:S02]  /*11400*/  HADD2.F32 R71, -RZ, R76.H0_H0 ;  /* 0x2000004cff477230 */ /* 0x000fe40000004100 */
[----:B------:R-:W-:Y:S02]  /*11410*/  HADD2.F32 R77, -RZ, R78.H0_H0 ;  /* 0x2000004eff4d7230 */ /* 0x000fe40000004100 */
[----:B------:R-:W-:Y:S02]  /*11420*/  HADD2.F32 R121, -RZ, R79.H0_H0 ;  /* 0x2000004fff797230 */ /* 0x000fe40000004100 */
[----:B------:R-:W-:-:S02]  /*11430*/  HADD2.F32 R76, -RZ, R76.H1_H1 ;  /* 0x3000004cff4c7230 */ /* 0x000fc40000004100 */
[----:B------:R-:W-:Y:S02]  /*11440*/  HADD2.F32 R78, -RZ, R78.H1_H1 ;  /* 0x3000004eff4e7230 */ /* 0x000fe40000004100 */
[--C-:B0-----:R-:W-:Y:S02]  /*11450*/  HADD2.F32 R127, -RZ, R81.reuse.H0_H0 ;  /* 0x20000051ff7f7230 */ /* 0x101fe40000004100 */
[----:B------:R-:W-:Y:S02]  /*11460*/  HADD2.F32 R125, -RZ, R81.H1_H1 ;  /* 0x30000051ff7d7230 */ /* 0x000fe40000004100 */
[----:B------:R-:W-:Y:S02]  /*11470*/  HADD2.F32 R124, -RZ, R80.H0_H0 ;  /* 0x20000050ff7c7230 */ /* 0x000fe40000004100 */
[C---:B------:R-:W-:Y:S01]  /*11480*/  FMUL.FTZ R132, R127.reuse, R128 ;  /* 0x000000807f847220 */ /* 0x040fe20000410000 */
[----:B------:R-:W-:Y:S01]  /*11490*/  FMUL.FTZ R134, R127, R130 ;  /* 0x000000827f867220 */ /* 0x000fe20000410000 */
[----:B------:R-:W-:Y:S01]  /*114a0*/  FMUL.FTZ R131, R125, R126 ;  /* 0x0000007e7d837220 */ /* 0x000fe20000410000 */
[----:B------:R-:W-:-:S02]  /*114b0*/  HADD2.F32 R127, -RZ, R118.H0_H0 ;  /* 0x20000076ff7f7230 */ /* 0x000fc40000004100 */
[C---:B------:R-:W-:Y:S01]  /*114c0*/  FFMA.FTZ R68, R123.reuse, R130, -R132 ;  /* 0x000000827b447223 */ /* 0x040fe20000010884 */
[----:B------:R-:W-:Y:S01]  /*114d0*/  FFMA.FTZ R123, R123, R128, R134 ;  /* 0x000000807b7b7223 */ /* 0x000fe20000010086 */
[----:B------:R-:W-:Y:S02]  /*114e0*/  HADD2.F32 R81, -RZ, R82.H0_H0 ;  /* 0x20000052ff517230 */ /* 0x000fe40000004100 */
[-C--:B------:R-:W-:Y:S01]  /*114f0*/  FMUL.FTZ R133, R125, R129.reuse ;  /* 0x000000817d857220 */ /* 0x080fe20000410000 */
[----:B------:R-:W-:Y:S01]  /*11500*/  FMUL.FTZ R130, R124, R120 ;  /* 0x000000787c827220 */ /* 0x000fe20000410000 */
[----:B------:R-:W-:Y:S02]  /*11510*/  HADD2.F32 R128, -RZ, R116.H1_H1 ;  /* 0x30000074ff807230 */ /* 0x000fe40000004100 */
[----:B------:R-:W-:Y:S01]  /*11520*/  FFMA.FTZ R125, R122, R129, -R131 ;  /* 0x000000817a7d7223 */ /* 0x000fe20000010883 */
[----:B------:R-:W-:Y:S01]  /*11530*/  FMUL.FTZ R129, R124, R127 ;  /* 0x0000007f7c817220 */ /* 0x000fe20000410000 */
[----:B------:R-:W-:-:S02]  /*11540*/  HADD2.F32 R124, -RZ, R117.H1_H1 ;  /* 0x30000075ff7c7230 */ /* 0x000fc40000004100 */
[----:B------:R-:W-:Y:S01]  /*11550*/  FFMA.FTZ R122, R122, R126, R133 ;  /* 0x0000007e7a7a7223 */ /* 0x000fe20000010085 */
[----:B------:R-:W-:Y:S01]  /*11560*/  FFMA.FTZ R116, R71, R127, -R130 ;  /* 0x0000007f47747223 */ /* 0x000fe20000010882 */
[----:B------:R-:W-:Y:S02]  /*11570*/  HADD2.F32 R119, -RZ, R83.H0_H0 ;  /* 0x20000053ff777230 */ /* 0x000fe40000004100 */
[C---:B------:R-:W-:Y:S01]  /*11580*/  FMUL.FTZ R130, R81.reuse, R128 ;  /* 0x0000008051827220 */ /* 0x040fe20000410000 */
[----:B------:R-:W-:Y:S02]  /*11590*/  HADD2.F32 R126, -RZ, R117.H0_H0 ;  /* 0x20000075ff7e7230 */ /* 0x000fe40000004100 */
[-C--:B------:R-:W-:Y:S01]  /*115a0*/  FMUL.FTZ R132, R81, R124.reuse ;  /* 0x0000007c51847220 */ /* 0x080fe20000410000 */
[----:B------:R-:W-:Y:S02]  /*115b0*/  HADD2.F32 R118, -RZ, R118.H1_H1 ;  /* 0x30000076ff767230 */ /* 0x000fe40000004100 */
[----:B------:R-:W-:Y:S01]  /*115c0*/  FFMA.FTZ R81, R77, R124, -R130 ;  /* 0x0000007c4d517223 */ /* 0x000fe20000010882 */
[----:B------:R-:W-:-:S02]  /*115d0*/  HADD2.F32 R83, -RZ, R83.H1_H1 ;  /* 0x30000053ff537230 */ /* 0x000fc40000004100 */
[----:B------:R-:W-:Y:S01]  /*115e0*/  FFMA.FTZ R120, R71, R120, R129 ;  /* 0x0000007847787223 */ /* 0x000fe20000010081 */
[----:B------:R-:W-:Y:S02]  /*115f0*/  HADD2.F32 R130, -RZ, R70.H0_H0 ;  /* 0x20000046ff827230 */ /* 0x000fe40000004100 */
[C---:B------:R-:W-:Y:S01]  /*11600*/  FMUL.FTZ R134, R119.reuse, R126 ;  /* 0x0000007e77867220 */ /* 0x040fe20000410000 */
[----:B------:R-:W-:Y:S02]  /*11610*/  HADD2.F32 R124, -RZ, R69.H0_H0 ;  /* 0x20000045ff7c7230 */ /* 0x000fe40000004100 */
[----:B------:R-:W-:Y:S01]  /*11620*/  FMUL.FTZ R119, R119, R118 ;  /* 0x0000007677777220 */ /* 0x000fe20000410000 */
[----:B------:R-:W-:Y:S02]  /*11630*/  HADD2.F32 R80, -RZ, R80.H1_H1 ;  /* 0x30000050ff507230 */ /* 0x000fe40000004100 */
[----:B------:R-:W-:Y:S01]  /*11640*/  FFMA.FTZ R70, R77, R128, R132 ;  /* 0x000000804d467223 */ /* 0x000fe20000010084 */
[----:B------:R-:W-:-:S02]  /*11650*/  HADD2.F32 R82, -RZ, R82.H1_H1 ;  /* 0x30000052ff527230 */ /* 0x000fc40000004100 */
[----:B------:R-:W-:Y:S01]  /*11660*/  FFMA.FTZ R134, R121, R118, -R134 ;  /* 0x0000007679867223 */ /* 0x000fe20000010886 */
[----:B------:R-:W-:Y:S02]  /*11670*/  HADD2.F32 R69, -RZ, R61.H0_H0 ;  /* 0x2000003dff457230 */ /* 0x000fe40000004100 */
[C---:B------:R-:W-:Y:S01]  /*11680*/  FMUL.FTZ R128, R83.reuse, R130 ;  /* 0x0000008253807220 */ /* 0x040fe20000410000 */
[----:B------:R-:W-:Y:S02]  /*11690*/  HADD2.F32 R71, -RZ, R63.H0_H0 ;  /* 0x2000003fff477230 */ /* 0x000fe40000004100 */
[----:B------:R-:W-:Y:S01]  /*116a0*/  FMUL.FTZ R118, R83, R124 ;  /* 0x0000007c53767220 */ /* 0x000fe20000410000 */
[----:B------:R-:W-:Y:S02]  /*116b0*/  HADD2.F32 R61, -RZ, R60.H0_H0 ;  /* 0x2000003cff3d7230 */ /* 0x000fe40000004100 */
[----:B------:R-:W-:Y:S01]  /*116c0*/  FMUL.FTZ R77, R80, R69 ;  /* 0x00000045504d7220 */ /* 0x000fe20000410000 */
[----:B------:R-:W-:-:S02]  /*116d0*/  HADD2.F32 R63, -RZ, R62.H0_H0 ;  /* 0x2000003eff3f7230 */ /* 0x000fc40000004100 */
[----:B------:R-:W-:Y:S01]  /*116e0*/  FMUL.FTZ R83, R82, R71 ;  /* 0x0000004752537220 */ /* 0x000fe20000410000 */
[----:B------:R-:W-:Y:S02]  /*116f0*/  HADD2.F32 R79, -RZ, R79.H1_H1 ;  /* 0x3000004fff4f7230 */ /* 0x000fe40000004100 */
[-C--:B------:R-:W-:Y:S01]  /*11700*/  FMUL.FTZ R80, R80, R61.reuse ;  /* 0x0000003d50507220 */ /* 0x080fe20000410000 */
[----:B------:R-:W-:Y:S01]  /*11710*/  FFMA.FTZ R77, R76, R61, -R77 ;  /* 0x0000003d4c4d7223 */ /* 0x000fe2000001084d */
[-C--:B------:R-:W-:Y:S01]  /*11720*/  FMUL.FTZ R82, R82, R63.reuse ;  /* 0x0000003f52527220 */ /* 0x080fe20000410000 */
[----:B------:R-:W-:Y:S01]  /*11730*/  FFMA.FTZ R62, R78, R63, -R83 ;  /* 0x0000003f4e3e7223 */ /* 0x000fe20000010853 */
[C---:B------:R-:W-:Y:S01]  /*11740*/  FFMA.FTZ R117, R79.reuse, R124, -R128 ;  /* 0x0000007c4f757223 */ /* 0x040fe20000010880 */
[----:B------:R-:W-:Y:S01]  /*11750*/  FFMA.FTZ R118, R79, R130, R118 ;  /* 0x000000824f767223 */ /* 0x000fe20000010076 */
[----:B------:R-:W-:Y:S01]  /*11760*/  FFMA.FTZ R119, R121, R126, R119 ;  /* 0x0000007e79777223 */ /* 0x000fe20000010077 */
        /* <DEDUP_REMOVED lines=12> */
.L_x_3049:
[----:B------:R-:W-:Y:S05]  /*11830*/  BSYNC B2 ;  /* 0x0000000000027941 */ /* 0x000fea0003800000 */
.L_x_3048:
[----:B------:R-:W-:Y:S05]  /*11840*/  @P1 BRA `(.L_x_3047) ;  /* 0x0000000400801947 */ /* 0x000fea0003800000 */
[----:B------:R-:W2:Y:S01]  /*11850*/  LDL R120, [R1+0x78] ;  /* 0x0000780001787983 */ /* 0x000ea20000100800 */
[----:B------:R-:W-:Y:S01]  /*11860*/  LEA.HI R114, R114, R0, RZ, 0x1d ;  /* 0x0000000072727211 */ /* 0x000fe200078fe8ff */
[----:B01----:R-:W-:Y:S01]  /*11870*/  HADD2.F32 R115, -RZ, R111.H0_H0 ;  /* 0x2000006fff737230 */ /* 0x003fe20000004100 */
[----:B------:R-:W-:Y:S01]  /*11880*/  SHF.R.U64 R56, R56, 0x10, R57 ;  /* 0x0000001038387819 */ /* 0x000fe20000001239 */
[--C-:B------:R-:W-:Y:S01]  /*11890*/  HADD2.F32 R83, -RZ, R112.reuse.H1_H1 ;  /* 0x30000070ff537230 */ /* 0x100fe20000004100 */
[----:B------:R-:W-:Y:S01]  /*118a0*/  SHF.R.S32.HI R61, RZ, 0x1f, R114 ;  /* 0x0000001fff3d7819 */ /* 0x000fe20000011472 */
[----:B------:R-:W-:Y:S01]  /*118b0*/  IMAD.SHL.U32 R3, R114, 0x8, RZ ;  /* 0x0000000872037824 */ /* 0x000fe200078e00ff */
[----:B------:R-:W-:Y:S01]  /*118c0*/  SHF.R.U32.HI R117, RZ, 0x10, R65 ;  /* 0x00000010ff757819 */ /* 0x000fe20000011641 */
[----:B------:R-:W-:Y:S01]  /*118d0*/  HADD2.F32 R112, -RZ, R112.H0_H0 ;  /* 0x20000070ff707230 */ /* 0x000fe20000004100 */
[----:B------:R-:W-:Y:S01]  /*118e0*/  LEA.HI R61, R61, R114, RZ, 0x3 ;  /* 0x000000723d3d7211 */ /* 0x000fe200078f18ff */
[--C-:B------:R-:W-:Y:S01]  /*118f0*/  HADD2.F32 R116, -RZ, R110.reuse.H1_H1 ;  /* 0x3000006eff747230 */ /* 0x100fe20000004100 */
[----:B------:R-:W-:Y:S01]  /*11900*/  LOP3.LUT R3, R3, 0x38, RZ, 0xc0, !PT ;  /* 0x0000003803037812 */ /* 0x000fe200078ec0ff */
[----:B------:R-:W-:Y:S01]  /*11910*/  HADD2.F32 R117, -RZ, R117.H0_H0 ;  /* 0x20000075ff757230 */ /* 0x000fe20000004100 */
[----:B------:R-:W-:Y:S01]  /*11920*/  SHF.L.U32 R61, R61, 0xa, RZ ;  /* 0x0000000a3d3d7819 */ /* 0x000fe200000006ff */
[----:B------:R-:W-:Y:S01]  /*11930*/  HADD2.F32 R110, -RZ, R110.H0_H0 ;  /* 0x2000006eff6e7230 */ /* 0x000fe20000004100 */
[----:B------:R-:W-:-:S02]  /*11940*/  LOP3.LUT R60, R3, 0x1c0, R135, 0xf8, !PT ;  /* 0x000001c0033c7812 */ /* 0x000fc400078ef887 */
[----:B------:R-:W-:Y:S02]  /*11950*/  LOP3.LUT R3, R61, 0x7fffe000, RZ, 0xc0, !PT ;  /* 0x7fffe0003d037812 */ /* 0x000fe400078ec0ff */
[----:B------:R-:W-:Y:S02]  /*11960*/  LOP3.LUT R68, R60, R229, RZ, 0x3c, !PT ;  /* 0x000000e53c447212 */ /* 0x000fe400078e3cff */
[----:B------:R-:W-:Y:S02]  /*11970*/  SHF.R.U32.HI R114, RZ, 0x10, R57 ;  /* 0x00000010ff727819 */ /* 0x000fe40000011639 */
[----:B------:R-:W-:Y:S02]  /*11980*/  IADD3 R3, R68, R3, R228 ;  /* 0x0000000344037210 */ /* 0x000fe40007ffe0e4 */
[----:B------:R-:W-:Y:S02]  /*11990*/  SHF.R.U64 R57, R58, 0x10, R59 ;  /* 0x000000103a397819 */ /* 0x000fe4000000123b */
[--C-:B------:R-:W-:Y:S01]  /*119a0*/  SHF.R.U64 R58, R66, 0x10, R67.reuse ;  /* 0x00000010423a7819 */ /* 0x100fe20000001243 */
[----:B------:R-:W-:Y:S01]  /*119b0*/  IMAD R3, R3, 0x2, R18 ;  /* 0x0000000203037824 */ /* 0x000fe200078e0212 */
[----:B------:R-:W-:Y:S01]  /*119c0*/  SHF.R.U32.HI R66, RZ, 0x10, R67 ;  /* 0x00000010ff427819 */ /* 0x000fe20000011643 */
[----:B------:R-:W-:Y:S01]  /*119d0*/  HADD2.F32 R57, -RZ, R57.H0_H0 ;  /* 0x20000039ff397230 */ /* 0x000fe20000004100 */
[----:B------:R-:W-:-:S02]  /*119e0*/  SHF.R.U32.HI R59, RZ, 0x10, R59 ;  /* 0x00000010ff3b7819 */ /* 0x000fc4000001163b */
[----:B------:R-:W0:Y:S01]  /*119f0*/  LDS.128 R68, [R3+0x14400] ;  /* 0x0144000003447984 */ /* 0x000e220000000c00 */
[----:B------:R-:W-:Y:S01]  /*11a00*/  SHF.R.U64 R64, R64, 0x10, R65 ;  /* 0x0000001040407819 */ /* 0x000fe20000001241 */
[--C-:B0-----:R-:W-:Y:S02]  /*11a10*/  HADD2.F32 R67, -RZ, R69.reuse.H0_H0 ;  /* 0x20000045ff437230 */ /* 0x101fe40000004100 */
[----:B------:R-:W-:Y:S02]  /*11a20*/  HADD2.F32 R80, -RZ, R69.H1_H1 ;  /* 0x30000045ff507230 */ /* 0x000fe40000004100 */
[----:B------:R-:W-:Y:S02]  /*11a30*/  HADD2.F32 R77, -RZ, R68.H0_H0 ;  /* 0x20000044ff4d7230 */ /* 0x000fe40000004100 */
[C---:B------:R-:W-:Y:S01]  /*11a40*/  FMUL.FTZ R69, R67.reuse, R115 ;  /* 0x0000007343457220 */ /* 0x040fe20000410000 */
[----:B------:R-:W-:Y:S01]  /*11a50*/  FMUL.FTZ R119, R67, R83 ;  /* 0x0000005343777220 */ /* 0x000fe20000410000 */
[----:B------:R-:W-:-:S02]  /*11a60*/  HADD2.F32 R81, -RZ, R70.H0_H0 ;  /* 0x20000046ff517230 */ /* 0x000fc40000004100 */
[--C-:B------:R-:W-:Y:S02]  /*11a70*/  HADD2.F32 R82, -RZ, R71.reuse.H0_H0 ;  /* 0x20000047ff527230 */ /* 0x100fe40000004100 */
[----:B------:R-:W-:Y:S02]  /*11a80*/  HADD2.F32 R71, -RZ, R71.H1_H1 ;  /* 0x30000047ff477230 */ /* 0x000fe40000004100 */
[----:B------:R-:W-:Y:S02]  /*11a90*/  HADD2.F32 R68, -RZ, R68.H1_H1 ;  /* 0x30000044ff447230 */ /* 0x000fe40000004100 */
[----:B------:R-:W-:Y:S01]  /*11aa0*/  FMUL.FTZ R118, R82, R110 ;  /* 0x0000006e52767220 */ /* 0x000fe20000410000 */
        /* <DEDUP_REMOVED lines=9> */
[----:B------:R-:W-:Y:S01]  /*11b40*/  FMUL.FTZ R111, R80, R117 ;  /* 0x00000075506f7220 */ /* 0x000fe20000410000 */
[----:B------:R-:W-:-:S02]  /*11b50*/  HADD2.F32 R61, -RZ, R62.H0_H0 ;  /* 0x2000003eff3d7230 */ /* 0x000fc40000004100 */
[-C--:B------:R-:W-:Y:S01]  /*11b60*/  FMUL.FTZ R115, R80, R83.reuse ;  /* 0x0000005350737220 */ /* 0x080fe20000410000 */
[--C-:B------:R-:W-:Y:S02]  /*11b70*/  HADD2.F32 R65, -RZ, R63.reuse.H0_H0 ;  /* 0x2000003fff417230 */ /* 0x100fe40000004100 */
[C---:B------:R-:W-:Y:S01]  /*11b80*/  FMUL.FTZ R80, R77.reuse, R114 ;  /* 0x000000724d507220 */ /* 0x040fe20000410000 */
[----:B------:R-:W-:Y:S01]  /*11b90*/  FFMA.FTZ R76, R78, R83, -R111 ;  /* 0x000000534e4c7223 */ /* 0x000fe2000001086f */
[-C--:B------:R-:W-:Y:S01]  /*11ba0*/  FMUL.FTZ R83, R77, R112.reuse ;  /* 0x000000704d537220 */ /* 0x080fe20000410000 */
[----:B------:R-:W-:Y:S02]  /*11bb0*/  HADD2.F32 R63, -RZ, R63.H1_H1 ;  /* 0x3000003fff3f7230 */ /* 0x000fe40000004100 */
[----:B------:R-:W-:Y:S01]  /*11bc0*/  FFMA.FTZ R77, R79, R112, -R80 ;  /* 0x000000704f4d7223 */ /* 0x000fe20000010850 */
[--C-:B------:R-:W-:Y:S02]  /*11bd0*/  HADD2.F32 R80, -RZ, R113.reuse.H0_H0 ;  /* 0x20000071ff507230 */ /* 0x100fe40000004100 */
[----:B------:R-:W-:Y:S01]  /*11be0*/  FMUL.FTZ R112, R81, R116 ;  /* 0x0000007451707220 */ /* 0x000fe20000410000 */
[----:B------:R-:W-:-:S02]  /*11bf0*/  HADD2.F32 R113, -RZ, R113.H1_H1 ;  /* 0x30000071ff717230 */ /* 0x000fc40000004100 */
[----:B------:R-:W-:Y:S01]  /*11c00*/  FFMA.FTZ R83, R79, R114, R83 ;  /* 0x000000724f537223 */ /* 0x000fe20000010053 */
[----:B------:R-:W-:Y:S02]  /*11c10*/  HADD2.F32 R60, -RZ, R60.H1_H1 ;  /* 0x3000003cff3c7230 */ /* 0x000fe40000004100 */
[-C--:B------:R-:W-:Y:S01]  /*11c20*/  FMUL.FTZ R114, R81, R80.reuse ;  /* 0x0000005051727220 */ /* 0x080fe20000410000 */
[----:B------:R-:W-:Y:S01]  /*11c30*/  FFMA.FTZ R112, R61, R80, -R112 ;  /* 0x000000503d707223 */ /* 0x000fe20000010870 */
[----:B------:R-:W-:Y:S02]  /*11c40*/  HADD2.F32 R80, -RZ, R66.H0_H0 ;  /* 0x20000042ff507230 */ /* 0x000fe40000004100 */
[-C--:B------:R-:W-:Y:S01]  /*11c50*/  FFMA.FTZ R118, R65, R113.reuse, -R118 ;  /* 0x0000007141767223 */ /* 0x080fe20000010876 */
[----:B------:R-:W-:Y:S02]  /*11c60*/  HADD2.F32 R66, -RZ, R59.H0_H0 ;  /* 0x2000003bff427230 */ /* 0x000fe40000004100 */
[----:B------:R-:W-:Y:S01]  /*11c70*/  FMUL.FTZ R59, R82, R113 ;  /* 0x00000071523b7220 */ /* 0x000fe20000410000 */
[----:B------:R-:W-:Y:S01]  /*11c80*/  FFMA.FTZ R114, R61, R116, R114 ;  /* 0x000000743d727223 */ /* 0x000fe20000010072 */
[----:B------:R-:W-:Y:S01]  /*11c90*/  FMUL.FTZ R82, R71, R80 ;  /* 0x0000005047527220 */ /* 0x000fe20000410000 */
[----:B------:R-:W-:-:S02]  /*11ca0*/  HADD2.F32 R61, -RZ, R64.H0_H0 ;  /* 0x20000040ff3d7230 */ /* 0x000fc40000004100 */
[----:B------:R-:W-:Y:S01]  /*11cb0*/  FFMA.FTZ R110, R65, R110, R59 ;  /* 0x0000006e416e7223 */ /* 0x000fe2000001003b */
[-C--:B------:R-:W-:Y:S01]  /*11cc0*/  FMUL.FTZ R116, R71, R66.reuse ;  /* 0x0000004247747220 */ /* 0x080fe20000410000 */
[----:B------:R-:W-:Y:S02]  /*11cd0*/  HADD2.F32 R65, -RZ, R58.H0_H0 ;  /* 0x2000003aff417230 */ /* 0x000fe40000004100 */
[C---:B------:R-:W-:Y:S01]  /*11ce0*/  FFMA.FTZ R79, R63.reuse, R66, -R82 ;  /* 0x000000423f4f7223 */ /* 0x040fe20000010852 */
[----:B------:R-:W-:Y:S02]  /*11cf0*/  HADD2.F32 R59, -RZ, R56.H0_H0 ;  /* 0x20000038ff3b7230 */ /* 0x000fe40000004100 */
        /* <DEDUP_REMOVED lines=21> */
.L_x_3047:
[----:B------:R-:W-:Y:S05]  /*11e50*/  BSYNC B1 ;  /* 0x0000000000017941 */ /* 0x000fea0003800000 */
.L_x_3046:
[----:B-12---:R-:W-:Y:S01]  /*11e60*/  VIADD R3, R212, 0x20 ;  /* 0x00000020d4037836 */ /* 0x006fe20000000000 */
[----:B------:R-:W-:Y:S04]  /*11e70*/  BSSY B1, `(.L_x_3050) ;  /* 0x00000d4000017945 */ /* 0x000fe80003800000 */
[----:B------:R-:W-:-:S13]  /*11e80*/  ISETP.GE.AND P0, PT, R3, R20, PT ;  /* 0x000000140300720c */ /* 0x000fda0003f06270 */
[----:B------:R-:W-:Y:S05]  /*11e90*/  @P0 BRA `(.L_x_3051) ;  /* 0x0000000c00440947 */ /* 0x000fea0003800000 */
[----:B------:R1:W5:Y:S01]  /*11ea0*/  LDL R110, [R1+0x64] ;  /* 0x00006400016e7983 */ /* 0x0003620000100800 */
[----:B------:R-:W2:Y:S01]  /*11eb0*/  LDC R3, c[0x0][0x3f4] ;  /* 0x0000fd00ff037b82 */ /* 0x000ea20000000800 */
[----:B------:R-:W-:Y:S01]  /*11ec0*/  BSSY B2, `(.L_x_3052) ;  /* 0x0000067000027945 */ /* 0x000fe20003800000 */
[----:B------:R-:W-:Y:S02]  /*11ed0*/  SHF.R.U32.HI R83, RZ, 0x3, R223 ;  /* 0x00000003ff537819 */ /* 0x000fe400000116df */
[-C--:B--2---:R-:W-:Y:S02]  /*11ee0*/  ISETP.GE.AND P0, PT, R16, R3.reuse, PT ;  /* 0x000000031000720c */ /* 0x084fe40003f06270 */
[----:B------:R-:W-:-:S11]  /*11ef0*/  ISETP.GE.AND P1, PT, R213, R3, PT ;  /* 0x00000003d500720c */ /* 0x000fd60003f26270 */
[----:B-1----:R-:W-:Y:S05]  /*11f00*/  @P0 BRA `(.L_x_3053) ;  /* 0x0000000400880947 */ /* 0x002fea0003800000 */
[----:B------:R-:W-:Y:S01]  /*11f10*/  LEA.HI R56, R3, R237, RZ, 0x1d ;  /* 0x000000ed03387211 */ /* 0x000fe200078fe8ff */
[----:B------:R-:W-:Y:S01]  /*11f20*/  HADD2.F32 R71, -RZ, R106.H1_H1 ;  /* 0x3000006aff477230 */ /* 0x000fe20000004100 */
[----:B-----5:R-:W-:Y:S01]  /*11f30*/  R2UR UR4, R110 ;  /* 0x000000006e0472ca */ /* 0x020fe200000e0000 */
[----:B------:R-:W-:Y:S01]  /*11f40*/  HADD2.F32 R70, -RZ, R108.H1_H1 ;  /* 0x3000006cff467230 */ /* 0x000fe20000004100 */
[----:B------:R-:W-:Y:S01]  /*11f50*/  SHF.R.S32.HI R57, RZ, 0x1f, R56 ;  /* 0x0000001fff397819 */ /* 0x000fe20000011438 */
[----:B------:R-:W-:Y:S01]  /*11f60*/  IMAD.SHL.U32 R58, R56, 0x8, RZ ;  /* 0x00000008383a7824 */ /* 0x000fe200078e00ff */
[----:B------:R-:W-:Y:S01]  /*11f70*/  LOP3.LUT R59, R223, 0x38, R16, 0xf8, !PT ;  /* 0x00000038df3b7812 */ /* 0x000fe200078ef810 */
[----:B------:R-:W-:Y:S01]  /*11f80*/  HADD2.F32 R106, -RZ, R106.H0_H0 ;  /* 0x2000006aff6a7230 */ /* 0x000fe20000004100 */
[----:B------:R-:W-:Y:S01]  /*11f90*/  LEA.HI R57, R57, R56, RZ, 0x3 ;  /* 0x0000003839397211 */ /* 0x000fe200078f18ff */
[----:B------:R-:W-:Y:S01]  /*11fa0*/  HADD2.F32 R108, -RZ, R108.H0_H0 ;  /* 0x2000006cff6c7230 */ /* 0x000fe20000004100 */
[----:B------:R-:W-:-:S02]  /*11fb0*/  LOP3.LUT R56, R223, 0x38, R58, 0xf8, !PT ;  /* 0x00000038df387812 */ /* 0x000fc400078ef83a */
[----:B------:R-:W-:Y:S01]  /*11fc0*/  LOP3.LUT R59, R226, R59, R83, 0xf6, !PT ;  /* 0x0000003be23b7212 */ /* 0x000fe200078ef653 */
[----:B------:R-:W-:Y:S01]  /*11fd0*/  IMAD.SHL.U32 R57, R57, 0x400, RZ ;  /* 0x0000040039397824 */ /* 0x000fe200078e00ff */
[----:B------:R-:W-:Y:S02]  /*11fe0*/  LOP3.LUT R61, R56, R83, RZ, 0x3c, !PT ;  /* 0x00000053383d7212 */ /* 0x000fe400078e3cff */
[----:B------:R-:W-:Y:S02]  /*11ff0*/  LEA R64, R59, UR4, 0x1 ;  /* 0x000000043b407c11 */ /* 0x000fe4000f8e08ff */
[----:B------:R-:W-:Y:S02]  /*12000*/  LOP3.LUT R60, R57, 0x7fffe000, RZ, 0xc0, !PT ;  /* 0x7fffe000393c7812 */ /* 0x000fe400078ec0ff */
[----:B------:R-:W-:Y:S01]  /*12010*/  SHF.R.U64 R52, R52, 0x10, R53 ;  /* 0x0000001034347819 */ /* 0x000fe20000001235 */
[----:B------:R-:W1:Y:S01]  /*12020*/  LDS.128 R56, [R64] ;  /* 0x0000000040387984 */ /* 0x000e620000000c00 */
[----:B------:R-:W-:-:S02]  /*12030*/  IADD3 R61, R61, R60, R226 ;  /* 0x0000003c3d3d7210 */ /* 0x000fc40007ffe0e2 */
[----:B------:R-:W-:Y:S02]  /*12040*/  SHF.R.U32.HI R76, RZ, 0x10, R53 ;  /* 0x00000010ff4c7819 */ /* 0x000fe40000011635 */
[----:B------:R-:W-:Y:S02]  /*12050*/  LEA R65, R61, R18, 0x1 ;  /* 0x000000123d417211 */ /* 0x000fe400078e08ff */
[--C-:B------:R-:W-:Y:S01]  /*12060*/  SHF.R.U64 R44, R44, 0x10, R45.reuse ;  /* 0x000000102c2c7819 */ /* 0x100fe2000000122d */
[----:B------:R-:W-:Y:S01]  /*12070*/  HADD2.F32 R76, -RZ, R76.H0_H0 ;  /* 0x2000004cff4c7230 */ /* 0x000fe20000004100 */
[----:B------:R-:W-:Y:S01]  /*12080*/  SHF.R.U32.HI R78, RZ, 0x10, R45 ;  /* 0x00000010ff4e7819 */ /* 0x000fe2000001162d */
[----:B------:R-:W2:Y:S01]  /*12090*/  LDS.128 R60, [R65+0x14400] ;  /* 0x01440000413c7984 */ /* 0x000ea20000000c00 */
[----:B------:R-:W-:Y:S02]  /*120a0*/  SHF.R.U64 R45, R46, 0x10, R47 ;  /* 0x000000102e2d7819 */ /* 0x000fe4000000122f */
[----:B------:R-:W-:-:S02]  /*120b0*/  SHF.R.U64 R46, R54, 0x10, R55 ;  /* 0x00000010362e7819 */ /* 0x000fc40000001237 */
[----:B------:R-:W-:Y:S01]  /*120c0*/  SHF.R.U32.HI R82, RZ, 0x10, R47 ;  /* 0x00000010ff527819 */ /* 0x000fe2000001162f */
[----:B------:R-:W-:Y:S01]  /*120d0*/  HADD2.F32 R45, -RZ, R45.H0_H0 ;  /* 0x2000002dff2d7230 */ /* 0x000fe20000004100 */
[----:B------:R-:W-:Y:S01]  /*120e0*/  SHF.R.U32.HI R81, RZ, 0x10, R55 ;  /* 0x00000010ff517819 */ /* 0x000fe20000011637 */
[--C-:B-1----:R-:W-:Y:S02]  /*120f0*/  HADD2.F32 R54, -RZ, R57.reuse.H0_H0 ;  /* 0x20000039ff367230 */ /* 0x102fe40000004100 */
[----:B------:R-:W-:Y:S02]  /*12100*/  HADD2.F32 R47, -RZ, R56.H0_H0 ;  /* 0x20000038ff2f7230 */ /* 0x000fe40000004100 */
[----:B------:R-:W-:Y:S02]  /*12110*/  HADD2.F32 R57, -RZ, R57.H1_H1 ;  /* 0x30000039ff397230 */ /* 0x000fe40000004100 */
[----:B------:R-:W-:Y:S02]  /*12120*/  HADD2.F32 R55, -RZ, R58.H0_H0 ;  /* 0x2000003aff377230 */ /* 0x000fe40000004100 */
[----:B------:R-:W-:-:S02]  /*12130*/  HADD2.F32 R66, -RZ, R59.H0_H0 ;  /* 0x2000003bff427230 */ /* 0x000fc40000004100 */
[--C-:B--2---:R-:W-:Y:S02]  /*12140*/  HADD2.F32 R53, -RZ, R61.reuse.H0_H0 ;  /* 0x2000003dff357230 */ /* 0x104fe40000004100 */
        /* <DEDUP_REMOVED lines=8> */
[----:B------:R-:W-:Y:S01]  /*121d0*/  FMUL.FTZ R78, R67, R76 ;  /* 0x0000004c434e7220 */ /* 0x000fe20000410000 */
[C---:B------:R-:W-:Y:S01]  /*121e0*/  FMUL.FTZ R54, R61.reuse, R106 ;  /* 0x0000006a3d367220 */ /* 0x040fe20000410000 */
[----:B------:R-:W-:Y:S01]  /*121f0*/  FMUL.FTZ R61, R61, R108 ;  /* 0x0000006c3d3d7220 */ /* 0x000fe20000410000 */
[----:B------:R-:W-:Y:S01]  /*12200*/  FMUL.FTZ R80, R67, R70 ;  /* 0x0000004643507220 */ /* 0x000fe20000410000 */
[----:B------:R-:W-:Y:S02]  /*12210*/  HADD2.F32 R67, -RZ, R107.H0_H0 ;  /* 0x2000006bff437230 */ /* 0x000fe40000004100 */
[----:B------:R-:W-:Y:S01]  /*12220*/  FFMA.FTZ R108, R47, R108, -R54 ;  /* 0x0000006c2f6c7223 */ /* 0x000fe20000010836 */
[C---:B------:R-:W-:Y:S01]  /*12230*/  FFMA.FTZ R78, R57.reuse, R70, -R78 ;  /* 0x00000046394e7223 */ /* 0x040fe2000001084e */
[----:B------:R-:W-:Y:S02]  /*12240*/  HADD2.F32 R54, -RZ, R109.H0_H0 ;  /* 0x2000006dff367230 */ /* 0x000fe40000004100 */
[----:B------:R-:W-:Y:S01]  /*12250*/  FFMA.FTZ R80, R57, R76, R80 ;  /* 0x0000004c39507223 */ /* 0x000fe20000010050 */
[----:B------:R-:W-:Y:S01]  /*12260*/  FMUL.FTZ R70, R68, R67 ;  /* 0x0000004344467220 */ /* 0x000fe20000410000 */
[----:B------:R-:W-:-:S02]  /*12270*/  HADD2.F32 R69, -RZ, R63.H0_H0 ;  /* 0x2000003fff457230 */ /* 0x000fc40000004100 */
[----:B------:R-:W-:Y:S01]  /*12280*/  FFMA.FTZ R61, R47, R106, R61 ;  /* 0x0000006a2f3d7223 */ /* 0x000fe2000001003d */
[----:B------:R-:W-:Y:S02]  /*12290*/  HADD2.F32 R109, -RZ, R109.H1_H1 ;  /* 0x3000006dff6d7230 */ /* 0x000fe40000004100 */
[-C--:B------:R-:W-:Y:S01]  /*122a0*/  FMUL.FTZ R76, R68, R54.reuse ;  /* 0x00000036444c7220 */ /* 0x080fe20000410000 */
[----:B------:R-:W-:Y:S02]  /*122b0*/  HADD2.F32 R107, -RZ, R107.H1_H1 ;  /* 0x3000006bff6b7230 */ /* 0x000fe40000004100 */
[----:B------:R-:W-:Y:S01]  /*122c0*/  FFMA.FTZ R70, R55, R54, -R70 ;  /* 0x0000003637467223 */ /* 0x000fe20000010846 */
[----:B------:R-:W-:Y:S02]  /*122d0*/  HADD2.F32 R54, -RZ, R82.H0_H0 ;  /* 0x20000052ff367230 */ /* 0x000fe40000004100 */
[----:B------:R-:W-:Y:S01]  /*122e0*/  FMUL.FTZ R82, R69, R109 ;  /* 0x0000006d45527220 */ /* 0x000fe20000410000 */
[----:B------:R-:W-:-:S02]  /*122f0*/  HADD2.F32 R63, -RZ, R63.H1_H1 ;  /* 0x3000003fff3f7230 */ /* 0x000fc40000004100 */
[----:B------:R-:W-:Y:S01]  /*12300*/  FMUL.FTZ R47, R69, R107 ;  /* 0x0000006b452f7220 */ /* 0x000fe20000410000 */
[----:B------:R-:W-:Y:S02]  /*12310*/  HADD2.F32 R68, -RZ, R81.H0_H0 ;  /* 0x20000051ff447230 */ /* 0x000fe40000004100 */
[----:B------:R-:W-:Y:S01]  /*12320*/  FFMA.FTZ R76, R55, R67, R76 ;  /* 0x00000043374c7223 */ /* 0x000fe2000001004c */
[----:B------:R-:W-:Y:S02]  /*12330*/  HADD2.F32 R59, -RZ, R59.H1_H1 ;  /* 0x3000003bff3b7230 */ /* 0x000fe40000004100 */
        /* <DEDUP_REMOVED lines=12> */
[----:B------:R-:W-:-:S02]  /*12400*/  HADD2.F32 R56, -RZ, R56.H1_H1 ;  /* 0x30000038ff387230 */ /* 0x000fc40000004100 */
        /* <DEDUP_REMOVED lines=18> */
.L_x_3053:
[----:B------:R-:W-:Y:S05]  /*12530*/  BSYNC B2 ;  /* 0x0000000000027941 */ /* 0x000fea0003800000 */
.L_x_3052:
[----:B------:R-:W-:Y:S05]  /*12540*/  @P1 BRA `(.L_x_3051) ;  /* 0x0000000400981947 */ /* 0x000fea0003800000 */
[----:B------:R-:W-:Y:S01]  /*12550*/  LEA.HI R3, R3, R0, RZ, 0x1d ;  /* 0x0000000003037211 */ /* 0x000fe200078fe8ff */
[----:B------:R-:W-:Y:S01]  /*12560*/  HADD2.F32 R58, -RZ, R104.H1_H1 ;  /* 0x30000068ff3a7230 */ /* 0x000fe20000004100 */
[----:B------:R-:W-:Y:S01]  /*12570*/  LEA.HI R88, R88, R213, RZ, 0x6 ;  /* 0x000000d558587211 */ /* 0x000fe200078f30ff */
[----:B------:R-:W-:Y:S01]  /*12580*/  HADD2.F32 R60, -RZ, R102.H1_H1 ;  /* 0x30000066ff3c7230 */ /* 0x000fe20000004100 */
[----:B-1----:R-:W-:Y:S01]  /*12590*/  SHF.R.S32.HI R46, RZ, 0x1f, R3 ;  /* 0x0000001fff2e7819 */ /* 0x002fe20000011403 */
[----:B------:R-:W-:Y:S01]  /*125a0*/  IMAD.SHL.U32 R44, R3, 0x8, RZ ;  /* 0x00000008032c7824 */ /* 0x000fe200078e00ff */
[----:B-----5:R-:W-:Y:S01]  /*125b0*/  R2UR UR4, R110 ;  /* 0x000000006e0472ca */ /* 0x020fe200000e0000 */
[----:B------:R-:W-:Y:S01]  /*125c0*/  IMAD.SHL.U32 R88, R88, 0x80, RZ ;  /* 0x0000008058587824 */ /* 0x000fe200078e00ff */
[----:B------:R-:W-:Y:S02]  /*125d0*/  LEA.HI R46, R46, R3, RZ, 0x3 ;  /* 0x000000032e2e7211 */ /* 0x000fe400078f18ff */
[----:B------:R-:W-:-:S02]  /*125e0*/  LOP3.LUT R44, R223, 0x38, R44, 0xf8, !PT ;  /* 0x00000038df2c7812 */ /* 0x000fc400078ef82c */
[----:B------:R-:W-:Y:S01]  /*125f0*/  LOP3.LUT R90, R223, 0x38, R90, 0xf8, !PT ;  /* 0x00000038df5a7812 */ /* 0x000fe200078ef85a */
[----:B------:R-:W-:Y:S01]  /*12600*/  IMAD.SHL.U32 R46, R46, 0x400, RZ ;  /* 0x000004002e2e7824 */ /* 0x000fe200078e00ff */
[-C--:B------:R-:W-:Y:S02]  /*12610*/  LOP3.LUT R53, R44, R83.reuse, RZ, 0x3c, !PT ;  /* 0x000000532c357212 */ /* 0x080fe400078e3cff */
[----:B------:R-:W-:Y:S02]  /*12620*/  LOP3.LUT R90, R90, R83, RZ, 0x3c, !PT ;  /* 0x000000535a5a7212 */ /* 0x000fe400078e3cff */
[----:B------:R-:W-:Y:S02]  /*12630*/  LOP3.LUT R52, R46, 0x7fffe000, RZ, 0xc0, !PT ;  /* 0x7fffe0002e347812 */ /* 0x000fe400078ec0ff */
[----:B------:R-:W-:Y:S02]  /*12640*/  LOP3.LUT R45, R88, 0xffffe000, RZ, 0xc0, !PT ;  /* 0xffffe000582d7812 */ /* 0x000fe400078ec0ff */
[----:B------:R-:W-:-:S02]  /*12650*/  IADD3 R53, R53, R52, R226 ;  /* 0x0000003435357210 */ /* 0x000fc40007ffe0e2 */
[----:B------:R-:W-:Y:S02]  /*12660*/  IADD3 R3, R90, R45, R226 ;  /* 0x0000002d5a037210 */ /* 0x000fe40007ffe0e2 */
[--C-:B------:R-:W-:Y:S01]  /*12670*/  SHF.R.U64 R69, R48, 0x10, R49.reuse ;  /* 0x0000001030457819 */ /* 0x100fe20000001231 */
[----:B------:R-:W-:Y:S01]  /*12680*/  IMAD R56, R53, 0x2, R18 ;  /* 0x0000000235387824 */ /* 0x000fe200078e0212 */
[----:B------:R-:W-:Y:S02]  /*12690*/  LEA R3, R3, UR4, 0x1 ;  /* 0x0000000403037c11 */ /* 0x000fe4000f8e08ff */
[----:B------:R-:W-:Y:S02]  /*126a0*/  SHF.R.U32.HI R62, RZ, 0x10, R49 ;  /* 0x00000010ff3e7819 */ /* 0x000fe40000011631 */
[----:B------:R-:W1:Y:S01]  /*126b0*/  LDS.128 R52, [R56+0x14400] ;  /* 0x0144000038347984 */ /* 0x000e620000000c00 */
[--C-:B------:R-:W-:Y:S02]  /*126c0*/  SHF.R.U64 R76, R40, 0x10, R41.reuse ;  /* 0x00000010284c7819 */ /* 0x100fe40000001229 */
[----:B------:R-:W-:Y:S01]  /*126d0*/  SHF.R.U32.HI R57, RZ, 0x10, R41 ;  /* 0x00000010ff397819 */ /* 0x000fe20000011629 */
[----:B------:R-:W2:Y:S01]  /*126e0*/  LDS.128 R44, [R3] ;  /* 0x00000000032c7984 */ /* 0x000ea20000000c00 */
[----:B------:R-:W-:Y:S01]  /*126f0*/  HADD2.F32 R62, -RZ, R62.H0_H0 ;  /* 0x2000003eff3e7230 */ /* 0x000fe20000004100 */
[----:B------:R-:W-:-:S02]  /*12700*/  SHF.R.U64 R67, R50, 0x10, R51 ;  /* 0x0000001032437819 */ /* 0x000fc40000001233 */
[----:B------:R-:W-:Y:S02]  /*12710*/  SHF.R.U32.HI R65, RZ, 0x10, R51 ;  /* 0x00000010ff417819 */ /* 0x000fe40000011633 */
[--C-:B------:R-:W-:Y:S02]  /*12720*/  SHF.R.U32.HI R70, RZ, 0x10, R43.reuse ;  /* 0x00000010ff467819 */ /* 0x100fe4000001162b */
[----:B------:R-:W-:Y:S01]  /*12730*/  SHF.R.U64 R71, R42, 0x10, R43 ;  /* 0x000000102a477819 */ /* 0x000fe2000000122b */
[----:B-1----:R-:W-:Y:S02]  /*12740*/  HADD2.F32 R49, -RZ, R53.H0_H0 ;  /* 0x20000035ff317230 */ /* 0x002fe40000004100 */
[----:B------:R-:W-:Y:S02]  /*12750*/  HADD2.F32 R48, -RZ, R52.H0_H0 ;  /* 0x20000034ff307230 */ /* 0x000fe40000004100 */
[----:B--2---:R-:W-:Y:S02]  /*12760*/  HADD2.F32 R41, -RZ, R45.H0_H0 ;  /* 0x2000002dff297230 */ /* 0x004fe40000004100 */
[C---:B------:R-:W-:Y:S01]  /*12770*/  FMUL.FTZ R64, R49.reuse, R60 ;  /* 0x0000003c31407220 */ /* 0x040fe20000410000 */
[----:B------:R-:W-:Y:S01]  /*12780*/  FMUL.FTZ R66, R49, R58 ;  /* 0x0000003a31427220 */ /* 0x000fe20000410000 */
[----:B------:R-:W-:-:S02]  /*12790*/  HADD2.F32 R49, -RZ, R102.H0_H0 ;  /* 0x20000066ff317230 */ /* 0x000fc40000004100 */
[----:B------:R-:W-:Y:S02]  /*127a0*/  HADD2.F32 R53, -RZ, R53.H1_H1 ;  /* 0x30000035ff357230 */ /* 0x000fe40000004100 */
[C---:B------:R-:W-:Y:S01]  /*127b0*/  FFMA.FTZ R64, R41.reuse, R58, -R64 ;  /* 0x0000003a29407223 */ /* 0x040fe20000010840 */
[----:B------:R-:W-:Y:S01]  /*127c0*/  FFMA.FTZ R66, R41, R60, R66 ;  /* 0x0000003c29427223 */ /* 0x000fe20000010042 */
[----:B------:R-:W-:Y:S02]  /*127d0*/  HADD2.F32 R41, -RZ, R104.H0_H0 ;  /* 0x20000068ff297230 */ /* 0x000fe40000004100 */
[----:B------:R-:W-:Y:S02]  /*127e0*/  HADD2.F32 R40, -RZ, R44.H0_H0 ;  /* 0x2000002cff287230 */ /* 0x000fe40000004100 */
[----:B------:R-:W-:Y:S01]  /*127f0*/  FMUL.FTZ R68, R53, R62 ;  /* 0x0000003e35447220 */ /* 0x000fe20000410000 */
[----:B------:R-:W-:Y:S02]  /*12800*/  HADD2.F32 R58, -RZ, R57.H0_H0 ;  /* 0x20000039ff3a7230 */ /* 0x000fe40000004100 */
[----:B------:R-:W-:Y:S01]  /*12810*/  FMUL.FTZ R57, R48, R49 ;  /* 0x0000003130397220 */ /* 0x000fe20000410000 */
[----:B------:R-:W-:-:S02]  /*12820*/  HADD2.F32 R45, -RZ, R45.H1_H1 ;  /* 0x3000002dff2d7230 */ /* 0x000fc40000004100 */
[-C--:B------:R-:W-:Y:S01]  /*12830*/  FMUL.FTZ R48, R48, R41.reuse ;  /* 0x0000002930307220 */ /* 0x080fe20000410000 */
[----:B------:R-:W-:Y:S02]  /*12840*/  HADD2.F32 R50, -RZ, R54.H0_H0 ;  /* 0x20000036ff327230 */ /* 0x000fe40000004100 */
[-C--:B------:R-:W-:Y:S01]  /*12850*/  FMUL.FTZ R60, R53, R58.reuse ;  /* 0x0000003a353c7220 */ /* 0x080fe20000410000 */
[C---:B------:R-:W-:Y:S01]  /*12860*/  FFMA.FTZ R57, R40.reuse, R41, -R57 ;  /* 0x0000002928397223 */ /* 0x040fe20000010839 */
[C---:B------:R-:W-:Y:S01]  /*12870*/  FFMA.FTZ R61, R45.reuse, R58, -R68 ;  /* 0x0000003a2d3d7223 */ /* 0x040fe20000010844 */
[----:B------:R-:W-:Y:S02]  /*12880*/  HADD2.F32 R53, -RZ, R103.H0_H0 ;  /* 0x20000067ff357230 */ /* 0x000fe40000004100 */
[----:B------:R-:W-:Y:S01]  /*12890*/  FFMA.FTZ R59, R40, R49, R48 ;  /* 0x00000031283b7223 */ /* 0x000fe20000010030 */
[----:B------:R-:W-:Y:S02]  /*128a0*/  HADD2.F32 R41, -RZ, R105.H0_H0 ;  /* 0x20000069ff297230 */ /* 0x000fe40000004100 */
[----:B------:R-:W-:Y:S01]  /*128b0*/  FFMA.FTZ R63, R45, R62, R60 ;  /* 0x0000003e2d3f7223 */ /* 0x000fe2000001003c */
[----:B------:R-:W-:-:S02]  /*128c0*/  HADD2.F32 R51, -RZ, R55.H0_H0 ;  /* 0x20000037ff337230 */ /* 0x000fc40000004100 */
[C---:B------:R-:W-:Y:S01]  /*128d0*/  FMUL.FTZ R45, R50.reuse, R53 ;  /* 0x00000035322d7220 */ /* 0x040fe20000410000 */
[----:B------:R-:W-:Y:S02]  /*128e0*/  HADD2.F32 R58, -RZ, R103.H1_H1 ;  /* 0x30000067ff3a7230 */ /* 0x000fe40000004100 */
[----:B------:R-:W-:Y:S01]  /*128f0*/  FMUL.FTZ R49, R50, R41 ;  /* 0x0000002932317220 */ /* 0x000fe20000410000 */
[----:B------:R-:W-:Y:S02]  /*12900*/  HADD2.F32 R40, -RZ, R105.H1_H1 ;  /* 0x30000069ff287230 */ /* 0x000fe40000004100 */
[----:B------:R-:W-:Y:S02]  /*12910*/  HADD2.F32 R42, -RZ, R46.H0_H0 ;  /* 0x2000002eff2a7230 */ /* 0x000fe40000004100 */
[C---:B------:R-:W-:Y:S01]  /*12920*/  FMUL.FTZ R62, R51.reuse, R58 ;  /* 0x0000003a333e7220 */ /* 0x040fe20000410000 */
[----:B------:R-:W-:Y:S02]  /*12930*/  HADD2.F32 R43, -RZ, R47.H0_H0 ;  /* 0x2000002fff2b7230 */ /* 0x000fe40000004100 */
[----:B------:R-:W-:Y:S01]  /*12940*/  FMUL.FTZ R51, R51, R40 ;  /* 0x0000002833337220 */ /* 0x000fe20000410000 */
[----:B------:R-:W-:-:S02]  /*12950*/  HADD2.F32 R55, -RZ, R55.H1_H1 ;  /* 0x30000037ff377230 */ /* 0x000fc40000004100 */
[C---:B------:R-:W-:Y:S01]  /*12960*/  FFMA.FTZ R60, R42.reuse, R41, -R45 ;  /* 0x000000292a3c7223 */ /* 0x040fe2000001082d */
[----:B------:R-:W-:Y:S02]  /*12970*/  HADD2.F32 R50, -RZ, R65.H0_H0 ;  /* 0x20000041ff327230 */ /* 0x000fe40000004100 */
[----:B------:R-:W-:Y:S01]  /*12980*/  FFMA.FTZ R53, R42, R53, R49 ;  /* 0x000000352a357223 */ /* 0x000fe20000010031 */
[----:B------:R-:W-:Y:S02]  /*12990*/  HADD2.F32 R48, -RZ, R70.H0_H0 ;  /* 0x20000046ff307230 */ /* 0x000fe40000004100 */
[----:B------:R-:W-:Y:S01]  /*129a0*/  FFMA.FTZ R62, R43, R40, -R62 ;  /* 0x000000282b3e7223 */ /* 0x000fe2000001083e */
[----:B------:R-:W-:Y:S02]  /*129b0*/  HADD2.F32 R47, -RZ, R47.H1_H1 ;  /* 0x3000002fff2f7230 */ /* 0x000fe40000004100 */
[----:B------:R-:W-:Y:S01]  /*129c0*/  FMUL.FTZ R42, R55, R50 ;  /* 0x00000032372a7220 */ /* 0x000fe20000410000 */
[----:B------:R-:W-:-:S02]  /*129d0*/  HADD2.F32 R52, -RZ, R52.H1_H1 ;  /* 0x30000034ff347230 */ /* 0x000fc40000004100 */
[----:B------:R-:W-:Y:S01]  /*129e0*/  FFMA.FTZ R58, R43, R58, R51 ;  /* 0x0000003a2b3a7223 */ /* 0x000fe20000010033 */
[----:B------:R-:W-:Y:S02]  /*129f0*/  HADD2.F32 R54, -RZ, R54.H1_H1 ;  /* 0x30000036ff367230 */ /* 0x000fe40000004100 */
[-C--:B------:R-:W-:Y:S01]  /*12a00*/  FMUL.FTZ R40, R55, R48.reuse ;  /* 0x0000003037287220 */ /* 0x080fe20000410000 */
[----:B------:R-:W-:Y:S02]  /*12a10*/  HADD2.F32 R45, -RZ, R69.H0_H0 ;  /* 0x20000045ff2d7230 */ /* 0x000fe40000004100 */
[C---:B------:R-:W-:Y:S01]  /*12a20*/  FFMA.FTZ R55, R47.reuse, R48, -R42 ;  /* 0x000000302f377223 */ /* 0x040fe2000001082a */
[----:B------:R-:W-:Y:S02]  /*12a30*/  HADD2.F32 R49, -RZ, R67.H0_H0 ;  /* 0x20000043ff317230 */ /* 0x000fe40000004100 */
[----:B------:R-:W-:Y:S01]  /*12a40*/  FFMA.FTZ R65, R47, R50, R40 ;  /* 0x000000322f417223 */ /* 0x000fe20000010028 */
[----:B------:R-:W-:-:S02]  /*12a50*/  HADD2.F32 R41, -RZ, R76.H0_H0 ;  /* 0x2000004cff297230 */ /* 0x000fc40000004100 */
[----:B------:R-:W-:Y:S01]  /*12a60*/  FMUL.FTZ R47, R52, R45 ;  /* 0x0000002d342f7220 */ /* 0x000fe20000410000 */
[----:B------:R-:W-:Y:S02]  /*12a70*/  HADD2.F32 R43, -RZ, R71.H0_H0 ;  /* 0x20000047ff2b7230 */ /* 0x000fe40000004100 */
        /* <DEDUP_REMOVED lines=19> */
.L_x_3051:
[----:B------:R-:W-:Y:S05]  /*12bb0*/  BSYNC B1 ;  /* 0x0000000000017941 */ /* 0x000fea0003800000 */
.L_x_3050:
[----:B--2---:R-:W-:Y:S01]  /*12bc0*/  IADD3 R3, R212, 0x40, RZ ;  /* 0x00000040d4037810 */ /* 0x004fe20007ffe0ff */
[----:B------:R-:W-:Y:S03]  /*12bd0*/  BSSY B1, `(.L_x_3054) ;  /* 0x00000cd000017945 */ /* 0x000fe60003800000 */
[----:B------:R-:W-:-:S13]  /*12be0*/  ISETP.GE.AND P0, PT, R3, R20, PT ;  /* 0x000000140300720c */ /* 0x000fda0003f06270 */
[----:B------:R-:W-:Y:S05]  /*12bf0*/  @P0 BRA `(.L_x_3055) ;  /* 0x0000000c00280947 */ /* 0x000fea0003800000 */
[----:B------:R-:W2:Y:S01]  /*12c00*/  LDC R3, c[0x0][0x3f4] ;  /* 0x0000fd00ff037b82 */ /* 0x000ea20000000800 */
[----:B------:R-:W-:Y:S01]  /*12c10*/  BSSY B2, `(.L_x_3056) ;  /* 0x0000068000027945 */ /* 0x000fe20003800000 */
[----:B------:R-:W-:Y:S02]  /*12c20*/  SHF.R.U32.HI R66, RZ, 0x3, R224 ;  /* 0x00000003ff427819 */ /* 0x000fe400000116e0 */
[-C--:B--2---:R-:W-:Y:S02]  /*12c30*/  ISETP.GE.AND P0, PT, R16, R3.reuse, PT ;  /* 0x000000031000720c */ /* 0x084fe40003f06270 */
[----:B------:R-:W-:-:S11]  /*12c40*/  ISETP.GE.AND P1, PT, R213, R3, PT ;  /* 0x00000003d500720c */ /* 0x000fd60003f26270 */
[----:B------:R-:W-:Y:S05]  /*12c50*/  @P0 BRA `(.L_x_3057) ;  /* 0x00000004008c0947 */ /* 0x000fea0003800000 */
[----:B------:R-:W2:Y:S01]  /*12c60*/  LDL R40, [R1+0x64] ;  /* 0x0000640001287983 */ /* 0x000ea20000100800 */
[----:B------:R-:W-:Y:S01]  /*12c70*/  LOP3.LUT R42, R224, 0x38, R16, 0xf8, !PT ;  /* 0x00000038e02a7812 */ /* 0x000fe200078ef810 */
[----:B-1----:R-:W-:Y:S01]  /*12c80*/  HADD2.F32 R52, -RZ, R98.H1_H1 ;  /* 0x30000062ff347230 */ /* 0x002fe20000004100 */
[--C-:B------:R-:W-:Y:S01]  /*12c90*/  SHF.R.U64 R62, R36, 0x10, R37.reuse ;  /* 0x00000010243e7819 */ /* 0x100fe20000001225 */
[----:B------:R-:W-:Y:S01]  /*12ca0*/  HADD2.F32 R50, -RZ, R100.H1_H1 ;  /* 0x30000064ff327230 */ /* 0x000fe20000004100 */
[----:B------:R-:W-:Y:S02]  /*12cb0*/  LOP3.LUT R42, R227, R42, R66, 0xf6, !PT ;  /* 0x0000002ae32a7212 */ /* 0x000fe400078ef642 */
[----:B------:R-:W-:Y:S02]  /*12cc0*/  SHF.R.U32.HI R54, RZ, 0x10, R37 ;  /* 0x00000010ff367819 */ /* 0x000fe40000011625 */
[--C-:B------:R-:W-:Y:S02]  /*12cd0*/  SHF.R.U64 R65, R28, 0x10, R29.reuse ;  /* 0x000000101c417819 */ /* 0x100fe4000000121d */
[----:B------:R-:W-:Y:S01]  /*12ce0*/  SHF.R.U32.HI R51, RZ, 0x10, R29 ;  /* 0x00000010ff337819 */ /* 0x000fe2000001161d */
[----:B------:R-:W-:Y:S01]  /*12cf0*/  HADD2.F32 R54, -RZ, R54.H0_H0 ;  /* 0x20000036ff367230 */ /* 0x000fe20000004100 */
[----:B------:R-:W-:-:S02]  /*12d00*/  SHF.R.U64 R61, R38, 0x10, R39 ;  /* 0x00000010263d7819 */ /* 0x000fc40000001227 */
[----:B------:R-:W-:Y:S02]  /*12d10*/  SHF.R.U32.HI R59, RZ, 0x10, R39 ;  /* 0x00000010ff3b7819 */ /* 0x000fe40000011627 */
[--C-:B------:R-:W-:Y:S02]  /*12d20*/  SHF.R.U32.HI R63, RZ, 0x10, R31.reuse ;  /* 0x00000010ff3f7819 */ /* 0x100fe4000001161f */
[----:B------:R-:W-:Y:S02]  /*12d30*/  SHF.R.U64 R64, R30, 0x10, R31 ;  /* 0x000000101e407819 */ /* 0x000fe4000000121f */
[----:B--2---:R-:W-:Y:S02]  /*12d40*/  R2UR UR4, R40 ;  /* 0x00000000280472ca */ /* 0x004fe400000e0000 */
[----:B------:R-:W-:-:S04]  /*12d50*/  LEA.HI R40, R3, R237, RZ, 0x1d ;  /* 0x000000ed03287211 */ /* 0x000fc800078fe8ff */
[----:B------:R-:W-:Y:S01]  /*12d60*/  SHF.R.S32.HI R43, RZ, 0x1f, R40 ;  /* 0x0000001fff2b7819 */ /* 0x000fe20000011428 */
[----:B------:R-:W-:-:S03]  /*12d70*/  IMAD.SHL.U32 R41, R40, 0x8, RZ ;  /* 0x0000000828297824 */ /* 0x000fc600078e00ff */
[----:B------:R-:W-:Y:S02]  /*12d80*/  LEA.HI R43, R43, R40, RZ, 0x3 ;  /* 0x000000282b2b7211 */ /* 0x000fe400078f18ff */
[----:B------:R-:W-:Y:S02]  /*12d90*/  LOP3.LUT R40, R224, 0x38, R41, 0xf8, !PT ;  /* 0x00000038e0287812 */ /* 0x000fe400078ef829 */
[----:B------:R-:W-:Y:S01]  /*12da0*/  LEA R48, R42, UR4, 0x1 ;  /* 0x000000042a307c11 */ /* 0x000fe2000f8e08ff */
[----:B------:R-:W-:Y:S01]  /*12db0*/  IMAD.SHL.U32 R43, R43, 0x400, RZ ;  /* 0x000004002b2b7824 */ /* 0x000fe200078e00ff */
[----:B------:R-:W-:-:S04]  /*12dc0*/  LOP3.LUT R44, R40, R66, RZ, 0x3c, !PT ;  /* 0x00000042282c7212 */ /* 0x000fc800078e3cff */
[----:B------:R-:W-:Y:S02]  /*12dd0*/  LOP3.LUT R45, R43, 0x7fffe000, RZ, 0xc0, !PT ;  /* 0x7fffe0002b2d7812 */ /* 0x000fe400078ec0ff */
[----:B------:R-:W1:Y:S02]  /*12de0*/  LDS.128 R40, [R48] ;  /* 0x0000000030287984 */ /* 0x000e640000000c00 */
[----:B------:R-:W-:-:S05]  /*12df0*/  IADD3 R45, R44, R45, R227 ;  /* 0x0000002d2c2d7210 */ /* 0x000fca0007ffe0e3 */
[----:B------:R-:W-:-:S05]  /*12e00*/  IMAD R49, R45, 0x2, R18 ;  /* 0x000000022d317824 */ /* 0x000fca00078e0212 */
[----:B------:R-:W2:Y:S01]  /*12e10*/  LDS.128 R44, [R49+0x14400] ;  /* 0x01440000312c7984 */ /* 0x000ea20000000c00 */
[--C-:B-1----:R-:W-:Y:S02]  /*12e20*/  HADD2.F32 R29, -RZ, R41.reuse.H0_H0 ;  /* 0x20000029ff1d7230 */ /* 0x102fe40000004100 */
[----:B------:R-:W-:Y:S02]  /*12e30*/  HADD2.F32 R41, -RZ, R41.H1_H1 ;  /* 0x30000029ff297230 */ /* 0x000fe40000004100 */
[----:B------:R-:W-:Y:S02]  /*12e40*/  HADD2.F32 R28, -RZ, R40.H0_H0 ;  /* 0x20000028ff1c7230 */ /* 0x000fe40000004100 */
[----:B------:R-:W-:Y:S02]  /*12e50*/  HADD2.F32 R30, -RZ, R42.H0_H0 ;  /* 0x2000002aff1e7230 */ /* 0x000fe40000004100 */
[--C-:B------:R-:W-:Y:S02]  /*12e60*/  HADD2.F32 R31, -RZ, R43.reuse.H0_H0 ;  /* 0x2000002bff1f7230 */ /* 0x100fe40000004100 */
[----:B------:R-:W-:-:S02]  /*12e70*/  HADD2.F32 R43, -RZ, R43.H1_H1 ;  /* 0x3000002bff2b7230 */ /* 0x000fc40000004100 */
[--C-:B--2---:R-:W-:Y:S02]  /*12e80*/  HADD2.F32 R37, -RZ, R45.reuse.H0_H0 ;  /* 0x2000002dff257230 */ /* 0x104fe40000004100 */
[----:B------:R-:W-:Y:S02]  /*12e90*/  HADD2.F32 R45, -RZ, R45.H1_H1 ;  /* 0x3000002dff2d7230 */ /* 0x000fe40000004100 */
[----:B------:R-:W-:Y:S02]  /*12ea0*/  HADD2.F32 R36, -RZ, R44.H0_H0 ;  /* 0x2000002cff247230 */ /* 0x000fe40000004100 */
[C---:B------:R-:W-:Y:S01]  /*12eb0*/  FMUL.FTZ R56, R37.reuse, R52 ;  /* 0x0000003425387220 */ /* 0x040fe20000410000 */
[----:B------:R-:W-:Y:S01]  /*12ec0*/  FMUL.FTZ R58, R37, R50 ;  /* 0x00000032253a7220 */ /* 0x000fe20000410000 */
[----:B------:R-:W-:Y:S02]  /*12ed0*/  HADD2.F32 R37, -RZ, R98.H0_H0 ;  /* 0x20000062ff257230 */ /* 0x000fe40000004100 */
[----:B------:R-:W-:Y:S01]  /*12ee0*/  FMUL.FTZ R60, R45, R54 ;  /* 0x000000362d3c7220 */ /* 0x000fe20000410000 */
[----:B------:R-:W-:Y:S01]  /*12ef0*/  FFMA.FTZ R56, R29, R50, -R56 ;  /* 0x000000321d387223 */ /* 0x000fe20000010838 */
[----:B------:R-:W-:-:S02]  /*12f00*/  HADD2.F32 R50, -RZ, R51.H0_H0 ;  /* 0x20000033ff327230 */ /* 0x000fc40000004100 */
[----:B------:R-:W-:Y:S01]  /*12f10*/  FFMA.FTZ R58, R29, R52, R58 ;  /* 0x000000341d3a7223 */ /* 0x000fe2000001003a */
[----:B------:R-:W-:Y:S02]  /*12f20*/  HADD2.F32 R29, -RZ, R100.H0_H0 ;  /* 0x20000064ff1d7230 */ /* 0x000fe40000004100 */
[C---:B------:R-:W-:Y:S01]  /*12f30*/  FMUL.FTZ R51, R36.reuse, R37 ;  /* 0x0000002524337220 */ /* 0x040fe20000410000 */
[----:B------:R-:W-:Y:S02]  /*12f40*/  HADD2.F32 R38, -RZ, R46.H0_H0 ;  /* 0x2000002eff267230 */ /* 0x000fe40000004100 */
[-C--:B------:R-:W-:Y:S01]  /*12f50*/  FMUL.FTZ R52, R45, R50.reuse ;  /* 0x000000322d347220 */ /* 0x080fe20000410000 */
[C---:B------:R-:W-:Y:S01]  /*12f60*/  FFMA.FTZ R53, R41.reuse, R50, -R60 ;  /* 0x0000003229357223 */ /* 0x040fe2000001083c */
[-C--:B------:R-:W-:Y:S01]  /*12f70*/  FMUL.FTZ R36, R36, R29.reuse ;  /* 0x0000001d24247220 */ /* 0x080fe20000410000 */
[----:B------:R-:W-:Y:S01]  /*12f80*/  FFMA.FTZ R51, R28, R29, -R51 ;  /* 0x0000001d1c337223 */ /* 0x000fe20000010833 */
[----:B------:R-:W-:Y:S01]  /*12f90*/  FFMA.FTZ R55, R41, R54, R52 ;  /* 0x0000003629377223 */ /* 0x000fe20000010034 */
[----:B------:R-:W-:-:S02]  /*12fa0*/  HADD2.F32 R39, -RZ, R47.H0_H0 ;  /* 0x2000002fff277230 */ /* 0x000fc40000004100 */
[----:B------:R-:W-:Y:S01]  /*12fb0*/  FFMA.FTZ R41, R28, R37, R36 ;  /* 0x000000251c297223 */ /* 0x000fe20000010024 */
[----:B------:R-:W-:Y:S02]  /*12fc0*/  HADD2.F32 R45, -RZ, R99.H0_H0 ;  /* 0x20000063ff2d7230 */ /* 0x000fe40000004100 */
[----:B------:R-:W-:Y:S02]  /*12fd0*/  HADD2.F32 R29, -RZ, R101.H0_H0 ;  /* 0x20000065ff1d7230 */ /* 0x000fe40000004100 */
[----:B------:R-:W-:Y:S02]  /*12fe0*/  HADD2.F32 R50, -RZ, R99.H1_H1 ;  /* 0x30000063ff327230 */ /* 0x000fe40000004100 */
[C---:B------:R-:W-:Y:S01]  /*12ff0*/  FMUL.FTZ R37, R38.reuse, R45 ;  /* 0x0000002d26257220 */ /* 0x040fe20000410000 */
[----:B------:R-:W-:Y:S02]  /*13000*/  HADD2.F32 R28, -RZ, R101.H1_H1 ;  /* 0x30000065ff1c7230 */ /* 0x000fe40000004100 */
[----:B------:R-:W-:Y:S01]  /*13010*/  FMUL.FTZ R57, R38, R29 ;  /* 0x0000001d26397220 */ /* 0x000fe20000410000 */
[----:B------:R-:W-:-:S02]  /*13020*/  HADD2.F32 R47, -RZ, R47.H1_H1 ;  /* 0x3000002fff2f7230 */ /* 0x000fc40000004100 */
[C---:B------:R-:W-:Y:S01]  /*13030*/  FMUL.FTZ R54, R39.reuse, R50 ;  /* 0x0000003227367220 */ /* 0x040fe20000410000 */
[----:B------:R-:W-:Y:S02]  /*13040*/  HADD2.F32 R38, -RZ, R59.H0_H0 ;  /* 0x2000003bff267230 */ /* 0x000fe40000004100 */
[-C--:B------:R-:W-:Y:S01]  /*13050*/  FMUL.FTZ R39, R39, R28.reuse ;  /* 0x0000001c27277220 */ /* 0x080fe20000410000 */
[----:B------:R-:W-:Y:S02]  /*13060*/  HADD2.F32 R36, -RZ, R63.H0_H0 ;  /* 0x2000003fff247230 */ /* 0x000fe40000004100 */
[C---:B------:R-:W-:Y:S01]  /*13070*/  FFMA.FTZ R52, R30.reuse, R29, -R37 ;  /* 0x0000001d1e347223 */ /* 0x040fe20000010825 */
[----:B------:R-:W-:Y:S01]  /*13080*/  FFMA.FTZ R57, R30, R45, R57 ;  /* 0x0000002d1e397223 */ /* 0x000fe20000010039 */
[C---:B------:R-:W-:Y:S01]  /*13090*/  FFMA.FTZ R54, R31.reuse, R28, -R54 ;  /* 0x0000001c1f367223 */ /* 0x040fe20000010836 */
[----:B------:R-:W-:Y:S01]  /*130a0*/  FFMA.FTZ R50, R31, R50, R39 ;  /* 0x000000321f327223 */ /* 0x000fe20000010027 */
[----:B------:R-:W-:-:S02]  /*130b0*/  HADD2.F32 R44, -RZ, R44.H1_H1 ;  /* 0x3000002cff2c7230 */ /* 0x000fc40000004100 */
[C---:B------:R-:W-:Y:S01]  /*130c0*/  FMUL.FTZ R30, R47.reuse, R38 ;  /* 0x000000262f1e7220 */ /* 0x040fe20000410000 */
        /* <DEDUP_REMOVED lines=28> */
.L_x_3057:
[----:B------:R-:W-:Y:S05]  /*13290*/  BSYNC B2 ;  /* 0x0000000000027941 */ /* 0x000fea0003800000 */
.L_x_3056:
[----:B------:R-:W-:Y:S05]  /*132a0*/  @P1 BRA `(.L_x_3055) ;  /* 0x00000004007c1947 */ /* 0x000fea0003800000 */
[----:B-1----:R-:W3:Y:S01]  /*132b0*/  LDL R55, [R1+0x74] ;  /* 0x0000740001377983 */ /* 0x002ee20000100800 */
[----:B------:R-:W-:Y:S01]  /*132c0*/  LEA.HI R3, R3, R0, RZ, 0x1d ;  /* 0x0000000003037211 */ /* 0x000fe200078fe8ff */
[--C-:B------:R-:W-:Y:S01]  /*132d0*/  HADD2.F32 R42, -RZ, R89.reuse.H1_H1 ;  /* 0x30000059ff2a7230 */ /* 0x100fe20000004100 */
[----:B------:R-:W-:Y:S01]  /*132e0*/  SHF.R.U64 R51, R32, 0x10, R33 ;  /* 0x0000001020337819 */ /* 0x000fe20000001221 */
[----:B------:R-:W-:Y:S01]  /*132f0*/  HADD2.F32 R40, -RZ, R92.H1_H1 ;  /* 0x3000005cff287230 */ /* 0x000fe20000004100 */
[----:B--2---:R-:W-:Y:S01]  /*13300*/  SHF.R.S32.HI R28, RZ, 0x1f, R3 ;  /* 0x0000001fff1c7819 */ /* 0x004fe20000011403 */
[----:B------:R-:W-:Y:S01]  /*13310*/  IMAD.SHL.U32 R29, R3, 0x8, RZ ;  /* 0x00000008031d7824 */ /* 0x000fe200078e00ff */
[----:B------:R-:W-:Y:S01]  /*13320*/  SHF.R.U32.HI R44, RZ, 0x10, R33 ;  /* 0x00000010ff2c7819 */ /* 0x000fe20000011621 */
[----:B------:R-:W-:Y:S01]  /*13330*/  HADD2.F32 R89, -RZ, R89.H0_H0 ;  /* 0x20000059ff597230 */ /* 0x000fe20000004100 */
[----:B------:R-:W-:Y:S02]  /*13340*/  LEA.HI R28, R28, R3, RZ, 0x3 ;  /* 0x000000031c1c7211 */ /* 0x000fe400078f18ff */
[----:B------:R-:W-:Y:S01]  /*13350*/  LOP3.LUT R3, R224, 0x38, R29, 0xf8, !PT ;  /* 0x00000038e0037812 */ /* 0x000fe200078ef81d */
[----:B------:R-:W-:Y:S01]  /*13360*/  HADD2.F32 R44, -RZ, R44.H0_H0 ;  /* 0x2000002cff2c7230 */ /* 0x000fe20000004100 */
[----:B------:R-:W-:-:S02]  /*13370*/  SHF.L.U32 R28, R28, 0xa, RZ ;  /* 0x0000000a1c1c7819 */ /* 0x000fc400000006ff */
[----:B------:R-:W-:Y:S02]  /*13380*/  LOP3.LUT R36, R3, R66, RZ, 0x3c, !PT ;  /* 0x0000004203247212 */ /* 0x000fe400078e3cff */
[----:B------:R-:W-:Y:S02]  /*13390*/  LOP3.LUT R3, R28, 0x7fffe000, RZ, 0xc0, !PT ;  /* 0x7fffe0001c037812 */ /* 0x000fe400078ec0ff */
[----:B------:R-:W-:Y:S02]  /*133a0*/  SHF.R.U64 R54, R24, 0x10, R25 ;  /* 0x0000001018367819 */ /* 0x000fe40000001219 */
[----:B------:R-:W-:Y:S02]  /*133b0*/  IADD3 R3, R36, R3, R227 ;  /* 0x0000000324037210 */ /* 0x000fe40007ffe0e3 */
[----:B------:R-:W-:Y:S02]  /*133c0*/  SHF.R.U32.HI R41, RZ, 0x10, R25 ;  /* 0x00000010ff297819 */ /* 0x000fe40000011619 */
[--C-:B------:R-:W-:Y:S01]  /*133d0*/  SHF.R.U64 R49, R34, 0x10, R35.reuse ;  /* 0x0000001022317819 */ /* 0x100fe20000001223 */
[----:B------:R-:W-:Y:S01]  /*133e0*/  IMAD R3, R3, 0x2, R18 ;  /* 0x0000000203037824 */ /* 0x000fe200078e0212 */
[----:B------:R-:W-:-:S02]  /*133f0*/  SHF.R.U32.HI R47, RZ, 0x10, R35 ;  /* 0x00000010ff2f7819 */ /* 0x000fc40000011623 */
[--C-:B------:R-:W-:Y:S02]  /*13400*/  SHF.R.U32.HI R52, RZ, 0x10, R27.reuse ;  /* 0x00000010ff347819 */ /* 0x100fe4000001161b */
[----:B------:R-:W1:Y:S01]  /*13410*/  LDS.128 R36, [R3+0x14400] ;  /* 0x0144000003247984 */ /* 0x000e620000000c00 */
[----:B------:R-:W-:Y:S01]  /*13420*/  SHF.R.U64 R53, R26, 0x10, R27 ;  /* 0x000000101a357819 */ /* 0x000fe2000000121b */
[--C-:B-1----:R-:W-:Y:S02]  /*13430*/  HADD2.F32 R33, -RZ, R37.reuse.H0_H0 ;  /* 0x20000025ff217230 */ /* 0x102fe40000004100 */
[----:B------:R-:W-:Y:S02]  /*13440*/  HADD2.F32 R37, -RZ, R37.H1_H1 ;  /* 0x30000025ff257230 */ /* 0x000fe40000004100 */
[----:B------:R-:W-:Y:S02]  /*13450*/  HADD2.F32 R32, -RZ, R36.H0_H0 ;  /* 0x20000024ff207230 */ /* 0x000fe40000004100 */
[C---:B------:R-:W-:Y:S01]  /*13460*/  FMUL.FTZ R46, R33.reuse, R42 ;  /* 0x0000002a212e7220 */ /* 0x040fe20000410000 */
[----:B------:R-:W-:Y:S01]  /*13470*/  FMUL.FTZ R48, R33, R40 ;  /* 0x0000002821307220 */ /* 0x000fe20000410000 */
[----:B------:R-:W-:Y:S01]  /*13480*/  FMUL.FTZ R50, R37, R44 ;  /* 0x0000002c25327220 */ /* 0x000fe20000410000 */
[----:B------:R-:W-:-:S02]  /*13490*/  HADD2.F32 R34, -RZ, R38.H0_H0 ;  /* 0x20000026ff227230 */ /* 0x000fc40000004100 */
[----:B------:R-:W-:Y:S02]  /*134a0*/  HADD2.F32 R33, -RZ, R91.H0_H0 ;  /* 0x2000005bff217230 */ /* 0x000fe40000004100 */
[--C-:B------:R-:W-:Y:S02]  /*134b0*/  HADD2.F32 R35, -RZ, R39.reuse.H0_H0 ;  /* 0x20000027ff237230 */ /* 0x100fe40000004100 */
[----:B------:R-:W-:Y:S02]  /*134c0*/  HADD2.F32 R39, -RZ, R39.H1_H1 ;  /* 0x30000027ff277230 */ /* 0x000fe40000004100 */
[----:B------:R-:W-:Y:S02]  /*134d0*/  HADD2.F32 R36, -RZ, R36.H1_H1 ;  /* 0x30000024ff247230 */ /* 0x000fe40000004100 */
[----:B------:R-:W-:Y:S01]  /*134e0*/  HADD2.F32 R38, -RZ, R38.H1_H1 ;  /* 0x30000026ff267230 */ /* 0x000fe20000004100 */
[----:B---3--:R-:W1:Y:S02]  /*134f0*/  LDS.128 R28, [R55] ;  /* 0x00000000371c7984 */ /* 0x008e640000000c00 */
[----:B-1----:R-:W-:-:S02]  /*13500*/  HADD2.F32 R25, -RZ, R29.H0_H0 ;  /* 0x2000001dff197230 */ /* 0x002fc40000004100 */
[----:B------:R-:W-:Y:S02]  /*13510*/  HADD2.F32 R24, -RZ, R28.H0_H0 ;  /* 0x2000001cff187230 */ /* 0x000fe40000004100 */
[----:B------:R-:W-:Y:S02]  /*13520*/  HADD2.F32 R29, -RZ, R29.H1_H1 ;  /* 0x3000001dff1d7230 */ /* 0x000fe40000004100 */
[C---:B------:R-:W-:Y:S01]  /*13530*/  FFMA.FTZ R46, R25.reuse, R40, -R46 ;  /* 0x00000028192e7223 */ /* 0x040fe2000001082e */
[----:B------:R-:W-:Y:S02]  /*13540*/  HADD2.F32 R40, -RZ, R41.H0_H0 ;  /* 0x20000029ff287230 */ /* 0x000fe40000004100 */
[----:B------:R-:W-:Y:S01]  /*13550*/  FFMA.FTZ R48, R25, R42, R48 ;  /* 0x0000002a19307223 */ /* 0x000fe20000010030 */
[----:B------:R-:W-:Y:S02]  /*13560*/  HADD2.F32 R25, -RZ, R92.H0_H0 ;  /* 0x2000005cff197230 */ /* 0x000fe40000004100 */
[----:B------:R-:W-:-:S02]  /*13570*/  HADD2.F32 R26, -RZ, R30.H0_H0 ;  /* 0x2000001eff1a7230 */ /* 0x000fc40000004100 */
[-C--:B------:R-:W-:Y:S01]  /*13580*/  FMUL.FTZ R42, R37, R40.reuse ;  /* 0x00000028252a7220 */ /* 0x080fe20000410000 */
[C---:B------:R-:W-:Y:S01]  /*13590*/  FMUL.FTZ R37, R32.reuse, R89 ;  /* 0x0000005920257220 */ /* 0x040fe20000410000 */
[-C--:B------:R-:W-:Y:S01]  /*135a0*/  FMUL.FTZ R32, R32, R25.reuse ;  /* 0x0000001920207220 */ /* 0x080fe20000410000 */
[----:B------:R-:W-:Y:S01]  /*135b0*/  FFMA.FTZ R41, R29, R40, -R50 ;  /* 0x000000281d297223 */ /* 0x000fe20000010832 */
[----:B------:R-:W-:Y:S02]  /*135c0*/  HADD2.F32 R40, -RZ, R91.H1_H1 ;  /* 0x3000005bff287230 */ /* 0x000fe40000004100 */
[C---:B------:R-:W-:Y:S01]  /*135d0*/  FFMA.FTZ R37, R24.reuse, R25, -R37 ;  /* 0x0000001918257223 */ /* 0x040fe20000010825 */
[--C-:B------:R-:W-:Y:S02]  /*135e0*/  HADD2.F32 R25, -RZ, R93.reuse.H0_H0 ;  /* 0x2000005dff197230 */ /* 0x100fe40000004100 */
[----:B------:R-:W-:Y:S01]  /*135f0*/  FFMA.FTZ R89, R24, R89, R32 ;  /* 0x0000005918597223 */ /* 0x000fe20000010020 */
[----:B------:R-:W-:-:S02]  /*13600*/  HADD2.F32 R24, -RZ, R93.H1_H1 ;  /* 0x3000005dff187230 */ /* 0x000fc40000004100 */
[----:B------:R-:W-:Y:S01]  /*13610*/  FFMA.FTZ R43, R29, R44, R42 ;  /* 0x0000002c1d2b7223 */ /* 0x000fe2000001002a */
[----:B------:R-:W-:Y:S02]  /*13620*/  HADD2.F32 R27, -RZ, R31.H0_H0 ;  /* 0x2000001fff1b7230 */ /* 0x000fe40000004100 */
[C---:B------:R-:W-:Y:S01]  /*13630*/  FMUL.FTZ R29, R34.reuse, R33 ;  /* 0x00000021221d7220 */ /* 0x040fe20000410000 */
[----:B------:R-:W-:Y:S01]  /*13640*/  FMUL.FTZ R45, R34, R25 ;  /* 0x00000019222d7220 */ /* 0x000fe20000410000 */
[----:B------:R-:W-:Y:S02]  /*13650*/  HADD2.F32 R34, -RZ, R47.H0_H0 ;  /* 0x2000002fff227230 */ /* 0x000fe40000004100 */
[C---:B------:R-:W-:Y:S01]  /*13660*/  FMUL.FTZ R44, R35.reuse, R40 ;  /* 0x00000028232c7220 */ /* 0x040fe20000410000 */
[----:B------:R-:W-:Y:S02]  /*13670*/  HADD2.F32 R32, -RZ, R52.H0_H0 ;  /* 0x20000034ff207230 */ /* 0x000fe40000004100 */
[----:B------:R-:W-:Y:S01]  /*13680*/  FMUL.FTZ R35, R35, R24 ;  /* 0x0000001823237220 */ /* 0x000fe20000410000 */
[----:B------:R-:W-:-:S02]  /*13690*/  HADD2.F32 R31, -RZ, R31.H1_H1 ;  /* 0x3000001fff1f7230 */ /* 0x000fc40000004100 */
[C---:B------:R-:W-:Y:S01]  /*136a0*/  FFMA.FTZ R42, R26.reuse, R25, -R29 ;  /* 0x000000191a2a7223 */ /* 0x040fe2000001081d */
[----:B------:R-:W-:Y:S01]  /*136b0*/  FFMA.FTZ R45, R26, R33, R45 ;  /* 0x000000211a2d7223 */ /* 0x000fe2000001002d */
[----:B------:R-:W-:Y:S01]  /*136c0*/  FFMA.FTZ R44, R27, R24, -R44 ;  /* 0x000000181b2c7223 */ /* 0x000fe2000001082c */
[----:B------:R-:W-:Y:S01]  /*136d0*/  FMUL.FTZ R26, R39, R34 ;  /* 0x00000022271a7220 */ /* 0x000fe20000410000 */
[----:B------:R-:W-:Y:S01]  /*136e0*/  FFMA.FTZ R40, R27, R40, R35 ;  /* 0x000000281b287223 */ /* 0x000fe20000010023 */
        /* <DEDUP_REMOVED lines=27> */
.L_x_3055:
[----:B------:R-:W-:Y:S05]  /*138a0*/  BSYNC B1 ;  /* 0x0000000000017941 */ /* 0x000fea0003800000 */
.L_x_3054:
[----:B---3--:R-:W-:-:S05]  /*138b0*/  VIADD R3, R212, 0x60 ;  /* 0x00000060d4037836 */ /* 0x008fca0000000000 */
[----:B------:R-:W-:-:S13]  /*138c0*/  ISETP.GE.AND P0, PT, R3, R20, PT ;  /* 0x000000140300720c */ /* 0x000fda0003f06270 */
[----:B------:R-:W-:Y:S05]  /*138d0*/  @P0 BRA `(.L_x_3025) ;  /* 0x0000000c00440947 */ /* 0x000fea0003800000 */
[----:B--2---:R2:W5:Y:S01]  /*138e0*/  LDL R49, [R1+0x68] ;  /* 0x0000680001317983 */ /* 0x0045620000100800 */
[----:B-1----:R-:W1:Y:S01]  /*138f0*/  LDC R47, c[0x0][0x3f4] ;  /* 0x0000fd00ff2f7b82 */ /* 0x002e620000000800 */
        /* <DEDUP_REMOVED lines=8> */
[-C--:B-1----:R-:W-:Y:S02]  /*13980*/  ISETP.GE.AND P0, PT, R16, R47.reuse, PT ;  /* 0x0000002f1000720c */ /* 0x082fe40003f06270 */
[----:B------:R-:W-:-:S11]  /*13990*/  ISETP.GE.AND P1, PT, R213, R47, PT ;  /* 0x0000002fd500720c */ /* 0x000fd60003f26270 */
[----:B--2---:R-:W-:Y:S05]  /*139a0*/  @P0 BRA `(.L_x_3059) ;  /* 0x00000004008c0947 */ /* 0x004fea0003800000 */
[----:B------:R-:W2:Y:S01]  /*139b0*/  LDL R3, [R1+0x64] ;  /* 0x0000640001037983 */ /* 0x000ea20000100800 */
[----:B------:R-:W-:Y:S01]  /*139c0*/  LOP3.LUT R25, R51, 0x38, R16, 0xf8, !PT ;  /* 0x0000003833197812 */ /* 0x000fe200078ef810 */
[----:B------:R-:W-:Y:S01]  /*139d0*/  HADD2.F32 R32, -RZ, R94.H1_H1 ;  /* 0x3000005eff207230 */ /* 0x000fe20000004100 */
[--C-:B------:R-:W-:Y:S02]  /*139e0*/  SHF.R.U64 R46, R12, 0x10, R13.reuse ;  /* 0x000000100c2e7819 */ /* 0x100fe4000000120d */
[----:B-----5:R-:W-:Y:S02]  /*139f0*/  LOP3.LUT R25, R49, R25, R50, 0xf6, !PT ;  /* 0x0000001931197212 */ /* 0x020fe400078ef632 */
[----:B------:R-:W-:Y:S02]  /*13a00*/  SHF.R.U32.HI R33, RZ, 0x10, R13 ;  /* 0x00000010ff217819 */ /* 0x000fe4000001160d */
[--C-:B------:R-:W-:Y:S02]  /*13a10*/  SHF.R.U64 R43, R4, 0x10, R5.reuse ;  /* 0x00000010042b7819 */ /* 0x100fe40000001205 */
[----:B------:R-:W-:-:S02]  /*13a20*/  SHF.R.U32.HI R34, RZ, 0x10, R5 ;  /* 0x00000010ff227819 */ /* 0x000fc40000011605 */
[--C-:B------:R-:W-:Y:S02]  /*13a30*/  SHF.R.U64 R45, R14, 0x10, R15.reuse ;  /* 0x000000100e2d7819 */ /* 0x100fe4000000120f */
[----:B------:R-:W-:Y:S01]  /*13a40*/  SHF.R.U32.HI R44, RZ, 0x10, R15 ;  /* 0x00000010ff2c7819 */ /* 0x000fe2000001160f */
[----:B------:R-:W-:Y:S01]  /*13a50*/  HADD2.F32 R34, -RZ, R34.H0_H0 ;  /* 0x20000022ff227230 */ /* 0x000fe20000004100 */
        /* <DEDUP_REMOVED lines=13> */
[----:B------:R-:W-:Y:S01]  /*13b30*/  IADD3 R3, R3, R20, R49 ;  /* 0x0000001403037210 */ /* 0x000fe20007ffe031 */
[----:B------:R-:W-:-:S04]  /*13b40*/  HADD2.F32 R20, -RZ, R96.H1_H1 ;  /* 0x30000060ff147230 */ /* 0x000fc80000004100 */
        /* <DEDUP_REMOVED lines=73> */
.L_x_3059:
[----:B------:R-:W-:Y:S05]  /*13fe0*/  BSYNC B1 ;  /* 0x0000000000017941 */ /* 0x000fea0003800000 */
.L_x_3058:
[----:B------:R-:W-:Y:S05]  /*13ff0*/  @P1 BRA `(.L_x_3025) ;  /* 0x00000004007c1947 */ /* 0x000fea0003800000 */
[----:B------:R-:W2:Y:S01]  /*14000*/  LDL R38, [R1+0x70] ;  /* 0x0000700001267983 */ /* 0x000ea20000100800 */
[----:B------:R-:W-:Y:S01]  /*14010*/  LEA.HI R0, R47, R0, RZ, 0x1d ;  /* 0x000000002f007211 */ /* 0x000fe200078fe8ff */
[----:B------:R-:W-:Y:S01]  /*14020*/  HADD2.F32 R27, -RZ, R86.H1_H1 ;  /* 0x30000056ff1b7230 */ /* 0x000fe20000004100 */
[----:B------:R-:W-:Y:S01]  /*14030*/  SHF.R.U32.HI R26, RZ, 0x10, R9 ;  /* 0x00000010ff1a7819 */ /* 0x000fe20000011609 */
[--C-:B------:R-:W-:Y:S01]  /*14040*/  HADD2.F32 R29, -RZ, R21.reuse.H1_H1 ;  /* 0x30000015ff1d7230 */ /* 0x100fe20000004100 */
[----:B-1----:R-:W-:Y:S01]  /*14050*/  SHF.R.S32.HI R5, RZ, 0x1f, R0 ;  /* 0x0000001fff057819 */ /* 0x002fe20000011400 */
[----:B------:R-:W-:Y:S01]  /*14060*/  HADD2.F32 R21, -RZ, R21.H0_H0 ;  /* 0x20000015ff157230 */ /* 0x000fe20000004100 */
[----:B------:R-:W-:Y:S01]  /*14070*/  SHF.L.U32 R3, R0, 0x3, RZ ;  /* 0x0000000300037819 */ /* 0x000fe200000006ff */
[----:B------:R-:W-:Y:S01]  /*14080*/  HADD2.F32 R26, -RZ, R26.H0_H0 ;  /* 0x2000001aff1a7230 */ /* 0x000fe20000004100 */
[----:B------:R-:W-:Y:S01]  /*14090*/  LEA.HI R5, R5, R0, RZ, 0x3 ;  /* 0x0000000005057211 */ /* 0x000fe200078f18ff */
[----:B------:R-:W-:Y:S01]  /*140a0*/  HADD2.F32 R86, -RZ, R86.H0_H0 ;  /* 0x20000056ff567230 */ /* 0x000fe20000004100 */
[----:B------:R-:W-:-:S02]  /*140b0*/  LOP3.LUT R0, R51, 0x38, R3, 0xf8, !PT ;  /* 0x0000003833007812 */ /* 0x000fc400078ef803 */
[--C-:B------:R-:W-:Y:S01]  /*140c0*/  SHF.R.U64 R37, R72, 0x10, R73.reuse ;  /* 0x0000001048257819 */ /* 0x100fe20000001249 */
[----:B------:R-:W-:Y:S01]  /*140d0*/  IMAD.SHL.U32 R5, R5, 0x400, RZ ;  /* 0x0000040005057824 */ /* 0x000fe200078e00ff */
[----:B------:R-:W-:Y:S02]  /*140e0*/  LOP3.LUT R0, R0, R50, RZ, 0x3c, !PT ;  /* 0x0000003200007212 */ /* 0x000fe400078e3cff */
[----:B------:R-:W-:Y:S02]  /*140f0*/  SHF.R.U32.HI R72, RZ, 0x10, R73 ;  /* 0x00000010ff487819 */ /* 0x000fe40000011649 */
[----:B------:R-:W-:Y:S02]  /*14100*/  LOP3.LUT R3, R5, 0x7fffe000, RZ, 0xc0, !PT ;  /* 0x7fffe00005037812 */ /* 0x000fe400078ec0ff */
[----:B------:R-:W-:Y:S02]  /*14110*/  SHF.R.U64 R35, R8, 0x10, R9 ;  /* 0x0000001008237819 */ /* 0x000fe40000001209 */
[----:B-----5:R-:W-:-:S02]  /*14120*/  IADD3 R3, R0, R3, R49 ;  /* 0x0000000300037210 */ /* 0x020fc40007ffe031 */
[--C-:B------:R-:W-:Y:S02]  /*14130*/  SHF.R.U64 R34, R10, 0x10, R11.reuse ;  /* 0x000000100a227819 */ /* 0x100fe4000000120b */
[----:B------:R-:W-:Y:S01]  /*14140*/  SHF.R.U32.HI R32, RZ, 0x10, R11 ;  /* 0x00000010ff207819 */ /* 0x000fe2000001160b */
[----:B------:R-:W-:Y:S01]  /*14150*/  IMAD R3, R3, 0x2, R18 ;  /* 0x0000000203037824 */ /* 0x000fe200078e0212 */
[--C-:B------:R-:W-:Y:S02]  /*14160*/  SHF.R.U64 R36, R74, 0x10, R75.reuse ;  /* 0x000000104a247819 */ /* 0x100fe4000000124b */
[----:B------:R-:W-:Y:S02]  /*14170*/  SHF.R.U32.HI R74, RZ, 0x10, R75 ;  /* 0x00000010ff4a7819 */ /* 0x000fe4000001164b */
[----:B------:R-:W1:Y:S02]  /*14180*/  LDS.128 R12, [R3+0x14400] ;  /* 0x01440000030c7984 */ /* 0x000e640000000c00 */
[----:B-1----:R-:W-:-:S02]  /*14190*/  HADD2.F32 R20, -RZ, R13.H0_H0 ;  /* 0x2000000dff147230 */ /* 0x002fc40000004100 */
[----:B------:R-:W-:Y:S02]  /*141a0*/  HADD2.F32 R13, -RZ, R13.H1_H1 ;  /* 0x3000000dff0d7230 */ /* 0x000fe40000004100 */
[----:B------:R-:W-:Y:S02]  /*141b0*/  HADD2.F32 R11, -RZ, R12.H0_H0 ;  /* 0x2000000cff0b7230 */ /* 0x000fe40000004100 */
[C---:B------:R-:W-:Y:S01]  /*141c0*/  FMUL.FTZ R31, R20.reuse, R29 ;  /* 0x0000001d141f7220 */ /* 0x040fe20000410000 */
[----:B------:R-:W-:Y:S01]  /*141d0*/  FMUL.FTZ R33, R20, R27 ;  /* 0x0000001b14217220 */ /* 0x000fe20000410000 */
[----:B------:R-:W-:Y:S02]  /*141e0*/  HADD2.F32 R20, -RZ, R72.H0_H0 ;  /* 0x20000048ff147230 */ /* 0x000fe40000004100 */
[----:B------:R-:W-:Y:S01]  /*141f0*/  FMUL.FTZ R28, R13, R26 ;  /* 0x0000001a0d1c7220 */ /* 0x000fe20000410000 */
[----:B------:R-:W-:Y:S02]  /*14200*/  HADD2.F32 R24, -RZ, R14.H0_H0 ;  /* 0x2000000eff187230 */ /* 0x000fe40000004100 */
[----:B------:R-:W-:-:S02]  /*14210*/  HADD2.F32 R25, -RZ, R15.H0_H0 ;  /* 0x2000000fff197230 */ /* 0x000fc40000004100 */
[----:B------:R-:W-:Y:S01]  /*14220*/  FMUL.FTZ R30, R13, R20 ;  /* 0x000000140d1e7220 */ /* 0x000fe20000410000 */
[----:B------:R-:W-:Y:S01]  /*14230*/  FMUL.FTZ R13, R11, R21 ;  /* 0x000000150b0d7220 */ /* 0x000fe20000410000 */
[----:B------:R-:W-:Y:S02]  /*14240*/  HADD2.F32 R15, -RZ, R15.H1_H1 ;  /* 0x3000000fff0f7230 */ /* 0x000fe40000004100 */
[----:B------:R-:W-:Y:S02]  /*14250*/  HADD2.F32 R12, -RZ, R12.H1_H1 ;  /* 0x3000000cff0c7230 */ /* 0x000fe40000004100 */
[----:B------:R-:W-:Y:S01]  /*14260*/  HADD2.F32 R14, -RZ, R14.H1_H1 ;  /* 0x3000000eff0e7230 */ /* 0x000fe20000004100 */
[----:B--2---:R-:W1:Y:S02]  /*14270*/  LDS.128 R4, [R38] ;  /* 0x0000000026047984 */ /* 0x004e640000000c00 */
[--C-:B-1----:R-:W-:Y:S02]  /*14280*/  HADD2.F32 R8, -RZ, R5.reuse.H0_H0 ;  /* 0x20000005ff087230 */ /* 0x102fe40000004100 */
[----:B------:R-:W-:-:S02]  /*14290*/  HADD2.F32 R5, -RZ, R5.H1_H1 ;  /* 0x30000005ff057230 */ /* 0x000fc40000004100 */
[----:B------:R-:W-:Y:S02]  /*142a0*/  HADD2.F32 R0, -RZ, R4.H0_H0 ;  /* 0x20000004ff007230 */ /* 0x000fe40000004100 */
[C---:B------:R-:W-:Y:S01]  /*142b0*/  FFMA.FTZ R31, R8.reuse, R27, -R31 ;  /* 0x0000001b081f7223 */ /* 0x040fe2000001081f */
[----:B------:R-:W-:Y:S01]  /*142c0*/  FFMA.FTZ R33, R8, R29, R33 ;  /* 0x0000001d08217223 */ /* 0x000fe20000010021 */
[----:B------:R-:W-:Y:S01]  /*142d0*/  FFMA.FTZ R28, R5, R20, -R28 ;  /* 0x00000014051c7223 */ /* 0x000fe2000001081c */
[----:B------:R-:W-:Y:S02]  /*142e0*/  HADD2.F32 R8, -RZ, R85.H0_H0 ;  /* 0x20000055ff087230 */ /* 0x000fe40000004100 */
[----:B------:R-:W-:Y:S01]  /*142f0*/  FMUL.FTZ R20, R11, R86 ;  /* 0x000000560b147220 */ /* 0x000fe20000410000 */
[----:B------:R-:W-:Y:S01]  /*14300*/  FFMA.FTZ R30, R5, R26, R30 ;  /* 0x0000001a051e7223 */ /* 0x000fe2000001001e */
[----:B------:R-:W-:Y:S02]  /*14310*/  HADD2.F32 R5, -RZ, R87.H0_H0 ;  /* 0x20000057ff057230 */ /* 0x000fe40000004100 */
[----:B------:R-:W-:Y:S01]  /*14320*/  FFMA.FTZ R86, R0, R86, -R13 ;  /* 0x0000005600567223 */ /* 0x000fe2000001080d */
[----:B------:R-:W-:-:S02]  /*14330*/  HADD2.F32 R9, -RZ, R6.H0_H0 ;  /* 0x20000006ff097230 */ /* 0x000fc40000004100 */
[----:B------:R-:W-:Y:S01]  /*14340*/  FFMA.FTZ R21, R0, R21, R20 ;  /* 0x0000001500157223 */ /* 0x000fe20000010014 */
[CC--:B------:R-:W-:Y:S01]  /*14350*/  FMUL.FTZ R0, R24.reuse, R8.reuse ;  /* 0x0000000818007220 */ /* 0x0c0fe20000410000 */
[----:B------:R-:W-:Y:S02]  /*14360*/  HADD2.F32 R87, -RZ, R87.H1_H1 ;  /* 0x30000057ff577230 */ /* 0x000fe40000004100 */
[-C--:B------:R-:W-:Y:S01]  /*14370*/  FMUL.FTZ R26, R24, R5.reuse ;  /* 0x00000005181a7220 */ /* 0x080fe20000410000 */
[----:B------:R-:W-:Y:S02]  /*14380*/  HADD2.F32 R85, -RZ, R85.H1_H1 ;  /* 0x30000055ff557230 */ /* 0x000fe40000004100 */
[C---:B------:R-:W-:Y:S01]  /*14390*/  FFMA.FTZ R24, R9.reuse, R5, -R0 ;  /* 0x0000000509187223 */ /* 0x040fe20000010800 */
[----:B------:R-:W-:Y:S02]  /*143a0*/  HADD2.F32 R10, -RZ, R7.H0_H0 ;  /* 0x20000007ff0a7230 */ /* 0x000fe40000004100 */
[----:B------:R-:W-:Y:S01]  /*143b0*/  FFMA.FTZ R26, R9, R8, R26 ;  /* 0x00000008091a7223 */ /* 0x000fe2000001001a */
[----:B------:R-:W-:-:S02]  /*143c0*/  HADD2.F32 R20, -RZ, R32.H0_H0 ;  /* 0x20000020ff147230 */ /* 0x000fc40000004100 */
[C---:B------:R-:W-:Y:S01]  /*143d0*/  FMUL.FTZ R5, R25.reuse, R85 ;  /* 0x0000005519057220 */ /* 0x040fe20000410000 */
[----:B------:R-:W-:Y:S02]  /*143e0*/  HADD2.F32 R0, -RZ, R74.H0_H0 ;  /* 0x2000004aff007230 */ /* 0x000fe40000004100 */
[-C--:B------:R-:W-:Y:S01]  /*143f0*/  FMUL.FTZ R32, R25, R87.reuse ;  /* 0x0000005719207220 */ /* 0x080fe20000410000 */
[----:B------:R-:W-:Y:S02]  /*14400*/  HADD2.F32 R7, -RZ, R7.H1_H1 ;  /* 0x30000007ff077230 */ /* 0x000fe40000004100 */
[C---:B------:R-:W-:Y:S01]  /*14410*/  FFMA.FTZ R87, R10.reuse, R87, -R5 ;  /* 0x000000570a577223 */ /* 0x040fe20000010805 */
[C---:B------:R-:W-:Y:S01]  /*14420*/  FMUL.FTZ R8, R15.reuse, R20 ;  /* 0x000000140f087220 */ /* 0x040fe20000410000 */
        /* <DEDUP_REMOVED lines=28> */
.L_x_3025:
[----:B------:R-:W-:Y:S05]  /*145f0*/  BSYNC B0 ;  /* 0x0000000000007941 */ /* 0x000fea0003800000 */
.L_x_2985:
        /* <DEDUP_REMOVED lines=8> */
.L_x_2983:
[----:B------:R-:W2:Y:S02]  /*14680*/  LDL R0, [R1+0x58] ;  /* 0x0000580001007983 */ /* 0x000ea40000100800 */
[----:B--2---:R-:W-:-:S13]  /*14690*/  R2UR UR4, R0 ;  /* 0x00000000000472ca */ /* 0x004fda00000e0000 */
[----:B------:R-:W-:-:S05]  /*146a0*/  IMAD.U32 R0, RZ, RZ, UR4 ;  /* 0x00000004ff007e24 */ /* 0x000fca000f8e00ff */
[----:B------:R-:W-:-:S13]  /*146b0*/  ISETP.NE.AND P0, PT, R0, 0x3, PT ;  /* 0x000000030000780c */ /* 0x000fda0003f05270 */
[----:B------:R-:W-:Y:S05]  /*146c0*/  @!P0 BRA `(.L_x_3060) ;  /* 0x0000000000048947 */ /* 0x000fea0003800000 */
[----:B------:R-:W-:Y:S01]  /*146d0*/  BPT.TRAP 0x1 ;  /* 0x000000040000795c */ /* 0x000fe20000300000 */
.L_x_3060:
[----:B------:R-:W-:Y:S01]  /*146e0*/  IMAD R0, R217, 0x8, R18 ;  /* 0x00000008d9007824 */ /* 0x000fe200078e0212 */
[----:B01-34-:R-:W-:-:S04]  /*146f0*/  SHF.L.U32 R3, R218, 0x1f, RZ ;  /* 0x0000001fda037819 */ /* 0x01bfc800000006ff */
[----:B------:R0:W1:Y:S01]  /*14700*/  SYNCS.PHASECHK.TRANS64.TRYWAIT P2, [R0+URZ+0x38830], R3 ;  /* 0x03883003000075a7 */ /* 0x000062000804017f */
[----:B------:R-:W-:Y:S05]  /*14710*/  @!P0 BRA `(.L_x_3061) ;  /* 0x0000000000048947 */ /* 0x000fea0003800000 */
[----:B------:R-:W-:Y:S01]  /*14720*/  BPT.TRAP 0x1 ;  /* 0x000000040000795c */ /* 0x000fe20000300000 */
.L_x_3061:
[----:B------:R-:W2:Y:S02]  /*14730*/  S2R R4, SR_TID.X ;  /* 0x0000000000047919 */ /* 0x000ea40000002100 */
[----:B--2---:R-:W-:-:S04]  /*14740*/  LOP3.LUT R4, R4, 0x7f, RZ, 0xc0, !PT ;  /* 0x0000007f04047812 */ /* 0x004fc800078ec0ff */
[----:B------:R-:W-:Y:S01]  /*14750*/  ISETP.NE.AND P1, PT, R4, RZ, PT ;  /* 0x000000ff0400720c */ /* 0x000fe20003f25270 */
[----:B-1----:R-:W-:-:S12]  /*14760*/  @P2 BRA `(.L_x_3062) ;  /* 0x0000000000082947 */ /* 0x002fd80003800000 */
[----:B------:R-:W1:Y:S02]  /*14770*/  SYNCS.PHASECHK.TRANS64.TRYWAIT P2, [R0+URZ+0x38830], R3 ;  /* 0x03883003000075a7 */ /* 0x000e64000804017f */
[----:B-1----:R-:W-:Y:S05]  /*14780*/  @!P2 BRA `(.L_x_3063) ;  /* 0x000001c000d4a947 */ /* 0x002fea0003800000 */
.L_x_3062:
[----:B------:R-:W-:Y:S05]  /*14790*/  WARPSYNC.ALL ;  /* 0x0000000000007948 */ /* 0x000fea0003800000 */
[----:B01----:R-:W-:Y:S01]  /*147a0*/  IADD3 R3, R18, 0x24400, RZ ;  /* 0x0002440012037810 */ /* 0x003fe20007ffe0ff */
[----:B------:R-:W-:Y:S01]  /*147b0*/  WARPGROUP.ARRIVE ;  /* 0x00000000000079c5 */ /* 0x000fe20000000000 */
[----:B------:R-:W-:Y:S01]  /*147c0*/  R2UR UR12, R2 ;  /* 0x00000000020c72ca */ /* 0x000fe200000e0000 */
[----:B------:R-:W-:Y:S01]  /*147d0*/  UMOV UR9, 0x40000040 ;  /* 0x4000004000097882 */ /* 0x000fe20000000000 */
[----:B------:R-:W-:Y:S01]  /*147e0*/  SHF.R.U32.HI R3, RZ, 0x4, R3 ;  /* 0x00000004ff037819 */ /* 0x000fe20000011603 */
[----:B------:R-:W-:Y:S01]  /*147f0*/  IMAD.MOV.U32 R5, RZ, RZ, 0x40000040 ;  /* 0x40000040ff057424 */ /* 0x000fe200078e00ff */
[----:B------:R-:W-:Y:S01]  /*14800*/  UMOV UR5, UR9 ;  /* 0x0000000900057c82 */ /* 0x000fe20008000000 */
[----:B------:R-:W-:Y:S01]  /*14810*/  IMAD.MOV.U32 R7, RZ, RZ, 0x40000040 ;  /* 0x40000040ff077424 */ /* 0x000fe200078e00ff */
[----:B------:R-:W-:Y:S01]  /*14820*/  LOP3.LUT R3, R3, 0x3fff, RZ, 0xc0, !PT ;  /* 0x00003fff03037812 */ /* 0x000fe200078ec0ff */
[----:B------:R-:W-:Y:S01]  /*14830*/  UMOV UR17, 0x40000040 ;  /* 0x4000004000117882 */ /* 0x000fe20000000000 */
[----:B------:R-:W-:Y:S01]  /*14840*/  R2UR UR7, R5 ;  /* 0x00000000050772ca */ /* 0x000fe200000e0000 */
[----:B------:R-:W-:Y:S01]  /*14850*/  IMAD.MOV.U32 R5, RZ, RZ, 0x40000040 ;  /* 0x40000040ff057424 */ /* 0x000fe200078e00ff */
[----:B------:R-:W-:Y:S01]  /*14860*/  LOP3.LUT R222, R3, 0x10000, RZ, 0xfc, !PT ;  /* 0x0001000003de7812 */ /* 0x000fe200078efcff */
[----:B------:R-:W-:Y:S01]  /*14870*/  IMAD.MOV.U32 R3, RZ, RZ, 0x40000040 ;  /* 0x40000040ff037424 */ /* 0x000fe200078e00ff */
[----:B------:R-:W-:Y:S01]  /*14880*/  MOV R11, UR9 ;  /* 0x00000009000b7c02 */ /* 0x000fe20008000f00 */
[----:B------:R-:W-:Y:S01]  /*14890*/  ULOP3.LUT UR12, UR12, 0x10000, URZ, 0xfc, !UPT ;  /* 0x000100000c0c7892 */ /* 0x000fe2000f8efc3f */
[----:B------:R-:W-:Y:S01]  /*148a0*/  IMAD.MOV.U32 R9, RZ, RZ, 0x40000040 ;  /* 0x40000040ff097424 */ /* 0x000fe200078e00ff */
[----:B------:R-:W-:Y:S01]  /*148b0*/  UMOV UR57, 0x40000040 ;  /* 0x4000004000397882 */ /* 0x000fe20000000000 */
[----:B------:R-:W-:Y:S01]  /*148c0*/  IMAD R2, R217, 0xa00, R222 ;  /* 0x00000a00d9027824 */ /* 0x000fe200078e02de */
[----:B------:R-:W-:Y:S01]  /*148d0*/  R2UR UR11, R3 ;  /* 0x00000000030b72ca */ /* 0x000fe200000e0000 */
[----:B------:R-:W-:Y:S01]  /*148e0*/  UIADD3 UR56, UR12, 0x804, URZ ;  /* 0x000008040c387890 */ /* 0x000fe2000fffe03f */
[----:B------:R-:W-:Y:S01]  /*148f0*/  R2UR UR39, R9 ;  /* 0x00000000092772ca */ /* 0x000fe200000e0000 */
[----:B------:R-:W-:Y:S01]  /*14900*/  UMOV UR8, UR12 ;  /* 0x0000000c00087c82 */ /* 0x000fe20008000000 */
[C---:B------:R-:W-:Y:S01]  /*14910*/  R2UR UR10, R2.reuse ;  /* 0x00000000020a72ca */ /* 0x040fe200000e0000 */
[C---:B------:R-:W-:Y:S01]  /*14920*/  VIADD R4, R2.reuse, 0x80 ;  /* 0x0000008002047836 */ /* 0x040fe20000000000 */
[----:B------:R-:W-:Y:S01]  /*14930*/  UMOV UR4, UR8 ;  /* 0x0000000800047c82 */ /* 0x000fe20008000000 */
[----:B------:R-:W-:Y:S01]  /*14940*/  VIADD R6, R2, 0x200 ;  /* 0x0000020002067836 */ /* 0x000fe20000000000 */
[----:B------:R-:W-:Y:S01]  /*14950*/  UIADD3 UR52, UR12, 0x806, URZ ;  /* 0x000008060c347890 */ /* 0x000fe2000fffe03f */
[----:B------:R-:W-:Y:S01]  /*14960*/  IMAD.U32 R10, RZ, RZ, UR8 ;  /* 0x00000008ff0a7e24 */ /* 0x000fe2000f8e00ff */
[----:B------:R-:W-:Y:S01]  /*14970*/  R2UR UR6, R4 ;  /* 0x00000000040672ca */ /* 0x000fe200000e0000 */
[----:B------:R-:W-:Y:S01]  /*14980*/  VIADD R4, R2, 0x100 ;  /* 0x0000010002047836 */ /* 0x000fe20000000000 */
[----:B------:R-:W-:Y:S01]  /*14990*/  UMOV UR53, 0x40000040 ;  /* 0x4000004000357882 */ /* 0x000fe20000000000 */
[----:B------:R-:W-:Y:S01]  /*149a0*/  UIADD3 UR48, UR12, 0xc00, URZ ;  /* 0x00000c000c307890 */ /* 0x000fe2000fffe03f */
[----:B------:R0:W-:Y:S01]  /*149b0*/  STL.64 [R1+0x48], R10 ;  /* 0x0000480a01007387 */ /* 0x0001e20000100a00 */
[----:B------:R-:W-:Y:S01]  /*149c0*/  UMOV UR49, 0x40000040 ;  /* 0x4000004000317882 */ /* 0x000fe20000000000 */
[----:B------:R-:W-:Y:S01]  /*149d0*/  UIADD3 UR44, UR12, 0xc02, URZ ;  /* 0x00000c020c2c7890 */ /* 0x000fe2000fffe03f */
[----:B------:R-:W-:Y:S01]  /*149e0*/  HGMMA.64x16x16.F32 R56, gdesc[UR8], RZ, !UPT, gsb0 ;  /* 0x00200000083879f0 */ /* 0x000fe2000c0008ff */
[----:B------:R-:W-:Y:S01]  /*149f0*/  R2UR UR10, R6 ;  /* 0x00000000060a72ca */ /* 0x000fe200000e0000 */
[C---:B------:R-:W-:Y:S01]  /*14a00*/  VIADD R6, R2.reuse, 0x202 ;  /* 0x0000020202067836 */ /* 0x040fe20000000000 */
[----:B------:R-:W-:Y:S01]  /*14a10*/  R2UR UR11, R7 ;  /* 0x00000000070b72ca */ /* 0x000fe200000e0000 */
[----:B------:R-:W-:Y:S01]  /*14a20*/  IMAD.MOV.U32 R7, RZ, RZ, 0x40000040 ;  /* 0x40000040ff077424 */ /* 0x000fe200078e00ff */
[----:B------:R-:W-:Y:S01]  /*14a30*/  UMOV UR45, 0x40000040 ;  /* 0x40000040002d7882 */ /* 0x000fe20000000000 */
[----:B------:R-:W-:Y:S01]  /*14a40*/  UIADD3 UR40, UR12, 0xc04, URZ ;  /* 0x00000c040c287890 */ /* 0x000fe2000fffe03f */
[----:B------:R-:W-:Y:S01]  /*14a50*/  VIADD R8, R2, 0x786 ;  /* 0x0000078602087836 */ /* 0x000fe20000000000 */
[----:B------:R-:W-:Y:S01]  /*14a60*/  UMOV UR41, 0x40000040 ;  /* 0x4000004000297882 */ /* 0x000fe20000000000 */
[----:B0-----:R-:W-:Y:S01]  /*14a70*/  IMAD.U32 R11, RZ, RZ, UR17 ;  /* 0x00000011ff0b7e24 */ /* 0x001fe2000f8e00ff */
[----:B------:R-:W-:Y:S01]  /*14a80*/  UIADD3 UR36, UR12, 0xc06, URZ ;  /* 0x00000c060c247890 */ /* 0x000fe2000fffe03f */
[----:B------:R-:W0:Y:S01]  /*14a90*/  LDC R3, c[0x0][0x448] ;  /* 0x00011200ff037b82 */ /* 0x000e220000000800 */
[----:B------:R-:W-:Y:S01]  /*14aa0*/  R2UR UR38, R8 ;  /* 0x00000000082672ca */ /* 0x000fe200000e0000 */
[----:B------:R-:W-:Y:S01]  /*14ab0*/  UMOV UR37, 0x40000040 ;  /* 0x4000004000257882 */ /* 0x000fe20000000000 */
[----:B------:R-:W-:Y:S01]  /*14ac0*/  VIADD R8, R2, 0x886 ;  /* 0x0000088602087836 */ /* 0x000fe20000000000 */
[----:B------:R-:W-:Y:S01]  /*14ad0*/  BSSY B0, `(.L_x_3064) ;  /* 0x0000932000007945 */ /* 0x000fe20003800000 */
[----:B------:R-:W-:Y:S01]  /*14ae0*/  IMAD.MOV.U32 R9, RZ, RZ, 0x40000040 ;  /* 0x40000040ff097424 */ /* 0x000fe200078e00ff */
[----:B------:R-:W-:Y:S01]  /*14af0*/  CS2R R150, SRZ ;  /* 0x0000000000967805 */ /* 0x000fe2000001ff00 */
[----:B------:R-:W-:Y:S01]  /*14b00*/  @!P1 VIADD R0, R0, 0x38840 ;  /* 0x0003884000009836 */ /* 0x000fe20000000000 */
[----:B------:R-:W-:-:S02]  /*14b10*/  CS2R R148, SRZ ;  /* 0x0000000000947805 */ /* 0x000fc4000001ff00 */
[----:B------:R-:W-:Y:S02]  /*14b20*/  CS2R R146, SRZ ;  /* 0x0000000000927805 */ /* 0x000fe4000001ff00 */
[----:B-----5:R-:W-:Y:S02]  /*14b30*/  CS2R R144, SRZ ;  /* 0x0000000000907805 */ /* 0x020fe4000001ff00 */
[----:B------:R-:W-:Y:S02]  /*14b40*/  CS2R R142, SRZ ;  /* 0x00000000008e7805 */ /* 0x000fe4000001ff00 */
[----:B------:R-:W-:Y:S02]  /*14b50*/  @!P1 PRMT R0, RZ, 0x654, R0 ;  /* 0x00000654ff009816 */ /* 0x000fe40000000000 */
        /* <DEDUP_REMOVED lines=11> */
[----:B0-----:R-:W-:Y:S01]  /*14c10*/  ISETP.NE.AND P2, PT, R3, 0x1, PT ;  /* 0x000000010300780c */ /* 0x001fe20003f45270 */
[----:B------:R-:W-:Y:S01]  /*14c20*/  IMAD.IADD R3, R235, 0x1, R230 ;  /* 0x00000001eb037824 */ /* 0x000fe200078e02e6 */
        /* <DEDUP_REMOVED lines=14> */
[----:B------:R-:W-:-:S02]  /*14d10*/  WARPGROUP.DEPBAR.LE gsb0, 0x0 ;  /* 0x00008000000079c5 */ /* 0x000fc40000010000 */
[----:B------:R-:W-:-:S06]  /*14d20*/  WARPGROUP.ARRIVE ;  /* 0x00000000000079c5 */ /* 0x000fcc0000000000 */
[----:B------:R-:W-:Y:S01]  /*14d30*/  HGMMA.64x16x16.F32 R48, gdesc[UR4], RZ, !UPT, gsb0 ;  /* 0x00200000043079f0 */ /* 0x000fe2000c0008ff */
[----:B------:R-:W-:Y:S01]  /*14d40*/  R2UR UR6, R4 ;  /* 0x00000000040672ca */ /* 0x000fe200000e0000 */
[----:B------:R-:W-:Y:S01]  /*14d50*/  UMOV UR4, UR8 ;  /* 0x0000000800047c82 */ /* 0x000fe20008000000 */
[----:B------:R-:W-:Y:S01]  /*14d60*/  R2UR UR7, R5 ;  /* 0x00000000050772ca */ /* 0x000fe200000e0000 */
[----:B------:R-:W-:Y:S01]  /*14d70*/  UMOV UR5, UR9 ;  /* 0x0000000900057c82 */ /* 0x000fe20008000000 */
[----:B------:R-:W-:Y:S01]  /*14d80*/  VIADD R4, R2, 0x180 ;  /* 0x0000018002047836 */ /* 0x000fe20000000000 */
[----:B------:R-:W-:Y:S01]  /*14d90*/  MOV R5, 0x40000040 ;  /* 0x4000004000057802 */ /* 0x000fe20000000f00 */
[----:B------:R-:W-:Y:S02]  /*14da0*/  WARPGROUP.DEPBAR.LE gsb0, 0x0 ;  /* 0x00008000000079c5 */ /* 0x000fe40000010000 */
[----:B------:R-:W-:-:S07]  /*14db0*/  WARPGROUP.ARRIVE ;  /* 0x00000000000079c5 */ /* 0x000fce0000000000 */
[----:B------:R-:W-:Y:S01]  /*14dc0*/  HGMMA.64x16x16.F32 R40, gdesc[UR4], RZ, !UPT, gsb0 ;  /* 0x00200000042879f0 */ /* 0x000fe2000c0008ff */
[----:B------:R-:W-:Y:S01]  /*14dd0*/  R2UR UR6, R4 ;  /* 0x00000000040672ca */ /* 0x000fe200000e0000 */
[----:B------:R-:W-:Y:S01]  /*14de0*/  UMOV UR4, UR8 ;  /* 0x0000000800047c82 */ /* 0x000fe20008000000 */
[----:B------:R-:W-:Y:S01]  /*14df0*/  R2UR UR7, R5 ;  /* 0x00000000050772ca */ /* 0x000fe200000e0000 */
[----:B------:R-:W-:Y:S01]  /*14e00*/  UMOV UR5, UR9 ;  /* 0x0000000900057c82 */ /* 0x000fe20008000000 */
[----:B------:R-:W-:Y:S02]  /*14e10*/  VIADD R4, R2, 0x2 ;  /* 0x0000000202047836 */ /* 0x000fe40000000000 */
[----:B------:R-:W-:-:S03]  /*14e20*/  IMAD.MOV.U32 R5, RZ, RZ, 0x40000040 ;  /* 0x40000040ff057424 */ /* 0x000fc600078e00ff */
[----:B------:R-:W-:Y:S01]  /*14e30*/  R2UR UR18, R4 ;  /* 0x00000000041272ca */ /* 0x000fe200000e0000 */
[----:B------:R-:W-:Y:S01]  /*14e40*/  VIADD R4, R2, 0x82 ;  /* 0x0000008202047836 */ /* 0x000fe20000000000 */
[----:B------:R-:W-:Y:S02]  /*14e50*/  R2UR UR19, R5 ;  /* 0x00000000051372ca */ /* 0x000fe400000e0000 */
[----:B------:R-:W-:Y:S01]  /*14e60*/  MOV R5, 0x40000040 ;  /* 0x4000004000057802 */ /* 0x000fe20000000f00 */
        /* <DEDUP_REMOVED lines=26> */
[----:B0-----:R-:W-:Y:S01]  /*15010*/  IMAD.U32 R11, RZ, RZ, UR17 ;  /* 0x00000011ff0b7e24 */ /* 0x001fe2000f8e00ff */
        /* <DEDUP_REMOVED lines=16> */
[----:B------:R-:W-:Y:S01]  /*15120*/  VIADD R4, R2, 0x4 ;  /* 0x0000000402047836 */ /* 0x000fe20000000000 */
[----:B------:R-:W-:-:S04]  /*15130*/  MOV R5, 0x40000040 ;  /* 0x4000004000057802 */ /* 0x000fc80000000f00 */
[----:B------:R-:W-:Y:S01]  /*15140*/  R2UR UR18, R4 ;  /* 0x00000000041272ca */ /* 0x000fe200000e0000 */
[----:B------:R-:W-:Y:S01]  /*15150*/  VIADD R4, R2, 0x84 ;  /* 0x0000008402047836 */ /* 0x000fe20000000000 */
[----:B------:R-:W-:Y:S01]  /*15160*/  R2UR UR19, R5 ;  /* 0x00000000051372ca */ /* 0x000fe200000e0000 */
[----:B------:R-:W-:Y:S01]  /*15170*/  IMAD.MOV.U32 R5, RZ, RZ, 0x40000040 ;  /* 0x40000040ff057424 */ /* 0x000fe200078e00ff */
[----:B------:R-:W-:Y:S02]  /*15180*/  WARPGROUP.DEPBAR.LE gsb0, 0x0 ;  /* 0x00008000000079c5 */ /* 0x000fe40000010000 */
[----:B------:R-:W-:-:S06]  /*15190*/  WARPGROUP.ARRIVE ;  /* 0x00000000000079c5 */ /* 0x000fcc0000000000 */
[----:B------:R-:W-:Y:S01]  /*151a0*/  HGMMA.64x16x16.F32 R32, gdesc[UR4], R32, gsb0 ;  /* 0x00200000042079f0 */ /* 0x000fe20008000820 */
[----:B------:R-:W-:Y:S01]  /*151b0*/  UIADD3 UR4, UR12, 0x4, URZ ;  /* 0x000000040c047890 */ /* 0x000fe2000fffe03f */
[----:B------:R-:W-:Y:S02]  /*151c0*/  R2UR UR6, R4 ;  /* 0x00000000040672ca */ /* 0x000fe400000e0000 */
[----:B------:R-:W-:Y:S01]  /*151d0*/  R2UR UR7, R5 ;  /* 0x00000000050772ca */ /* 0x000fe200000e0000 */
[----:B------:R-:W-:Y:S01]  /*151e0*/  IMAD.MOV.U32 R5, RZ, RZ, 0x40000040 ;  /* 0x40000040ff057424 */ /* 0x000fe200078e00ff */
[----:B------:R-:W-:Y:S02]  /*151f0*/  IADD3 R4, R2, 0x104, RZ ;  /* 0x0000010402047810 */ /* 0x000fe40007ffe0ff */
        /* <DEDUP_REMOVED lines=12> */
[----:B------:R-:W-:Y:S01]  /*152c0*/  IMAD.MOV.U32 R7, RZ, RZ, 0x40000040 ;  /* 0x40000040ff077424 */ /* 0x000fe200078e00ff */
[----:B------:R-:W-:Y:S01]  /*152d0*/  IADD3 R6, R2, 0x206, RZ ;  /* 0x0000020602067810 */ /* 0x000fe20007ffe0ff */
[----:B------:R-:W-:-:S02]  /*152e0*/  WARPGROUP.DEPBAR.LE gsb0, 0x0 ;  /* 0x00008000000079c5 */ /* 0x000fc40000010000 */
[----:B------:R-:W-:-:S06]  /*152f0*/  WARPGROUP.ARRIVE ;  /* 0x00000000000079c5 */ /* 0x000fcc0000000000 */
[----:B------:R-:W-:Y:S01]  /*15300*/  HGMMA.64x16x16.F32 R56, gdesc[UR16], R56, gsb0 ;  /* 0x00200000103879f0 */ /* 0x000fe20008000838 */
[----:B------:R-:W-:Y:S02]  /*15310*/  UMOV UR17, 0x40000040 ;  /* 0x4000004000117882 */ /* 0x000fe40000000000 */
[----:B------:R-:W-:Y:S01]  /*15320*/  UMOV UR15, UR17 ;  /* 0x00000011000f7c82 */ /* 0x000fe20008000000 */
        /* <DEDUP_REMOVED lines=34> */
[----:B------:R-:W-:Y:S01]  /*15550*/  MOV R10, UR16 ;  /* 0x00000010000a7c02 */ /* 0x000fe20008000f00 */
        /* <DEDUP_REMOVED lines=23> */
[----:B------:R-:W-:Y:S01]  /*156d0*/  R2UR UR11, R5 ;  /* 0x00000000050b72ca */ /* 0x000fe200000e0000 */
[----:B------:R-:W-:-:S03]  /*156e0*/  IMAD.MOV.U32 R5, RZ, RZ, 0x40000040 ;  /* 0x40000040ff057424 */ /* 0x000fc600078e00ff */
        /* <DEDUP_REMOVED lines=11> */
[----:B------:R-:W-:Y:S01]  /*157a0*/  VIADD R6, R2, 0x480 ;  /* 0x0000048002067836 */ /* 0x000fe20000000000 */
[----:B------:R-:W-:Y:S01]  /*157b0*/  MOV R7, 0x40000040 ;  /* 0x4000004000077802 */ /* 0x000fe20000000f00 */
        /* <DEDUP_REMOVED lines=205> */
[----:B------:R-:W-:-:S05]  /*16490*/  MOV R10, UR16 ;  /* 0x00000010000a7c02 */ /* 0x000fca0008000f00 */
        /* <DEDUP_REMOVED lines=10> */
[----:B------:R-:W-:Y:S02]  /*16540*/  R2UR UR11, R7 ;  /* 0x00000000070b72ca */ /* 0x000fe400000e0000 */
[----:B------:R-:W-:Y:S01]  /*16550*/  MOV R7, 0x40000040 ;  /* 0x4000004000077802 */ /* 0x000fe20000000f00 */
        /* <DEDUP_REMOVED lines=35> */
[----:B------:R-:W-:Y:S01]  /*16790*/  VIADD R4, R2, 0x602 ;  /* 0x0000060202047836 */ /* 0x000fe20000000000 */
[----:B------:R-:W-:Y:S02]  /*167a0*/  MOV R5, 0x40000040 ;  /* 0x4000004000057802 */ /* 0x000fe40000000f00 */
[----:B------:R-:W-:Y:S02]  /*167b0*/  UMOV UR16, UR4 ;  /* 0x0000000400107c82 */ /* 0x000fe40008000000 */
[----:B------:R-:W-:Y:S01]  /*167c0*/  UMOV UR14, UR16 ;  /* 0x00000010000e7c82 */ /* 0x000fe20008000000 */
[----:B------:R-:W-:Y:S01]  /*167d0*/  IMAD.U32 R10, RZ, RZ, UR16 ;  /* 0x00000010ff0a7e24 */ /* 0x000fe2000f8e00ff */
[----:B------:R-:W-:-:S04]  /*167e0*/  UMOV UR4, UR14 ;  /* 0x0000000e00047c82 */ /* 0x000fc80008000000 */
[----:B------:R-:W-:Y:S01]  /*167f0*/  STL.64 [R1], R10 ;  /* 0x0000000a01007387 */ /* 0x000fe20000100a00 */
[----:B------:R-:W-:Y:S02]  /*16800*/  WARPGROUP.DEPBAR.LE gsb0, 0x0 ;  /* 0x00008000000079c5 */ /* 0x000fe40000010000 */
[----:B------:R-:W-:-:S06]  /*16810*/  WARPGROUP.ARRIVE ;  /* 0x00000000000079c5 */ /* 0x000fcc0000000000 */
[----:B------:R-:W-:Y:S01]  /*16820*/  HGMMA.64x16x16.F32 R24, gdesc[UR8], R24, gsb0 ;  /* 0x00200000081879f0 */ /* 0x000fe20008000818 */
[----:B------:R-:W-:Y:S01]  /*16830*/  UMOV UR8, UR14 ;  /* 0x0000000e00087c82 */ /* 0x000fe20008000000 */
[----:B------:R-:W-:Y:S01]  /*16840*/  UMOV UR9, UR15 ;  /* 0x0000000f00097c82 */ /* 0x000fe20008000000 */
[----:B------:R-:W-:Y:S02]  /*16850*/  WARPGROUP.DEPBAR.LE gsb0, 0x0 ;  /* 0x00008000000079c5 */ /* 0x000fe40000010000 */
[----:B------:R-:W-:-:S06]  /*16860*/  WARPGROUP.ARRIVE ;  /* 0x00000000000079c5 */ /* 0x000fcc0000000000 */
[----:B------:R-:W-:Y:S03]  /*16870*/  HGMMA.64x16x16.F32 R56, gdesc[UR16], R56, gsb0 ;  /* 0x00200000103879f0 */ /* 0x000fe60008000838 */
        /* <DEDUP_REMOVED lines=226> */
[----:B------:R-:W0:Y:S08]  /*176a0*/  @P2 LDC R4, c[0x0][0x44c] ;  /* 0x00011300ff042b82 */ /* 0x000e300000000800 */
[----:B------:R-:W1:Y:S01]  /*176b0*/  @P2 LDC R5, c[0x0][0x450] ;  /* 0x00011400ff052b82 */ /* 0x000e620000000800 */
[----:B0-----:R-:W-:Y:S01]  /*176c0*/  @P2 IMAD.HI.U32 R4, R3, R4, RZ ;  /* 0x0000000403042227 */ /* 0x001fe200078e00ff */
[----:B------:R-:W-:-:S02]  /*176d0*/  WARPGROUP.DEPBAR.LE gsb0, 0x0 ;  /* 0x00008000000079c5 */ /* 0x000fc40000010000 */
        /* <DEDUP_REMOVED lines=18> */
[----:B------:R-:W-:Y:S01]  /*17800*/  MOV R6, R3 ;  /* 0x0000000300067202 */ /* 0x000fe20000000f00 */
[----:B------:R-:W-:Y:S01]  /*17810*/  IMAD.MOV.U32 R7, RZ, RZ, -0x50 ;  /* 0xffffffb0ff077424 */ /* 0x000fe200078e00ff */
[----:B-1----:R-:W-:Y:S01]  /*17820*/  @P2 SHF.R.U32.HI R6, RZ, R5, R4 ;  /* 0x00000005ff062219 */ /* 0x002fe20000011604 */
[----:B------:R-:W-:Y:S01]  /*17830*/  VIADD R4, R2, 0x906 ;  /* 0x0000090602047836 */ /* 0x000fe20000000000 */
[----:B------:R-:W-:Y:S01]  /*17840*/  MOV R5, 0x40000040 ;  /* 0x4000004000057802 */ /* 0x000fe20000000f00 */
[----:B------:R-:W-:-:S02]  /*17850*/  IMAD R3, R84, -0x50, R232 ;  /* 0xffffffb054037824 */ /* 0x000fc400078e02e8 */
[----:B------:R-:W-:Y:S02]  /*17860*/  IMAD R7, R84, R7, 0x51 ;  /* 0x0000005154077424 */ /* 0x000fe400078e0207 */
[----:B------:R-:W-:Y:S02]  /*17870*/  VIADD R3, R3, 0x50 ;  /* 0x0000005003037836 */ /* 0x000fe40000000000 */
[----:B------:R-:W-:Y:S02]  /*17880*/  IMAD R7, R234, -0x2, R7 ;  /* 0xfffffffeea077824 */ /* 0x000fe400078e0207 */
[----:B------:R-:W-:-:S03]  /*17890*/  VIADD R2, R2, 0x986 ;  /* 0x0000098602027836 */ /* 0x000fc60000000000 */
[----:B------:R-:W-:Y:S01]  /*178a0*/  IADD3 R7, -R231, R7, R232 ;  /* 0x00000007e7077210 */ /* 0x000fe20007ffe1e8 */
[----:B------:R-:W-:Y:S02]  /*178b0*/  WARPGROUP.DEPBAR.LE gsb0, 0x0 ;  /* 0x00008000000079c5 */ /* 0x000fe40000010000 */
[----:B------:R-:W-:-:S06]  /*178c0*/  WARPGROUP.ARRIVE ;  /* 0x00000000000079c5 */ /* 0x000fcc0000000000 */
[----:B------:R-:W-:Y:S01]  /*178d0*/  HGMMA.64x16x16.F32 R56, gdesc[UR36], R56, gsb0 ;  /* 0x00200000243879f0 */ /* 0x000fe20008000838 */
[----:B------:R-:W-:Y:S01]  /*178e0*/  ULDC UR38, c[0x0][0x988] ;  /* 0x0002620000267ab9 */ /* 0x000fe20000000800 */
[----:B------:R-:W-:Y:S01]  /*178f0*/  ULDC UR39, c[0x0][0x988] ;  /* 0x0002620000277ab9 */ /* 0x000fe20000000800 */
[----:B------:R-:W-:Y:S02]  /*17900*/  WARPGROUP.DEPBAR.LE gsb0, 0x0 ;  /* 0x00008000000079c5 */ /* 0x000fe40000010000 */
[----:B------:R-:W-:-:S06]  /*17910*/  WARPGROUP.ARRIVE ;  /* 0x00000000000079c5 */ /* 0x000fcc0000000000 */
[----:B------:R-:W-:Y:S01]  /*17920*/  HGMMA.64x16x16.F32 R48, gdesc[UR4], R48, gsb0 ;  /* 0x00200000043079f0 */ /* 0x000fe20008000830 */
[----:B------:R-:W-:Y:S01]  /*17930*/  R2UR UR6, R8 ;  /* 0x00000000080672ca */ /* 0x000fe200000e0000 */
[----:B------:R-:W-:Y:S01]  /*17940*/  UMOV UR4, UR36 ;  /* 0x0000002400047c82 */ /* 0x000fe20008000000 */
[----:B------:R-:W-:Y:S01]  /*17950*/  R2UR UR7, R9 ;  /* 0x00000000090772ca */ /* 0x000fe200000e0000 */
[----:B------:R-:W-:Y:S01]  /*17960*/  UMOV UR5, UR37 ;  /* 0x0000002500057c82 */ /* 0x000fe20008000000 */
[----:B------:R-:W0:Y:S04]  /*17970*/  SHFL.IDX PT, R8, R6, 0x1, 0x1c1f ;  /* 0x003c1f0006087f89 */ /* 0x000e2800000e0000 */
[----:B------:R-:W1:Y:S01]  /*17980*/  SHFL.IDX PT, R6, R6, RZ, 0x1c1f ;  /* 0x001c1fff06067589 */ /* 0x000e6200000e0000 */
[----:B------:R-:W-:-:S02]  /*17990*/  WARPGROUP.DEPBAR.LE gsb0, 0x0 ;  /* 0x00008000000079c5 */ /* 0x000fc40000010000 */
[----:B------:R-:W-:-:S06]  /*179a0*/  WARPGROUP.ARRIVE ;  /* 0x00000000000079c5 */ /* 0x000fcc0000000000 */
[----:B------:R-:W-:Y:S01]  /*179b0*/  HGMMA.64x16x16.F32 R40, gdesc[UR4], R40, gsb0 ;  /* 0x00200000042879f0 */ /* 0x000fe20008000828 */
[----:B------:R-:W-:Y:S01]  /*179c0*/  R2UR UR6, R4 ;  /* 0x00000000040672ca */ /* 0x000fe200000e0000 */
[----:B------:R-:W-:Y:S01]  /*179d0*/  UMOV UR4, UR36 ;  /* 0x0000002400047c82 */ /* 0x000fe20008000000 */
[----:B------:R-:W-:Y:S01]  /*179e0*/  R2UR UR7, R5 ;  /* 0x00000000050772ca */ /* 0x000fe200000e0000 */
[----:B------:R-:W-:Y:S01]  /*179f0*/  UMOV UR5, UR37 ;  /* 0x0000002500057c82 */ /* 0x000fe20008000000 */
[----:B------:R-:W-:Y:S02]  /*17a00*/  IMAD R4, R234, -0x2, R3 ;  /* 0xfffffffeea047824 */ /* 0x000fe400078e0203 */
[----:B------:R-:W-:-:S03]  /*17a10*/  IMAD.MOV.U32 R3, RZ, RZ, 0x40000040 ;  /* 0x40000040ff037424 */ /* 0x000fc600078e00ff */
[-CC-:B0-----:R-:W-:Y:S02]  /*17a20*/  VIADDMNMX R8, R8, R7.reuse, R4.reuse, PT ;  /* 0x0000000708087246 */ /* 0x181fe40003800104 */
[----:B-1----:R-:W-:Y:S02]  /*17a30*/  VIADDMNMX R7, R6, R7, R4, PT ;  /* 0x0000000706077246 */ /* 0x002fe40003800104 */
[C---:B------:R-:W-:Y:S02]  /*17a40*/  ISETP.GT.AND P3, PT, R8.reuse, RZ, PT ;  /* 0x000000ff0800720c */ /* 0x040fe40003f64270 */
[C---:B------:R-:W-:Y:S02]  /*17a50*/  ISETP.GT.AND P4, PT, R8.reuse, 0x1, PT ;  /* 0x000000010800780c */ /* 0x040fe40003f84270 */
[----:B------:R-:W-:Y:S02]  /*17a60*/  ISETP.GT.AND P5, PT, R8, 0x8, PT ;  /* 0x000000080800780c */ /* 0x000fe40003fa4270 */
[----:B------:R-:W-:-:S02]  /*17a70*/  FSEL R58, R58, -INF , P3 ;  /* 0xff8000003a3a7808 */ /* 0x000fc40001800000 */
[----:B------:R-:W-:Y:S02]  /*17a80*/  FSEL R59, R59, -INF , P4 ;  /* 0xff8000003b3b7808 */ /* 0x000fe40002000000 */
[----:B------:R-:W-:Y:S02]  /*17a90*/  ISETP.GT.AND P3, PT, R8, 0x9, PT ;  /* 0x000000090800780c */ /* 0x000fe40003f64270 */
[----:B------:R-:W-:Y:S02]  /*17aa0*/  FSEL R62, R62, -INF , P5 ;  /* 0xff8000003e3e7808 */ /* 0x000fe40002800000 */
[C---:B------:R-:W-:Y:S02]  /*17ab0*/  ISETP.GT.AND P4, PT, R8.reuse, 0x10, PT ;  /* 0x000000100800780c */ /* 0x040fe40003f84270 */
[----:B------:R-:W-:Y:S02]  /*17ac0*/  FSEL R64, R63, -INF , P3 ;  /* 0xff8000003f407808 */ /* 0x000fe40001800000 */
[----:B------:R-:W-:-:S02]  /*17ad0*/  ISETP.GT.AND P3, PT, R8, 0x11, PT ;  /* 0x000000110800780c */ /* 0x000fc40003f64270 */
[----:B------:R-:W-:Y:S02]  /*17ae0*/  FSEL R50, R50, -INF , P4 ;  /* 0xff80000032327808 */ /* 0x000fe40002000000 */
[C---:B------:R-:W-:Y:S02]  /*17af0*/  ISETP.GT.AND P4, PT, R8.reuse, 0x18, PT ;  /* 0x000000180800780c */ /* 0x040fe40003f84270 */
[----:B------:R-:W-:Y:S02]  /*17b00*/  FSEL R66, R51, -INF , P3 ;  /* 0xff80000033427808 */ /* 0x000fe40001800000 */
[----:B------:R-:W-:Y:S02]  /*17b10*/  ISETP.GT.AND P3, PT, R8, 0x19, PT ;  /* 0x000000190800780c */ /* 0x000fe40003f64270 */
[----:B------:R-:W-:Y:S02]  /*17b20*/  FSEL R54, R54, -INF , P4 ;  /* 0xff80000036367808 */ /* 0x000fe40002000000 */
[----:B------:R-:W-:-:S02]  /*17b30*/  ISETP.GT.AND P4, PT, R8, 0x20, PT ;  /* 0x000000200800780c */ /* 0x000fc40003f84270 */
[----:B------:R-:W-:Y:S02]  /*17b40*/  FSEL R68, R55, -INF , P3 ;  /* 0xff80000037447808 */ /* 0x000fe40001800000 */
[----:B------:R-:W-:Y:S02]  /*17b50*/  ISETP.GT.AND P3, PT, R8, 0x21, PT ;  /* 0x000000210800780c */ /* 0x000fe40003f64270 */
[----:B------:R-:W-:Y:S01]  /*17b60*/  ISETP.GT.AND P5, PT, R7, 0x8, PT ;  /* 0x000000080700780c */ /* 0x000fe20003fa4270 */
[----:B------:R-:W-:Y:S02]  /*17b70*/  WARPGROUP.DEPBAR.LE gsb0, 0x0 ;  /* 0x00008000000079c5 */ /* 0x000fe40000010000 */
[----:B------:R-:W-:Y:S01]  /*17b80*/  WARPGROUP.ARRIVE ;  /* 0x00000000000079c5 */ /* 0x000fe20000000000 */
[----:B------:R-:W-:Y:S02]  /*17b90*/  FSEL R42, R42, -INF , P4 ;  /* 0xff8000002a2a7808 */ /* 0x000fe40002000000 */
[----:B------:R-:W-:-:S02]  /*17ba0*/  ISETP.GT.AND P4, PT, R8, 0x28, PT ;  /* 0x000000280800780c */ /* 0x000fc40003f84270 */
[----:B------:R-:W-:Y:S01]  /*17bb0*/  FSEL R70, R43, -INF , P3 ;  /* 0xff8000002b467808 */ /* 0x000fe20001800000 */
[----:B------:R-:W-:Y:S01]  /*17bc0*/  HGMMA.64x16x16.F32 R32, gdesc[UR4], R32, gsb0 ;  /* 0x00200000042079f0 */ /* 0x000fe20008000820 */
[----:B------:R-:W-:Y:S01]  /*17bd0*/  R2UR UR6, R2 ;  /* 0x00000000020672ca */ /* 0x000fe200000e0000 */
[----:B------:R-:W-:Y:S01]  /*17be0*/  UMOV UR4, UR36 ;  /* 0x0000002400047c82 */ /* 0x000fe20008000000 */
[----:B------:R-:W-:Y:S01]  /*17bf0*/  R2UR UR7, R3 ;  /* 0x00000000030772ca */ /* 0x000fe200000e0000 */
[----:B------:R-:W-:Y:S01]  /*17c00*/  UMOV UR5, UR37 ;  /* 0x0000002500057c82 */ /* 0x000fe20008000000 */
        /* <DEDUP_REMOVED lines=18> */
[----:B------:R-:W-:-:S04]  /*17d30*/  FMNMX.FTZ R3, R46, R3, !PT ;  /* 0x000000032e037209 */ /* 0x000fc80007810000 */
        /* <DEDUP_REMOVED lines=9> */
[----:B------:R-:W-:-:S02]  /*17dd0*/  ISETP.GT.AND P3, PT, R8, 0x39, PT ;  /* 0x000000390800780c */ /* 0x000fc40003f64270 */
[----:B------:R-:W-:Y:S02]  /*17de0*/  FSEL R78, R38, -INF , P4 ;  /* 0xff800000264e7808 */ /* 0x000fe40002000000 */
[----:B------:R-:W-:Y:S02]  /*17df0*/  FMNMX.FTZ R3, R76, R3, !PT ;  /* 0x000000034c037209 */ /* 0x000fe40007810000 */
[----:B------:R-:W-:Y:S02]  /*17e00*/  ISETP.GT.AND P4, PT, R8, 0x40, PT ;  /* 0x000000400800780c */ /* 0x000fe40003f84270 */
[----:B------:R-:W-:Y:S02]  /*17e10*/  FSEL R80, R39, -INF , P3 ;  /* 0xff80000027507808 */ /* 0x000fe40001800000 */
[----:B------:R-:W-:Y:S02]  /*17e20*/  FMNMX.FTZ R3, R78, R3, !PT ;  /* 0x000000034e037209 */ /* 0x000fe40007810000 */
[----:B------:R-:W-:-:S02]  /*17e30*/  ISETP.GT.AND P3, PT, R8, 0x41, PT ;  /* 0x000000410800780c */ /* 0x000fc40003f64270 */
[----:B------:R-:W-:Y:S01]  /*17e40*/  FMNMX.FTZ R3, R80, R3, !PT ;  /* 0x0000000350037209 */ /* 0x000fe20007810000 */
[----:B------:R-:W-:Y:S02]  /*17e50*/  WARPGROUP.DEPBAR.LE gsb0, 0x0 ;  /* 0x00008000000079c5 */ /* 0x000fe40000010000 */
[----:B------:R-:W-:Y:S01]  /*17e60*/  FSEL R82, R26, -INF , P4 ;  /* 0xff8000001a527808 */ /* 0x000fe20002000000 */
[----:B------:R0:W-:Y:S01]  /*17e70*/  @!P1 SYNCS.ARRIVE.TRANS64.RED.A1T0 RZ, [R0+URZ], RZ ;  /* 0x000000ff00ff99a7 */ /* 0x0001e2000810043f */
[----:B------:R-:W-:Y:S02]  /*17e80*/  ISETP.GT.AND P4, PT, R8, 0x48, PT ;  /* 0x000000480800780c */ /* 0x000fe40003f84270 */
[----:B------:R-:W-:Y:S02]  /*17e90*/  FSEL R86, R27, -INF , P3 ;  /* 0xff8000001b567808 */ /* 0x000fe40001800000 */
[----:B------:R-:W-:Y:S02]  /*17ea0*/  FMNMX.FTZ R3, R82, R3, !PT ;  /* 0x0000000352037209 */ /* 0x000fe40007810000 */
[----:B------:R-:W-:Y:S01]  /*17eb0*/  ISETP.GT.AND P3, PT, R8, 0x49, PT ;  /* 0x000000490800780c */ /* 0x000fe20003f64270 */
[----:B------:R-:W1:Y:S01]  /*17ec0*/  @P2 LDC R27, c[0x0][0x44c] ;  /* 0x00011300ff1b2b82 */ /* 0x000e620000000800 */
[----:B------:R-:W-:-:S02]  /*17ed0*/  FSEL R88, R30, -INF , P4 ;  /* 0xff8000001e587808 */ /* 0x000fc40002000000 */
[----:B------:R-:W-:Y:S02]  /*17ee0*/  FMNMX.FTZ R3, R86, R3, !PT ;  /* 0x0000000356037209 */ /* 0x000fe40007810000 */
[----:B------:R-:W-:Y:S02]  /*17ef0*/  FSEL R90, R31, -INF , P3 ;  /* 0xff8000001f5a7808 */ /* 0x000fe40001800000 */
[----:B------:R-:W-:Y:S02]  /*17f00*/  FMNMX.FTZ R3, R88, R3, !PT ;  /* 0x0000000358037209 */ /* 0x000fe40007810000 */
[C---:B------:R-:W-:Y:S02]  /*17f10*/  ISETP.GT.AND P3, PT, R7.reuse, RZ, PT ;  /* 0x000000ff0700720c */ /* 0x040fe40003f64270 */
[----:B------:R-:W-:Y:S02]  /*17f20*/  FMNMX.FTZ R3, R90, R3, !PT ;  /* 0x000000035a037209 */ /* 0x000fe40007810000 */
[----:B------:R-:W-:-:S02]  /*17f30*/  ISETP.GT.AND P4, PT, R7, 0x1, PT ;  /* 0x000000010700780c */ /* 0x000fc40003f84270 */
[----:B------:R-:W-:Y:S01]  /*17f40*/  FSEL R56, R56, -INF , P3 ;  /* 0xff80000038387808 */ /* 0x000fe20001800000 */
[----:B------:R-:W2:Y:S01]  /*17f50*/  SHFL.BFLY PT, R2, R3, 0x2, 0x1f ;  /* 0x0c401f0003027f89 */ /* 0x000ea200000e0000 */
[----:B------:R-:W-:Y:S02]  /*17f60*/  FSEL R57, R57, -INF , P4 ;  /* 0xff80000039397808 */ /* 0x000fe40002000000 */
[----:B------:R-:W-:Y:S02]  /*17f70*/  FSEL R8, R61, -INF , P6 ;  /* 0xff8000003d087808 */ /* 0x000fe40003000000 */
[C---:B------:R-:W-:Y:S02]  /*17f80*/  ISETP.GT.AND P3, PT, R7.reuse, 0x10, PT ;  /* 0x000000100700780c */ /* 0x040fe40003f64270 */
[----:B------:R-:W-:Y:S01]  /*17f90*/  ISETP.GT.AND P4, PT, R7, 0x11, PT ;  /* 0x000000110700780c */ /* 0x000fe20003f84270 */
[----:B-1----:R-:W-:Y:S01]  /*17fa0*/  @P2 IMAD.HI.U32 R27, R230, R27, RZ ;  /* 0x0000001be61b2227 */ /* 0x002fe200078e00ff */
[----:B------:R-:W-:-:S02]  /*17fb0*/  FSEL R48, R48, -INF , P3 ;  /* 0xff80000030307808 */ /* 0x000fc40001800000 */
[----:B------:R-:W-:Y:S02]  /*17fc0*/  FSEL R10, R49, -INF , P4 ;  /* 0xff800000310a7808 */ /* 0x000fe40002000000 */
[C---:B------:R-:W-:Y:S02]  /*17fd0*/  ISETP.GT.AND P3, PT, R7.reuse, 0x19, PT ;  /* 0x000000190700780c */ /* 0x040fe40003f64270 */
[----:B------:R-:W-:Y:S02]  /*17fe0*/  ISETP.GT.AND P4, PT, R7, 0x20, PT ;  /* 0x000000200700780c */ /* 0x000fe40003f84270 */
[----:B------:R-:W-:Y:S02]  /*17ff0*/  FSEL R12, R53, -INF , P3 ;  /* 0xff800000350c7808 */ /* 0x000fe40001800000 */
[----:B------:R-:W-:Y:S02]  /*18000*/  ISETP.GT.AND P3, PT, R7, 0x21, PT ;  /* 0x000000210700780c */ /* 0x000fe40003f64270 */
[----:B------:R-:W-:-:S02]  /*18010*/  FSEL R40, R40, -INF , P4 ;  /* 0xff80000028287808 */ /* 0x000fc40002000000 */
[----:B------:R-:W-:Y:S02]  /*18020*/  ISETP.GT.AND P4, PT, R7, 0x28, PT ;  /* 0x000000280700780c */ /* 0x000fe40003f84270 */
[----:B--2---:R-:W-:Y:S02]  /*18030*/  FMNMX.FTZ R2, R3, R2, !PT ;  /* 0x0000000203027209 */ /* 0x004fe40007810000 */
[----:B------:R-:W-:Y:S02]  /*18040*/  FMNMX.FTZ R3, R56, R57, !PT ;  /* 0x0000003938037209 */ /* 0x000fe40007810000 */
[----:B------:R-:W-:Y:S01]  /*18050*/  FSEL R14, R41, -INF , P3 ;  /* 0xff800000290e7808 */ /* 0x000fe20001800000 */
[----:B------:R-:W1:Y:S01]  /*18060*/  SHFL.BFLY PT, R5, R2, 0x1, 0x1f ;  /* 0x0c201f0002057f89 */ /* 0x000e6200000e0000 */
[----:B------:R-:W-:Y:S02]  /*18070*/  ISETP.GT.AND P3, PT, R7, 0x29, PT ;  /* 0x000000290700780c */ /* 0x000fe40003f64270 */
[----:B------:R-:W-:-:S02]  /*18080*/  FSEL R44, R44, -INF , P4 ;  /* 0xff8000002c2c7808 */ /* 0x000fc40002000000 */
[----:B------:R-:W-:Y:S02]  /*18090*/  FSEL R20, R45, -INF , P3 ;  /* 0xff8000002d147808 */ /* 0x000fe40001800000 */
[C---:B------:R-:W-:Y:S02]  /*180a0*/  ISETP.GT.AND P3, PT, R7.reuse, 0x30, PT ;  /* 0x000000300700780c */ /* 0x040fe40003f64270 */
[C---:B------:R-:W-:Y:S02]  /*180b0*/  ISETP.GT.AND P4, PT, R7.reuse, 0x31, PT ;  /* 0x000000310700780c */ /* 0x040fe40003f84270 */
[----:B------:R-:W-:Y:S02]  /*180c0*/  FSEL R32, R32, -INF , P3 ;  /* 0xff80000020207808 */ /* 0x000fe40001800000 */
[----:B------:R-:W-:Y:S02]  /*180d0*/  ISETP.GT.AND P3, PT, R7, 0x38, PT ;  /* 0x000000380700780c */ /* 0x000fe40003f64270 */
[----:B------:R-:W-:-:S02]  /*180e0*/  FSEL R26, R33, -INF , P4 ;  /* 0xff800000211a7808 */ /* 0x000fc40002000000 */
[----:B------:R-:W-:Y:S02]  /*180f0*/  ISETP.GT.AND P4, PT, R7, 0x39, PT ;  /* 0x000000390700780c */ /* 0x000fe40003f84270 */
[----:B------:R-:W-:Y:S02]  /*18100*/  FSEL R36, R36, -INF , P3 ;  /* 0xff80000024247808 */ /* 0x000fe40001800000 */
[----:B------:R-:W-:Y:S02]  /*18110*/  FSEL R30, R37, -INF , P4 ;  /* 0xff800000251e7808 */ /* 0x000fe40002000000 */
[C---:B------:R-:W-:Y:S02]  /*18120*/  ISETP.GT.AND P3, PT, R7.reuse, 0x40, PT ;  /* 0x000000400700780c */ /* 0x040fe40003f64270 */
[----:B-1----:R-:W-:Y:S02]  /*18130*/  FMNMX.FTZ R4, R2, R5, !PT ;  /* 0x0000000502047209 */ /* 0x002fe40007810000 */
[----:B------:R-:W-:Y:S01]  /*18140*/  FMNMX.FTZ R5, R60, R3, !PT ;  /* 0x000000033c057209 */ /* 0x000fe20007810000 */
[----:B------:R-:W-:Y:S01]  /*18150*/  IMAD.U32 R3, RZ, RZ, UR4 ;  /* 0x00000004ff037e24 */ /* 0x000fe2000f8e00ff */
[----:B------:R-:W-:-:S02]  /*18160*/  ISETP.GT.AND P4, PT, R7, 0x41, PT ;  /* 0x000000410700780c */ /* 0x000fc40003f84270 */
[----:B------:R-:W-:Y:S01]  /*18170*/  FMNMX.FTZ R5, R8, R5, !PT ;  /* 0x0000000508057209 */ /* 0x000fe20007810000 */
[----:B------:R-:W-:Y:S01]  /*18180*/  FMUL.FTZ R2, R4, R3 ;  /* 0x0000000304027220 */ /* 0x000fe20000410000 */
[----:B------:R-:W-:Y:S02]  /*18190*/  FSEL R24, R24, -INF , P3 ;  /* 0xff80000018187808 */ /* 0x000fe40001800000 */
[----:B------:R-:W-:Y:S02]  /*181a0*/  FMNMX.FTZ R5, R48, R5, !PT ;  /* 0x0000000530057209 */ /* 0x000fe40007810000 */
[----:B------:R-:W-:Y:S02]  /*181b0*/  ISETP.GT.AND P3, PT, R7, 0x48, PT ;  /* 0x000000480700780c */ /* 0x000fe40003f64270 */
[----:B------:R-:W-:Y:S02]  /*181c0*/  FMNMX.FTZ R5, R10, R5, !PT ;  /* 0x000000050a057209 */ /* 0x000fe40007810000 */
[----:B------:R-:W-:-:S02]  /*181d0*/  FSEL R34, R25, -INF , P4 ;  /* 0xff80000019227808 */ /* 0x000fc40002000000 */
[----:B------:R-:W-:Y:S02]  /*181e0*/  FMNMX.FTZ R5, R52, R5, !PT ;  /* 0x0000000534057209 */ /* 0x000fe40007810000 */
[----:B------:R-:W-:Y:S02]  /*181f0*/  ISETP.GT.AND P4, PT, R7, 0x49, PT ;  /* 0x000000490700780c */ /* 0x000fe40003f84270 */
[----:B------:R-:W-:Y:S02]  /*18200*/  FMNMX.FTZ R5, R12, R5, !PT ;  /* 0x000000050c057209 */ /* 0x000fe40007810000 */
[----:B------:R-:W-:Y:S02]  /*18210*/  FSEL R28, R28, -INF , P3 ;  /* 0xff8000001c1c7808 */ /* 0x000fe40001800000 */
[----:B------:R-:W-:Y:S02]  /*18220*/  FMNMX.FTZ R5, R40, R5, !PT ;  /* 0x0000000528057209 */ /* 0x000fe40007810000 */
[----:B------:R-:W-:-:S02]  /*18230*/  FSETP.NEU.FTZ.AND P6, PT, R4, -INF , PT ;  /* 0xff8000000400780b */ /* 0x000fc40003fdd000 */
[----:B------:R-:W-:Y:S02]  /*18240*/  FMNMX.FTZ R5, R14, R5, !PT ;  /* 0x000000050e057209 */ /* 0x000fe40007810000 */
[----:B------:R-:W-:Y:S02]  /*18250*/  FSEL R38, R29, -INF , P4 ;  /* 0xff8000001d267808 */ /* 0x000fe40002000000 */
[----:B------:R-:W-:Y:S02]  /*18260*/  FMNMX.FTZ R5, R44, R5, !PT ;  /* 0x000000052c057209 */ /* 0x000fe40007810000 */
[----:B------:R-:W-:Y:S02]  /*18270*/  FSEL R9, R2, RZ, P6 ;  /* 0x000000ff02097208 */ /* 0x000fe40003000000 */
[----:B------:R-:W-:-:S03]  /*18280*/  FMNMX.FTZ R5, R20, R5, !PT ;  /* 0x0000000514057209 */ /* 0x000fc60007810000 */
[--C-:B------:R-:W-:Y:S01]  /*18290*/  FFMA.FTZ R205, R50, R3, -R9.reuse ;  /* 0x0000000332cd7223 */ /* 0x100fe20000010809 */
[----:B------:R-:W-:Y:S01]  /*182a0*/  FMNMX.FTZ R5, R32, R5, !PT ;  /* 0x0000000520057209 */ /* 0x000fe20007810000 */
[-CC-:B------:R-:W-:Y:S01]  /*182b0*/  FFMA.FTZ R209, R58, R3.reuse, -R9.reuse ;  /* 0x000000033ad17223 */ /* 0x180fe20000010809 */
[-CC-:B------:R-:W-:Y:S01]  /*182c0*/  FFMA.FTZ R2, R59, R3.reuse, -R9.reuse ;  /* 0x000000033b027223 */ /* 0x180fe20000010809 */
[--C-:B------:R-:W-:Y:S01]  /*182d0*/  FFMA.FTZ R211, R62, R3, -R9.reuse ;  /* 0x000000033ed37223 */ /* 0x100fe20000010809 */
[----:B------:R-:W-:Y:S01]  /*182e0*/  FMNMX.FTZ R5, R26, R5, !PT ;  /* 0x000000051a057209 */ /* 0x000fe20007810000 */
[-CC-:B------:R-:W-:Y:S01]  /*182f0*/  FFMA.FTZ R6, R64, R3.reuse, -R9.reuse ;  /* 0x0000000340067223 */ /* 0x180fe20000010809 */
[--C-:B------:R-:W-:Y:S01]  /*18300*/  FFMA.FTZ R66, R66, R3, -R9.reuse ;  /* 0x0000000342427223 */ /* 0x100fe20000010809 */
[----:B------:R-:W-:Y:S01]  /*18310*/  MUFU.EX2 R209, R209 ;  /* 0x000000d100d17308 */ /* 0x000fe20000000800 */
[----:B------:R-:W-:Y:S01]  /*18320*/  FMNMX.FTZ R5, R36, R5, !PT ;  /* 0x0000000524057209 */ /* 0x000fe20007810000 */
[-CC-:B------:R-:W-:Y:S01]  /*18330*/  FFMA.FTZ R54, R54, R3.reuse, -R9.reuse ;  /* 0x0000000336367223 */ /* 0x180fe20000010809 */
[-CC-:B------:R-:W-:Y:S01]  /*18340*/  FFMA.FTZ R68, R68, R3.reuse, -R9.reuse ;  /* 0x0000000344447223 */ /* 0x180fe20000010809 */
[--C-:B------:R-:W-:Y:S01]  /*18350*/  FFMA.FTZ R42, R42, R3, -R9.reuse ;  /* 0x000000032a2a7223 */ /* 0x100fe20000010809 */
[----:B------:R-:W-:Y:S01]  /*18360*/  FMNMX.FTZ R5, R30, R5, !PT ;  /* 0x000000051e057209 */ /* 0x000fe20007810000 */
[-CC-:B------:R-:W-:Y:S01]  /*18370*/  FFMA.FTZ R70, R70, R3.reuse, -R9.reuse ;  /* 0x0000000346467223 */ /* 0x180fe20000010809 */
[--C-:B------:R-:W-:Y:S01]  /*18380*/  FFMA.FTZ R46, R46, R3, -R9.reuse ;  /* 0x000000032e2e7223 */ /* 0x100fe20000010809 */
[----:B------:R-:W1:Y:S01]  /*18390*/  MUFU.EX2 R2, R2 ;  /* 0x0000000200027308 */ /* 0x000e620000000800 */
        /* <DEDUP_REMOVED lines=13> */
[----:B------:R-:W-:Y:S01]  /*18470*/  FFMA.FTZ R90, R90, R3, -R9 ;  /* 0x000000035a5a7223 */ /* 0x000fe20000010809 */
[----:B------:R-:W-:Y:S01]  /*18480*/  CS2R R64, SRZ ;  /* 0x0000000000407805 */ /* 0x000fe2000001ff00 */
[----:B------:R-:W-:Y:S01]  /*18490*/  MUFU.EX2 R6, R6 ;  /* 0x0000000600067308 */ /* 0x000fe20000000800 */
[----:B------:R-:W-:Y:S01]  /*184a0*/  CS2R R62, SRZ ;  /* 0x00000000003e7805 */ /* 0x000fe2000001ff00 */
[----:B------:R-:W2:Y:S01]  /*184b0*/  SHFL.BFLY PT, R50, R5, 0x2, 0x1f ;  /* 0x0c401f0005327f89 */ /* 0x000ea200000e0000 */
[----:B------:R-:W-:-:S05]  /*184c0*/  CS2R R58, SRZ ;  /* 0x00000000003a7805 */ /* 0x000fca000001ff00 */
[----:B------:R-:W-:Y:S08]  /*184d0*/  MUFU.EX2 R205, R205 ;  /* 0x000000cd00cd7308 */ /* 0x000ff00000000800 */
[----:B------:R-:W-:Y:S08]  /*184e0*/  MUFU.EX2 R66, R66 ;  /* 0x0000004200427308 */ /* 0x000ff00000000800 */
[----:B------:R-:W-:Y:S01]  /*184f0*/  MUFU.EX2 R54, R54 ;  /* 0x0000003600367308 */ /* 0x000fe20000000800 */
[----:B--2---:R-:W-:-:S05]  /*18500*/  FMNMX.FTZ R50, R5, R50, !PT ;  /* 0x0000003205327209 */ /* 0x004fca0007810000 */
[----:B------:R-:W2:Y:S02]  /*18510*/  SHFL.BFLY PT, R5, R50, 0x1, 0x1f ;  /* 0x0c201f0032057f89 */ /* 0x000ea400000e0000 */
[----:B------:R3:W-:Y:S08]  /*18520*/  MUFU.EX2 R207, R68 ;  /* 0x0000004400cf7308 */ /* 0x0007f00000000800 */
[----:B------:R-:W-:Y:S01]  /*18530*/  MUFU.EX2 R42, R42 ;  /* 0x0000002a002a7308 */ /* 0x000fe20000000800 */
[----:B---3--:R-:W-:-:S07]  /*18540*/  CS2R R68, SRZ ;  /* 0x0000000000447805 */ /* 0x008fce000001ff00 */
[----:B------:R3:W-:Y:S01]  /*18550*/  MUFU.EX2 R201, R70 ;  /* 0x0000004600c97308 */ /* 0x0007e20000000800 */
[----:B--2---:R-:W-:-:S07]  /*18560*/  FMNMX.FTZ R5, R50, R5, !PT ;  /* 0x0000000532057209 */ /* 0x004fce0007810000 */
[----:B------:R-:W-:Y:S01]  /*18570*/  MUFU.EX2 R46, R46 ;  /* 0x0000002e002e7308 */ /* 0x000fe20000000800 */
[----:B------:R-:W2:Y:S01]  /*18580*/  @P2 LDC R50, c[0x0][0x450] ;  /* 0x00011400ff322b82 */ /* 0x000ea20000000800 */
[----:B---3--:R-:W-:Y:S02]  /*18590*/  CS2R R70, SRZ ;  /* 0x0000000000467805 */ /* 0x008fe4000001ff00 */
[C---:B------:R-:W-:Y:S01]  /*185a0*/  FSETP.NEU.FTZ.AND P3, PT, R5.reuse, -INF , PT ;  /* 0xff8000000500780b */ /* 0x040fe20003f7d000 */
[----:B------:R-:W-:-:S03]  /*185b0*/  FMUL.FTZ R7, R5, R3 ;  /* 0x0000000305077220 */ /* 0x000fc60000410000 */
[----:B------:R3:W-:Y:S02]  /*185c0*/  MUFU.EX2 R203, R72 ;  /* 0x0000004800cb7308 */ /* 0x0007e40000000800 */
[----:B------:R-:W-:-:S05]  /*185d0*/  FSEL R7, R7, RZ, P3 ;  /* 0x000000ff07077208 */ /* 0x000fca0001800000 */
[-CC-:B------:R-:W-:Y:S01]  /*185e0*/  FFMA.FTZ R56, R56, R3.reuse, -R7.reuse ;  /* 0x0000000338387223 */ /* 0x180fe20000010807 */
        /* <DEDUP_REMOVED lines=17> */
[-CC-:B------:R-:W-:Y:S01]  /*18700*/  FFMA.FTZ R24, R24, R3.reuse, -R7.reuse ;  /* 0x0000000318187223 */ /* 0x180fe20000010807 */
[-CC-:B------:R-:W-:Y:S01]  /*18710*/  FFMA.FTZ R34, R34, R3.reuse, -R7.reuse ;  /* 0x0000000322227223 */ /* 0x180fe20000010807 */
[-CC-:B------:R-:W-:Y:S01]  /*18720*/  FFMA.FTZ R28, R28, R3.reuse, -R7.reuse ;  /* 0x000000031c1c7223 */ /* 0x180fe20000010807 */
[----:B------:R-:W-:Y:S01]  /*18730*/  FFMA.FTZ R38, R38, R3, -R7 ;  /* 0x0000000326267223 */ /* 0x000fe20000010807 */
[----:B------:R1:W-:Y:S01]  /*18740*/  MUFU.EX2 R9, R8 ;  /* 0x0000000800097308 */ /* 0x0003e20000000800 */
[----:B---3--:R-:W-:-:S07]  /*18750*/  CS2R R72, SRZ ;  /* 0x0000000000487805 */ /* 0x008fce000001ff00 */
[----:B------:R-:W3:Y:S01]  /*18760*/  MUFU.EX2 R60, R60 ;  /* 0x0000003c003c7308 */ /* 0x000ee20000000800 */
[----:B-1----:R-:W-:Y:S01]  /*18770*/  FADD.FTZ R8, R209, R2 ;  /* 0x00000002d1087221 */ /* 0x002fe20000010000 */
[----:B------:R-:W-:Y:S02]  /*18780*/  F2FP.F16.F32.PACK_AB R209, R2, R209 ;  /* 0x000000d102d1723e */ /* 0x000fe400000000ff */
[----:B----4-:R-:W-:Y:S01]  /*18790*/  F2FP.F16.F32.PACK_AB R208, R57, R56 ;  /* 0x0000003839d0723e */ /* 0x010fe200000000ff */
[----:B------:R-:W-:Y:S01]  /*187a0*/  FADD.FTZ R25, R211, R8 ;  /* 0x00000008d3197221 */ /* 0x000fe20000010000 */
[C---:B------:R-:W-:Y:S02]  /*187b0*/  F2FP.F16.F32.PACK_AB R211, R6.reuse, R211 ;  /* 0x000000d306d3723e */ /* 0x040fe400000000ff */
[----:B------:R-:W-:Y:S01]  /*187c0*/  MUFU.EX2 R48, R48 ;  /* 0x0000003000307308 */ /* 0x000fe20000000800 */
[----:B------:R-:W-:Y:S01]  /*187d0*/  FADD.FTZ R8, R6, R25 ;  /* 0x0000001906087221 */ /* 0x000fe20000010000 */
[----:B------:R-:W-:Y:S01]  /*187e0*/  FADD.FTZ R25, R56, R57 ;  /* 0x0000003938197221 */ /* 0x000fe20000010000 */
[----:B------:R-:W-:-:S05]  /*187f0*/  CS2R R56, SRZ ;  /* 0x0000000000387805 */ /* 0x000fca000001ff00 */
[----:B------:R1:W4:Y:S01]  /*18800*/  MUFU.EX2 R11, R10 ;  /* 0x0000000a000b7308 */ /* 0x0003220000000800 */
[----:B---3--:R-:W-:-:S07]  /*18810*/  F2FP.F16.F32.PACK_AB R210, R9, R60 ;  /* 0x0000003c09d2723e */ /* 0x008fce00000000ff */
[----:B------:R-:W-:Y:S01]  /*18820*/  MUFU.EX2 R52, R52 ;  /* 0x0000003400347308 */ /* 0x000fe20000000800 */
[----:B-1----:R-:W-:Y:S02]  /*18830*/  MOV R10, R230 ;  /* 0x000000e6000a7202 */ /* 0x002fe40000000f00 */
[----:B--2---:R-:W-:Y:S01]  /*18840*/  @P2 SHF.R.U32.HI R10, RZ, R50, R27 ;  /* 0x00000032ff0a2219 */ /* 0x004fe2000001161b */
[----:B------:R-:W-:Y:S01]  /*18850*/  FADD.FTZ R27, R205, R8 ;  /* 0x00000008cd1b7221 */ /* 0x000fe20000010000 */
[----:B------:R-:W-:Y:S01]  /*18860*/  FADD.FTZ R8, R60, R25 ;  /* 0x000000193c087221 */ /* 0x000fe20000010000 */
[C---:B------:R-:W-:Y:S02]  /*18870*/  F2FP.F16.F32.PACK_AB R205, R66.reuse, R205 ;  /* 0x000000cd42cd723e */ /* 0x040fe400000000ff */
[----:B------:R-:W-:Y:S01]  /*18880*/  CS2R R60, SRZ ;  /* 0x00000000003c7805 */ /* 0x000fe2000001ff00 */
[----:B------:R-:W-:Y:S01]  /*18890*/  FADD.FTZ R27, R66, R27 ;  /* 0x0000001b421b7221 */ /* 0x000fe20000010000 */
[----:B------:R1:W2:Y:S01]  /*188a0*/  MUFU.EX2 R13, R12 ;  /* 0x0000000c000d7308 */ /* 0x0002a20000000800 */
[----:B----4-:R-:W-:-:S02]  /*188b0*/  F2FP.F16.F32.PACK_AB R204, R11, R48 ;  /* 0x000000300bcc723e */ /* 0x010fc400000000ff */
[----:B------:R-:W-:Y:S02]  /*188c0*/  CS2R R66, SRZ ;  /* 0x0000000000427805 */ /* 0x000fe4000001ff00 */
[----:B------:R-:W-:-:S03]  /*188d0*/  CS2R R50, SRZ ;  /* 0x0000000000327805 */ /* 0x000fc6000001ff00 */
[----:B------:R-:W3:Y:S01]  /*188e0*/  MUFU.EX2 R40, R40 ;  /* 0x0000002800287308 */ /* 0x000ee20000000800 */
[----:B-1----:R-:W-:Y:S01]  /*188f0*/  IADD3 R12, R10, R232, -R231 ;  /* 0x000000e80a0c7210 */ /* 0x002fe20007ffe8e7 */
[----:B------:R-:W-:Y:S01]  /*18900*/  FADD.FTZ R10, R54, R27 ;  /* 0x0000001b360a7221 */ /* 0x000fe20000010000 */
[----:B------:R-:W-:-:S03]  /*18910*/  FADD.FTZ R27, R9, R8 ;  /* 0x00000008091b7221 */ /* 0x000fc60000010000 */
[----:B------:R-:W-:Y:S01]  /*18920*/  FADD.FTZ R29, R207, R10 ;  /* 0x0000000acf1d7221 */ /* 0x000fe20000010000 */
[----:B0-----:R-:W-:Y:S01]  /*18930*/  FADD.FTZ R0, R48, R27 ;  /* 0x0000001b30007221 */ /* 0x001fe20000010000 */
[----:B------:R-:W0:Y:S01]  /*18940*/  MUFU.EX2 R74, R74 ;  /* 0x0000004a004a7308 */ /* 0x000e220000000800 */
[----:B------:R-:W-:-:S04]  /*18950*/  IMAD.HI R12, R12, 0x66666667, RZ ;  /* 0x666666670c0c7827 */ /* 0x000fc800078e02ff */
[----:B------:R-:W-:Y:S01]  /*18960*/  FADD.FTZ R8, R42, R29 ;  /* 0x0000001d2a087221 */ /* 0x000fe20000010000 */
[----:B------:R-:W-:Y:S01]  /*18970*/  FADD.FTZ R27, R11, R0 ;  /* 0x000000000b1b7221 */ /* 0x000fe20000010000 */
[----:B--2---:R-:W-:Y:S02]  /*18980*/  F2FP.F16.F32.PACK_AB R206, R13, R52 ;  /* 0x000000340dce723e */ /* 0x004fe400000000ff */
[----:B------:R-:W-:Y:S01]  /*18990*/  CS2R R48, SRZ ;  /* 0x0000000000307805 */ /* 0x000fe2000001ff00 */
[----:B------:R-:W-:Y:S01]  /*189a0*/  FADD.FTZ R29, R201, R8 ;  /* 0x00000008c91d7221 */ /* 0x000fe20000010000 */
[----:B------:R-:W-:Y:S01]  /*189b0*/  FADD.FTZ R0, R52, R27 ;  /* 0x0000001b34007221 */ /* 0x000fe20000010000 */
[----:B------:R-:W1:Y:S01]  /*189c0*/  MUFU.EX2 R15, R14 ;  /* 0x0000000e000f7308 */ /* 0x000e620000000800 */
[----:B------:R-:W-:Y:S01]  /*189d0*/  SHF.R.U32.HI R225, RZ, 0x1f, R12 ;  /* 0x0000001fffe17819 */ /* 0x000fe2000001160c */
[----:B------:R-:W-:Y:S01]  /*189e0*/  FADD.FTZ R8, R46, R29 ;  /* 0x0000001d2e087221 */ /* 0x000fe20000010000 */
[----:B------:R-:W-:Y:S01]  /*189f0*/  FADD.FTZ R29, R13, R0 ;  /* 0x000000000d1d7221 */ /* 0x000fe20000010000 */
[----:B------:R-:W-:-:S02]  /*18a00*/  F2FP.F16.F32.PACK_AB R207, R207, R54 ;  /* 0x00000036cfcf723e */ /* 0x000fc400000000ff */
[----:B------:R-:W-:Y:S01]  /*18a10*/  CS2R R54, SRZ ;  /* 0x0000000000367805 */ /* 0x000fe2000001ff00 */
[----:B------:R-:W-:Y:S01]  /*18a20*/  FADD.FTZ R31, R203, R8 ;  /* 0x00000008cb1f7221 */ /* 0x000fe20000010000 */
[----:B---3--:R-:W-:Y:S01]  /*18a30*/  FADD.FTZ R0, R40, R29 ;  /* 0x0000001d28007221 */ /* 0x008fe20000010000 */
[----:B------:R2:W3:Y:S01]  /*18a40*/  MUFU.EX2 R197, R76 ;  /* 0x0000004c00c57308 */ /* 0x0004e20000000800 */
[----:B------:R-:W-:Y:S01]  /*18a50*/  LEA.HI.SX32 R225, R12, R225, 0x1b ;  /* 0x000000e10ce17211 */ /* 0x000fe200078fdaff */
[----:B0-----:R-:W-:Y:S01]  /*18a60*/  FADD.FTZ R8, R74, R31 ;  /* 0x0000001f4a087221 */ /* 0x001fe20000010000 */
[----:B------:R-:W-:Y:S02]  /*18a70*/  F2FP.F16.F32.PACK_AB R201, R201, R42 ;  /* 0x0000002ac9c9723e */ /* 0x000fe400000000ff */
[----:B------:R-:W-:Y:S02]  /*18a80*/  CS2R R52, SRZ ;  /* 0x0000000000347805 */ /* 0x000fe4000001ff00 */
[----:B------:R-:W-:-:S02]  /*18a90*/  VIMNMX R225, RZ, R225, !PT ;  /* 0x000000e1ffe17248 */ /* 0x000fc40007fe0100 */
[----:B------:R-:W-:Y:S02]  /*18aa0*/  CS2R R42, SRZ ;  /* 0x00000000002a7805 */ /* 0x000fe4000001ff00 */
[----:B------:R-:W-:Y:S01]  /*18ab0*/  F2FP.F16.F32.PACK_AB R203, R203, R46 ;  /* 0x0000002ecbcb723e */ /* 0x000fe200000000ff */
[----:B------:R-:W0:Y:S01]  /*18ac0*/  MUFU.EX2 R44, R44 ;  /* 0x0000002c002c7308 */ /* 0x000e220000000800 */
[C---:B-1----:R-:W-:Y:S01]  /*18ad0*/  FADD.FTZ R7, R15.reuse, R0 ;  /* 0x000000000f077221 */ /* 0x042fe20000010000 */
[----:B------:R-:W-:Y:S02]  /*18ae0*/  F2FP.F16.F32.PACK_AB R200, R15, R40 ;  /* 0x000000280fc8723e */ /* 0x000fe400000000ff */
[----:B--2---:R-:W-:Y:S02]  /*18af0*/  CS2R R76, SRZ ;  /* 0x00000000004c7805 */ /* 0x004fe4000001ff00 */
[----:B------:R-:W-:Y:S02]  /*18b00*/  CS2R R46, SRZ ;  /* 0x00000000002e7805 */ /* 0x000fe4000001ff00 */
[----:B------:R-:W-:Y:S01]  /*18b10*/  CS2R R40, SRZ ;  /* 0x0000000000287805 */ /* 0x000fe2000001ff00 */
[----:B------:R-:W1:Y:S01]  /*18b20*/  MUFU.EX2 R78, R78 ;  /* 0x0000004e004e7308 */ /* 0x000e620000000800 */
[C---:B---3--:R-:W-:Y:S01]  /*18b30*/  FADD.FTZ R29, R197.reuse, R8 ;  /* 0x00000008c51d7221 */ /* 0x048fe20000010000 */
[----:B------:R-:W-:Y:S01]  /*18b40*/  VIADD R8, R84, 0xfffffffe ;  /* 0xfffffffe54087836 */ /* 0x000fe20000000000 */
[----:B------:R-:W-:-:S02]  /*18b50*/  F2FP.F16.F32.PACK_AB R197, R197, R74 ;  /* 0x0000004ac5c5723e */ /* 0x000fc400000000ff */
[----:B------:R-:W-:Y:S02]  /*18b60*/  CS2R R84, SRZ ;  /* 0x0000000000547805 */ /* 0x000fe4000001ff00 */
[----:B------:R-:W-:Y:S02]  /*18b70*/  CS2R R74, SRZ ;  /* 0x00000000004a7805 */ /* 0x000fe4000001ff00 */
[----:B------:R-:W-:Y:S01]  /*18b80*/  ISETP.GE.AND P3, PT, R8, R225, PT ;  /* 0x000000e10800720c */ /* 0x000fe20003f66270 */
[----:B------:R-:W2:Y:S01]  /*18b90*/  MUFU.EX2 R21, R20 ;  /* 0x0000001400157308 */ /* 0x000ea20000000800 */
[----:B0-----:R-:W-:-:S07]  /*18ba0*/  FADD.FTZ R0, R44, R7 ;  /* 0x000000072c007221 */ /* 0x001fce0000010000 */
[----:B------:R0:W3:Y:S01]  /*18bb0*/  MUFU.EX2 R199, R80 ;  /* 0x0000005000c77308 */ /* 0x0000e20000000800 */
[----:B-1----:R-:W-:-:S07]  /*18bc0*/  FADD.FTZ R2, R78, R29 ;  /* 0x0000001d4e027221 */ /* 0x002fce0000010000 */
[----:B------:R-:W1:Y:S01]  /*18bd0*/  MUFU.EX2 R32, R32 ;  /* 0x0000002000207308 */ /* 0x000e620000000800 */
[C---:B--2---:R-:W-:Y:S01]  /*18be0*/  FADD.FTZ R29, R21.reuse, R0 ;  /* 0x00000000151d7221 */ /* 0x044fe20000010000 */
[----:B------:R-:W-:Y:S02]  /*18bf0*/  F2FP.F16.F32.PACK_AB R202, R21, R44 ;  /* 0x0000002c15ca723e */ /* 0x000fe400000000ff */
[----:B0-----:R-:W-:Y:S02]  /*18c00*/  CS2R R80, SRZ ;  /* 0x0000000000507805 */ /* 0x001fe4000001ff00 */
[----:B------:R-:W-:Y:S02]  /*18c10*/  CS2R R44, SRZ ;  /* 0x00000000002c7805 */ /* 0x000fe4000001ff00 */
[----:B------:R-:W0:Y:S01]  /*18c20*/  MUFU.EX2 R82, R82 ;  /* 0x0000005200527308 */ /* 0x000e220000000800 */
[C---:B---3--:R-:W-:Y:S01]  /*18c30*/  FADD.FTZ R31, R199.reuse, R2 ;  /* 0x00000002c71f7221 */ /* 0x048fe20000010000 */
[----:B------:R-:W-:-:S02]  /*18c40*/  F2FP.F16.F32.PACK_AB R199, R199, R78 ;  /* 0x0000004ec7c7723e */ /* 0x000fc400000000ff */
[----:B------:R-:W-:-:S04]  /*18c50*/  CS2R R78, SRZ ;  /* 0x00000000004e7805 */ /* 0x000fc8000001ff00 */
[----:B------:R-:W2:Y:S01]  /*18c60*/  MUFU.EX2 R25, R26 ;  /* 0x0000001a00197308 */ /* 0x000ea20000000800 */
[----:B-1----:R-:W-:-:S07]  /*18c70*/  FADD.FTZ R0, R32, R29 ;  /* 0x0000001d20007221 */ /* 0x002fce0000010000 */
[----:B------:R1:W3:Y:S01]  /*18c80*/  MUFU.EX2 R193, R86 ;  /* 0x0000005600c17308 */ /* 0x0002e20000000800 */
[----:B0-----:R-:W-:-:S07]  /*18c90*/  FADD.FTZ R2, R82, R31 ;  /* 0x0000001f52027221 */ /* 0x001fce0000010000 */
[----:B------:R-:W0:Y:S01]  /*18ca0*/  MUFU.EX2 R36, R36 ;  /* 0x0000002400247308 */ /* 0x000e220000000800 */
[C---:B--2---:R-:W-:Y:S01]  /*18cb0*/  FADD.FTZ R29, R25.reuse, R0 ;  /* 0x00000000191d7221 */ /* 0x044fe20000010000 */
[----:B------:R-:W-:Y:S02]  /*18cc0*/  F2FP.F16.F32.PACK_AB R196, R25, R32 ;  /* 0x0000002019c4723e */ /* 0x000fe400000000ff */
[----:B-1----:R-:W-:Y:S02]  /*18cd0*/  CS2R R86, SRZ ;  /* 0x0000000000567805 */ /* 0x002fe4000001ff00 */
[----:B------:R-:W-:Y:S02]  /*18ce0*/  CS2R R32, SRZ ;  /* 0x0000000000207805 */ /* 0x000fe4000001ff00 */
[----:B------:R-:W1:Y:S01]  /*18cf0*/  MUFU.EX2 R88, R88 ;  /* 0x0000005800587308 */ /* 0x000e620000000800 */
[C---:B---3--:R-:W-:Y:S01]  /*18d00*/  FADD.FTZ R31, R193.reuse, R2 ;  /* 0x00000002c11f7221 */ /* 0x048fe20000010000 */
[----:B------:R-:W-:Y:S01]  /*18d10*/  F2FP.F16.F32.PACK_AB R193, R193, R82 ;  /* 0x00000052c1c1723e */ /* 0x000fe200000000ff */
[----:B------:R-:W-:Y:S01]  /*18d20*/  IMAD.MOV.U32 R2, RZ, RZ, 0x3f800000 ;  /* 0x3f800000ff027424 */ /* 0x000fe200078e00ff */
[----:B------:R-:W-:-:S04]  /*18d30*/  CS2R R82, SRZ ;  /* 0x0000000000527805 */ /* 0x000fc8000001ff00 */
[----:B------:R-:W2:Y:S01]  /*18d40*/  MUFU.EX2 R27, R30 ;  /* 0x0000001e001b7308 */ /* 0x000ea20000000800 */
[----:B0-----:R-:W-:-:S07]  /*18d50*/  FADD.FTZ R0, R36, R29 ;  /* 0x0000001d24007221 */ /* 0x001fce0000010000 */
[----:B------:R-:W0:Y:S01]  /*18d60*/  MUFU.EX2 R24, R24 ;  /* 0x0000001800187308 */ /* 0x000e220000000800 */
[----:B-1----:R-:W-:-:S07]  /*18d70*/  FADD.FTZ R12, R88, R31 ;  /* 0x0000001f580c7221 */ /* 0x002fce0000010000 */
[----:B------:R1:W3:Y:S01]  /*18d80*/  MUFU.EX2 R7, R34 ;  /* 0x0000002200077308 */ /* 0x0002e20000000800 */
[C---:B--2---:R-:W-:Y:S01]  /*18d90*/  FADD.FTZ R31, R27.reuse, R0 ;  /* 0x000000001b1f7221 */ /* 0x044fe20000010000 */
[----:B------:R-:W-:Y:S02]  /*18da0*/  F2FP.F16.F32.PACK_AB R198, R27, R36 ;  /* 0x000000241bc6723e */ /* 0x000fe400000000ff */
[----:B------:R-:W-:Y:S02]  /*18db0*/  CS2R R36, SRZ ;  /* 0x0000000000247805 */ /* 0x000fe4000001ff00 */
[----:B------:R-:W-:Y:S02]  /*18dc0*/  CS2R R26, SRZ ;  /* 0x00000000001a7805 */ /* 0x000fe4000001ff00 */
[----:B------:R-:W2:Y:S01]  /*18dd0*/  MUFU.EX2 R28, R28 ;  /* 0x0000001c001c7308 */ /* 0x000ea20000000800 */
[----:B0-----:R-:W-:Y:S01]  /*18de0*/  FADD.FTZ R0, R24, R31 ;  /* 0x0000001f18007221 */ /* 0x001fe20000010000 */
[----:B-1----:R-:W-:-:S02]  /*18df0*/  CS2R R34, SRZ ;  /* 0x0000000000227805 */ /* 0x002fc4000001ff00 */
[----:B------:R-:W-:-:S04]  /*18e00*/  CS2R R30, SRZ ;  /* 0x00000000001e7805 */ /* 0x000fc8000001ff00 */
[----:B------:R0:W1:Y:S01]  /*18e10*/  MUFU.EX2 R195, R90 ;  /* 0x0000005a00c37308 */ /* 0x0000620000000800 */
[C---:B---3--:R-:W-:Y:S01]  /*18e20*/  FADD.FTZ R9, R7.reuse, R0 ;  /* 0x0000000007097221 */ /* 0x048fe20000010000 */
[----:B------:R-:W-:Y:S02]  /*18e30*/  F2FP.F16.F32.PACK_AB R192, R7, R24 ;  /* 0x0000001807c0723e */ /* 0x000fe400000000ff */
[----:B------:R-:W-:-:S04]  /*18e40*/  CS2R R24, SRZ ;  /* 0x0000000000187805 */ /* 0x000fc8000001ff00 */
[----:B------:R3:W4:Y:S01]  /*18e50*/  MUFU.EX2 R29, R38 ;  /* 0x00000026001d7308 */ /* 0x0007220000000800 */
[----:B--2---:R-:W-:Y:S01]  /*18e60*/  FADD.FTZ R0, R28, R9 ;  /* 0x000000091c007221 */ /* 0x004fe20000010000 */
[----:B0-----:R-:W-:Y:S01]  /*18e70*/  CS2R R90, SRZ ;  /* 0x00000000005a7805 */ /* 0x001fe2000001ff00 */
[C---:B-1----:R-:W-:Y:S01]  /*18e80*/  FADD.FTZ R12, R195.reuse, R12 ;  /* 0x0000000cc30c7221 */ /* 0x042fe20000010000 */
[----:B------:R-:W-:Y:S02]  /*18e90*/  F2FP.F16.F32.PACK_AB R195, R195, R88 ;  /* 0x00000058c3c3723e */ /* 0x000fe400000000ff */
[----:B------:R-:W-:Y:S02]  /*18ea0*/  CS2R R88, SRZ ;  /* 0x0000000000587805 */ /* 0x000fe4000001ff00 */
[----:B---3--:R-:W-:Y:S01]  /*18eb0*/  CS2R R38, SRZ ;  /* 0x0000000000267805 */ /* 0x008fe2000001ff00 */
[C---:B----4-:R-:W-:Y:S01]  /*18ec0*/  FADD.FTZ R13, R29.reuse, R0 ;  /* 0x000000001d0d7221 */ /* 0x050fe20000010000 */
[----:B------:R-:W-:Y:S01]  /*18ed0*/  F2FP.F16.F32.PACK_AB R194, R29, R28 ;  /* 0x0000001c1dc2723e */ /* 0x000fe200000000ff */
[----:B------:R-:W-:Y:S01]  /*18ee0*/  IMAD.MOV.U32 R0, RZ, RZ, 0x3f800000 ;  /* 0x3f800000ff007424 */ /* 0x000fe200078e00ff */
[----:B------:R-:W-:Y:S01]  /*18ef0*/  CS2R R28, SRZ ;  /* 0x00000000001c7805 */ /* 0x000fe2000001ff00 */
[----:B------:R-:W-:Y:S06]  /*18f00*/  @!P3 BRA `(.L_x_3065) ;  /* 0x0000004c00b8b947 */ /* 0x000fec0003800000 */
[----:B------:R-:W-:Y:S01]  /*18f10*/  BSSY B1, `(.L_x_3065) ;  /* 0x00004ed000017945 */ /* 0x000fe20003800000 */
[----:B------:R-:W-:Y:S01]  /*18f20*/  MOV R6, R4 ;  /* 0x0000000400067202 */ /* 0x000fe20000000f00 */
[----:B------:R-:W-:Y:S01]  /*18f30*/  IMAD.MOV.U32 R7, RZ, RZ, R5 ;  /* 0x000000ffff077224 */ /* 0x000fe200078e0005 */
[----:B------:R-:W-:Y:S01]  /*18f40*/  MOV R151, RZ ;  /* 0x000000ff00977202 */ /* 0x000fe20000000f00 */
[----:B------:R-:W-:Y:S02]  /*18f50*/  IMAD.MOV.U32 R9, RZ, RZ, R218 ;  /* 0x000000ffff097224 */ /* 0x000fe400078e00da */
[----:B------:R-:W-:Y:S02]  /*18f60*/  IMAD.MOV.U32 R10, RZ, RZ, R217 ;  /* 0x000000ffff0a7224 */ /* 0x000fe400078e00d9 */
[----:B------:R-:W-:-:S07]  /*18f70*/  IMAD.MOV.U32 R2, RZ, RZ, 0x3f800000 ;  /* 0x3f800000ff027424 */ /* 0x000fce00078e00ff */
.L_x_3076:
[----:B------:R-:W-:-:S05]  /*18f80*/  VIADD R3, R10, 0x1 ;  /* 0x000000010a037836 */ /* 0x000fca0000000000 */
[----:B------:R-:W-:-:S04]  /*18f90*/  ISETP.NE.AND P3, PT, R3, 0x2, PT ;  /* 0x000000020300780c */ /* 0x000fc80003f65270 */
[----:B------:R-:W-:Y:S02]  /*18fa0*/  SEL R218, RZ, 0x1, P3 ;  /* 0x00000001ffda7807 */ /* 0x000fe40001800000 */
[----:B------:R-:W-:Y:S02]  /*18fb0*/  SEL R217, R3, RZ, P3 ;  /* 0x000000ff03d97207 */ /* 0x000fe40001800000 */
[----:B------:R-:W-:Y:S01]  /*18fc0*/  LOP3.LUT R218, R9, R218, RZ, 0x3c, !PT ;  /* 0x000000da09da7212 */ /* 0x000fe200078e3cff */
[----:B------:R-:W-:Y:S06]  /*18fd0*/  @!P0 BRA `(.L_x_3066) ;  /* 0x0000000000048947 */ /* 0x000fec0003800000 */
[----:B------:R-:W-:Y:S01]  /*18fe0*/  BPT.TRAP 0x1 ;  /* 0x000000040000795c */ /* 0x000fe20000300000 */
.L_x_3066:
[----:B------:R-:W-:Y:S01]  /*18ff0*/  IMAD R11, R217, 0x8, R18 ;  /* 0x00000008d90b7824 */ /* 0x000fe200078e0212 */
[----:B------:R-:W-:-:S04]  /*19000*/  SHF.L.U32 R4, R218, 0x1f, RZ ;  /* 0x0000001fda047819 */ /* 0x000fc800000006ff */
[----:B------:R0:W1:Y:S01]  /*19010*/  SYNCS.PHASECHK.TRANS64.TRYWAIT P3, [R11+URZ+0x38830], R4 ;  /* 0x038830040b0075a7 */ /* 0x000062000806017f */
[----:B------:R-:W-:Y:S05]  /*19020*/  @!P0 BRA `(.L_x_3067) ;  /* 0x0000000000048947 */ /* 0x000fea0003800000 */
[----:B------:R-:W-:Y:S01]  /*19030*/  BPT.TRAP 0x1 ;  /* 0x000000040000795c */ /* 0x000fe20000300000 */
.L_x_3067:
[----:B------:R-:W-:Y:S01]  /*19040*/  IMAD R3, R217, 0xa00, R222 ;  /* 0x00000a00d9037824 */ /* 0x000fe200078e02de */
[----:B------:R-:W-:Y:S03]  /*19050*/  BSSY B2, `(.L_x_3068) ;  /* 0x0000006000027945 */ /* 0x000fe60003800000 */
[C---:B------:R-:W-:Y:S02]  /*19060*/  VIADD R14, R3.reuse, 0x80 ;  /* 0x00000080030e7836 */ /* 0x040fe40000000000 */
[----:B------:R-:W-:Y:S01]  /*19070*/  VIADD R20, R3, 0x100 ;  /* 0x0000010003147836 */ /* 0x000fe20000000000 */
[----:B-1----:R-:W-:Y:S06]  /*19080*/  @P3 BRA `(.L_x_3069) ;  /* 0x0000000000083947 */ /* 0x002fec0003800000 */
[----:B------:R-:W1:Y:S02]  /*19090*/  SYNCS.PHASECHK.TRANS64.TRYWAIT P3, [R11+URZ+0x38830], R4 ;  /* 0x038830040b0075a7 */ /* 0x000e64000806017f */
[----:B-1----:R-:W-:Y:S05]  /*190a0*/  @!P3 BRA `(.L_x_3070) ;  /* 0x0000017800a0b947 */ /* 0x002fea0003800000 */
.L_x_3069:
[----:B------:R-:W-:Y:S05]  /*190b0*/  BSYNC B2 ;  /* 0x0000000000027941 */ /* 0x000fea0003800000 */
.L_x_3068:
[----:B------:R-:W2:Y:S04]  /*190c0*/  LDL.64 R152, [R1+0x40] ;  /* 0x0000400001987983 */ /* 0x000ea80000100a00 */
[----:B------:R-:W3:Y:S01]  /*190d0*/  LDL.64 R154, [R1+0x48] ;  /* 0x00004800019a7983 */ /* 0x000ee20000100a00 */
[----:B------:R-:W-:Y:S01]  /*190e0*/  IMAD.MOV.U32 R5, RZ, RZ, 0x40000040 ;  /* 0x40000040ff057424 */ /* 0x000fe200078e00ff */
[----:B01----:R-:W-:-:S04]  /*190f0*/  MOV R4, R3 ;  /* 0x0000000300047202 */ /* 0x003fc80000000f00 */
[----:B------:R-:W-:Y:S02]  /*19100*/  R2UR UR6, R4 ;  /* 0x00000000040672ca */ /* 0x000fe400000e0000 */
[----:B------:R-:W-:Y:S01]  /*19110*/  R2UR UR7, R5 ;  /* 0x00000000050772ca */ /* 0x000fe200000e0000 */
[----:B------:R-:W-:Y:S01]  /*19120*/  WARPGROUP.ARRIVE ;  /* 0x00000000000079c5 */ /* 0x000fe20000000000 */
[----:B------:R-:W-:Y:S01]  /*19130*/  IMAD.MOV.U32 R15, RZ, RZ, 0x40000040 ;  /* 0x40000040ff0f7424 */ /* 0x000fe200078e00ff */
[----:B------:R-:W-:-:S04]  /*19140*/  R2UR UR14, R14 ;  /* 0x000000000e0e72ca */ /* 0x000fc800000e0000 */
[----:B------:R-:W-:Y:S02]  /*19150*/  R2UR UR15, R15 ;  /* 0x000000000f0f72ca */ /* 0x000fe400000e0000 */
[----:B------:R-:W-:Y:S02]  /*19160*/  MOV R21, 0x40000040 ;  /* 0x4000004000157802 */ /* 0x000fe40000000f00 */
[----:B------:R-:W-:Y:S02]  /*19170*/  R2UR UR26, R20 ;  /* 0x00000000141a72ca */ /* 0x000fe400000e0000 */
[----:B------:R-:W-:Y:S01]  /*19180*/  R2UR UR27, R21 ;  /* 0x00000000151b72ca */ /* 0x000fe200000e0000 */
[----:B------:R-:W-:Y:S01]  /*19190*/  VIADD R4, R3, 0x180 ;  /* 0x0000018003047836 */ /* 0x000fe20000000000 */
[----:B------:R-:W-:-:S04]  /*191a0*/  R2UR UR23, R5 ;  /* 0x00000000051772ca */ /* 0x000fc800000e0000 */
[----:B------:R-:W-:Y:S02]  /*191b0*/  R2UR UR22, R4 ;  /* 0x00000000041672ca */ /* 0x000fe400000e0000 */
[----:B--2---:R-:W-:Y:S02]  /*191c0*/  R2UR UR28, R152 ;  /* 0x00000000981c72ca */ /* 0x004fe400000e0000 */
[----:B------:R-:W-:Y:S02]  /*191d0*/  R2UR UR29, R153 ;  /* 0x00000000991d72ca */ /* 0x000fe400000e0000 */
[----:B------:R-:W2:Y:S01]  /*191e0*/  LDL.64 R152, [R1+0x38] ;  /* 0x0000380001987983 */ /* 0x000ea20000100a00 */
[----:B---3--:R-:W-:Y:S02]  /*191f0*/  R2UR UR8, R154 ;  /* 0x000000009a0872ca */ /* 0x008fe400000e0000 */
        /* <DEDUP_REMOVED lines=16> */
[----:B------:R-:W-:Y:S01]  /*19300*/  VIADD R14, R3, 0x200 ;  /* 0x00000200030e7836 */ /* 0x000fe20000000000 */
[----:B------:R-:W-:Y:S02]  /*19310*/  WARPGROUP.DEPBAR.LE gsb0, 0x0 ;  /* 0x00008000000079c5 */ /* 0x000fe40000010000 */
[----:B------:R-:W-:-:S06]  /*19320*/  WARPGROUP.ARRIVE ;  /* 0x00000000000079c5 */ /* 0x000fcc0000000000 */
[----:B------:R-:W-:Y:S01]  /*19330*/  HGMMA.64x16x16.F32 R160, gdesc[UR20], RZ, !UPT, gsb0 ;  /* 0x0020000014a079f0 */ /* 0x000fe2000c0008ff */
[----:B------:R-:W-:Y:S02]  /*19340*/  R2UR UR10, R14 ;  /* 0x000000000e0a72ca */ /* 0x000fe400000e0000 */
[----:B------:R-:W-:Y:S01]  /*19350*/  R2UR UR11, R15 ;  /* 0x000000000f0b72ca */ /* 0x000fe200000e0000 */
[----:B------:R-:W-:Y:S01]  /*19360*/  VIADD R4, R3, 0x2 ;  /* 0x0000000203047836 */ /* 0x000fe20000000000 */
[----:B------:R-:W-:Y:S02]  /*19370*/  WARPGROUP.DEPBAR.LE gsb0, 0x0 ;  /* 0x00008000000079c5 */ /* 0x000fe40000010000 */
[----:B------:R-:W-:Y:S01]  /*19380*/  IMAD.MOV.U32 R5, RZ, RZ, 0x40000040 ;  /* 0x40000040ff057424 */ /* 0x000fe200078e00ff */
[----:B--2---:R-:W-:Y:S02]  /*19390*/  R2UR UR30, R152 ;  /* 0x00000000981e72ca */ /* 0x004fe400000e0000 */
[----:B------:R-:W-:-:S02]  /*193a0*/  R2UR UR31, R153 ;  /* 0x00000000991f72ca */ /* 0x000fc400000e0000 */
        /* <DEDUP_REMOVED lines=15> */
[----:B------:R-:W-:Y:S02]  /*194a0*/  VIADD R20, R3, 0x102 ;  /* 0x0000010203147836 */ /* 0x000fe40000000000 */
[----:B------:R-:W-:Y:S01]  /*194b0*/  IMAD.MOV.U32 R21, RZ, RZ, 0x40000040 ;  /* 0x40000040ff157424 */ /* 0x000fe200078e00ff */
[----:B------:R-:W-:Y:S01]  /*194c0*/  UMOV UR16, UR28 ;  /* 0x0000001c00107c82 */ /* 0x000fe20008000000 */
[----:B------:R-:W-:Y:S01]  /*194d0*/  UMOV UR17, UR29 ;  /* 0x0000001d00117c82 */ /* 0x000fe20008000000 */
[----:B------:R-:W-:-:S02]  /*194e0*/  WARPGROUP.DEPBAR.LE gsb0, 0x0 ;  /* 0x00008000000079c5 */ /* 0x000fc40000010000 */
[----:B------:R-:W-:Y:S01]  /*194f0*/  WARPGROUP.ARRIVE ;  /* 0x00000000000079c5 */ /* 0x000fe20000000000 */
[----:B------:R-:W-:Y:S01]  /*19500*/  IMAD.MOV.U32 R5, RZ, RZ, 0x40000040 ;  /* 0x40000040ff057424 */ /* 0x000fe200078e00ff */
[----:B------:R-:W-:Y:S01]  /*19510*/  IADD3 R4, R3, 0x182, RZ ;  /* 0x0000018203047810 */ /* 0x000fe20007ffe0ff */
[----:B------:R-:W-:Y:S01]  /*19520*/  UMOV UR24, UR28 ;  /* 0x0000001c00187c82 */ /* 0x000fe20008000000 */
[----:B------:R-:W-:Y:S01]  /*19530*/  UMOV UR25, UR29 ;  /* 0x0000001d00197c82 */ /* 0x000fe20008000000 */
[----:B------:R-:W-:Y:S01]  /*19540*/  UMOV UR20, UR28 ;  /* 0x0000001c00147c82 */ /* 0x000fe20008000000 */
[----:B------:R-:W-:Y:S01]  /*19550*/  HGMMA.64x16x16.F32 R176, gdesc[UR12], R176, gsb0 ;  /* 0x002000000cb079f0 */ /* 0x000fe200080008b0 */
[----:B------:R-:W-:Y:S01]  /*19560*/  R2UR UR18, R20 ;  /* 0x00000000141272ca */ /* 0x000fe200000e0000 */
[----:B------:R-:W-:Y:S01]  /*19570*/  UMOV UR21, UR29 ;  /* 0x0000001d00157c82 */ /* 0x000fe20008000000 */
[----:B------:R-:W-:Y:S01]  /*19580*/  R2UR UR19, R21 ;  /* 0x00000000151372ca */ /* 0x000fe200000e0000 */
[----:B------:R-:W2:Y:S01]  /*19590*/  LDL.64 R14, [R1+0x30] ;  /* 0x00003000010e7983 */ /* 0x000ea20000100a00 */
[----:B------:R-:W-:Y:S01]  /*195a0*/  R2UR UR26, R4 ;  /* 0x00000000041a72ca */ /* 0x000fe200000e0000 */
[----:B------:R-:W-:-:S02]  /*195b0*/  WARPGROUP.DEPBAR.LE gsb0, 0x0 ;  /* 0x00008000000079c5 */ /* 0x000fc40000010000 */
[----:B------:R-:W-:Y:S01]  /*195c0*/  WARPGROUP.ARRIVE ;  /* 0x00000000000079c5 */ /* 0x000fe20000000000 */
[----:B------:R-:W-:Y:S01]  /*195d0*/  R2UR UR27, R5 ;  /* 0x00000000051b72ca */ /* 0x000fe200000e0000 */
[----:B------:R-:W-:Y:S01]  /*195e0*/  UMOV UR8, UR30 ;  /* 0x0000001e00087c82 */ /* 0x000fe20008000000 */
[----:B------:R-:W-:Y:S01]  /*195f0*/  UMOV UR9, UR31 ;  /* 0x0000001f00097c82 */ /* 0x000fe20008000000 */
[----:B------:R-:W-:Y:S01]  /*19600*/  UMOV UR4, UR30 ;  /* 0x0000001e00047c82 */ /* 0x000fe20008000000 */
[----:B------:R-:W-:-:S03]  /*19610*/  UMOV UR5, UR31 ;  /* 0x0000001f00057c82 */ /* 0x000fc60008000000 */
[----:B------:R-:W-:Y:S01]  /*19620*/  HGMMA.64x16x16.F32 R168, gdesc[UR16], R168, gsb0 ;  /* 0x0020000010a879f0 */ /* 0x000fe200080008a8 */
[----:B------:R-:W-:Y:S01]  /*19630*/  VIADD R4, R3, 0x202 ;  /* 0x0000020203047836 */ /* 0x000fe20000000000 */
[----:B------:R-:W-:Y:S01]  /*19640*/  MOV R5, 0x40000040 ;  /* 0x4000004000057802 */ /* 0x000fe20000000f00 */
[----:B------:R-:W-:Y:S01]  /*19650*/  UMOV UR12, UR30 ;  /* 0x0000001e000c7c82 */ /* 0x000fe20008000000 */
[----:B------:R-:W-:Y:S01]  /*19660*/  UMOV UR13, UR31 ;  /* 0x0000001f000d7c82 */ /* 0x000fe20008000000 */
[----:B------:R-:W3:Y:S01]  /*19670*/  LDL.64 R20, [R1+0x28] ;  /* 0x0000280001147983 */ /* 0x000ee20000100a00 */
[----:B------:R-:W-:Y:S02]  /*19680*/  WARPGROUP.DEPBAR.LE gsb0, 0x0 ;  /* 0x00008000000079c5 */ /* 0x000fe40000010000 */
        /* <DEDUP_REMOVED lines=243> */
[----:B------:R-:W2:Y:S01]  /*1a5c0*/  LDL.64 R14, [R1] ;  /* 0x00000000010e7983 */ /* 0x000ea20000100a00 */
        /* <DEDUP_REMOVED lines=537> */
.L_x_3071:
[----:B------:R-:W-:Y:S01]  /*1c760*/  SHF.L.U32 R0, R9, 0x1f, RZ ;  /* 0x0000001f09007819 */ /* 0x000fe200000006ff */
[----:B------:R-:W-:-:S04]  /*1c770*/  IMAD R9, R10, 0x8, R18 ;  /* 0x000000080a097824 */ /* 0x000fc800078e0212 */
[----:B------:R0:W1:Y:S01]  /*1c780*/  SYNCS.PHASECHK.TRANS64.TRYWAIT P3, [R9+URZ+0x38850], R0 ;  /* 0x03885000090075a7 */ /* 0x000062000806017f */
[----:B------:R-:W-:Y:S05]  /*1c790*/  @!P0 BRA `(.L_x_3072) ;  /* 0x0000000000048947 */ /* 0x000fea0003800000 */
[----:B------:R-:W-:Y:S01]  /*1c7a0*/  BPT.TRAP 0x1 ;  /* 0x000000040000795c */ /* 0x000fe20000300000 */
.L_x_3072:
[----:B------:R-:W-:Y:S04]  /*1c7b0*/  BSSY B2, `(.L_x_3073) ;  /* 0x0000004000027945 */ /* 0x000fe80003800000 */
[----:B-1----:R-:W-:Y:S05]  /*1c7c0*/  @P3 BRA `(.L_x_3074) ;  /* 0x0000000000083947 */ /* 0x002fea0003800000 */
[----:B------:R-:W1:Y:S02]  /*1c7d0*/  SYNCS.PHASECHK.TRANS64.TRYWAIT P3, [R9+URZ+0x38850], R0 ;  /* 0x03885000090075a7 */ /* 0x000e64000806017f */
[----:B-1----:R-:W-:Y:S05]  /*1c7e0*/  @!P3 BRA `(.L_x_3075) ;  /* 0x0000014000e4b947 */ /* 0x002fea0003800000 */
.L_x_3074:
[----:B------:R-:W-:Y:S05]  /*1c7f0*/  BSYNC B2 ;  /* 0x0000000000027941 */ /* 0x000fea0003800000 */
.L_x_3073:
[----:B01----:R-:W-:Y:S01]  /*1c800*/  VIADD R0, R18, 0x400 ;  /* 0x0000040012007836 */ /* 0x003fe20000000000 */
[----:B------:R-:W-:Y:S01]  /*1c810*/  WARPGROUP.ARRIVE ;  /* 0x00000000000079c5 */ /* 0x000fe20000000000 */
[----:B------:R-:W-:Y:S01]  /*1c820*/  IMAD.MOV.U32 R3, RZ, RZ, 0x40000040 ;  /* 0x40000040ff037424 */ /* 0x000fe200078e00ff */
[----:B------:R-:W-:Y:S01]  /*1c830*/  MOV R5, 0x40000040 ;  /* 0x4000004000057802 */ /* 0x000fe20000000f00 */
[----:B------:R-:W-:Y:S01]  /*1c840*/  @!P1 VIADD R11, R11, 0x38840 ;  /* 0x000388400b0b9836 */ /* 0x000fe20000000000 */
[----:B------:R-:W-:Y:S01]  /*1c850*/  SHF.R.U32.HI R0, RZ, 0x4, R0 ;  /* 0x00000004ff007819 */ /* 0x000fe20000011600 */
[----:B------:R-:W-:Y:S01]  /*1c860*/  @!P1 VIADD R9, R9, 0x38860 ;  /* 0x0003886009099836 */ /* 0x000fe20000000000 */
[----:B------:R-:W-:Y:S02]  /*1c870*/  R2UR UR7, R3 ;  /* 0x00000000030772ca */ /* 0x000fe400000e0000 */
[----:B------:R-:W-:Y:S01]  /*1c880*/  LOP3.LUT R0, R0, 0x3fff, RZ, 0xc0, !PT ;  /* 0x00003fff00007812 */ /* 0x000fe200078ec0ff */
[----:B------:R-:W0:Y:S01]  /*1c890*/  @P2 LDC R3, c[0x0][0x44c] ;  /* 0x00011300ff032b82 */ /* 0x000e220000000800 */
[----:B------:R-:W-:-:S02]  /*1c8a0*/  @!P1 PRMT R11, RZ, 0x654, R11 ;  /* 0x00000654ff0b9816 */ /* 0x000fc4000000000b */
[----:B------:R-:W-:Y:S02]  /*1c8b0*/  LOP3.LUT R0, R0, 0x2800000, RZ, 0xfc, !PT ;  /* 0x0280000000007812 */ /* 0x000fe400078efcff */
[----:B------:R-:W-:-:S03]  /*1c8c0*/  @!P1 PRMT R9, RZ, 0x654, R9 ;  /* 0x00000654ff099816 */ /* 0x000fc60000000009 */
[----:B------:R-:W-:Y:S02]  /*1c8d0*/  IMAD R2, R10, 0xa00, R0 ;  /* 0x00000a000a027824 */ /* 0x000fe400078e0200 */
[----:B------:R-:W1:Y:S02]  /*1c8e0*/  @P2 LDC R0, c[0x0][0x450] ;  /* 0x00011400ff002b82 */ /* 0x000e640000000800 */
[C---:B------:R-:W-:Y:S01]  /*1c8f0*/  VIADD R4, R2.reuse, 0x80 ;  /* 0x0000008002047836 */ /* 0x040fe20000000000 */
[----:B------:R-:W-:-:S13]  /*1c900*/  R2UR UR6, R2 ;  /* 0x00000000020672ca */ /* 0x000fda00000e0000 */
[----:B------:R-:W-:Y:S01]  /*1c910*/  HGMMA.64x256x16.F32 R24, R208, gdesc[UR4].tnspB, R24, gsb0 ;  /* 0x43e00004d0187df0 */ /* 0x000fe20008000818 */
[----:B------:R-:W-:Y:S01]  /*1c920*/  R2UR UR6, R4 ;  /* 0x00000000040672ca */ /* 0x000fe200000e0000 */
[----:B------:R-:W-:Y:S01]  /*1c930*/  VIADD R4, R2, 0x100 ;  /* 0x0000010002047836 */ /* 0x000fe20000000000 */
[----:B------:R-:W-:Y:S01]  /*1c940*/  R2UR UR7, R5 ;  /* 0x00000000050772ca */ /* 0x000fe200000e0000 */
[----:B------:R-:W-:Y:S01]  /*1c950*/  IMAD.MOV.U32 R5, RZ, RZ, 0x40000040 ;  /* 0x40000040ff057424 */ /* 0x000fe200078e00ff */
[----:B------:R-:W-:Y:S02]  /*1c960*/  WARPGROUP.DEPBAR.LE gsb0, 0x0 ;  /* 0x00008000000079c5 */ /* 0x000fe40000010000 */
[----:B------:R-:W-:-:S15]  /*1c970*/  WARPGROUP.ARRIVE ;  /* 0x00000000000079c5 */ /* 0x000fde0000000000 */
[----:B------:R-:W-:-:S06]  /*1c980*/  NOP ;  /* 0x0000000000007918 */ /* 0x000fcc0000000000 */
        /* <DEDUP_REMOVED lines=11> */
[----:B------:R-:W-:Y:S02]  /*1ca40*/  R2UR UR7, R5 ;  /* 0x00000000050772ca */ /* 0x000fe400000e0000 */
[----:B------:R-:W-:-:S05]  /*1ca50*/  IADD3 R4, R235, R230, RZ ;  /* 0x000000e6eb047210 */ /* 0x000fca0007ffe0ff */
[----:B0-----:R-:W-:-:S05]  /*1ca60*/  @P2 IMAD.HI.U32 R3, R4, R3, RZ ;  /* 0x0000000304032227 */ /* 0x001fca00078e00ff */
[----:B-1----:R-:W-:Y:S01]  /*1ca70*/  @P2 SHF.R.U32.HI R4, RZ, R0, R3 ;  /* 0x00000000ff042219 */ /* 0x002fe20000011603 */
[----:B------:R-:W-:-:S04]  /*1ca80*/  IMAD.MOV.U32 R0, RZ, RZ, -0x50 ;  /* 0xffffffb0ff007424 */ /* 0x000fc800078e00ff */
[----:B------:R-:W0:Y:S01]  /*1ca90*/  SHFL.IDX PT, R3, R4, RZ, 0x1c1f ;  /* 0x001c1fff04037589 */ /* 0x000e2200000e0000 */
[----:B------:R-:W-:-:S03]  /*1caa0*/  IMAD R0, R8, R0, 0x1 ;  /* 0x0000000108007424 */ /* 0x000fc600078e0200 */
[----:B------:R-:W1:Y:S01]  /*1cab0*/  SHFL.IDX PT, R4, R4, 0x1, 0x1c1f ;  /* 0x003c1f0004047f89 */ /* 0x000e6200000e0000 */
[----:B------:R-:W-:-:S05]  /*1cac0*/  IMAD R0, R234, -0x2, R0 ;  /* 0xfffffffeea007824 */ /* 0x000fca00078e0200 */
[----:B------:R-:W-:-:S05]  /*1cad0*/  IADD3 R0, -R231, R0, R232 ;  /* 0x00000000e7007210 */ /* 0x000fca0007ffe1e8 */
[C---:B0-----:R-:W-:Y:S01]  /*1cae0*/  IMAD.IADD R3, R0.reuse, 0x1, R3 ;  /* 0x0000000100037824 */ /* 0x041fe200078e0203 */
[----:B-1----:R-:W-:-:S04]  /*1caf0*/  IADD3 R0, R0, R4, RZ ;  /* 0x0000000400007210 */ /* 0x002fc80007ffe0ff */
[C---:B------:R-:W-:Y:S02]  /*1cb00*/  ISETP.GT.AND P3, PT, R3.reuse, RZ, PT ;  /* 0x000000ff0300720c */ /* 0x040fe40003f64270 */
[C---:B------:R-:W-:Y:S02]  /*1cb10*/  ISETP.GT.AND P4, PT, R3.reuse, 0x1, PT ;  /* 0x000000010300780c */ /* 0x040fe40003f84270 */
        /* <DEDUP_REMOVED lines=52> */
[----:B------:R-:W-:Y:S01]  /*1ce60*/  ISETP.GT.AND P5, PT, R3, 0x49, PT ;  /* 0x000000490300780c */ /* 0x000fe20003fa4270 */
[----:B------:R-:W-:Y:S01]  /*1ce70*/  IMAD.MOV.U32 R3, RZ, RZ, 0x40000040 ;  /* 0x40000040ff037424 */ /* 0x000fe200078e00ff */
        /* <DEDUP_REMOVED lines=8> */
[----:B------:R-:W0:Y:S01]  /*1cf00*/  SHFL.BFLY PT, R10, R5, 0x2, 0x1f ;  /* 0x0c401f00050a7f89 */ /* 0x000e2200000e0000 */
[----:B------:R-:W-:Y:S02]  /*1cf10*/  ISETP.GT.AND P5, PT, R0, 0x8, PT ;  /* 0x000000080000780c */ /* 0x000fe40003fa4270 */
[----:B------:R-:W-:Y:S02]  /*1cf20*/  FSEL R187, R187, -INF , P4 ;  /* 0xff800000bbbb7808 */ /* 0x000fe40002000000 */
[----:B------:R-:W-:-:S02]  /*1cf30*/  FMNMX.FTZ R4, R186, R6, !PT ;  /* 0x00000006ba047209 */ /* 0x000fc40007810000 */
[----:B------:R-:W-:Y:S02]  /*1cf40*/  ISETP.GT.AND P3, PT, R0, 0x9, PT ;  /* 0x000000090000780c */ /* 0x000fe40003f64270 */
[----:B------:R-:W-:Y:S02]  /*1cf50*/  FSEL R190, R190, -INF , P5 ;  /* 0xff800000bebe7808 */ /* 0x000fe40002800000 */
[----:B------:R-:W-:Y:S02]  /*1cf60*/  FSEL R191, R191, -INF , P3 ;  /* 0xff800000bfbf7808 */ /* 0x000fe40001800000 */
[C---:B------:R-:W-:Y:S02]  /*1cf70*/  ISETP.GT.AND P3, PT, R0.reuse, 0x10, PT ;  /* 0x000000100000780c */ /* 0x040fe40003f64270 */
[----:B------:R-:W-:Y:S02]  /*1cf80*/  ISETP.GT.AND P6, PT, R0, 0x11, PT ;  /* 0x000000110000780c */ /* 0x000fe40003fc4270 */
[----:B------:R-:W-:-:S02]  /*1cf90*/  FSEL R178, R178, -INF , P3 ;  /* 0xff800000b2b27808 */ /* 0x000fc40001800000 */
[C---:B------:R-:W-:Y:S02]  /*1cfa0*/  ISETP.GT.AND P4, PT, R0.reuse, 0x18, PT ;  /* 0x000000180000780c */ /* 0x040fe40003f84270 */
[----:B------:R-:W-:Y:S02]  /*1cfb0*/  FSEL R179, R179, -INF , P6 ;  /* 0xff800000b3b37808 */ /* 0x000fe40003000000 */
[----:B------:R-:W-:Y:S02]  /*1cfc0*/  ISETP.GT.AND P5, PT, R0, 0x19, PT ;  /* 0x000000190000780c */ /* 0x000fe40003fa4270 */
[----:B0-----:R-:W-:Y:S02]  /*1cfd0*/  FMNMX.FTZ R5, R5, R10, !PT ;  /* 0x0000000a05057209 */ /* 0x001fe40007810000 */
[----:B------:R-:W-:Y:S02]  /*1cfe0*/  FSEL R182, R182, -INF , P4 ;  /* 0xff800000b6b67808 */ /* 0x000fe40002000000 */
[----:B------:R-:W-:-:S02]  /*1cff0*/  FSEL R183, R183, -INF , P5 ;  /* 0xff800000b7b77808 */ /* 0x000fc40002800000 */
[C---:B------:R-:W-:Y:S02]  /*1d000*/  ISETP.GT.AND P6, PT, R0.reuse, 0x20, PT ;  /* 0x000000200000780c */ /* 0x040fe40003fc4270 */
[----:B------:R-:W-:Y:S02]  /*1d010*/  ISETP.GT.AND P5, PT, R0, 0x21, PT ;  /* 0x000000210000780c */ /* 0x000fe40003fa4270 */
[----:B------:R-:W-:Y:S02]  /*1d020*/  FSEL R170, R170, -INF , P6 ;  /* 0xff800000aaaa7808 */ /* 0x000fe40003000000 */
[C---:B------:R-:W-:Y:S02]  /*1d030*/  ISETP.GT.AND P4, PT, R0.reuse, 0x28, PT ;  /* 0x000000280000780c */ /* 0x040fe40003f84270 */
        /* <DEDUP_REMOVED lines=16> */
[----:B------:R-:W-:Y:S01]  /*1d140*/  ISETP.GT.AND P6, PT, R0, 0x49, PT ;  /* 0x000000490000780c */ /* 0x000fe20003fc4270 */
[----:B------:R-:W-:Y:S02]  /*1d150*/  WARPGROUP.DEPBAR.LE gsb0, 0x0 ;  /* 0x00008000000079c5 */ /* 0x000fe40000010000 */
[----:B------:R-:W-:-:S06]  /*1d160*/  WARPGROUP.ARRIVE ;  /* 0x00000000000079c5 */ /* 0x000fcc0000000000 */
[----:B------:R-:W-:Y:S01]  /*1d170*/  HGMMA.64x256x16.F32 R24, R196, gdesc[UR4].tnspB, R24, gsb0 ;  /* 0x43e00004c4187df0 */ /* 0x000fe20008000818 */
[----:B------:R-:W-:Y:S02]  /*1d180*/  R2UR UR6, R2 ;  /* 0x00000000020672ca */ /* 0x000fe400000e0000 */
[----:B------:R-:W-:Y:S01]  /*1d190*/  R2UR UR7, R3 ;  /* 0x00000000030772ca */ /* 0x000fe200000e0000 */
[----:B------:R-:W0:Y:S01]  /*1d1a0*/  SHFL.BFLY PT, R2, R5, 0x1, 0x1f ;  /* 0x0c201f0005027f89 */ /* 0x000e2200000e0000 */
[----:B------:R-:W-:Y:S01]  /*1d1b0*/  IMAD.U32 R3, RZ, RZ, UR39 ;  /* 0x00000027ff037e24 */ /* 0x000fe2000f8e00ff */
[----:B0-----:R-:W-:Y:S02]  /*1d1c0*/  FMNMX.FTZ R5, R5, R2, !PT ;  /* 0x0000000205057209 */ /* 0x001fe40007810000 */
[----:B------:R-:W-:Y:S02]  /*1d1d0*/  FMNMX.FTZ R2, R187, R4, !PT ;  /* 0x00000004bb027209 */ /* 0x000fe40007810000 */
[----:B------:R-:W-:-:S02]  /*1d1e0*/  FSETP.NEU.FTZ.AND P3, PT, R5, -INF , PT ;  /* 0xff8000000500780b */ /* 0x000fc40003f7d000 */
[----:B------:R-:W-:-:S04]  /*1d1f0*/  FMNMX.FTZ R2, R190, R2, !PT ;  /* 0x00000002be027209 */ /* 0x000fc80007810000 */
[----:B------:R-:W-:Y:S01]  /*1d200*/  FMNMX.FTZ R4, R191, R2, !PT ;  /* 0x00000002bf047209 */ /* 0x000fe20007810000 */
[----:B------:R-:W-:-:S03]  /*1d210*/  FMUL.FTZ R2, R5, R3 ;  /* 0x0000000305027220 */ /* 0x000fc60000410000 */
[----:B------:R-:W-:Y:S02]  /*1d220*/  FMNMX.FTZ R4, R178, R4, !PT ;  /* 0x00000004b2047209 */ /* 0x000fe40007810000 */
[----:B------:R-:W-:Y:S02]  /*1d230*/  FSEL R2, R2, RZ, P3 ;  /* 0x000000ff02027208 */ /* 0x000fe40001800000 */
[----:B------:R-:W-:-:S03]  /*1d240*/  FMNMX.FTZ R4, R179, R4, !PT ;  /* 0x00000004b3047209 */ /* 0x000fc60007810000 */
[-CC-:B------:R-:W-:Y:S01]  /*1d250*/  FFMA.FTZ R204, R176, R3.reuse, -R2.reuse ;  /* 0x00000003b0cc7223 */ /* 0x180fe20000010802 */
[----:B------:R-:W-:Y:S01]  /*1d260*/  FMNMX.FTZ R4, R182, R4, !PT ;  /* 0x00000004b6047209 */ /* 0x000fe20007810000 */
[-CC-:B------:R-:W-:Y:S01]  /*1d270*/  FFMA.FTZ R15, R177, R3.reuse, -R2.reuse ;  /* 0x00000003b10f7223 */ /* 0x180fe20000010802 */
[----:B------:R-:W-:Y:S01]  /*1d280*/  FSEL R176, R155, -INF , P5 ;  /* 0xff8000009bb07808 */ /* 0x000fe20002800000 */
        /* <DEDUP_REMOVED lines=11> */
[-CC-:B------:R-:W-:Y:S01]  /*1d340*/  FFMA.FTZ R200, R168, R3.reuse, -R2.reuse ;  /* 0x00000003a8c87223 */ /* 0x180fe20000010802 */
[-CC-:B------:R-:W-:Y:S01]  /*1d350*/  FFMA.FTZ R158, R169, R3.reuse, -R2.reuse ;  /* 0x00000003a99e7223 */ /* 0x180fe20000010802 */
[----:B------:R-:W-:Y:S01]  /*1d360*/  FMNMX.FTZ R4, R174, R4, !PT ;  /* 0x00000004ae047209 */ /* 0x000fe20007810000 */
[-CC-:B------:R-:W-:Y:S01]  /*1d370*/  FFMA.FTZ R202, R172, R3.reuse, -R2.reuse ;  /* 0x00000003acca7223 */ /* 0x180fe20000010802 */
[-CC-:B------:R-:W-:Y:S01]  /*1d380*/  FFMA.FTZ R20, R173, R3.reuse, -R2.reuse ;  /* 0x00000003ad147223 */ /* 0x180fe20000010802 */
[-CC-:B------:R-:W-:Y:S01]  /*1d390*/  FFMA.FTZ R21, R161, R3.reuse, -R2.reuse ;  /* 0x00000003a1157223 */ /* 0x180fe20000010802 */
[----:B------:R-:W-:Y:S01]  /*1d3a0*/  FMNMX.FTZ R4, R175, R4, !PT ;  /* 0x00000004af047209 */ /* 0x000fe20007810000 */
[----:B------:R-:W-:Y:S01]  /*1d3b0*/  FFMA.FTZ R155, R165, R3, -R2 ;  /* 0x00000003a59b7223 */ /* 0x000fe20000010802 */
[----:B------:R-:W-:Y:S02]  /*1d3c0*/  MUFU.EX2 R208, R208 ;  /* 0x000000d000d07308 */ /* 0x000fe40000000800 */
[----:B------:R-:W-:-:S04]  /*1d3d0*/  FMNMX.FTZ R4, R162, R4, !PT ;  /* 0x00000004a2047209 */ /* 0x000fc80007810000 */
[----:B------:R-:W-:Y:S02]  /*1d3e0*/  FMNMX.FTZ R4, R163, R4, !PT ;  /* 0x00000004a3047209 */ /* 0x000fe40007810000 */
        /* <DEDUP_REMOVED lines=9> */
[----:B------:R-:W-:Y:S03]  /*1d480*/  MUFU.EX2 R204, R204 ;  /* 0x000000cc00cc7308 */ /* 0x000fe60000000800 */
[----:B------:R-:W0:Y:S05]  /*1d490*/  SHFL.BFLY PT, R4, R0, 0x2, 0x1f ;  /* 0x0c401f0000047f89 */ /* 0x000e2a00000e0000 */
[----:B------:R-:W-:Y:S08]  /*1d4a0*/  MUFU.EX2 R15, R15 ;  /* 0x0000000f000f7308 */ /* 0x000ff00000000800 */
[----:B------:R-:W-:Y:S08]  /*1d4b0*/  MUFU.EX2 R206, R206 ;  /* 0x000000ce00ce7308 */ /* 0x000ff00000000800 */
[----:B------:R-:W-:Y:S01]  /*1d4c0*/  MUFU.EX2 R159, R159 ;  /* 0x0000009f009f7308 */ /* 0x000fe20000000800 */
[----:B0-----:R-:W-:-:S05]  /*1d4d0*/  FMNMX.FTZ R0, R0, R4, !PT ;  /* 0x0000000400007209 */ /* 0x001fca0007810000 */
[----:B------:R-:W0:Y:S02]  /*1d4e0*/  SHFL.BFLY PT, R4, R0, 0x1, 0x1f ;  /* 0x0c201f0000047f89 */ /* 0x000e2400000e0000 */
[----:B------:R-:W-:Y:S08]  /*1d4f0*/  MUFU.EX2 R200, R200 ;  /* 0x000000c800c87308 */ /* 0x000ff00000000800 */
[----:B------:R-:W-:Y:S08]  /*1d500*/  MUFU.EX2 R158, R158 ;  /* 0x0000009e009e7308 */ /* 0x000ff00000000800 */
[----:B------:R-:W-:Y:S01]  /*1d510*/  MUFU.EX2 R202, R202 ;  /* 0x000000ca00ca7308 */ /* 0x000fe20000000800 */
[----:B0-----:R-:W-:-:S07]  /*1d520*/  FMNMX.FTZ R4, R0, R4, !PT ;  /* 0x0000000400047209 */ /* 0x001fce0007810000 */
[----:B------:R-:W-:Y:S01]  /*1d530*/  MUFU.EX2 R20, R20 ;  /* 0x0000001400147308 */ /* 0x000fe20000000800 */
[----:B------:R-:W-:Y:S02]  /*1d540*/  FSEL R0, R5, RZ, P3 ;  /* 0x000000ff05007208 */ /* 0x000fe40001800000 */
[----:B------:R-:W-:Y:S02]  /*1d550*/  FSETP.NEU.FTZ.AND P4, PT, R4, -INF , PT ;  /* 0xff8000000400780b */ /* 0x000fe40003f9d000 */
[----:B------:R-:W-:Y:S01]  /*1d560*/  ISETP.GT.AND P3, PT, R8, R225, PT ;  /* 0x000000e10800720c */ /* 0x000fe20003f64270 */
[----:B------:R-:W-:Y:S01]  /*1d570*/  FADD.FTZ R0, -R0, R7 ;  /* 0x0000000700007221 */ /* 0x000fe20000010100 */
[----:B------:R-:W-:Y:S01]  /*1d580*/  VIADD R8, R8, 0xffffffff ;  /* 0xffffffff08087836 */ /* 0x000fe20000000000 */
[----:B------:R-:W-:Y:S02]  /*1d590*/  MUFU.EX2 R21, R21 ;  /* 0x0000001500157308 */ /* 0x000fe40000000800 */
[----:B------:R-:W-:-:S06]  /*1d5a0*/  FMUL.FTZ R0, R0, R3 ;  /* 0x0000000300007220 */ /* 0x000fcc0000410000 */
[----:B------:R-:W0:Y:S08]  /*1d5b0*/  MUFU.EX2 R0, R0 ;  /* 0x0000000000007308 */ /* 0x000e300000000800 */
[----:B------:R-:W-:Y:S01]  /*1d5c0*/  MUFU.EX2 R155, R155 ;  /* 0x0000009b009b7308 */ /* 0x000fe20000000800 */
[----:B0-----:R-:W-:Y:S01]  /*1d5d0*/  FFMA.FTZ R13, R0, R13, R208 ;  /* 0x0000000d000d7223 */ /* 0x001fe200000100d0 */
[----:B------:R-:W-:-:S03]  /*1d5e0*/  F2FP.F16.F32.PACK_AB R208, R10, R208 ;  /* 0x000000d00ad0723e */ /* 0x000fc600000000ff */
[----:B------:R-:W-:Y:S01]  /*1d5f0*/  FADD.FTZ R13, R10, R13 ;  /* 0x0000000d0a0d7221 */ /* 0x000fe20000010000 */
[----:B------:R-:W-:-:S03]  /*1d600*/  IMAD.MOV.U32 R10, RZ, RZ, R217 ;  /* 0x000000ffff0a7224 */ /* 0x000fc600078e00d9 */
[----:B------:R-:W-:Y:S01]  /*1d610*/  FADD.FTZ R13, R210, R13 ;  /* 0x0000000dd20d7221 */ /* 0x000fe20000010000 */
[----:B------:R-:W-:-:S03]  /*1d620*/  F2FP.F16.F32.PACK_AB R210, R14, R210 ;  /* 0x000000d20ed2723e */ /* 0x000fc600000000ff */
[----:B------:R-:W-:-:S04]  /*1d630*/  FADD.FTZ R13, R14, R13 ;  /* 0x0000000d0e0d7221 */ /* 0x000fc80000010000 */
        /* <DEDUP_REMOVED lines=11> */
[----:B------:R-:W-:Y:S01]  /*1d6f0*/  FADD.FTZ R13, R20, R13 ;  /* 0x0000000d140d7221 */ /* 0x000fe20000010000 */
[----:B------:R-:W-:Y:S02]  /*1d700*/  WARPGROUP.DEPBAR.LE gsb0, 0x0 ;  /* 0x00008000000079c5 */ /* 0x000fe40000010000 */
[----:B------:R-:W-:Y:S01]  /*1d710*/  WARPGROUP.ARRIVE ;  /* 0x00000000000079c5 */ /* 0x000fe20000000000 */
[-CC-:B------:R-:W-:Y:S01]  /*1d720*/  FFMA.FTZ R196, R160, R3.reuse, -R2.reuse ;  /* 0x00000003a0c47223 */ /* 0x180fe20000010802 */
[----:B------:R-:W-:-:S04]  /*1d730*/  FFMA.FTZ R198, R164, R3, -R2 ;  /* 0x00000003a4c67223 */ /* 0x000fc80000010802 */
        /* <DEDUP_REMOVED lines=13> */
[CC--:B------:R-:W-:Y:S01]  /*1d810*/  FMUL.FTZ R156, R4.reuse, R3.reuse ;  /* 0x00000003049c7220 */ /* 0x0c0fe20000410000 */
[----:B------:R-:W-:Y:S01]  /*1d820*/  FFMA.FTZ R153, R157, R3, -R2 ;  /* 0x000000039d997223 */ /* 0x000fe20000010802 */
[----:B------:R-:W-:Y:S01]  /*1d830*/  FSEL R2, R4, RZ, P4 ;  /* 0x000000ff04027208 */ /* 0x000fe20002000000 */
[----:B------:R0:W-:Y:S01]  /*1d840*/  @!P1 SYNCS.ARRIVE.TRANS64.RED.A1T0 RZ, [R11+URZ], RZ ;  /* 0x000000ff0bff99a7 */ /* 0x0001e2000810043f */
[----:B------:R-:W1:Y:S01]  /*1d850*/  MUFU.EX2 R192, R192 ;  /* 0x000000c000c07308 */ /* 0x000e620000000800 */
[----:B------:R-:W-:-:S02]  /*1d860*/  FSEL R156, R156, RZ, P4 ;  /* 0x000000ff9c9c7208 */ /* 0x000fc40002000000 */
[----:B------:R-:W-:-:S03]  /*1d870*/  FADD.FTZ R2, -R2, R6 ;  /* 0x0000000602027221 */ /* 0x000fc60000010100 */
[-CC-:B------:R-:W-:Y:S01]  /*1d880*/  FFMA.FTZ R209, R186, R3.reuse, -R156.reuse ;  /* 0x00000003bad17223 */ /* 0x180fe2000001089c */
[-C--:B------:R-:W-:Y:S01]  /*1d890*/  FMUL.FTZ R2, R2, R3.reuse ;  /* 0x0000000302027220 */ /* 0x080fe20000410000 */
        /* <DEDUP_REMOVED lines=16> */
[----:B------:R3:W-:Y:S01]  /*1d9a0*/  @!P1 SYNCS.ARRIVE.TRANS64.RED.A1T0 RZ, [R9+URZ], RZ ;  /* 0x000000ff09ff99a7 */ /* 0x0007e2000810043f */
[-CC-:B0-----:R-:W-:Y:S01]  /*1d9b0*/  FFMA.FTZ R11, R167, R3.reuse, -R156.reuse ;  /* 0x00000003a70b7223 */ /* 0x181fe2000001089c */
[-CC-:B------:R-:W-:Y:S01]  /*1d9c0*/  FFMA.FTZ R193, R154, R3.reuse, -R156.reuse ;  /* 0x000000039ac17223 */ /* 0x180fe2000001089c */
[-CC-:B------:R-:W-:Y:S01]  /*1d9d0*/  FFMA.FTZ R176, R176, R3.reuse, -R156.reuse ;  /* 0x00000003b0b07223 */ /* 0x180fe2000001089c */
[----:B------:R-:W0:Y:S01]  /*1d9e0*/  MUFU.EX2 R157, R157 ;  /* 0x0000009d009d7308 */ /* 0x000e220000000800 */
[-CC-:B------:R-:W-:Y:S01]  /*1d9f0*/  FFMA.FTZ R177, R177, R3.reuse, -R156.reuse ;  /* 0x00000003b1b17223 */ /* 0x180fe2000001089c */
[----:B------:R-:W-:Y:S01]  /*1da00*/  FFMA.FTZ R156, R184, R3, -R156 ;  /* 0x00000003b89c7223 */ /* 0x000fe2000001089c */
[----:B-1----:R-:W-:-:S05]  /*1da10*/  FADD.FTZ R13, R192, R13 ;  /* 0x0000000dc00d7221 */ /* 0x002fca0000010000 */
[----:B------:R-:W1:Y:S01]  /*1da20*/  MUFU.EX2 R211, R211 ;  /* 0x000000d300d37308 */ /* 0x000e620000000800 */
[----:B--2---:R-:W-:-:S07]  /*1da30*/  FFMA.FTZ R12, R2, R12, R209 ;  /* 0x0000000c020c7223 */ /* 0x004fce00000100d1 */
        /* <DEDUP_REMOVED lines=22> */
[----:B------:R-:W-:Y:S01]  /*1dba0*/  F2FP.F16.F32.PACK_AB R201, R7, R201 ;  /* 0x000000c907c9723e */ /* 0x000fe200000000ff */
[----:B------:R-:W-:-:S05]  /*1dbb0*/  IMAD.MOV.U32 R7, RZ, RZ, R5 ;  /* 0x000000ffff077224 */ /* 0x000fca00078e0005 */
[----:B------:R-:W2:Y:S01]  /*1dbc0*/  MUFU.EX2 R197, R197 ;  /* 0x000000c500c57308 */ /* 0x000ea20000000800 */
[----:B0-----:R-:W-:-:S07]  /*1dbd0*/  FADD.FTZ R12, R203, R12 ;  /* 0x0000000ccb0c7221 */ /* 0x001fce0000010000 */
[----:B---3--:R-:W0:Y:S01]  /*1dbe0*/  MUFU.EX2 R9, R163 ;  /* 0x000000a300097308 */ /* 0x008e220000000800 */
[C---:B-1----:R-:W-:Y:S01]  /*1dbf0*/  FADD.FTZ R12, R6.reuse, R12 ;  /* 0x0000000c060c7221 */ /* 0x042fe20000010000 */
[----:B------:R-:W-:Y:S01]  /*1dc00*/  F2FP.F16.F32.PACK_AB R203, R6, R203 ;  /* 0x000000cb06cb723e */ /* 0x000fe200000000ff */
[----:B------:R-:W-:-:S05]  /*1dc10*/  IMAD.MOV.U32 R6, RZ, RZ, R4 ;  /* 0x000000ffff067224 */ /* 0x000fca00078e0004 */
[----:B------:R-:W1:Y:S01]  /*1dc20*/  MUFU.EX2 R199, R199 ;  /* 0x000000c700c77308 */ /* 0x000e620000000800 */
[----:B--2---:R-:W-:-:S07]  /*1dc30*/  FADD.FTZ R12, R197, R12 ;  /* 0x0000000cc50c7221 */ /* 0x004fce0000010000 */
[----:B------:R-:W2:Y:S01]  /*1dc40*/  MUFU.EX2 R11, R11 ;  /* 0x0000000b000b7308 */ /* 0x000ea20000000800 */
[C---:B0-----:R-:W-:Y:S01]  /*1dc50*/  FADD.FTZ R12, R9.reuse, R12 ;  /* 0x0000000c090c7221 */ /* 0x041fe20000010000 */
[----:B------:R-:W-:Y:S02]  /*1dc60*/  F2FP.F16.F32.PACK_AB R197, R9, R197 ;  /* 0x000000c509c5723e */ /* 0x000fe400000000ff */
[----:B------:R-:W-:-:S04]  /*1dc70*/  MOV R9, R218 ;  /* 0x000000da00097202 */ /* 0x000fc80000000f00 */
        /* <DEDUP_REMOVED lines=14> */
[----:B0-----:R-:W-:-:S07]  /*1dd60*/  FADD.FTZ R13, R194, R13 ;  /* 0x0000000dc20d7221 */ /* 0x001fce0000010000 */
[----:B------:R-:W0:Y:S01]  /*1dd70*/  MUFU.EX2 R156, R156 ;  /* 0x0000009c009c7308 */ /* 0x000e220000000800 */
[----:B-1----:R-:W-:Y:S01]  /*1dd80*/  FADD.FTZ R12, R177, R12 ;  /* 0x0000000cb10c7221 */ /* 0x002fe20000010000 */
[C---:B--2---:R-:W-:Y:S01]  /*1dd90*/  FADD.FTZ R13, R153.reuse, R13 ;  /* 0x0000000d990d7221 */ /* 0x044fe20000010000 */
[----:B------:R-:W-:Y:S02]  /*1dda0*/  F2FP.F16.F32.PACK_AB R194, R153, R194 ;  /* 0x000000c299c2723e */ /* 0x000fe400000000ff */
[C---:B0-----:R-:W-:Y:S01]  /*1ddb0*/  FADD.FTZ R12, R156.reuse, R12 ;  /* 0x0000000c9c0c7221 */ /* 0x041fe20000010000 */
[----:B------:R-:W-:Y:S01]  /*1ddc0*/  F2FP.F16.F32.PACK_AB R195, R156, R177 ;  /* 0x000000b19cc3723e */ /* 0x000fe200000000ff */
[----:B------:R-:W-:Y:S06]  /*1ddd0*/  @P3 BRA `(.L_x_3076) ;  /* 0xffffffb000683947 */ /* 0x000fec000383ffff */
[----:B------:R-:W-:Y:S05]  /*1dde0*/  BSYNC B1 ;  /* 0x0000000000017941 */ /* 0x000fea0003800000 */
.L_x_3065:
[----:B------:R-:W-:Y:S05]  /*1ddf0*/  BSYNC B0 ;  /* 0x0000000000007941 */ /* 0x000fea0003800000 */
.L_x_3064:
[----:B------:R-:W-:Y:S01]  /*1de00*/  ISETP.GE.AND P2, PT, R8, RZ, PT ;  /* 0x000000ff0800720c */ /* 0x000fe20003f46270 */
[----:B------:R-:W-:-:S12]  /*1de10*/  BSSY B0, `(.L_x_3077) ;  /* 0x000048a000007945 */ /* 0x000fd80003800000 */
[----:B------:R-:W-:Y:S05]  /*1de20*/  @!P2 BRA `(.L_x_3078) ;  /* 0x000000480020a947 */ /* 0x000fea0003800000 */
[----:B------:R-:W-:Y:S01]  /*1de30*/  IMAD.MOV.U32 R6, RZ, RZ, R4 ;  /* 0x000000ffff067224 */ /* 0x000fe200078e0004 */
[----:B------:R-:W-:Y:S01]  /*1de40*/  MOV R7, R5 ;  /* 0x0000000500077202 */ /* 0x000fe20000000f00 */
[----:B------:R-:W-:Y:S02]  /*1de50*/  IMAD.MOV.U32 R9, RZ, RZ, R218 ;  /* 0x000000ffff097224 */ /* 0x000fe400078e00da */
[----:B------:R-:W-:-:S07]  /*1de60*/  IMAD.MOV.U32 R10, RZ, RZ, R217 ;  /* 0x000000ffff0a7224 */ /* 0x000fce00078e00d9 */
.L_x_3089:
[----:B------:R-:W-:-:S05]  /*1de70*/  VIADD R11, R10, 0x1 ;  /* 0x000000010a0b7836 */ /* 0x000fca0000000000 */
[----:B------:R-:W-:-:S04]  /*1de80*/  ISETP.NE.AND P2, PT, R11, 0x2, PT ;  /* 0x000000020b00780c */ /* 0x000fc80003f45270 */
[----:B------:R-:W-:Y:S02]  /*1de90*/  SEL R11, R11, RZ, P2 ;  /* 0x000000ff0b0b7207 */ /* 0x000fe40001000000 */
[----:B------:R-:W-:-:S03]  /*1dea0*/  SEL R218, RZ, 0x1, P2 ;  /* 0x00000001ffda7807 */ /* 0x000fc60001000000 */
[----:B------:R-:W-:Y:S01]  /*1deb0*/  IMAD.MOV.U32 R217, RZ, RZ, R11 ;  /* 0x000000ffffd97224 */ /* 0x000fe200078e000b */
[----:B------:R-:W-:Y:S01]  /*1dec0*/  LOP3.LUT R218, R9, R218, RZ, 0x3c, !PT ;  /* 0x000000da09da7212 */ /* 0x000fe200078e3cff */
[----:B------:R-:W-:Y:S06]  /*1ded0*/  @!P0 BRA `(.L_x_3079) ;  /* 0x0000000000048947 */ /* 0x000fec0003800000 */
[----:B------:R-:W-:Y:S01]  /*1dee0*/  BPT.TRAP 0x1 ;  /* 0x000000040000795c */ /* 0x000fe20000300000 */
.L_x_3079:
[----:B------:R-:W-:Y:S02]  /*1def0*/  LEA R4, R217, R18, 0x3 ;  /* 0x00000012d9047211 */ /* 0x000fe400078e18ff */
[----:B------:R-:W-:-:S04]  /*1df00*/  SHF.L.U32 R5, R218, 0x1f, RZ ;  /* 0x0000001fda057819 */ /* 0x000fc800000006ff */
[----:B------:R0:W1:Y:S01]  /*1df10*/  SYNCS.PHASECHK.TRANS64.TRYWAIT P2, [R4+URZ+0x38830], R5 ;  /* 0x03883005040075a7 */ /* 0x000062000804017f */
[----:B------:R-:W-:Y:S05]  /*1df20*/  @!P0 BRA `(.L_x_3080) ;  /* 0x0000000000048947 */ /* 0x000fea0003800000 */
[----:B------:R-:W-:Y:S01]  /*1df30*/  BPT.TRAP 0x1 ;  /* 0x000000040000795c */ /* 0x000fe20000300000 */
.L_x_3080:
[----:B------:R-:W-:Y:S01]  /*1df40*/  IMAD R3, R217, 0xa00, R222 ;  /* 0x00000a00d9037824 */ /* 0x000fe200078e02de */
[----:B------:R-:W-:Y:S03]  /*1df50*/  BSSY B1, `(.L_x_3081) ;  /* 0x0000006000017945 */ /* 0x000fe60003800000 */
[C---:B------:R-:W-:Y:S02]  /*1df60*/  VIADD R14, R3.reuse, 0x80 ;  /* 0x00000080030e7836 */ /* 0x040fe40000000000 */
[----:B------:R-:W-:Y:S01]  /*1df70*/  VIADD R20, R3, 0x100 ;  /* 0x0000010003147836 */ /* 0x000fe20000000000 */
[----:B-1----:R-:W-:Y:S06]  /*1df80*/  @P2 BRA `(.L_x_3082) ;  /* 0x0000000000082947 */ /* 0x002fec0003800000 */
[----:B------:R-:W1:Y:S02]  /*1df90*/  SYNCS.PHASECHK.TRANS64.TRYWAIT P2, [R4+URZ+0x38830], R5 ;  /* 0x03883005040075a7 */ /* 0x000e64000804017f */
[----:B-1----:R-:W-:Y:S05]  /*1dfa0*/  @!P2 BRA `(.L_x_3083) ;  /* 0x0000012c0008a947 */ /* 0x002fea0003800000 */
.L_x_3082:
[----:B------:R-:W-:Y:S05]  /*1dfb0*/  BSYNC B1 ;  /* 0x0000000000017941 */ /* 0x000fea0003800000 */
.L_x_3081:
[----:B------:R-:W2:Y:S04]  /*1dfc0*/  LDL.64 R152, [R1+0x40] ;  /* 0x0000400001987983 */ /* 0x000ea80000100a00 */
[----:B------:R-:W3:Y:S01]  /*1dfd0*/  LDL.64 R154, [R1+0x48] ;  /* 0x00004800019a7983 */ /* 0x000ee20000100a00 */
[----:B01----:R-:W-:Y:S02]  /*1dfe0*/  IMAD.MOV.U32 R4, RZ, RZ, R3 ;  /* 0x000000ffff047224 */ /* 0x003fe400078e0003 */
[----:B------:R-:W-:-:S03]  /*1dff0*/  IMAD.MOV.U32 R5, RZ, RZ, 0x40000040 ;  /* 0x40000040ff057424 */ /* 0x000fc600078e00ff */
[----:B------:R-:W-:Y:S02]  /*1e000*/  R2UR UR6, R4 ;  /* 0x00000000040672ca */ /* 0x000fe400000e0000 */
[----:B------:R-:W-:Y:S01]  /*1e010*/  R2UR UR7, R5 ;  /* 0x00000000050772ca */ /* 0x000fe200000e0000 */
[----:B------:R-:W-:Y:S01]  /*1e020*/  WARPGROUP.ARRIVE ;  /* 0x00000000000079c5 */ /* 0x000fe20000000000 */
[----:B------:R-:W-:Y:S01]  /*1e030*/  IMAD.MOV.U32 R15, RZ, RZ, 0x40000040 ;  /* 0x40000040ff0f7424 */ /* 0x000fe200078e00ff */
[----:B------:R-:W-:-:S04]  /*1e040*/  R2UR UR14, R14 ;  /* 0x000000000e0e72ca */ /* 0x000fc800000e0000 */
[----:B------:R-:W-:Y:S01]  /*1e050*/  R2UR UR15, R15 ;  /* 0x000000000f0f72ca */ /* 0x000fe200000e0000 */
[----:B------:R-:W-:Y:S01]  /*1e060*/  IMAD.MOV.U32 R21, RZ, RZ, 0x40000040 ;  /* 0x40000040ff157424 */ /* 0x000fe200078e00ff */
[----:B------:R-:W-:-:S04]  /*1e070*/  R2UR UR26, R20 ;  /* 0x00000000141a72ca */ /* 0x000fc800000e0000 */
[----:B------:R-:W-:Y:S02]  /*1e080*/  R2UR UR27, R21 ;  /* 0x00000000151b72ca */ /* 0x000fe400000e0000 */
[----:B------:R-:W-:Y:S02]  /*1e090*/  IADD3 R4, R3, 0x180, RZ ;  /* 0x0000018003047810 */ /* 0x000fe40007ffe0ff */
[----:B------:R-:W-:Y:S02]  /*1e0a0*/  R2UR UR23, R5 ;  /* 0x00000000051772ca */ /* 0x000fe400000e0000 */
[----:B------:R-:W-:Y:S02]  /*1e0b0*/  R2UR UR22, R4 ;  /* 0x00000000041672ca */ /* 0x000fe400000e0000 */
[----:B--2---:R-:W-:Y:S02]  /*1e0c0*/  R2UR UR28, R152 ;  /* 0x00000000981c72ca */ /* 0x004fe400000e0000 */
[----:B------:R-:W-:-:S02]  /*1e0d0*/  R2UR UR29, R153 ;  /* 0x00000000991d72ca */ /* 0x000fc400000e0000 */
        /* <DEDUP_REMOVED lines=26> */
[----:B--2---:R-:W-:Y:S02]  /*1e280*/  R2UR UR30, R152 ;  /* 0x00000000981e72ca */ /* 0x004fe400000e0000 */
[----:B------:R-:W-:Y:S02]  /*1e290*/  R2UR UR31, R153 ;  /* 0x00000000991f72ca */ /* 0x000fe400000e0000 */
[----:B------:R-:W-:-:S06]  /*1e2a0*/  WARPGROUP.ARRIVE ;  /* 0x00000000000079c5 */ /* 0x000fcc0000000000 */
[----:B------:R-:W-:Y:S01]  /*1e2b0*/  HGMMA.64x16x16.F32 R152, gdesc[UR8], RZ, !UPT, gsb0 ;  /* 0x00200000089879f0 */ /* 0x000fe2000c0008ff */
[----:B------:R-:W-:Y:S02]  /*1e2c0*/  MOV R5, 0x40000040 ;  /* 0x4000004000057802 */ /* 0x000fe40000000f00 */
        /* <DEDUP_REMOVED lines=15> */
[----:B------:R-:W-:Y:S01]  /*1e3c0*/  UMOV UR16, UR28 ;  /* 0x0000001c00107c82 */ /* 0x000fe20008000000 */
[----:B------:R-:W-:Y:S01]  /*1e3d0*/  UMOV UR17, UR29 ;  /* 0x0000001d00117c82 */ /* 0x000fe20008000000 */
[----:B------:R-:W-:Y:S01]  /*1e3e0*/  VIADD R4, R3, 0x182 ;  /* 0x0000018203047836 */ /* 0x000fe20000000000 */
[----:B------:R-:W-:-:S02]  /*1e3f0*/  WARPGROUP.DEPBAR.LE gsb0, 0x0 ;  /* 0x00008000000079c5 */ /* 0x000fc40000010000 */
[----:B------:R-:W-:Y:S01]  /*1e400*/  WARPGROUP.ARRIVE ;  /* 0x00000000000079c5 */ /* 0x000fe20000000000 */
[----:B------:R-:W-:Y:S01]  /*1e410*/  IMAD.MOV.U32 R5, RZ, RZ, 0x40000040 ;  /* 0x40000040ff057424 */ /* 0x000fe200078e00ff */
[----:B------:R-:W-:Y:S01]  /*1e420*/  UMOV UR24, UR28 ;  /* 0x0000001c00187c82 */ /* 0x000fe20008000000 */
[----:B------:R-:W-:Y:S01]  /*1e430*/  UMOV UR25, UR29 ;  /* 0x0000001d00197c82 */ /* 0x000fe20008000000 */
[----:B------:R-:W-:Y:S01]  /*1e440*/  UMOV UR20, UR28 ;  /* 0x0000001c00147c82 */ /* 0x000fe20008000000 */
[----:B------:R-:W-:Y:S01]  /*1e450*/  UMOV UR21, UR29 ;  /* 0x0000001d00157c82 */ /* 0x000fe20008000000 */
[----:B------:R-:W-:Y:S01]  /*1e460*/  HGMMA.64x16x16.F32 R176, gdesc[UR12], R176, gsb0 ;  /* 0x002000000cb079f0 */ /* 0x000fe200080008b0 */
[----:B------:R-:W-:Y:S01]  /*1e470*/  R2UR UR18, R20 ;  /* 0x00000000141272ca */ /* 0x000fe200000e0000 */
[----:B------:R-:W2:Y:S01]  /*1e480*/  LDL.64 R14, [R1+0x30] ;  /* 0x00003000010e7983 */ /* 0x000ea20000100a00 */
[----:B------:R-:W-:Y:S02]  /*1e490*/  R2UR UR19, R21 ;  /* 0x00000000151372ca */ /* 0x000fe400000e0000 */
        /* <DEDUP_REMOVED lines=10> */
[----:B------:R-:W-:Y:S01]  /*1e540*/  UMOV UR12, UR30 ;  /* 0x0000001e000c7c82 */ /* 0x000fe20008000000 */
[----:B------:R-:W-:Y:S01]  /*1e550*/  IMAD.MOV.U32 R5, RZ, RZ, 0x40000040 ;  /* 0x40000040ff057424 */ /* 0x000fe200078e00ff */
        /* <DEDUP_REMOVED lines=784> */
.L_x_3084:
[----:B------:R-:W-:Y:S01]  /*21660*/  SHF.L.U32 R0, R9, 0x1f, RZ ;  /* 0x0000001f09007819 */ /* 0x000fe200000006ff */
[----:B------:R-:W-:-:S04]  /*21670*/  IMAD R9, R10, 0x8, R18 ;  /* 0x000000080a097824 */ /* 0x000fc800078e0212 */
[----:B------:R0:W1:Y:S01]  /*21680*/  SYNCS.PHASECHK.TRANS64.TRYWAIT P2, [R9+URZ+0x38850], R0 ;  /* 0x03885000090075a7 */ /* 0x000062000804017f */
[----:B------:R-:W-:Y:S05]  /*21690*/  @!P0 BRA `(.L_x_3085) ;  /* 0x0000000000048947 */ /* 0x000fea0003800000 */
[----:B------:R-:W-:Y:S01]  /*216a0*/  BPT.TRAP 0x1 ;  /* 0x000000040000795c */ /* 0x000fe20000300000 */
.L_x_3085:
[----:B------:R-:W-:Y:S04]  /*216b0*/  BSSY B1, `(.L_x_3086) ;  /* 0x0000004000017945 */ /* 0x000fe80003800000 */
[----:B-1----:R-:W-:Y:S05]  /*216c0*/  @P2 BRA `(.L_x_3087) ;  /* 0x0000000000082947 */ /* 0x002fea0003800000 */
[----:B------:R-:W1:Y:S02]  /*216d0*/  SYNCS.PHASECHK.TRANS64.TRYWAIT P2, [R9+URZ+0x38850], R0 ;  /* 0x03885000090075a7 */ /* 0x000e64000804017f */
[----:B-1----:R-:W-:Y:S05]  /*216e0*/  @!P2 BRA `(.L_x_3088) ;  /* 0x000000f4004ca947 */ /* 0x002fea0003800000 */
.L_x_3087:
[----:B------:R-:W-:Y:S05]  /*216f0*/  BSYNC B1 ;  /* 0x0000000000017941 */ /* 0x000fea0003800000 */
.L_x_3086:
[----:B01----:R-:W-:Y:S01]  /*21700*/  IADD3 R0, R18, 0x400, RZ ;  /* 0x0000040012007810 */ /* 0x003fe20007ffe0ff */
[----:B------:R-:W-:Y:S01]  /*21710*/  IMAD.MOV.U32 R3, RZ, RZ, 0x40000040 ;  /* 0x40000040ff037424 */ /* 0x000fe200078e00ff */
[----:B------:R-:W-:Y:S01]  /*21720*/  WARPGROUP.ARRIVE ;  /* 0x00000000000079c5 */ /* 0x000fe20000000000 */
[----:B------:R-:W-:Y:S01]  /*21730*/  IMAD.MOV.U32 R5, RZ, RZ, 0x40000040 ;  /* 0x40000040ff057424 */ /* 0x000fe200078e00ff */
[----:B------:R-:W-:Y:S01]  /*21740*/  SHF.R.U32.HI R0, RZ, 0x4, R0 ;  /* 0x00000004ff007819 */ /* 0x000fe20000011600 */
[----:B------:R-:W-:Y:S01]  /*21750*/  @!P1 IMAD R11, R11, 0x8, R18 ;  /* 0x000000080b0b9824 */ /* 0x000fe200078e0212 */
[----:B------:R-:W-:Y:S01]  /*21760*/  R2UR UR7, R3 ;  /* 0x00000000030772ca */ /* 0x000fe200000e0000 */
[----:B------:R-:W-:Y:S01]  /*21770*/  IMAD.MOV.U32 R3, RZ, RZ, 0x40000040 ;  /* 0x40000040ff037424 */ /* 0x000fe200078e00ff */
[----:B------:R-:W-:Y:S01]  /*21780*/  LOP3.LUT R0, R0, 0x3fff, RZ, 0xc0, !PT ;  /* 0x00003fff00007812 */ /* 0x000fe200078ec0ff */
[----:B------:R-:W-:Y:S01]  /*21790*/  @!P1 VIADD R11, R11, 0x38840 ;  /* 0x000388400b0b9836 */ /* 0x000fe20000000000 */
[----:B------:R-:W-:Y:S01]  /*217a0*/  ISETP.GT.AND P2, PT, R8, RZ, PT ;  /* 0x000000ff0800720c */ /* 0x000fe20003f44270 */
[----:B------:R-:W-:Y:S01]  /*217b0*/  @!P1 VIADD R9, R9, 0x38860 ;  /* 0x0003886009099836 */ /* 0x000fe20000000000 */
[----:B------:R-:W-:Y:S01]  /*217c0*/  LOP3.LUT R0, R0, 0x2800000, RZ, 0xfc, !PT ;  /* 0x0280000000007812 */ /* 0x000fe200078efcff */
[----:B------:R-:W-:-:S03]  /*217d0*/  VIADD R8, R8, 0xffffffff ;  /* 0xffffffff08087836 */ /* 0x000fc60000000000 */
[----:B------:R-:W-:Y:S01]  /*217e0*/  @!P1 PRMT R9, RZ, 0x654, R9 ;  /* 0x00000654ff099816 */ /* 0x000fe20000000009 */
        /* <DEDUP_REMOVED lines=10> */
[----:B------:R-:W-:Y:S02]  /*21890*/  R2UR UR7, R5 ;  /* 0x00000000050772ca */ /* 0x000fe400000e0000 */
[----:B------:R-:W-:Y:S02]  /*218a0*/  MOV R5, 0x40000040 ;  /* 0x4000004000057802 */ /* 0x000fe40000000f00 */
        /* <DEDUP_REMOVED lines=55> */
[----:B0-----:R-:W-:Y:S01]  /*21c20*/  FMNMX.FTZ R4, R4, R21, !PT ;  /* 0x0000001504047209 */ /* 0x001fe20007810000 */
[----:B------:R-:W-:Y:S02]  /*21c30*/  WARPGROUP.DEPBAR.LE gsb0, 0x0 ;  /* 0x00008000000079c5 */ /* 0x000fe40000010000 */
[----:B------:R-:W-:-:S06]  /*21c40*/  WARPGROUP.ARRIVE ;  /* 0x00000000000079c5 */ /* 0x000fcc0000000000 */
[----:B------:R-:W-:Y:S01]  /*21c50*/  HGMMA.64x256x16.F32 R24, R196, gdesc[UR4].tnspB, R24, gsb0 ;  /* 0x43e00004c4187df0 */ /* 0x000fe20008000818 */
[----:B------:R-:W-:Y:S01]  /*21c60*/  R2UR UR6, R2 ;  /* 0x00000000020672ca */ /* 0x000fe200000e0000 */
[----:B------:R-:W-:Y:S01]  /*21c70*/  FADD.FTZ R2, -R5, R7 ;  /* 0x0000000705027221 */ /* 0x000fe20000010100 */
[----:B------:R-:W-:Y:S02]  /*21c80*/  R2UR UR7, R3 ;  /* 0x00000000030772ca */ /* 0x000fe400000e0000 */
[----:B------:R-:W-:-:S05]  /*21c90*/  MOV R3, UR38 ;  /* 0x0000002600037c02 */ /* 0x000fca0008000f00 */
[-C--:B------:R-:W-:Y:S01]  /*21ca0*/  FMUL.FTZ R0, R2, R3.reuse ;  /* 0x0000000302007220 */ /* 0x080fe20000410000 */
[----:B------:R-:W-:-:S04]  /*21cb0*/  FMUL.FTZ R2, R5, R3 ;  /* 0x0000000305027220 */ /* 0x000fc80000410000 */
[-CC-:B------:R-:W-:Y:S01]  /*21cc0*/  FFMA.FTZ R21, R161, R3.reuse, -R2.reuse ;  /* 0x00000003a1157223 */ /* 0x180fe20000010802 */
[-CC-:B------:R-:W-:Y:S01]  /*21cd0*/  FFMA.FTZ R208, R184, R3.reuse, -R2.reuse ;  /* 0x00000003b8d07223 */ /* 0x180fe20000010802 */
[----:B------:R-:W0:Y:S01]  /*21ce0*/  SHFL.BFLY PT, R161, R4, 0x1, 0x1f ;  /* 0x0c201f0004a17f89 */ /* 0x000e2200000e0000 */
        /* <DEDUP_REMOVED lines=11> */
[----:B------:R-:W-:Y:S01]  /*21da0*/  MUFU.EX2 R0, R0 ;  /* 0x0000000000007308 */ /* 0x000fe20000000800 */
[----:B------:R-:W-:-:S07]  /*21db0*/  @!P1 PRMT R168, RZ, 0x654, R11 ;  /* 0x00000654ffa89816 */ /* 0x000fce000000000b */
[----:B------:R-:W1:Y:S01]  /*21dc0*/  MUFU.EX2 R208, R208 ;  /* 0x000000d000d07308 */ /* 0x000e620000000800 */
[----:B0-----:R-:W-:-:S07]  /*21dd0*/  FMNMX.FTZ R4, R4, R161, !PT ;  /* 0x000000a104047209 */ /* 0x001fce0007810000 */
[----:B------:R-:W0:Y:S08]  /*21de0*/  MUFU.EX2 R7, R7 ;  /* 0x0000000700077308 */ /* 0x000e300000000800 */
[----:B------:R-:W2:Y:S01]  /*21df0*/  MUFU.EX2 R210, R210 ;  /* 0x000000d200d27308 */ /* 0x000ea20000000800 */
[----:B-1----:R-:W-:-:S07]  /*21e00*/  FFMA.FTZ R13, R0, R13, R208 ;  /* 0x0000000d000d7223 */ /* 0x002fce00000100d0 */
        /* <DEDUP_REMOVED lines=12> */
[----:B------:R-:W-:Y:S01]  /*21ed0*/  F2FP.F16.F32.PACK_AB R204, R10, R204 ;  /* 0x000000cc0acc723e */ /* 0x000fe200000000ff */
[----:B------:R-:W-:-:S05]  /*21ee0*/  IMAD.MOV.U32 R10, RZ, RZ, R217 ;  /* 0x000000ffff0a7224 */ /* 0x000fca00078e00d9 */
[----:B------:R-:W2:Y:S01]  /*21ef0*/  MUFU.EX2 R200, R200 ;  /* 0x000000c800c87308 */ /* 0x000ea20000000800 */
[----:B-1----:R-:W-:-:S07]  /*21f00*/  FADD.FTZ R13, R206, R13 ;  /* 0x0000000dce0d7221 */ /* 0x002fce0000010000 */
        /* <DEDUP_REMOVED lines=8> */
[----:B------:R-:W-:Y:S01]  /*21f90*/  MUFU.EX2 R21, R21 ;  /* 0x0000001500157308 */ /* 0x000fe20000000800 */
[----:B0-----:R-:W-:-:S04]  /*21fa0*/  FADD.FTZ R13, R202, R13 ;  /* 0x0000000dca0d7221 */ /* 0x001fc80000010000 */
[C---:B--2---:R-:W-:Y:S01]  /*21fb0*/  FADD.FTZ R13, R20.reuse, R13 ;  /* 0x0000000d140d7221 */ /* 0x044fe20000010000 */
[----:B------:R-:W-:Y:S01]  /*21fc0*/  F2FP.F16.F32.PACK_AB R202, R20, R202 ;  /* 0x000000ca14ca723e */ /* 0x000fe200000000ff */
[----:B------:R-:W-:Y:S02]  /*21fd0*/  WARPGROUP.DEPBAR.LE gsb0, 0x0 ;  /* 0x00008000000079c5 */ /* 0x000fe40000010000 */
[----:B------:R-:W-:Y:S01]  /*21fe0*/  WARPGROUP.ARRIVE ;  /* 0x00000000000079c5 */ /* 0x000fe20000000000 */
[-CC-:B------:R-:W-:Y:S01]  /*21ff0*/  FFMA.FTZ R196, R160, R3.reuse, -R2.reuse ;  /* 0x00000003a0c47223 */ /* 0x180fe20000010802 */
[-CC-:B------:R-:W-:Y:S01]  /*22000*/  FFMA.FTZ R198, R164, R3.reuse, -R2.reuse ;  /* 0x00000003a4c67223 */ /* 0x180fe20000010802 */
[----:B------:R-:W-:-:S03]  /*22010*/  FFMA.FTZ R160, R165, R3, -R2 ;  /* 0x00000003a5a07223 */ /* 0x000fc60000010802 */
[----:B------:R-:W-:Y:S01]  /*22020*/  HGMMA.64x256x16.F32 R24, R192, gdesc[UR4].tnspB, R24, gsb0 ;  /* 0x43e00004c0187df0 */ /* 0x000fe20008000818 */
[----:B------:R-:W0:Y:S08]  /*22030*/  MUFU.EX2 R196, R196 ;  /* 0x000000c400c47308 */ /* 0x000e300000000800 */
[----:B------:R-:W1:Y:S08]  /*22040*/  MUFU.EX2 R198, R198 ;  /* 0x000000c600c67308 */ /* 0x000e700000000800 */
[----:B------:R-:W2:Y:S01]  /*22050*/  MUFU.EX2 R160, R160 ;  /* 0x000000a000a07308 */ /* 0x000ea20000000800 */
[----:B0-----:R-:W-:Y:S01]  /*22060*/  FADD.FTZ R13, R196, R13 ;  /* 0x0000000dc40d7221 */ /* 0x001fe20000010000 */
[----:B------:R-:W-:-:S03]  /*22070*/  F2FP.F16.F32.PACK_AB R196, R21, R196 ;  /* 0x000000c415c4723e */ /* 0x000fc600000000ff */
[----:B------:R-:W-:-:S04]  /*22080*/  FADD.FTZ R13, R21, R13 ;  /* 0x0000000d150d7221 */ /* 0x000fc80000010000 */
[----:B-1----:R-:W-:-:S04]  /*22090*/  FADD.FTZ R13, R198, R13 ;  /* 0x0000000dc60d7221 */ /* 0x002fc80000010000 */
[C---:B--2---:R-:W-:Y:S01]  /*220a0*/  FADD.FTZ R13, R160.reuse, R13 ;  /* 0x0000000da00d7221 */ /* 0x044fe20000010000 */
[----:B------:R-:W-:Y:S01]  /*220b0*/  F2FP.F16.F32.PACK_AB R198, R160, R198 ;  /* 0x000000c6a0c6723e */ /* 0x000fe200000000ff */
[----:B------:R-:W-:Y:S02]  /*220c0*/  WARPGROUP.DEPBAR.LE gsb0, 0x0 ;  /* 0x00008000000079c5 */ /* 0x000fe40000010000 */
[-CC-:B------:R-:W-:Y:S01]  /*220d0*/  FFMA.FTZ R192, R152, R3.reuse, -R2.reuse ;  /* 0x0000000398c07223 */ /* 0x180fe20000010802 */
[-CC-:B------:R-:W-:Y:S01]  /*220e0*/  FFMA.FTZ R152, R153, R3.reuse, -R2.reuse ;  /* 0x0000000399987223 */ /* 0x180fe20000010802 */
[-C--:B------:R-:W-:Y:S01]  /*220f0*/  FFMA.FTZ R194, R156, R3.reuse, -R2 ;  /* 0x000000039cc27223 */ /* 0x080fe20000010802 */
[C---:B------:R-:W-:Y:S01]  /*22100*/  FADD.FTZ R153, -R4.reuse, R6 ;  /* 0x0000000604997221 */ /* 0x040fe20000010100 */
[-C--:B------:R-:W-:Y:S01]  /*22110*/  FMUL.FTZ R156, R4, R3.reuse ;  /* 0x00000003049c7220 */ /* 0x080fe20000410000 */
[-C--:B------:R-:W-:Y:S01]  /*22120*/  FFMA.FTZ R2, R157, R3.reuse, -R2 ;  /* 0x000000039d027223 */ /* 0x080fe20000010802 */
[----:B------:R-:W-:Y:S01]  /*22130*/  @!P1 SYNCS.ARRIVE.TRANS64.RED.A1T0 RZ, [R168+URZ], RZ ;  /* 0x000000ffa8ff99a7 */ /* 0x000fe2000810043f */
[-C--:B------:R-:W-:Y:S01]  /*22140*/  FMUL.FTZ R153, R153, R3.reuse ;  /* 0x0000000399997220 */ /* 0x080fe20000410000 */
        /* <DEDUP_REMOVED lines=9> */
[----:B------:R0:W-:Y:S01]  /*221e0*/  MUFU.EX2 R2, R153 ;  /* 0x0000009900027308 */ /* 0x0001e20000000800 */
[-CC-:B------:R-:W-:Y:S01]  /*221f0*/  FFMA.FTZ R197, R162, R3.reuse, -R156.reuse ;  /* 0x00000003a2c57223 */ /* 0x180fe2000001089c */
[-CC-:B------:R-:W-:Y:S01]  /*22200*/  FFMA.FTZ R161, R171, R3.reuse, -R156.reuse ;  /* 0x00000003aba17223 */ /* 0x180fe2000001089c */
[-CC-:B------:R-:W-:Y:S01]  /*22210*/  FFMA.FTZ R203, R174, R3.reuse, -R156.reuse ;  /* 0x00000003aecb7223 */ /* 0x180fe2000001089c */
[-CC-:B------:R-:W-:Y:S01]  /*22220*/  FFMA.FTZ R175, R175, R3.reuse, -R156.reuse ;  /* 0x00000003afaf7223 */ /* 0x180fe2000001089c */
[-CC-:B------:R-:W-:Y:S01]  /*22230*/  FFMA.FTZ R163, R163, R3.reuse, -R156.reuse ;  /* 0x00000003a3a37223 */ /* 0x180fe2000001089c */
[-CC-:B------:R-:W-:Y:S01]  /*22240*/  FFMA.FTZ R199, R166, R3.reuse, -R156.reuse ;  /* 0x00000003a6c77223 */ /* 0x180fe2000001089c */
[----:B------:R1:W-:Y:S01]  /*22250*/  @!P1 SYNCS.ARRIVE.TRANS64.RED.A1T0 RZ, [R9+URZ], RZ ;  /* 0x000000ff09ff99a7 */ /* 0x0003e2000810043f */
[----:B------:R-:W2:Y:S01]  /*22260*/  MUFU.EX2 R209, R209 ;  /* 0x000000d100d17308 */ /* 0x000ea20000000800 */
[-CC-:B0-----:R-:W-:Y:S01]  /*22270*/  FFMA.FTZ R153, R187, R3.reuse, -R156.reuse ;  /* 0x00000003bb997223 */ /* 0x181fe2000001089c */
[-CC-:B------:R-:W-:Y:S01]  /*22280*/  FFMA.FTZ R193, R154, R3.reuse, -R156.reuse ;  /* 0x000000039ac17223 */ /* 0x180fe2000001089c */
[-CC-:B------:R-:W-:Y:S01]  /*22290*/  FFMA.FTZ R155, R155, R3.reuse, -R156.reuse ;  /* 0x000000039b9b7223 */ /* 0x180fe2000001089c */
[----:B------:R-:W-:-:S04]  /*222a0*/  FFMA.FTZ R158, R158, R3, -R156 ;  /* 0x000000039e9e7223 */ /* 0x000fc8000001089c */
[----:B------:R-:W0:Y:S08]  /*222b0*/  MUFU.EX2 R153, R153 ;  /* 0x0000009900997308 */ /* 0x000e300000000800 */
[----:B------:R-:W3:Y:S01]  /*222c0*/  MUFU.EX2 R211, R211 ;  /* 0x000000d300d37308 */ /* 0x000ee20000000800 */
[----:B--2---:R-:W-:-:S07]  /*222d0*/  FFMA.FTZ R12, R2, R12, R209 ;  /* 0x0000000c020c7223 */ /* 0x004fce00000100d1 */
[----:B------:R-:W2:Y:S01]  /*222e0*/  MUFU.EX2 R165, R165 ;  /* 0x000000a500a57308 */ /* 0x000ea20000000800 */
[C---:B0-----:R-:W-:Y:S01]  /*222f0*/  FADD.FTZ R12, R153.reuse, R12 ;  /* 0x0000000c990c7221 */ /* 0x041fe20000010000 */
[----:B------:R-:W-:-:S06]  /*22300*/  F2FP.F16.F32.PACK_AB R209, R153, R209 ;  /* 0x000000d199d1723e */ /* 0x000fcc00000000ff */
[----:B------:R-:W0:Y:S01]  /*22310*/  MUFU.EX2 R205, R205 ;  /* 0x000000cd00cd7308 */ /* 0x000e220000000800 */
[----:B---3--:R-:W-:-:S07]  /*22320*/  FADD.FTZ R12, R211, R12 ;  /* 0x0000000cd30c7221 */ /* 0x008fce0000010000 */
[----:B------:R-:W3:Y:S01]  /*22330*/  MUFU.EX2 R157, R157 ;  /* 0x0000009d009d7308 */ /* 0x000ee20000000800 */
[----:B--2---:R-:W-:Y:S01]  /*22340*/  FADD.FTZ R162, R165, R12 ;  /* 0x0000000ca5a27221 */ /* 0x004fe20000010000 */
[-CC-:B------:R-:W-:Y:S01]  /*22350*/  FFMA.FTZ R12, R167, R3.reuse, -R156.reuse ;  /* 0x00000003a70c7223 */ /* 0x180fe2000001089c */
[----:B------:R-:W-:Y:S01]  /*22360*/  FFMA.FTZ R156, R159, R3, -R156 ;  /* 0x000000039f9c7223 */ /* 0x000fe2000001089c */
[----:B------:R-:W-:-:S04]  /*22370*/  F2FP.F16.F32.PACK_AB R211, R165, R211 ;  /* 0x000000d3a5d3723e */ /* 0x000fc800000000ff */
[----:B------:R-:W2:Y:S01]  /*22380*/  MUFU.EX2 R207, R207 ;  /* 0x000000cf00cf7308 */ /* 0x000ea20000000800 */
[----:B0-----:R-:W-:-:S07]  /*22390*/  FADD.FTZ R162, R205, R162 ;  /* 0x000000a2cda27221 */ /* 0x001fce0000010000 */
        /* <DEDUP_REMOVED lines=15> */
[----:B-1----:R-:W0:Y:S01]  /*22490*/  MUFU.EX2 R9, R163 ;  /* 0x000000a300097308 */ /* 0x002e220000000800 */
[C---:B---3--:R-:W-:Y:S01]  /*224a0*/  FADD.FTZ R162, R11.reuse, R162 ;  /* 0x000000a20ba27221 */ /* 0x048fe20000010000 */
[----:B------:R-:W-:-:S06]  /*224b0*/  F2FP.F16.F32.PACK_AB R203, R11, R203 ;  /* 0x000000cb0bcb723e */ /* 0x000fcc00000000ff */
        /* <DEDUP_REMOVED lines=22> */
[----:B-1----:R-:W-:Y:S01]  /*22620*/  FADD.FTZ R13, R194, R13 ;  /* 0x0000000dc20d7221 */ /* 0x002fe20000010000 */
[----:B------:R-:W-:-:S03]  /*22630*/  F2FP.F16.F32.PACK_AB R194, R6, R194 ;  /* 0x000000c206c2723e */ /* 0x000fc600000000ff */
[----:B------:R-:W-:Y:S01]  /*22640*/  FADD.FTZ R13, R6, R13 ;  /* 0x0000000d060d7221 */ /* 0x000fe20000010000 */
[----:B------:R-:W-:Y:S02]  /*22650*/  IMAD.MOV.U32 R6, RZ, RZ, R4 ;  /* 0x000000ffff067224 */ /* 0x000fe400078e0004 */
[----:B--2---:R-:W-:-:S04]  /*22660*/  FADD.FTZ R7, R158, R7 ;  /* 0x000000079e077221 */ /* 0x004fc80000010000 */
[C---:B0-----:R-:W-:Y:S01]  /*22670*/  FADD.FTZ R12, R156.reuse, R7 ;  /* 0x000000079c0c7221 */ /* 0x041fe20000010000 */
[----:B------:R-:W-:Y:S01]  /*22680*/  F2FP.F16.F32.PACK_AB R195, R156, R158 ;  /* 0x0000009e9cc3723e */ /* 0x000fe200000000ff */
[----:B------:R-:W-:Y:S01]  /*22690*/  IMAD.MOV.U32 R7, RZ, RZ, R5 ;  /* 0x000000ffff077224 */ /* 0x000fe200078e0005 */
[----:B------:R-:W-:Y:S06]  /*226a0*/  @P2 BRA `(.L_x_3089) ;  /* 0xffffffb400f02947 */ /* 0x000fec000383ffff */
.L_x_3078:
[----:B------:R-:W-:Y:S05]  /*226b0*/  BSYNC B0 ;  /* 0x0000000000007941 */ /* 0x000fea0003800000 */
.L_x_3077:
        /* <DEDUP_REMOVED lines=131> */
.L_x_3090:
[----:B------:R-:W-:Y:S01]  /*22ef0*/  IMAD R0, R217, 0x8, R18 ;  /* 0x00000008d9007824 */ /* 0x000fe200078e0212 */
[----:B------:R-:W-:-:S04]  /*22f00*/  SHF.L.U32 R7, R218, 0x1f, RZ ;  /* 0x0000001fda077819 */ /* 0x000fc800000006ff */
[----:B------:R0:W1:Y:S01]  /*22f10*/  SYNCS.PHASECHK.TRANS64.TRYWAIT P2, [R0+URZ+0x38850], R7 ;  /* 0x03885007000075a7 */ /* 0x000062000804017f */
[----:B------:R-:W-:Y:S05]  /*22f20*/  @!P0 BRA `(.L_x_3091) ;  /* 0x0000000000048947 */ /* 0x000fea0003800000 */
[----:B------:R-:W-:Y:S01]  /*22f30*/  BPT.TRAP 0x1 ;  /* 0x000000040000795c */ /* 0x000fe20000300000 */
.L_x_3091:
[----:B------:R-:W-:Y:S01]  /*22f40*/  IADD3 R18, R18, 0x400, RZ ;  /* 0x0000040012127810 */ /* 0x000fe20007ffe0ff */
[----:B------:R-:W-:Y:S03]  /*22f50*/  BSSY B0, `(.L_x_3092) ;  /* 0x0000008000007945 */ /* 0x000fe60003800000 */
[----:B------:R-:W-:-:S04]  /*22f60*/  SHF.R.U32.HI R18, RZ, 0x4, R18 ;  /* 0x00000004ff127819 */ /* 0x000fc80000011612 */
[----:B------:R-:W-:-:S04]  /*22f70*/  LOP3.LUT R18, R18, 0x3fff, RZ, 0xc0, !PT ;  /* 0x00003fff12127812 */ /* 0x000fc800078ec0ff */
[----:B------:R-:W-:-:S05]  /*22f80*/  LOP3.LUT R2, R18, 0x2800000, RZ, 0xfc, !PT ;  /* 0x0280000012027812 */ /* 0x000fca00078efcff */
[----:B------:R-:W-:Y:S01]  /*22f90*/  IMAD R2, R217, 0xa00, R2 ;  /* 0x00000a00d9027824 */ /* 0x000fe200078e0202 */
[----:B-1----:R-:W-:Y:S06]  /*22fa0*/  @P2 BRA `(.L_x_3093) ;  /* 0x0000000000082947 */ /* 0x002fec0003800000 */
[----:B------:R-:W1:Y:S02]  /*22fb0*/  SYNCS.PHASECHK.TRANS64.TRYWAIT P0, [R0+URZ+0x38850], R7 ;  /* 0x03885007000075a7 */ /* 0x000e64000800017f */
[----:B-1----:R-:W-:Y:S05]  /*22fc0*/  @!P0 BRA `(.L_x_3094) ;  /* 0x000000dc00288947 */ /* 0x002fea0003800000 */
.L_x_3093:
[----:B------:R-:W-:Y:S05]  /*22fd0*/  BSYNC B0 ;  /* 0x0000000000007941 */ /* 0x000fea0003800000 */
.L_x_3092:
[----:B------:R-:W-:Y:S01]  /*22fe0*/  IMAD.MOV.U32 R6, RZ, RZ, R2 ;  /* 0x000000ffff067224 */ /* 0x000fe200078e0002 */
[----:B------:R-:W2:Y:S01]  /*22ff0*/  LDL.LU R18, [R1+0x60] ;  /* 0x0000600001127983 */ /* 0x000ea20000300800 */
[----:B01----:R-:W-:Y:S01]  /*23000*/  IMAD.MOV.U32 R7, RZ, RZ, 0x40000040 ;  /* 0x40000040ff077424 */ /* 0x003fe200078e00ff */
[----:B------:R-:W-:Y:S01]  /*23010*/  WARPGROUP.ARRIVE ;  /* 0x00000000000079c5 */ /* 0x000fe20000000000 */
[----:B------:R-:W-:Y:S01]  /*23020*/  VIADD R217, R217, 0x1 ;  /* 0x00000001d9d97836 */ /* 0x000fe20000000000 */
[----:B------:R-:W-:Y:S01]  /*23030*/  R2UR UR6, R6 ;  /* 0x00000000060672ca */ /* 0x000fe200000e0000 */
[----:B------:R-:W-:Y:S01]  /*23040*/  VIADD R6, R2, 0x80 ;  /* 0x0000008002067836 */ /* 0x000fe20000000000 */
[----:B------:R-:W-:Y:S01]  /*23050*/  R2UR UR7, R7 ;  /* 0x00000000070772ca */ /* 0x000fe200000e0000 */
[----:B------:R-:W-:Y:S01]  /*23060*/  IMAD.MOV.U32 R7, RZ, RZ, 0x40000040 ;  /* 0x40000040ff077424 */ /* 0x000fe200078e00ff */
[----:B------:R-:W-:-:S04]  /*23070*/  ISETP.NE.AND P2, PT, R217, 0x2, PT ;  /* 0x00000002d900780c */ /* 0x000fc80003f45270 */
[----:B------:R-:W-:Y:S02]  /*23080*/  SEL R11, RZ, 0x1, P2 ;  /* 0x00000001ff0b7807 */ /* 0x000fe40001000000 */
[----:B------:R-:W-:Y:S02]  /*23090*/  SEL R217, R217, RZ, P2 ;  /* 0x000000ffd9d97207 */ /* 0x000fe40001000000 */
[----:B------:R-:W-:Y:S01]  /*230a0*/  LOP3.LUT R218, R218, R11, RZ, 0x3c, !PT ;  /* 0x0000000bdada7212 */ /* 0x000fe200078e3cff */
[----:B------:R-:W-:Y:S02]  /*230b0*/  @!P1 VIADD R11, R0, 0x38860 ;  /* 0x00038860000b9836 */ /* 0x000fe40000000000 */
[----:B------:R-:W-:Y:S01]  /*230c0*/  HGMMA.64x256x16.F32 R24, R208, gdesc[UR4].tnspB, R24, gsb0 ;  /* 0x43e00004d0187df0 */ /* 0x000fe20008000818 */
[----:B------:R-:W-:Y:S01]  /*230d0*/  R2UR UR6, R6 ;  /* 0x00000000060672ca */ /* 0x000fe200000e0000 */
[----:B------:R-:W-:Y:S01]  /*230e0*/  IMAD.MOV.U32 R0, RZ, RZ, -0x800000 ;  /* 0xff800000ff007424 */ /* 0x000fe200078e00ff */
[----:B------:R-:W-:Y:S01]  /*230f0*/  R2UR UR7, R7 ;  /* 0x00000000070772ca */ /* 0x000fe200000e0000 */
[----:B------:R-:W-:Y:S01]  /*23100*/  IMAD.MOV.U32 R7, RZ, RZ, 0x40000040 ;  /* 0x40000040ff077424 */ /* 0x000fe200078e00ff */
[----:B------:R-:W-:-:S02]  /*23110*/  IADD3 R6, R2, 0x100, RZ ;  /* 0x0000010002067810 */ /* 0x000fc40007ffe0ff */
[----:B------:R-:W-:Y:S01]  /*23120*/  @!P1 PRMT R11, RZ, 0x654, R11 ;  /* 0x00000654ff0b9816 */ /* 0x000fe2000000000b */
[----:B------:R-:W-:Y:S02]  /*23130*/  WARPGROUP.DEPBAR.LE gsb0, 0x0 ;  /* 0x00008000000079c5 */ /* 0x000fe40000010000 */
[----:B------:R-:W-:-:S15]  /*23140*/  WARPGROUP.ARRIVE ;  /* 0x00000000000079c5 */ /* 0x000fde0000000000 */
[----:B------:R-:W-:-:S03]  /*23150*/  NOP ;  /* 0x0000000000007918 */ /* 0x000fc60000000000 */
[----:B------:R-:W-:Y:S01]  /*23160*/  HGMMA.64x256x16.F32 R24, R204, gdesc[UR4].tnspB, R24, gsb0 ;  /* 0x43e00004cc187df0 */ /* 0x000fe20008000818 */
[----:B------:R-:W-:Y:S01]  /*23170*/  R2UR UR6, R6 ;  /* 0x00000000060672ca */ /* 0x000fe200000e0000 */
[----:B------:R-:W-:Y:S01]  /*23180*/  VIADD R6, R2, 0x180 ;  /* 0x0000018002067836 */ /* 0x000fe20000000000 */
[----:B------:R-:W-:Y:S01]  /*23190*/  R2UR UR7, R7 ;  /* 0x00000000070772ca */ /* 0x000fe200000e0000 */
[----:B------:R-:W-:Y:S01]  /*231a0*/  IMAD.MOV.U32 R7, RZ, RZ, 0x40000040 ;  /* 0x40000040ff077424 */ /* 0x000fe200078e00ff */
[----:B--2---:R-:W-:-:S05]  /*231b0*/  IADD3 R18, R18, 0x1, RZ ;  /* 0x0000000112127810 */ /* 0x004fca0007ffe0ff */
[----:B------:R-:W-:Y:S01]  /*231c0*/  STL [R1+0x60], R18 ;  /* 0x0000601201007387 */ /* 0x000fe20000100800 */
[----:B------:R-:W-:Y:S02]  /*231d0*/  WARPGROUP.DEPBAR.LE gsb0, 0x0 ;  /* 0x00008000000079c5 */ /* 0x000fe40000010000 */
[----:B------:R-:W-:-:S15]  /*231e0*/  WARPGROUP.ARRIVE ;  /* 0x00000000000079c5 */ /* 0x000fde0000000000 */
[----:B------:R-:W-:Y:S01]  /*231f0*/  HGMMA.64x256x16.F32 R24, R200, gdesc[UR4].tnspB, R24, gsb0 ;  /* 0x43e00004c8187df0 */ /* 0x000fe20008000818 */
[----:B------:R-:W-:Y:S01]  /*23200*/  R2UR UR6, R6 ;  /* 0x00000000060672ca */ /* 0x000fe200000e0000 */
[----:B------:R-:W-:Y:S01]  /*23210*/  VIADD R6, R2, 0x200 ;  /* 0x0000020002067836 */ /* 0x000fe20000000000 */
[----:B------:R-:W-:Y:S01]  /*23220*/  R2UR UR7, R7 ;  /* 0x00000000070772ca */ /* 0x000fe200000e0000 */
[----:B------:R-:W0:Y:S01]  /*23230*/  SHFL.BFLY PT, R2, R13, 0x2, 0x1f ;  /* 0x0c401f000d027f89 */ /* 0x000e2200000e0000 */
[----:B------:R-:W-:Y:S01]  /*23240*/  MOV R7, 0x40000040 ;  /* 0x4000004000077802 */ /* 0x000fe20000000f00 */
[----:B0-----:R-:W-:Y:S01]  /*23250*/  FADD.FTZ R2, R2, R13 ;  /* 0x0000000d02027221 */ /* 0x001fe20000010000 */
[----:B------:R-:W-:Y:S02]  /*23260*/  WARPGROUP.DEPBAR.LE gsb0, 0x0 ;  /* 0x00008000000079c5 */ /* 0x000fe40000010000 */
[----:B------:R-:W-:-:S15]  /*23270*/  WARPGROUP.ARRIVE ;  /* 0x00000000000079c5 */ /* 0x000fde0000000000 */
[----:B------:R-:W-:-:S04]  /*23280*/  NOP ;  /* 0x0000000000007918 */ /* 0x000fc80000000000 */
[----:B------:R-:W-:Y:S01]  /*23290*/  HGMMA.64x256x16.F32 R24, R196, gdesc[UR4].tnspB, R24, gsb0 ;  /* 0x43e00004c4187df0 */ /* 0x000fe20008000818 */
[----:B------:R-:W-:Y:S02]  /*232a0*/  R2UR UR6, R6 ;  /* 0x00000000060672ca */ /* 0x000fe400000e0000 */
[----:B------:R-:W-:Y:S02]  /*232b0*/  R2UR UR7, R7 ;  /* 0x00000000070772ca */ /* 0x000fe400000e0000 */
[----:B------:R-:W0:Y:S02]  /*232c0*/  SHFL.BFLY PT, R7, R12, 0x2, 0x1f ;  /* 0x0c401f000c077f89 */ /* 0x000e2400000e0000 */
[----:B0-----:R-:W-:Y:S02]  /*232d0*/  FADD.FTZ R6, R7, R12 ;  /* 0x0000000c07067221 */ /* 0x001fe40000010000 */
[----:B------:R-:W0:Y:S04]  /*232e0*/  SHFL.BFLY PT, R7, R2, 0x1, 0x1f ;  /* 0x0c201f0002077f89 */ /* 0x000e2800000e0000 */
[----:B------:R-:W1:Y:S01]  /*232f0*/  SHFL.BFLY PT, R9, R6, 0x1, 0x1f ;  /* 0x0c201f0006097f89 */ /* 0x000e6200000e0000 */
[----:B0-----:R-:W-:Y:S01]  /*23300*/  FADD.FTZ R14, R2, R7 ;  /* 0x00000007020e7221 */ /* 0x001fe20000010000 */
[----:B------:R-:W-:-:S02]  /*23310*/  IMAD.MOV.U32 R2, RZ, RZ, -0x800000 ;  /* 0xff800000ff027424 */ /* 0x000fc400078e00ff */
[----:B-1----:R-:W-:Y:S02]  /*23320*/  FADD.FTZ R15, R6, R9 ;  /* 0x00000009060f7221 */ /* 0x002fe40000010000 */
[----:B------:R-:W-:Y:S02]  /*23330*/  FSETP.NE.FTZ.AND P0, PT, R14, RZ, PT ;  /* 0x000000ff0e00720b */ /* 0x000fe40003f15000 */
[----:B------:R-:W-:Y:S02]  /*23340*/  CS2R R6, SRZ ;  /* 0x0000000000067805 */ /* 0x000fe4000001ff00 */
[----:B------:R-:W-:-:S09]  /*23350*/  FSETP.NE.FTZ.AND P3, PT, R15, RZ, PT ;  /* 0x000000ff0f00720b */ /* 0x000fd20003f75000 */
[----:B------:R-:W0:Y:S01]  /*23360*/  @P0 MUFU.LG2 R9, R14 ;  /* 0x0000000e00090308 */ /* 0x000e220000000c00 */
[----:B------:R-:W-:-:S03]  /*23370*/  @P0 FMUL.FTZ R8, R3, 0.69314718246459960938 ;  /* 0x3f31721803080820 */ /* 0x000fc60000410000 */
[----:B------:R-:W-:-:S04]  /*23380*/  @P3 FMUL.FTZ R12, R3, 0.69314718246459960938 ;  /* 0x3f317218030c3820 */ /* 0x000fc80000410000 */
        /* <DEDUP_REMOVED lines=141> */
.L_x_2977:
        /* <DEDUP_REMOVED lines=19> */
[----:B------:R-:W-:Y:S01]  /*23d90*/  F2FP.F16.F32.PACK_AB R27, R27, R5 ;  /* 0x000000051b1b723e */ /* 0x000fe200000000ff */
[----:B------:R-:W-:Y:S01]  /*23da0*/  IMAD.SHL.U32 R5, R236, 0x4, RZ ;  /* 0x00000004ec057824 */ /* 0x000fe200078e00ff */
[----:B------:R-:W-:Y:S02]  /*23db0*/  F2FP.F16.F32.PACK_AB R31, R63, R62 ;  /* 0x0000003e3f1f723e */ /* 0x000fe400000000ff */
[----:B------:R-:W-:Y:S02]  /*23dc0*/  F2FP.F16.F32.PACK_AB R136, R137, R136 ;  /* 0x000000888988723e */ /* 0x000fe400000000ff */
[----:B------:R-:W-:Y:S02]  /*23dd0*/  F2FP.F16.F32.PACK_AB R137, R139, R138 ;  /* 0x0000008a8b89723e */ /* 0x000fe400000000ff */
[----:B------:R-:W-:Y:S02]  /*23de0*/  F2FP.F16.F32.PACK_AB R138, R141, R140 ;  /* 0x0000008c8d8a723e */ /* 0x000fe400000000ff */
[----:B------:R-:W-:-:S02]  /*23df0*/  F2FP.F16.F32.PACK_AB R139, R143, R142 ;  /* 0x0000008e8f8b723e */ /* 0x000fc400000000ff */
[----:B------:R-:W-:Y:S02]  /*23e00*/  MOV R20, R18 ;  /* 0x0000001200147202 */ /* 0x000fe40000000f00 */
[----:B---3--:R-:W-:Y:S01]  /*23e10*/  MOV R21, R85 ;  /* 0x0000005500157202 */ /* 0x008fe20000000f00 */
[----:B------:R-:W-:Y:S02]  /*23e20*/  BAR.SYNC.DEFER_BLOCKING 0x1, 0x100 ;  /* 0x0044000000007b1d */ /* 0x000fe40000010000 */
[----:B--2---:R-:W-:-:S03]  /*23e30*/  IMAD.WIDE R122, R26, 0x2, R20 ;  /* 0x000000021a7a7825 */ /* 0x004fc600078e0214 */
[C---:B------:R-:W-:Y:S02]  /*23e40*/  IADD3 R102, P3, R122.reuse, 0x4000, RZ ;  /* 0x000040007a667810 */ /* 0x040fe40007f7e0ff */
[----:B------:R-:W-:Y:S02]  /*23e50*/  IADD3 R96, P0, R122, 0x40, RZ ;  /* 0x000000407a607810 */ /* 0x000fe40007f1e0ff */
[----:B------:R-:W-:Y:S02]  /*23e60*/  LOP3.LUT R120, R102, 0x380, RZ, 0xc0, !PT ;  /* 0x0000038066787812 */ /* 0x000fe400078ec0ff */
[----:B------:R-:W-:Y:S01]  /*23e70*/  LOP3.LUT R112, R96, 0x380, RZ, 0xc0, !PT ;  /* 0x0000038060707812 */ /* 0x000fe200078ec0ff */
[----:B------:R-:W-:Y:S01]  /*23e80*/  IMAD.X R97, RZ, RZ, R123, P0 ;  /* 0x000000ffff617224 */ /* 0x000fe200000e067b */
[----:B------:R-:W-:Y:S02]  /*23e90*/  IADD3 R100, P4, R122, 0x60, RZ ;  /* 0x000000607a647810 */ /* 0x000fe40007f9e0ff */
[----:B------:R-:W-:-:S02]  /*23ea0*/  SHF.R.U64 R120, R120, 0x3, RZ ;  /* 0x0000000378787819 */ /* 0x000fc400000012ff */
[C---:B------:R-:W-:Y:S01]  /*23eb0*/  IADD3 R104, P6, R122.reuse, 0x4020, RZ ;  /* 0x000040207a687810 */ /* 0x040fe20007fde0ff */
[--C-:B------:R-:W-:Y:S01]  /*23ec0*/  IMAD.X R101, RZ, RZ, R123.reuse, P4 ;  /* 0x000000ffff657224 */ /* 0x100fe200020e067b */
[----:B------:R-:W-:Y:S02]  /*23ed0*/  IADD3 R92, P1, R122, 0x20, RZ ;  /* 0x000000207a5c7810 */ /* 0x000fe40007f3e0ff */
[----:B------:R-:W-:Y:S01]  /*23ee0*/  SHF.R.U64 R112, R112, 0x3, RZ ;  /* 0x0000000370707819 */ /* 0x000fe200000012ff */
[--C-:B------:R-:W-:Y:S01]  /*23ef0*/  IMAD.X R105, RZ, RZ, R123.reuse, P6 ;  /* 0x000000ffff697224 */ /* 0x100fe200030e067b */
[----:B------:R-:W-:Y:S01]  /*23f00*/  IADD3 R108, P2, R122, 0x4060, RZ ;  /* 0x000040607a6c7810 */ /* 0x000fe20007f5e0ff */
[--C-:B------:R-:W-:Y:S01]  /*23f10*/  IMAD.X R93, RZ, RZ, R123.reuse, P1 ;  /* 0x000000ffff5d7224 */ /* 0x100fe200008e067b */
[----:B------:R-:W-:Y:S02]  /*23f20*/  LOP3.LUT R118, R100, 0x380, RZ, 0xc0, !PT ;  /* 0x0000038064767812 */ /* 0x000fe400078ec0ff */
[----:B------:R-:W-:Y:S01]  /*23f30*/  LOP3.LUT R102, R120, R102, RZ, 0x3c, !PT ;  /* 0x0000006678667212 */ /* 0x000fe200078e3cff */
[----:B------:R-:W-:Y:S01]  /*23f40*/  IMAD.X R109, RZ, RZ, R123, P2 ;  /* 0x000000ffff6d7224 */ /* 0x000fe200010e067b */
[----:B------:R-:W-:-:S02]  /*23f50*/  LOP3.LUT R120, R104, 0x380, RZ, 0xc0, !PT ;  /* 0x0000038068787812 */ /* 0x000fc400078ec0ff */
[----:B------:R-:W-:Y:S02]  /*23f60*/  LOP3.LUT R96, R112, R96, RZ, 0x3c, !PT ;  /* 0x0000006070607212 */ /* 0x000fe400078e3cff */
[----:B------:R-:W-:Y:S02]  /*23f70*/  LOP3.LUT R85, R122, 0x380, RZ, 0xc0, !PT ;  /* 0x000003807a557812 */ /* 0x000fe400078ec0ff */
[----:B------:R-:W-:Y:S02]  /*23f80*/  SHF.R.U64 R118, R118, 0x3, RZ ;  /* 0x0000000376767819 */ /* 0x000fe400000012ff */
[----:B------:R-:W-:Y:S02]  /*23f90*/  LOP3.LUT R112, R108, 0x380, RZ, 0xc0, !PT ;  /* 0x000003806c707812 */ /* 0x000fe400078ec0ff */
[C---:B------:R-:W-:Y:S02]  /*23fa0*/  IADD3 R106, P5, R122.reuse, 0x4040, RZ ;  /* 0x000040407a6a7810 */ /* 0x040fe40007fbe0ff */
[----:B------:R-:W-:-:S02]  /*23fb0*/  IADD3 R110, P1, R122, 0x8000, RZ ;  /* 0x000080007a6e7810 */ /* 0x000fc40007f3e0ff */
[----:B-----5:R-:W-:Y:S01]  /*23fc0*/  LOP3.LUT R144, R92, 0x380, RZ, 0xc0, !PT ;  /* 0x000003805c907812 */ /* 0x020fe200078ec0ff */
[--C-:B------:R-:W-:Y:S01]  /*23fd0*/  IMAD.X R107, RZ, RZ, R123.reuse, P5 ;  /* 0x000000ffff6b7224 */ /* 0x100fe200028e067b */
[----:B------:R-:W-:Y:S01]  /*23fe0*/  SHF.R.U64 R120, R120, 0x3, RZ ;  /* 0x0000000378787819 */ /* 0x000fe200000012ff */
[----:B------:R-:W-:Y:S01]  /*23ff0*/  IMAD.X R111, RZ, RZ, R123, P1 ;  /* 0x000000ffff6f7224 */ /* 0x000fe200008e067b */
[----:B------:R-:W-:Y:S02]  /*24000*/  IADD3 R84, P0, R122, 0x8020, RZ ;  /* 0x000080207a547810 */ /* 0x000fe40007f1e0ff */
[----:B------:R-:W-:Y:S02]  /*24010*/  IADD3.X R103, RZ, R123, RZ, P3, !PT ;  /* 0x0000007bff677210 */ /* 0x000fe40001ffe4ff */
[----:B------:R-:W-:Y:S02]  /*24020*/  SHF.R.U64 R85, R85, 0x3, RZ ;  /* 0x0000000355557819 */ /* 0x000fe400000012ff */
[----:B------:R-:W-:-:S02]  /*24030*/  LOP3.LUT R100, R118, R100, RZ, 0x3c, !PT ;  /* 0x0000006476647212 */ /* 0x000fc400078e3cff */
[----:B------:R-:W-:Y:S02]  /*24040*/  SHF.R.U64 R112, R112, 0x3, RZ ;  /* 0x0000000370707819 */ /* 0x000fe400000012ff */
[----:B------:R-:W-:Y:S02]  /*24050*/  IADD3 R116, P3, R122, 0x8060, RZ ;  /* 0x000080607a747810 */ /* 0x000fe40007f7e0ff */
[----:B------:R-:W-:Y:S02]  /*24060*/  SHF.R.U64 R144, R144, 0x3, RZ ;  /* 0x0000000390907819 */ /* 0x000fe400000012ff */
[----:B------:R-:W-:Y:S01]  /*24070*/  LOP3.LUT R118, R110, 0x380, RZ, 0xc0, !PT ;  /* 0x000003806e767812 */ /* 0x000fe200078ec0ff */
[----:B------:R-:W-:Y:S01]  /*24080*/  IMAD.X R117, RZ, RZ, R123, P3 ;  /* 0x000000ffff757224 */ /* 0x000fe200018e067b */
[----:B------:R-:W-:Y:S02]  /*24090*/  LOP3.LUT R104, R120, R104, RZ, 0x3c, !PT ;  /* 0x0000006878687212 */ /* 0x000fe400078e3cff */
[----:B------:R-:W-:-:S02]  /*240a0*/  LOP3.LUT R120, R84, 0x380, RZ, 0xc0, !PT ;  /* 0x0000038054787812 */ /* 0x000fc400078ec0ff */
[C---:B------:R-:W-:Y:S02]  /*240b0*/  IADD3 R114, P4, R122.reuse, 0x8040, RZ ;  /* 0x000080407a727810 */ /* 0x040fe40007f9e0ff */
[C---:B------:R-:W-:Y:S02]  /*240c0*/  IADD3 R88, P6, R122.reuse, 0xc000, RZ ;  /* 0x0000c0007a587810 */ /* 0x040fe40007fde0ff */
[C---:B------:R-:W-:Y:S01]  /*240d0*/  IADD3 R26, P5, R122.reuse, 0xc020, RZ ;  /* 0x0000c0207a1a7810 */ /* 0x040fe20007fbe0ff */
[--C-:B------:R-:W-:Y:S01]  /*240e0*/  IMAD.X R115, RZ, RZ, R123.reuse, P4 ;  /* 0x000000ffff737224 */ /* 0x100fe200020e067b */
[C---:B------:R-:W-:Y:S01]  /*240f0*/  IADD3 R30, P2, R122.reuse, 0xc040, RZ ;  /* 0x0000c0407a1e7810 */ /* 0x040fe20007f5e0ff */
[--C-:B------:R-:W-:Y:S01]  /*24100*/  IMAD.X R119, RZ, RZ, R123.reuse, P6 ;  /* 0x000000ffff777224 */ /* 0x100fe200030e067b */
[----:B-1----:R-:W-:Y:S01]  /*24110*/  IADD3 R52, P1, R122, 0xc060, RZ ;  /* 0x0000c0607a347810 */ /* 0x002fe20007f3e0ff */
[----:B------:R-:W-:Y:S01]  /*24120*/  IMAD.X R121, RZ, RZ, R123, P5 ;  /* 0x000000ffff797224 */ /* 0x000fe200028e067b */
[----:B------:R-:W-:-:S02]  /*24130*/  LOP3.LUT R122, R85, R122, RZ, 0x3c, !PT ;  /* 0x0000007a557a7212 */ /* 0x000fc400078e3cff */
[----:B------:R-:W-:Y:S01]  /*24140*/  LOP3.LUT R108, R112, R108, RZ, 0x3c, !PT ;  /* 0x0000006c706c7212 */ /* 0x000fe200078e3cff */
[----:B------:R-:W-:Y:S01]  /*24150*/  IMAD.X R89, RZ, RZ, R123, P1 ;  /* 0x000000ffff597224 */ /* 0x000fe200008e067b */
[----:B------:R-:W-:Y:S02]  /*24160*/  LOP3.LUT R92, R144, R92, RZ, 0x3c, !PT ;  /* 0x0000005c905c7212 */ /* 0x000fe400078e3cff */
[----:B------:R-:W-:Y:S02]  /*24170*/  SHF.R.U64 R118, R118, 0x3, RZ ;  /* 0x0000000376767819 */ /* 0x000fe400000012ff */
[----:B------:R-:W-:Y:S02]  /*24180*/  LOP3.LUT R112, R116, 0x380, RZ, 0xc0, !PT ;  /* 0x0000038074707812 */ /* 0x000fe400078ec0ff */
[----:B------:R-:W-:Y:S02]  /*24190*/  LOP3.LUT R144, R106, 0x380, RZ, 0xc0, !PT ;  /* 0x000003806a907812 */ /* 0x000fe400078ec0ff */
[----:B------:R-:W-:-:S02]  /*241a0*/  SHF.R.U64 R120, R120, 0x3, RZ ;  /* 0x0000000378787819 */ /* 0x000fc400000012ff */
[----:B------:R-:W-:Y:S02]  /*241b0*/  MOV R122, R122 ;  /* 0x0000007a007a7202 */ /* 0x000fe40000000f00 */
[----:B------:R-:W-:Y:S02]  /*241c0*/  LOP3.LUT R110, R118, R110, RZ, 0x3c, !PT ;  /* 0x0000006e766e7212 */ /* 0x000fe400078e3cff */
[----:B------:R-:W-:Y:S01]  /*241d0*/  SHF.R.U64 R151, R112, 0x3, RZ ;  /* 0x0000000370977819 */ /* 0x000fe200000012ff */
[----:B------:R1:W-:Y:S01]  /*241e0*/  STSM.16.M88.4 [R122], R8 ;  /* 0x000000087a007844 */ /* 0x0003e20000000200 */
[----:B------:R-:W-:Y:S02]  /*241f0*/  SHF.R.U64 R144, R144, 0x3, RZ ;  /* 0x0000000390907819 */ /* 0x000fe400000012ff */
[----:B------:R-:W-:Y:S02]  /*24200*/  LOP3.LUT R118, R88, 0x380, RZ, 0xc0, !PT ;  /* 0x0000038058767812 */ /* 0x000fe400078ec0ff */
[----:B------:R-:W-:-:S02]  /*24210*/  LOP3.LUT R112, R120, R84, RZ, 0x3c, !PT ;  /* 0x0000005478707212 */ /* 0x000fc400078e3cff */
[----:B------:R-:W-:Y:S02]  /*24220*/  LOP3.LUT R7, R26, 0x380, RZ, 0xc0, !PT ;  /* 0x000003801a077812 */ /* 0x000fe400078ec0ff */
[----:B------:R-:W-:Y:S02]  /*24230*/  LOP3.LUT R25, R30, 0x380, RZ, 0xc0, !PT ;  /* 0x000003801e197812 */ /* 0x000fe400078ec0ff */
[----:B------:R-:W-:Y:S02]  /*24240*/  LOP3.LUT R84, R52, 0x380, RZ, 0xc0, !PT ;  /* 0x0000038034547812 */ /* 0x000fe400078ec0ff */
[----:B------:R-:W-:Y:S02]  /*24250*/  LOP3.LUT R106, R144, R106, RZ, 0x3c, !PT ;  /* 0x0000006a906a7212 */ /* 0x000fe400078e3cff */
[----:B------:R-:W-:Y:S02]  /*24260*/  SHF.R.U64 R118, R118, 0x3, RZ ;  /* 0x0000000376767819 */ /* 0x000fe400000012ff */
[----:B------:R-:W-:-:S02]  /*24270*/  SHF.R.U64 R7, R7, 0x3, RZ ;  /* 0x0000000307077819 */ /* 0x000fc400000012ff */
[----:B------:R-:W-:Y:S02]  /*24280*/  SHF.R.U64 R25, R25, 0x3, RZ ;  /* 0x0000000319197819 */ /* 0x000fe400000012ff */
[----:B-1----:R-:W-:Y:S02]  /*24290*/  F2FP.F16.F32.PACK_AB R10, R37, R12 ;  /* 0x0000000c250a723e */ /* 0x002fe400000000ff */
[----:B------:R-:W-:Y:S02]  /*242a0*/  LOP3.LUT R144, R114, 0x380, RZ, 0xc0, !PT ;  /* 0x0000038072907812 */ /* 0x000fe400078ec0ff */
[----:B------:R-:W-:Y:S02]  /*242b0*/  SHF.R.U64 R29, R84, 0x3, RZ ;  /* 0x00000003541d7819 */ /* 0x000fe400000012ff */
[----:B------:R-:W-:Y:S02]  /*242c0*/  MOV R92, R92 ;  /* 0x0000005c005c7202 */ /* 0x000fe40000000f00 */
[----:B------:R-:W-:-:S02]  /*242d0*/  F2FP.F16.F32.PACK_AB R8, R33, R32 ;  /* 0x000000202108723e */ /* 0x000fc400000000ff */
[----:B------:R-:W-:Y:S02]  /*242e0*/  F2FP.F16.F32.PACK_AB R9, R35, R34 ;  /* 0x000000222309723e */ /* 0x000fe400000000ff */
[----:B------:R-:W-:Y:S02]  /*242f0*/  F2FP.F16.F32.PACK_AB R11, R39, R38 ;  /* 0x00000026270b723e */ /* 0x000fe400000000ff */
[----:B------:R-:W-:Y:S02]  /*24300*/  F2FP.F16.F32.PACK_AB R12, R41, R14 ;  /* 0x0000000e290c723e */ /* 0x000fe400000000ff */
[----:B------:R-:W-:Y:S01]  /*24310*/  MOV R96, R96 ;  /* 0x0000006000607202 */ /* 0x000fe20000000f00 */
[----:B------:R1:W-:Y:S01]  /*24320*/  STSM.16.M88.4 [R92], R8 ;  /* 0x000000085c007844 */ /* 0x0003e20000000200 */
[----:B------:R-:W-:Y:S02]  /*24330*/  F2FP.F16.F32.PACK_AB R14, R45, R24 ;  /* 0x000000182d0e723e */ /* 0x000fe400000000ff */
[----:B------:R-:W-:-:S02]  /*24340*/  LOP3.LUT R118, R118, R88, RZ, 0x3c, !PT ;  /* 0x0000005876767212 */ /* 0x000fc400078e3cff */
[----:B------:R-:W-:Y:S01]  /*24350*/  LOP3.LUT R120, R7, R26, RZ, 0x3c, !PT ;  /* 0x0000001a07787212 */ /* 0x000fe200078e3cff */
[----:B------:R2:W-:Y:S01]  /*24360*/  STSM.16.M88.4 [R96], R12 ;  /* 0x0000000c60007844 */ /* 0x0005e20000000200 */
[----:B------:R-:W-:Y:S02]  /*24370*/  LOP3.LUT R84, R25, R30, RZ, 0x3c, !PT ;  /* 0x0000001e19547212 */ /* 0x000fe400078e3cff */
[----:B------:R-:W-:Y:S02]  /*24380*/  SHF.R.U64 R144, R144, 0x3, RZ ;  /* 0x0000000390907819 */ /* 0x000fe400000012ff */
[----:B------:R-:W-:Y:S02]  /*24390*/  LOP3.LUT R88, R29, R52, RZ, 0x3c, !PT ;  /* 0x000000341d587212 */ /* 0x000fe400078e3cff */
[----:B------:R-:W-:Y:S01]  /*243a0*/  MOV R100, R100 ;  /* 0x0000006400647202 */ /* 0x000fe20000000f00 */
[----:B------:R-:W3:Y:S01]  /*243b0*/  LDC R52, c[0x0][0xbe8] ;  /* 0x0002fa00ff347b82 */ /* 0x000ee20000000800 */
[----:B------:R-:W-:-:S02]  /*243c0*/  F2FP.F16.F32.PACK_AB R24, R49, R28 ;  /* 0x0000001c3118723e */ /* 0x000fc400000000ff */
[----:B------:R-:W-:Y:S02]  /*243d0*/  F2FP.F16.F32.PACK_AB R25, R51, R50 ;  /* 0x000000323319723e */ /* 0x000fe400000000ff */
[----:B------:R-:W-:Y:S02]  /*243e0*/  F2FP.F16.F32.PACK_AB R26, R3, R160 ;  /* 0x000000a0031a723e */ /* 0x000fe400000000ff */
[----:B------:R-:W-:Y:S02]  /*243f0*/  MOV R102, R102 ;  /* 0x0000006600667202 */ /* 0x000fe40000000f00 */
[----:B------:R-:W-:Y:S01]  /*24400*/  F2FP.F16.F32.PACK_AB R28, R57, R161 ;  /* 0x000000a1391c723e */ /* 0x000fe200000000ff */
[----:B------:R-:W-:Y:S01]  /*24410*/  STSM.16.M88.4 [R100], R24 ;  /* 0x0000001864007844 */ /* 0x000fe20000000200 */
[----:B------:R-:W-:Y:S02]  /*24420*/  F2FP.F16.F32.PACK_AB R29, R59, R58 ;  /* 0x0000003a3b1d723e */ /* 0x000fe400000000ff */
[----:B------:R-:W-:-:S02]  /*24430*/  F2FP.F16.F32.PACK_AB R30, R61, R162 ;  /* 0x000000a23d1e723e */ /* 0x000fc400000000ff */
[----:B------:R-:W-:Y:S02]  /*24440*/  MOV R104, R104 ;  /* 0x0000006800687202 */ /* 0x000fe40000000f00 */
[----:B-1----:R-:W-:Y:S01]  /*24450*/  F2FP.F16.F32.PACK_AB R8, R65, R163 ;  /* 0x000000a34108723e */ /* 0x002fe200000000ff */
[----:B------:R-:W-:Y:S01]  /*24460*/  STSM.16.M88.4 [R102], R28 ;  /* 0x0000001c66007844 */ /* 0x000fe20000000200 */
[----:B------:R-:W-:Y:S02]  /*24470*/  F2FP.F16.F32.PACK_AB R9, R67, R66 ;  /* 0x000000424309723e */ /* 0x000fe400000000ff */
[----:B------:R-:W-:Y:S02]  /*24480*/  F2FP.F16.F32.PACK_AB R10, R69, R164 ;  /* 0x000000a4450a723e */ /* 0x000fe400000000ff */
[----:B------:R-:W-:Y:S02]  /*24490*/  F2FP.F16.F32.PACK_AB R11, R71, R70 ;  /* 0x00000046470b723e */ /* 0x000fe400000000ff */
[----:B------:R-:W-:-:S02]  /*244a0*/  IADD3.X R113, RZ, R123, RZ, P0, !PT ;  /* 0x0000007bff717210 */ /* 0x000fc400007fe4ff */
[----:B------:R-:W-:Y:S01]  /*244b0*/  MOV R106, R106 ;  /* 0x0000006a006a7202 */ /* 0x000fe20000000f00 */
[----:B------:R1:W-:Y:S01]  /*244c0*/  STSM.16.M88.4 [R104], R8 ;  /* 0x0000000868007844 */ /* 0x0003e20000000200 */
[----:B--2---:R-:W-:Y:S02]  /*244d0*/  F2FP.F16.F32.PACK_AB R12, R73, R165 ;  /* 0x000000a5490c723e */ /* 0x004fe400000000ff */
[----:B------:R-:W-:Y:S02]  /*244e0*/  F2FP.F16.F32.PACK_AB R13, R75, R74 ;  /* 0x0000004a4b0d723e */ /* 0x000fe400000000ff */
[----:B------:R-:W-:Y:S02]  /*244f0*/  F2FP.F16.F32.PACK_AB R14, R77, R166 ;  /* 0x000000a64d0e723e */ /* 0x000fe400000000ff */
[----:B------:R-:W-:Y:S02]  /*24500*/  F2FP.F16.F32.PACK_AB R15, R79, R78 ;  /* 0x0000004e4f0f723e */ /* 0x000fe400000000ff */
[----:B------:R-:W-:-:S02]  /*24510*/  LOP3.LUT R114, R144, R114, RZ, 0x3c, !PT ;  /* 0x0000007290727212 */ /* 0x000fc400078e3cff */
[----:B------:R-:W-:Y:S01]  /*24520*/  LOP3.LUT R116, R151, R116, RZ, 0x3c, !PT ;  /* 0x0000007497747212 */ /* 0x000fe200078e3cff */
[----:B------:R2:W-:Y:S01]  /*24530*/  STSM.16.M88.4 [R106], R12 ;  /* 0x0000000c6a007844 */ /* 0x0005e20000000200 */
[----:B------:R-:W-:Y:S02]  /*24540*/  MOV R108, R108 ;  /* 0x0000006c006c7202 */ /* 0x000fe40000000f00 */
[----:B------:R-:W-:Y:S02]  /*24550*/  F2FP.F16.F32.PACK_AB R32, R81, R167 ;  /* 0x000000a75120723e */ /* 0x000fe400000000ff */
[----:B------:R-:W-:Y:S02]  /*24560*/  F2FP.F16.F32.PACK_AB R33, R83, R82 ;  /* 0x000000525321723e */ /* 0x000fe400000000ff */
[----:B------:R-:W-:Y:S02]  /*24570*/  F2FP.F16.F32.PACK_AB R34, R48, R168 ;  /* 0x000000a83022723e */ /* 0x000fe400000000ff */
[----:B------:R-:W-:-:S02]  /*24580*/  F2FP.F16.F32.PACK_AB R35, R87, R86 ;  /* 0x000000565723723e */ /* 0x000fc400000000ff */
[----:B------:R-:W-:Y:S02]  /*24590*/  MOV R110, R110 ;  /* 0x0000006e006e7202 */ /* 0x000fe40000000f00 */
[----:B------:R-:W-:Y:S01]  /*245a0*/  F2FP.F16.F32.PACK_AB R48, R64, R169 ;  /* 0x000000a94030723e */ /* 0x000fe200000000ff */
[----:B------:R-:W-:Y:S01]  /*245b0*/  STSM.16.M88.4 [R108], R32 ;  /* 0x000000206c007844 */ /* 0x000fe20000000200 */
[----:B------:R-:W-:Y:S02]  /*245c0*/  F2FP.F16.F32.PACK_AB R49, R91, R90 ;  /* 0x0000005a5b31723e */ /* 0x000fe400000000ff */
        /* <DEDUP_REMOVED lines=8> */
[----:B------:R-:W-:Y:S02]  /*24650*/  MOV R114, R114 ;  /* 0x0000007200727202 */ /* 0x000fe40000000f00 */
[----:B-1----:R-:W-:Y:S01]  /*24660*/  F2FP.F16.F32.PACK_AB R8, R155, R173 ;  /* 0x000000ad9b08723e */ /* 0x002fe200000000ff */
[----:B------:R-:W-:Y:S01]  /*24670*/  STSM.16.M88.4 [R112], R64 ;  /* 0x0000004070007844 */ /* 0x000fe20000000200 */
[----:B------:R-:W-:-:S02]  /*24680*/  F2FP.F16.F32.PACK_AB R9, R44, R42 ;  /* 0x0000002a2c09723e */ /* 0x000fc400000000ff */
[----:B------:R-:W-:Y:S02]  /*24690*/  F2FP.F16.F32.PACK_AB R10, R156, R174 ;  /* 0x000000ae9c0a723e */ /* 0x000fe400000000ff */
[----:B------:R-:W-:Y:S02]  /*246a0*/  F2FP.F16.F32.PACK_AB R11, R56, R46 ;  /* 0x0000002e380b723e */ /* 0x000fe400000000ff */
[----:B------:R-:W-:Y:S02]  /*246b0*/  MOV R116, R116 ;  /* 0x0000007400747202 */ /* 0x000fe40000000f00 */
[----:B--2---:R-:W-:Y:S01]  /*246c0*/  F2FP.F16.F32.PACK_AB R12, R157, R175 ;  /* 0x000000af9d0c723e */ /* 0x004fe200000000ff */
[----:B------:R-:W-:Y:S01]  /*246d0*/  STSM.16.M88.4 [R114], R8 ;  /* 0x0000000872007844 */ /* 0x000fe20000000200 */
[----:B------:R-:W-:Y:S02]  /*246e0*/  F2FP.F16.F32.PACK_AB R13, R68, R60 ;  /* 0x0000003c440d723e */ /* 0x000fe400000000ff */
[----:B------:R-:W-:-:S02]  /*246f0*/  F2FP.F16.F32.PACK_AB R14, R158, R176 ;  /* 0x000000b09e0e723e */ /* 0x000fc400000000ff */
[----:B------:R-:W-:Y:S02]  /*24700*/  F2FP.F16.F32.PACK_AB R15, R76, R72 ;  /* 0x000000484c0f723e */ /* 0x000fe400000000ff */
[----:B------:R-:W-:Y:S02]  /*24710*/  MOV R118, R118 ;  /* 0x0000007600767202 */ /* 0x000fe40000000f00 */
[----:B------:R-:W-:Y:S01]  /*24720*/  F2FP.F16.F32.PACK_AB R24, R159, R177 ;  /* 0x000000b19f18723e */ /* 0x000fe200000000ff */
[----:B------:R1:W-:Y:S01]  /*24730*/  STSM.16.M88.4 [R116], R12 ;  /* 0x0000000c74007844 */ /* 0x0003e20000000200 */
[----:B------:R-:W-:Y:S01]  /*24740*/  F2FP.F16.F32.PACK_AB R25, R124, R80 ;  /* 0x000000507c19723e */ /* 0x000fe200000000ff */
[----:B------:R-:W-:Y:S01]  /*24750*/  IMAD.MOV.U32 R80, RZ, RZ, RZ ;  /* 0x000000ffff507224 */ /* 0x000fe200078e00ff */
[----:B------:R-:W-:Y:S02]  /*24760*/  F2FP.F16.F32.PACK_AB R26, R125, R178 ;  /* 0x000000b27d1a723e */ /* 0x000fe400000000ff */
[----:B------:R-:W-:-:S02]  /*24770*/  F2FP.F16.F32.PACK_AB R27, R127, R126 ;  /* 0x0000007e7f1b723e */ /* 0x000fc400000000ff */
[----:B------:R-:W-:Y:S02]  /*24780*/  IADD3.X R85, RZ, R123, RZ, P2, !PT ;  /* 0x0000007bff557210 */ /* 0x000fe400017fe4ff */
[----:B------:R-:W-:Y:S01]  /*24790*/  ISETP.NE.U32.AND P0, PT, RZ, UR4, PT ;  /* 0x00000004ff007c0c */ /* 0x000fe2000bf05070 */
[----:B------:R2:W-:Y:S01]  /*247a0*/  STSM.16.M88.4 [R118], R24 ;  /* 0x0000001876007844 */ /* 0x0005e20000000200 */
[----:B------:R-:W-:Y:S02]  /*247b0*/  MOV R120, R120 ;  /* 0x0000007800787202 */ /* 0x000fe40000000f00 */
[----:B------:R-:W-:Y:S02]  /*247c0*/  F2FP.F16.F32.PACK_AB R28, R129, R128 ;  /* 0x00000080811c723e */ /* 0x000fe400000000ff */
[----:B------:R-:W-:Y:S02]  /*247d0*/  F2FP.F16.F32.PACK_AB R29, R131, R130 ;  /* 0x00000082831d723e */ /* 0x000fe400000000ff */
[----:B-1----:R-:W-:-:S02]  /*247e0*/  IADD3 R12, P1, R5, UR4, RZ ;  /* 0x00000004050c7c10 */ /* 0x002fc4000ff3e0ff */
[----:B------:R-:W-:Y:S02]  /*247f0*/  F2FP.F16.F32.PACK_AB R30, R133, R132 ;  /* 0x00000084851e723e */ /* 0x000fe400000000ff */
[----:B------:R-:W-:Y:S02]  /*24800*/  F2FP.F16.F32.PACK_AB R31, R135, R134 ;  /* 0x00000086871f723e */ /* 0x000fe400000000ff */
[----:B------:R-:W-:Y:S02]  /*24810*/  MOV R84, R84 ;  /* 0x0000005400547202 */ /* 0x000fe40000000f00 */
[----:B------:R-:W-:Y:S01]  /*24820*/  ISETP.NE.AND.EX P0, PT, RZ, UR5, PT, P0 ;  /* 0x00000005ff007c0c */ /* 0x000fe2000bf05300 */
[----:B------:R1:W-:Y:S01]  /*24830*/  STSM.16.M88.4 [R120], R28 ;  /* 0x0000001c78007844 */ /* 0x0003e20000000200 */
[----:B--2---:R-:W-:Y:S02]  /*24840*/  SHF.R.S32.HI R27, RZ, 0x1f, R236 ;  /* 0x0000001fff1b7819 */ /* 0x004fe400000114ec */
[----:B------:R-:W-:Y:S01]  /*24850*/  MOV R88, R88 ;  /* 0x0000005800587202 */ /* 0x000fe20000000f00 */
[----:B------:R1:W-:Y:S01]  /*24860*/  STSM.16.M88.4 [R84], R136 ;  /* 0x0000008854007844 */ /* 0x0003e20000000200 */
[----:B------:R-:W-:-:S02]  /*24870*/  SHF.L.U64.HI R3, R236, 0x2, R27 ;  /* 0x00000002ec037819 */ /* 0x000fc4000001021b */
[----:B------:R-:W-:Y:S02]  /*24880*/  F2FP.F16.F32.PACK_AB R8, R145, R4 ;  /* 0x000000049108723e */ /* 0x000fe400000000ff */
[----:B------:R-:W-:Y:S01]  /*24890*/  IADD3.X R13, R3, UR5, RZ, P1, !PT ;  /* 0x00000005030d7c10 */ /* 0x000fe20008ffe4ff */
[----:B------:R-:W-:Y:S01]  /*248a0*/  ULDC.64 UR4, c[0x0][0xc08] ;  /* 0x0003020000047ab9 */ /* 0x000fe20000000a00 */
[----:B------:R-:W-:Y:S02]  /*248b0*/  F2FP.F16.F32.PACK_AB R9, R147, R146 ;  /* 0x000000929309723e */ /* 0x000fe400000000ff */
[----:B------:R-:W-:Y:S02]  /*248c0*/  F2FP.F16.F32.PACK_AB R10, R149, R148 ;  /* 0x00000094950a723e */ /* 0x000fe400000000ff */
[----:B------:R-:W-:Y:S02]  /*248d0*/  F2FP.F16.F32.PACK_AB R11, R6, R150 ;  /* 0x00000096060b723e */ /* 0x000fe400000000ff */
[----:B---3--:R-:W-:-:S02]  /*248e0*/  ISETP.NE.AND P1, PT, R52, 0x1, PT ;  /* 0x000000013400780c */ /* 0x008fc40003f25270 */
[----:B------:R-:W-:Y:S01]  /*248f0*/  ISETP.NE.U32.AND P2, PT, RZ, UR4, PT ;  /* 0x00000004ff007c0c */ /* 0x000fe2000bf45070 */
[----:B------:R1:W-:Y:S01]  /*24900*/  STSM.16.M88.4 [R88], R8 ;  /* 0x0000000858007844 */ /* 0x0003e20000000200 */
[----:B------:R-:W-:Y:S02]  /*24910*/  BAR.SYNC.DEFER_BLOCKING 0x1, 0x100 ;  /* 0x0044000000007b1d */ /* 0x000fe40000010000 */
[----:B------:R-:W-:-:S07]  /*24920*/  ISETP.NE.AND.EX P2, PT, RZ, UR5, PT, P2 ;  /* 0x00000005ff007c0c */ /* 0x000fce000bf45320 */
[----:B------:R-:W2:Y:S08]  /*24930*/  @P1 LDC R6, c[0x0][0xbec] ;  /* 0x0002fb00ff061b82 */ /* 0x000eb00000000800 */
[----:B------:R-:W3:Y:S01]  /*24940*/  @P1 LDC R15, c[0x0][0xbf0] ;  /* 0x0002fc00ff0f1b82 */ /* 0x000ee20000000800 */
[----:B------:R-:W-:Y:S01]  /*24950*/  @P2 IADD3 R4, P3, R5, UR4, RZ ;  /* 0x0000000405042c10 */ /* 0x000fe2000ff7e0ff */
[----:B------:R-:W-:-:S03]  /*24960*/  ULDC UR4, c[0x0][0xa88] ;  /* 0x0002a20000047ab9 */ /* 0x000fc60000000800 */
[----:B------:R-:W-:Y:S01]  /*24970*/  @P2 IADD3.X R5, R3, UR5, RZ, P3, !PT ;  /* 0x0000000503052c10 */ /* 0x000fe20009ffe4ff */
[----:B------:R-:W-:Y:S01]  /*24980*/  IMAD.U32 R3, RZ, RZ, UR4 ;  /* 0x00000004ff037e24 */ /* 0x000fe2000f8e00ff */
[----:B------:R1:W5:Y:S05]  /*24990*/  @P0 LDG.E R80, desc[UR6][R12.64] ;  /* 0x000000060c500981 */ /* 0x00036a000c1e1900 */
[----:B------:R1:W5:Y:S01]  /*249a0*/  @P2 LDG.E R3, desc[UR6][R4.64] ;  /* 0x0000000604032981 */ /* 0x000362000c1e1900 */
[----:B------:R-:W-:Y:S05]  /*249b0*/  @P2 BRA `(.L_x_3097) ;  /* 0x0000000000142947 */ /* 0x000fea0003800000 */
[----:B------:R-:W-:Y:S05]  /*249c0*/  @!P0 BRA `(.L_x_3097) ;  /* 0x0000000000108947 */ /* 0x000fea0003800000 */
[----:B------:R-:W-:Y:S02]  /*249d0*/  ULDC.64 UR4, c[0x0][0x208] ;  /* 0x0000820000047ab9 */ /* 0x000fe40000000a00 */
[----:B-1----:R-:W4:Y:S04]  /*249e0*/  LDG.E R4, desc[UR4][R12.64] ;  /* 0x000000040c047981 */ /* 0x002f28000c1e1900 */
[----:B-----5:R-:W4:Y:S02]  /*249f0*/  LDG.E R3, desc[UR4][R12.64+0x4] ;  /* 0x000004040c037981 */ /* 0x020f24000c1e1900 */
[----:B----4-:R-:W-:-:S07]  /*24a00*/  IADD3 R3, -R4, R3, RZ ;  /* 0x0000000304037210 */ /* 0x010fce0007ffe1ff */
.L_x_3097:
[----:B-1----:R-:W4:Y:S01]  /*24a10*/  LDL.LU R84, [R1+0x5c] ;  /* 0x00005c0001547983 */ /* 0x002f220000300800 */
[----:B------:R-:W-:Y:S01]  /*24a20*/  IMAD.IADD R25, R235, 0x1, R230 ;  /* 0x00000001eb197824 */ /* 0x000fe200078e02e6 */
[----:B------:R-:W-:Y:S01]  /*24a30*/  ULDC.64 UR4, c[0x0][0xb90] ;  /* 0x0002e40000047ab9 */ /* 0x000fe20000000a00 */
[----:B-----5:R-:W-:Y:S01]  /*24a40*/  SHF.R.S32.HI R81, RZ, 0x1f, R80 ;  /* 0x0000001fff517819 */ /* 0x020fe20000011450 */
[----:B------:R-:W4:Y:S01]  /*24a50*/  LDL R14, [R1+0x80] ;  /* 0x00008000010e7983 */ /* 0x000f220000100800 */
[----:B--2---:R-:W-:-:S04]  /*24a60*/  @P1 IMAD.HI.U32 R6, R25, R6, RZ ;  /* 0x0000000619061227 */ /* 0x004fc800078e00ff */
[----:B------:R-:W-:Y:S01]  /*24a70*/  IMAD.SHL.U32 R8, R212, 0x40, RZ ;  /* 0x00000040d4087824 */ /* 0x000fe200078e00ff */
[----:B------:R-:W-:Y:S01]  /*24a80*/  SEL R82, R27, RZ, !P0 ;  /* 0x000000ff1b527207 */ /* 0x000fe20004000000 */
[----:B------:R-:W-:Y:S01]  /*24a90*/  IMAD.MOV.U32 R7, RZ, RZ, R25 ;  /* 0x000000ffff077224 */ /* 0x000fe200078e0019 */
[----:B---3--:R-:W-:Y:S01]  /*24aa0*/  @P1 SHF.R.U32.HI R7, RZ, R15, R6 ;  /* 0x0000000fff071219 */ /* 0x008fe20000011606 */
[----:B------:R-:W-:Y:S01]  /*24ab0*/  IMAD R9, R237, 0x8, R8 ;  /* 0x00000008ed097824 */ /* 0x000fe200078e0208 */
[----:B------:R-:W2:Y:S01]  /*24ac0*/  LDL R15, [R1+0x6c] ;  /* 0x00006c00010f7983 */ /* 0x000ea20000100800 */
[----:B------:R-:W-:Y:S01]  /*24ad0*/  SEL R236, R236, RZ, !P0 ;  /* 0x000000ffecec7207 */ /* 0x000fe20004000000 */
[----:B------:R-:W-:Y:S01]  /*24ae0*/  IMAD R3, R3, R52, RZ ;  /* 0x0000003403037224 */ /* 0x000fe200078e02ff */
[----:B------:R-:W-:Y:S01]  /*24af0*/  ULDC.64 UR6, c[0x0][0x208] ;  /* 0x0000820000067ab9 */ /* 0x000fe20000000a00 */
[----:B------:R-:W-:Y:S01]  /*24b00*/  IMAD.MOV R13, RZ, RZ, -R7 ;  /* 0x000000ffff0d7224 */ /* 0x000fe200078e0a07 */
[----:B------:R-:W1:Y:S01]  /*24b10*/  @P1 LDC R85, c[0x0][0xbec] ;  /* 0x0002fb00ff551b82 */ /* 0x000e620000000800 */
[----:B------:R-:W-:-:S04]  /*24b20*/  IMAD.WIDE R20, R9, 0x2, R20 ;  /* 0x0000000209147825 */ /* 0x000fc800078e0214 */
[----:B------:R-:W-:-:S03]  /*24b30*/  IMAD R9, R52, R13, R25 ;  /* 0x0000000d34097224 */ /* 0x000fc600078e0219 */
[----:B------:R-:W3:Y:S02]  /*24b40*/  @P1 LDC R87, c[0x0][0xbf0] ;  /* 0x0002fc00ff571b82 */ /* 0x000ee40000000800 */
[----:B------:R-:W-:Y:S02]  /*24b50*/  SHF.R.S32.HI R6, RZ, 0x1f, R9 ;  /* 0x0000001fff067819 */ /* 0x000fe40000011409 */
[C---:B------:R-:W-:Y:S02]  /*24b60*/  IADD3 R33, P2, R20.reuse, 0x5000, RZ ;  /* 0x0000500014217810 */ /* 0x040fe40007f5e0ff */
[C---:B------:R-:W-:Y:S02]  /*24b70*/  IADD3 R29, P3, R20.reuse, 0x4000, RZ ;  /* 0x00004000141d7810 */ /* 0x040fe40007f7e0ff */
[----:B------:R-:W-:Y:S02]  /*24b80*/  IADD3 R13, P4, R20, 0x2000, RZ ;  /* 0x00002000140d7810 */ /* 0x000fe40007f9e0ff */
[----:B------:R-:W-:-:S02]  /*24b90*/  LOP3.LUT R32, R33, 0x380, RZ, 0xc0, !PT ;  /* 0x0000038021207812 */ /* 0x000fc400078ec0ff */
[----:B------:R-:W-:Y:S02]  /*24ba0*/  LOP3.LUT R28, R29, 0x380, RZ, 0xc0, !PT ;  /* 0x000003801d1c7812 */ /* 0x000fe400078ec0ff */
[----:B------:R-:W-:Y:S02]  /*24bb0*/  LOP3.LUT R12, R13, 0x380, RZ, 0xc0, !PT ;  /* 0x000003800d0c7812 */ /* 0x000fe400078ec0ff */
        /* <DEDUP_REMOVED lines=11> */
[C---:B------:R-:W-:Y:S02]  /*24c70*/  IADD3 R37, P6, R20.reuse, 0x6000, RZ ;  /* 0x0000600014257810 */ /* 0x040fe40007fde0ff */
        /* <DEDUP_REMOVED lines=9> */
[----:B------:R-:W-:-:S02]  /*24d10*/  LOP3.LUT R60, R60, R61, RZ, 0x3c, !PT ;  /* 0x0000003d3c3c7212 */ /* 0x000fc400078e3cff */
[----:B------:R-:W-:Y:S01]  /*24d20*/  LOP3.LUT R56, R56, R57, RZ, 0x3c, !PT ;  /* 0x0000003938387212 */ /* 0x000fe200078e3cff */
[--C-:B------:R-:W-:Y:S01]  /*24d30*/  IMAD.X R57, RZ, RZ, R21.reuse, P3 ;  /* 0x000000ffff397224 */ /* 0x100fe200018e0615 */
[----:B------:R-:W-:Y:S02]  /*24d40*/  IADD3.X R61, RZ, R21, RZ, P2, !PT ;  /* 0x00000015ff3d7210 */ /* 0x000fe400017fe4ff */
[----:B------:R-:W-:Y:S01]  /*24d50*/  LOP3.LUT R36, R36, R37, RZ, 0x3c, !PT ;  /* 0x0000002524247212 */ /* 0x000fe200078e3cff */
[----:B------:R-:W-:Y:S01]  /*24d60*/  IMAD.X R37, RZ, RZ, R21, P6 ;  /* 0x000000ffff257224 */ /* 0x000fe200030e0615 */
[----:B------:R-:W-:Y:S02]  /*24d70*/  LOP3.LUT R44, R44, R45, RZ, 0x3c, !PT ;  /* 0x0000002d2c2c7212 */ /* 0x000fe400078e3cff */
[----:B------:R-:W-:Y:S02]  /*24d80*/  IADD3.X R45, RZ, R21, RZ, P4, !PT ;  /* 0x00000015ff2d7210 */ /* 0x000fe400027fe4ff */
[----:B------:R-:W-:-:S02]  /*24d90*/  IADD3 R65, P6, R20, 0xc000, RZ ;  /* 0x0000c00014417810 */ /* 0x000fc40007fde0ff */
[----:B------:R-:W-:Y:S02]  /*24da0*/  IADD3 R73, P4, R20, 0xe000, RZ ;  /* 0x0000e00014497810 */ /* 0x000fe40007f9e0ff */
[----:B------:R-:W-:Y:S02]  /*24db0*/  LOP3.LUT R64, R65, 0x380, RZ, 0xc0, !PT ;  /* 0x0000038041407812 */ /* 0x000fe400078ec0ff */
[----:B------:R-:W-:Y:S02]  /*24dc0*/  LOP3.LUT R72, R73, 0x380, RZ, 0xc0, !PT ;  /* 0x0000038049487812 */ /* 0x000fe400078ec0ff */
[----:B------:R-:W-:Y:S02]  /*24dd0*/  SHF.R.U64 R64, R64, 0x3, RZ ;  /* 0x0000000340407819 */ /* 0x000fe400000012ff */
[----:B------:R-:W-:Y:S02]  /*24de0*/  SHF.R.U64 R72, R72, 0x3, RZ ;  /* 0x0000000348487819 */ /* 0x000fe400000012ff */
[----:B------:R-:W-:Y:S01]  /*24df0*/  LOP3.LUT R64, R64, R65, RZ, 0x3c, !PT ;  /* 0x0000004140407212 */ /* 0x000fe200078e3cff */
[--C-:B------:R-:W-:Y:S01]  /*24e00*/  IMAD.X R65, RZ, RZ, R21.reuse, P6 ;  /* 0x000000ffff417224 */ /* 0x100fe200030e0615 */
[----:B------:R-:W-:Y:S01]  /*24e10*/  LOP3.LUT R72, R72, R73, RZ, 0x3c, !PT ;  /* 0x0000004948487212 */ /* 0x000fe200078e3cff */
[----:B------:R-:W-:Y:S01]  /*24e20*/  IMAD.X R73, RZ, RZ, R21, P4 ;  /* 0x000000ffff497224 */ /* 0x000fe200020e0615 */
[----:B------:R-:W-:Y:S01]  /*24e30*/  BSSY B1, `(.L_x_3098) ;  /* 0x00000a1000017945 */ /* 0x000fe20003800000 */
[----:B------:R-:W-:-:S02]  /*24e40*/  SHF.R.S32.HI R89, RZ, 0x1f, R16 ;  /* 0x0000001fff597819 */ /* 0x000fc40000011410 */
[----:B------:R-:W-:Y:S02]  /*24e50*/  SHF.R.S32.HI R90, RZ, 0x1f, R220 ;  /* 0x0000001fff5a7819 */ /* 0x000fe400000114dc */
[----:B------:R-:W-:Y:S02]  /*24e60*/  SHF.R.S32.HI R92, RZ, 0x1f, R221 ;  /* 0x0000001fff5c7819 */ /* 0x000fe400000114dd */
[----:B----4-:R-:W-:-:S05]  /*24e70*/  SHF.R.S32.HI R83, RZ, 0x1f, R84 ;  /* 0x0000001fff537819 */ /* 0x010fca0000011454 */
[----:B------:R-:W-:-:S04]  /*24e80*/  IMAD R4, R83, UR4, RZ ;  /* 0x0000000453047c24 */ /* 0x000fc8000f8e02ff */
[C---:B------:R-:W-:Y:S02]  /*24e90*/  IMAD R11, R84.reuse, UR5, R4 ;  /* 0x00000005540b7c24 */ /* 0x040fe4000f8e0204 */
[----:B------:R-:W-:Y:S01]  /*24ea0*/  IMAD.WIDE.U32 R4, R84, UR4, R80 ;  /* 0x0000000454047c25 */ /* 0x000fe2000f8e0050 */
[----:B------:R-:W-:-:S04]  /*24eb0*/  ULDC.64 UR4, c[0x0][0xb98] ;  /* 0x0002e60000047ab9 */ /* 0x000fc80000000a00 */
[----:B------:R-:W-:Y:S01]  /*24ec0*/  IADD3 R5, R5, R11, RZ ;  /* 0x0000000b05057210 */ /* 0x000fe20007ffe0ff */
[----:B------:R-:W-:Y:S02]  /*24ed0*/  IMAD R11, R82, UR4, RZ ;  /* 0x00000004520b7c24 */ /* 0x000fe4000f8e02ff */
[----:B------:R-:W-:-:S04]  /*24ee0*/  IMAD.WIDE.U32 R4, R236, UR4, R4 ;  /* 0x00000004ec047c25 */ /* 0x000fc8000f8e0004 */
[----:B------:R-:W-:Y:S01]  /*24ef0*/  IMAD R8, R236, UR5, R11 ;  /* 0x00000005ec087c24 */ /* 0x000fe2000f8e020b */
[----:B------:R-:W-:Y:S01]  /*24f00*/  SHF.R.S32.HI R11, RZ, 0x1f, R7 ;  /* 0x0000001fff0b7819 */ /* 0x000fe20000011407 */
[----:B------:R-:W-:Y:S01]  /*24f10*/  ULDC.64 UR4, c[0x0][0xb88] ;  /* 0x0002e20000047ab9 */ /* 0x000fe20000000a00 */
[----:B------:R-:W-:Y:S01]  /*24f20*/  IADD3 R4, P0, R7, R4, RZ ;  /* 0x0000000407047210 */ /* 0x000fe20007f1e0ff */
[----:B------:R-:W-:-:S03]  /*24f30*/  IMAD R6, R6, UR4, RZ ;  /* 0x0000000406067c24 */ /* 0x000fc6000f8e02ff */
[----:B------:R-:W-:Y:S01]  /*24f40*/  IADD3.X R5, R11, R5, R8, P0, !PT ;  /* 0x000000050b057210 */ /* 0x000fe200007fe408 */
[C---:B------:R-:W-:Y:S02]  /*24f50*/  IMAD R11, R9.reuse, UR5, R6 ;  /* 0x00000005090b7c24 */ /* 0x040fe4000f8e0206 */
[----:B------:R-:W-:Y:S01]  /*24f60*/  IMAD.WIDE.U32 R4, R9, UR4, R4 ;  /* 0x0000000409047c25 */ /* 0x000fe2000f8e0004 */
[----:B------:R-:W-:-:S03]  /*24f70*/  ULDC.64 UR4, c[0x0][0xb50] ;  /* 0x0002d40000047ab9 */ /* 0x000fc60000000a00 */
[----:B------:R-:W-:Y:S01]  /*24f80*/  IMAD.IADD R5, R5, 0x1, R11 ;  /* 0x0000000105057824 */ /* 0x000fe200078e020b */
[----:B------:R-:W-:-:S04]  /*24f90*/  LEA R6, P0, R4, UR4, 0x2 ;  /* 0x0000000404067c11 */ /* 0x000fc8000f8010ff */
[----:B------:R-:W-:Y:S02]  /*24fa0*/  LEA.HI.X R10, R4, UR5, R5, 0x2, P0 ;  /* 0x00000005040a7c11 */ /* 0x000fe400080f1405 */
[C---:B------:R-:W-:Y:S01]  /*24fb0*/  IADD3 R7, P5, R20.reuse, 0x1000, RZ ;  /* 0x0000100014077810 */ /* 0x040fe20007fbe0ff */
[----:B------:R-:W-:Y:S01]  /*24fc0*/  SHFL.IDX PT, R50, R6, RZ, 0x1c1f ;  /* 0x001c1fff06327589 */ /* 0x000fe200000e0000 */
[----:B------:R-:W-:Y:S01]  /*24fd0*/  IADD3 R25, P0, R20, 0x3000, RZ ;  /* 0x0000300014197810 */ /* 0x000fe20007f1e0ff */
[----:B------:R-:W-:Y:S01]  /*24fe0*/  IMAD.IADD R14, R14, 0x1, R230 ;  /* 0x000000010e0e7824 */ /* 0x000fe200078e02e6 */
[----:B------:R-:W-:Y:S02]  /*24ff0*/  ULDC.64 UR4, c[0x0][0xaa0] ;  /* 0x0002a80000047ab9 */ /* 0x000fe40000000a00 */
[----:B------:R-:W-:-:S04]  /*25000*/  LOP3.LUT R24, R25, 0x380, RZ, 0xc0, !PT ;  /* 0x0000038019187812 */ /* 0x000fc800078ec0ff */
[----:B------:R-:W-:-:S04]  /*25010*/  SHF.R.U64 R24, R24, 0x3, RZ ;  /* 0x0000000318187819 */ /* 0x000fc800000012ff */
[----:B------:R-:W-:Y:S02]  /*25020*/  LOP3.LUT R24, R24, R25, RZ, 0x3c, !PT ;  /* 0x0000001918187212 */ /* 0x000fe400078e3cff */
[----:B------:R-:W-:Y:S02]  /*25030*/  IADD3.X R25, RZ, R21, RZ, P0, !PT ;  /* 0x00000015ff197210 */ /* 0x000fe400007fe4ff */
[C---:B------:R-:W-:Y:S01]  /*25040*/  IADD3 R49, P0, R20.reuse, 0x9000, RZ ;  /* 0x0000900014317810 */ /* 0x040fe20007f1e0ff */
[----:B------:R-:W-:Y:S01]  /*25050*/  IMAD.X R9, RZ, RZ, R21, P5 ;  /* 0x000000ffff097224 */ /* 0x000fe200028e0615 */
[----:B------:R-:W-:Y:S02]  /*25060*/  IADD3 R41, P5, R20, 0x7000, RZ ;  /* 0x0000700014297810 */ /* 0x000fe40007fbe0ff */
[----:B------:R-:W-:Y:S01]  /*25070*/  LOP3.LUT R48, R49, 0x380, RZ, 0xc0, !PT ;  /* 0x0000038031307812 */ /* 0x000fe200078ec0ff */
[----:B------:R-:W4:Y:S01]  /*25080*/  SHFL.IDX PT, R51, R10, RZ, 0x1c1f ;  /* 0x001c1fff0a337589 */ /* 0x000f2200000e0000 */
[----:B------:R-:W-:-:S02]  /*25090*/  LOP3.LUT R40, R41, 0x380, RZ, 0xc0, !PT ;  /* 0x0000038029287812 */ /* 0x000fc400078ec0ff */
[----:B------:R-:W-:Y:S01]  /*250a0*/  SHF.R.U64 R48, R48, 0x3, RZ ;  /* 0x0000000330307819 */ /* 0x000fe200000012ff */
[----:B------:R-:W-:Y:S01]  /*250b0*/  SHFL.IDX PT, R58, R6, 0x1, 0x1c1f ;  /* 0x003c1f00063a7f89 */ /* 0x000fe200000e0000 */
[----:B------:R-:W-:-:S03]  /*250c0*/  LOP3.LUT R8, R7, 0x380, RZ, 0xc0, !PT ;  /* 0x0000038007087812 */ /* 0x000fc600078ec0ff */
[----:B------:R-:W0:Y:S01]  /*250d0*/  SHFL.IDX PT, R59, R10, 0x1, 0x1c1f ;  /* 0x003c1f000a3b7f89 */ /* 0x000e2200000e0000 */
[----:B------:R-:W-:Y:S01]  /*250e0*/  LOP3.LUT R48, R48, R49, RZ, 0x3c, !PT ;  /* 0x0000003130307212 */ /* 0x000fe200078e3cff */
[--C-:B------:R-:W-:Y:S01]  /*250f0*/  IMAD.X R49, RZ, RZ, R21.reuse, P0 ;  /* 0x000000ffff317224 */ /* 0x100fe200000e0615 */
[----:B------:R-:W-:Y:S01]  /*25100*/  SHF.R.U64 R40, R40, 0x3, RZ ;  /* 0x0000000328287819 */ /* 0x000fe200000012ff */
[----:B------:R-:W-:Y:S01]  /*25110*/  VIADD R4, R14, 0x8 ;  /* 0x000000080e047836 */ /* 0x000fe20000000000 */
[----:B--2---:R-:W-:Y:S02]  /*25120*/  LOP3.LUT P0, RZ, R15, 0x3, RZ, 0xc0, !PT ;  /* 0x000000030fff7812 */ /* 0x004fe4000780c0ff */
[----:B------:R-:W-:Y:S02]  /*25130*/  SHF.R.U64 R8, R8, 0x3, RZ ;  /* 0x0000000308087819 */ /* 0x000fe400000012ff */
[----:B------:R-:W-:Y:S01]  /*25140*/  LOP3.LUT R40, R40, R41, RZ, 0x3c, !PT ;  /* 0x0000002928287212 */ /* 0x000fe200078e3cff */
[----:B------:R-:W-:Y:S01]  /*25150*/  IMAD.X R41, RZ, RZ, R21, P5 ;  /* 0x000000ffff297224 */ /* 0x000fe200028e0615 */
[----:B------:R-:W-:-:S02]  /*25160*/  ISETP.GE.OR P2, PT, R14, R3, P0 ;  /* 0x000000030e00720c */ /* 0x000fc40000746670 */
[----:B------:R-:W-:Y:S02]  /*25170*/  LOP3.LUT R8, R8, R7, RZ, 0x3c, !PT ;  /* 0x0000000708087212 */ /* 0x000fe400078e3cff */
[----:B------:R-:W-:Y:S02]  /*25180*/  IADD3 R5, P3, R20, 0xf000, RZ ;  /* 0x0000f00014057810 */ /* 0x000fe40007f7e0ff */
[----:B------:R-:W-:Y:S02]  /*25190*/  ISETP.GE.OR P0, PT, R4, R3, P0 ;  /* 0x000000030400720c */ /* 0x000fe40000706670 */
[C---:B------:R-:W-:Y:S02]  /*251a0*/  IADD3 R69, P5, R20.reuse, 0xd000, RZ ;  /* 0x0000d00014457810 */ /* 0x040fe40007fbe0ff */
[----:B------:R-:W-:Y:S02]  /*251b0*/  LOP3.LUT R7, R20, 0x380, RZ, 0xc0, !PT ;  /* 0x0000038014077812 */ /* 0x000fe400078ec0ff */
[----:B------:R-:W-:-:S02]  /*251c0*/  LOP3.LUT R4, R5, 0x380, RZ, 0xc0, !PT ;  /* 0x0000038005047812 */ /* 0x000fc400078ec0ff */
[----:B------:R-:W-:Y:S02]  /*251d0*/  LOP3.LUT R68, R69, 0x380, RZ, 0xc0, !PT ;  /* 0x0000038045447812 */ /* 0x000fe400078ec0ff */
[----:B------:R-:W-:Y:S02]  /*251e0*/  SHF.R.U64 R7, R7, 0x3, RZ ;  /* 0x0000000307077819 */ /* 0x000fe400000012ff */
[----:B------:R-:W-:Y:S02]  /*251f0*/  SHF.R.U64 R4, R4, 0x3, RZ ;  /* 0x0000000304047819 */ /* 0x000fe400000012ff */
[----:B------:R-:W-:Y:S02]  /*25200*/  SHF.R.U64 R68, R68, 0x3, RZ ;  /* 0x0000000344447819 */ /* 0x000fe400000012ff */
[----:B------:R-:W-:Y:S01]  /*25210*/  LOP3.LUT R20, R7, R20, RZ, 0x3c, !PT ;  /* 0x0000001407147212 */ /* 0x000fe200078e3cff */
[----:B----4-:R-:W-:Y:S01]  /*25220*/  @!P2 ST.E desc[UR6][R50.64], R0 ;  /* 0x000000003200a985 */ /* 0x010fe2000c101906 */
[----:B------:R-:W-:Y:S01]  /*25230*/  LOP3.LUT R68, R68, R69, RZ, 0x3c, !PT ;  /* 0x0000004544447212 */ /* 0x000fe200078e3cff */
[--C-:B------:R-:W-:Y:S01]  /*25240*/  IMAD.X R69, RZ, RZ, R21.reuse, P5 ;  /* 0x000000ffff457224 */ /* 0x100fe200028e0615 */
[----:B------:R-:W-:Y:S01]  /*25250*/  LOP3.LUT R76, R4, R5, RZ, 0x3c, !PT ;  /* 0x00000005044c7212 */ /* 0x000fe200078e3cff */
[----:B0-----:R0:W-:Y:S01]  /*25260*/  @!P0 ST.E desc[UR6][R58.64], R2 ;  /* 0x000000023a008985 */ /* 0x0011e2000c101906 */
[----:B------:R-:W-:-:S03]  /*25270*/  IMAD.X R77, RZ, RZ, R21, P3 ;  /* 0x000000ffff4d7224 */ /* 0x000fc600018e0615 */
[----:B------:R2:W5:Y:S04]  /*25280*/  LD.E.128 R4, desc[UR6][R20.64] ;  /* 0x0000000614047980 */ /* 0x000568000c101d00 */
[----:B------:R-:W5:Y:S04]  /*25290*/  LD.E.128 R8, desc[UR6][R8.64] ;  /* 0x0000000608087980 */ /* 0x000f68000c101d00 */
[----:B------:R-:W5:Y:S01]  /*252a0*/  LD.E.128 R12, desc[UR6][R12.64] ;  /* 0x000000060c0c7980 */ /* 0x000f62000c101d00 */
[----:B--2---:R-:W-:-:S03]  /*252b0*/  IMAD R21, R81, UR4, RZ ;  /* 0x0000000451157c24 */ /* 0x004fc6000f8e02ff */
[----:B------:R-:W5:Y:S01]  /*252c0*/  LD.E.128 R24, desc[UR6][R24.64] ;  /* 0x0000000618187980 */ /* 0x000f62000c101d00 */
[C---:B------:R-:W-:Y:S02]  /*252d0*/  IMAD R81, R80.reuse, UR5, R21 ;  /* 0x0000000550517c24 */ /* 0x040fe4000f8e0215 */
[----:B------:R-:W-:Y:S01]  /*252e0*/  IMAD.WIDE.U32 R20, R80, UR4, RZ ;  /* 0x0000000450147c25 */ /* 0x000fe2000f8e00ff */
[----:B------:R-:W-:Y:S01]  /*252f0*/  ULDC.64 UR4, c[0x0][0xae8] ;  /* 0x0002ba0000047ab9 */ /* 0x000fe20000000a00 */
[----:B------:R-:W5:Y:S03]  /*25300*/  LD.E.128 R28, desc[UR6][R28.64] ;  /* 0x000000061c1c7980 */ /* 0x000f66000c101d00 */
[----:B------:R-:W-:Y:S01]  /*25310*/  IADD3 R21, R21, R81, RZ ;  /* 0x0000005115157210 */ /* 0x000fe20007ffe0ff */
[----:B------:R-:W-:Y:S01]  /*25320*/  IMAD R81, R237, 0x20, R212 ;  /* 0x00000020ed517824 */ /* 0x000fe200078e02d4 */
[----:B------:R-:W5:Y:S01]  /*25330*/  LD.E.128 R32, desc[UR6][R32.64] ;  /* 0x0000000620207980 */ /* 0x000f62000c101d00 */
[----:B------:R-:W-:-:S02]  /*25340*/  IMAD R83, R83, UR4, RZ ;  /* 0x0000000453537c24 */ /* 0x000fc4000f8e02ff */
[----:B0-----:R-:W-:Y:S01]  /*25350*/  IMAD.IADD R2, R230, 0x1, R81 ;  /* 0x00000001e6027824 */ /* 0x001fe200078e0251 */
[----:B------:R-:W5:Y:S01]  /*25360*/  LD.E.128 R36, desc[UR6][R36.64] ;  /* 0x0000000624247980 */ /* 0x000f62000c101d00 */
[C---:B------:R-:W-:Y:S02]  /*25370*/  IMAD R83, R84.reuse, UR5, R83 ;  /* 0x0000000554537c24 */ /* 0x040fe4000f8e0253 */
[----:B------:R-:W-:Y:S01]  /*25380*/  IMAD.WIDE.U32 R20, R84, UR4, R20 ;  /* 0x0000000454147c25 */ /* 0x000fe2000f8e0014 */
[----:B------:R-:W-:Y:S01]  /*25390*/  ULDC.64 UR4, c[0x0][0xaf0] ;  /* 0x0002bc0000047ab9 */ /* 0x000fe20000000a00 */
[----:B------:R-:W5:Y:S02]  /*253a0*/  LD.E.128 R40, desc[UR6][R40.64] ;  /* 0x0000000628287980 */ /* 0x000f64000c101d00 */
[----:B-1----:R-:W-:Y:S02]  /*253b0*/  @P1 IMAD.HI.U32 R0, R2, R85, RZ ;  /* 0x0000005502001227 */ /* 0x002fe400078e00ff */
[----:B------:R-:W5:Y:S02]  /*253c0*/  LD.E.128 R44, desc[UR6][R44.64] ;  /* 0x000000062c2c7980 */ /* 0x000f64000c101d00 */
[----:B------:R-:W-:-:S02]  /*253d0*/  IMAD.IADD R21, R21, 0x1, R83 ;  /* 0x0000000115157824 */ /* 0x000fc400078e0253 */
[----:B------:R-:W-:Y:S01]  /*253e0*/  IMAD.MOV.U32 R81, RZ, RZ, R2 ;  /* 0x000000ffff517224 */ /* 0x000fe200078e0002 */
[----:B---3--:R-:W-:Y:S01]  /*253f0*/  @P1 SHF.R.U32.HI R81, RZ, R87, R0 ;  /* 0x00000057ff511219 */ /* 0x008fe20000011600 */
[----:B------:R-:W-:Y:S01]  /*25400*/  IMAD R83, R82, UR4, RZ ;  /* 0x0000000452537c24 */ /* 0x000fe2000f8e02ff */
[----:B------:R-:W5:Y:S01]  /*25410*/  LD.E.128 R48, desc[UR6][R48.64] ;  /* 0x0000000630307980 */ /* 0x000f62000c101d00 */
[C---:B------:R-:W-:Y:S01]  /*25420*/  IMAD.WIDE.U32 R20, R236.reuse, UR4, R20 ;  /* 0x00000004ec147c25 */ /* 0x040fe2000f8e0014 */
[----:B------:R-:W-:Y:S02]  /*25430*/  SHF.R.S32.HI R0, RZ, 0x1f, R81 ;  /* 0x0000001fff007819 */ /* 0x000fe40000011451 */
[----:B------:R-:W-:Y:S01]  /*25440*/  IADD3 R85, -R81, RZ, RZ ;  /* 0x000000ff51557210 */ /* 0x000fe20007ffe1ff */
[----:B------:R-:W-:Y:S01]  /*25450*/  IMAD R83, R236, UR5, R83 ;  /* 0x00000005ec537c24 */ /* 0x000fe2000f8e0253 */
[----:B------:R-:W-:Y:S01]  /*25460*/  ULDC.64 UR4, c[0x0][0xae0] ;  /* 0x0002b80000047ab9 */ /* 0x000fe20000000a00 */
[----:B------:R-:W5:Y:S01]  /*25470*/  LD.E.128 R56, desc[UR6][R56.64] ;  /* 0x0000000638387980 */ /* 0x000f62000c101d00 */
[----:B------:R-:W-:-:S02]  /*25480*/  IMAD R0, R0, UR4, RZ ;  /* 0x0000000400007c24 */ /* 0x000fc4000f8e02ff */
        /* <DEDUP_REMOVED lines=8> */
[----:B------:R-:W5:Y:S01]  /*25510*/  LD.E.128 R68, desc[UR6][R68.64] ;  /* 0x0000000644447980 */ /* 0x000f62000c101d00 */
[----:B------:R-:W-:-:S02]  /*25520*/  IMAD.IADD R21, R21, 0x1, R85 ;  /* 0x0000000115157824 */ /* 0x000fc400078e0255 */
[----:B------:R-:W-:Y:S01]  /*25530*/  IMAD R2, R0, UR4, RZ ;  /* 0x0000000400027c24 */ /* 0x000fe2000f8e02ff */
[----:B------:R-:W5:Y:S01]  /*25540*/  LD.E.128 R72, desc[UR6][R72.64] ;  /* 0x0000000648487980 */ /* 0x000f62000c101d00 */
[----:B------:R-:W-:-:S03]  /*25550*/  IMAD.IADD R230, R212, 0x1, R230 ;  /* 0x00000001d4e67824 */ /* 0x000fc600078e02e6 */
[----:B------:R-:W5:Y:S01]  /*25560*/  LD.E.128 R76, desc[UR6][R76.64] ;  /* 0x000000064c4c7980 */ /* 0x000f62000c101d00 */
[C---:B------:R-:W-:Y:S01]  /*25570*/  IMAD R81, R83.reuse, UR5, R2 ;  /* 0x0000000553517c24 */ /* 0x040fe2000f8e0202 */
[----:B------:R-:W-:Y:S01]  /*25580*/  @!PT LDS RZ, [RZ] ;  /* 0x00000000fffff984 */ /* 0x000fe20000000800 */
[----:B------:R-:W-:Y:S01]  /*25590*/  @!PT LDS RZ, [RZ] ;  /* 0x00000000fffff984 */ /* 0x000fe20000000800 */
[----:B------:R-:W-:Y:S01]  /*255a0*/  @!PT LDS RZ, [RZ] ;  /* 0x00000000fffff984 */ /* 0x000fe20000000800 */
[----:B------:R-:W-:Y:S01]  /*255b0*/  @!PT LDS RZ, [RZ] ;  /* 0x00000000fffff984 */ /* 0x000fe20000000800 */
[----:B------:R0:W-:Y:S06]  /*255c0*/  MEMBAR.ALL.CTA ;  /* 0x0000000000007992 */ /* 0x0001ec0000008000 */
[----:B0-----:R-:W0:Y:S01]  /*255d0*/  FENCE.VIEW.ASYNC.S ;  /* 0x00000000000073c6 */ /* 0x001e220000000000 */
[----:B------:R-:W-:Y:S01]  /*255e0*/  IMAD.WIDE.U32 R20, R83, UR4, R20 ;  /* 0x0000000453147c25 */ /* 0x000fe2000f8e0014 */
[----:B------:R-:W-:Y:S01]  /*255f0*/  ULDC.64 UR4, c[0x0][0xa80] ;  /* 0x0002a00000047ab9 */ /* 0x000fe20000000a00 */
[----:B------:R-:W-:-:S02]  /*25600*/  IADD3 R2, R230, 0x40, RZ ;  /* 0x00000040e6027810 */ /* 0x000fc40007ffe0ff */
[----:B------:R-:W-:Y:S01]  /*25610*/  IMAD.IADD R21, R21, 0x1, R81 ;  /* 0x0000000115157824 */ /* 0x000fe200078e0251 */
[----:B------:R-:W-:Y:S01]  /*25620*/  LEA R52, P2, R20, UR4, 0x1 ;  /* 0x0000000414347c11 */ /* 0x000fe2000f8408ff */
[----:B------:R-:W-:Y:S01]  /*25630*/  VIADD R0, R230, 0x20 ;  /* 0x00000020e6007836 */ /* 0x000fe20000000000 */
[-C--:B------:R-:W-:Y:S02]  /*25640*/  ISETP.GE.AND P0, PT, R2, R3.reuse, PT ;  /* 0x000000030200720c */ /* 0x080fe40003f06270 */
[----:B------:R-:W-:Y:S02]  /*25650*/  LEA.HI.X R2, R20, UR5, R21, 0x1, P2 ;  /* 0x0000000514027c11 */ /* 0x000fe400090f0c15 */
[-C--:B------:R-:W-:Y:S02]  /*25660*/  ISETP.GE.AND P2, PT, R230, R3.reuse, PT ;  /* 0x00000003e600720c */ /* 0x080fe40003f46270 */
[----:B------:R-:W-:Y:S01]  /*25670*/  ISETP.GE.AND P1, PT, R0, R3, PT ;  /* 0x000000030000720c */ /* 0x000fe20003f26270 */
[----:B------:R-:W-:Y:S01]  /*25680*/  VIADD R0, R18, 0x38820 ;  /* 0x0003882012007836 */ /* 0x000fe20000000000 */
[----:B------:R-:W-:-:S04]  /*25690*/  SHF.R.S32.HI R80, RZ, 0x1f, R213 ;  /* 0x0000001fff507819 */ /* 0x000fc800000114d5 */
[----:B------:R-:W-:Y:S02]  /*256a0*/  LEA.HI R80, R80, R213, RZ, 0x3 ;  /* 0x000000d550507211 */ /* 0x000fe400078f18ff */
[----:B------:R-:W-:Y:S01]  /*256b0*/  PRMT R0, RZ, 0x654, R0 ;  /* 0x00000654ff007816 */ /* 0x000fe20000000000 */
[----:B0-----:R0:W1:Y:S01]  /*256c0*/  SHFL.IDX PT, R87, R52, RZ, 0x181f ;  /* 0x00181fff34577589 */ /* 0x00106200000e0000 */
[----:B------:R-:W-:Y:S02]  /*256d0*/  LOP3.LUT R86, R80, 0xfffffff8, RZ, 0xc0, !PT ;  /* 0xfffffff850567812 */ /* 0x000fe400078ec0ff */
[----:B------:R0:W-:Y:S01]  /*256e0*/  SYNCS.ARRIVE.TRANS64.RED.A1T0 RZ, [R0+URZ], RZ ;  /* 0x000000ff00ff79a7 */ /* 0x0001e2000810043f */
[----:B------:R0:W2:Y:S01]  /*256f0*/  SHFL.IDX PT, R85, R2, RZ, 0x181f ;  /* 0x00181fff02557589 */ /* 0x0000a200000e0000 */
[----:B------:R-:W-:Y:S01]  /*25700*/  SHF.R.S32.HI R88, RZ, 0x1f, R86 ;  /* 0x0000001fff587819 */ /* 0x000fe20000011456 */
[----:B------:R-:W-:Y:S06]  /*25710*/  @P2 BRA `(.L_x_3099) ;  /* 0x0000000000482947 */ /* 0x000fec0003800000 */
        /* <DEDUP_REMOVED lines=18> */
.L_x_3099:
[----:B------:R-:W-:Y:S05]  /*25840*/  BSYNC B1 ;  /* 0x0000000000017941 */ /* 0x000fea0003800000 */
.L_x_3098:
        /* <DEDUP_REMOVED lines=22> */
.L_x_3101:
[----:B------:R-:W-:Y:S05]  /*259b0*/  BSYNC B1 ;  /* 0x0000000000017941 */ /* 0x000fea0003800000 */
.L_x_3100:
        /* <DEDUP_REMOVED lines=22> */
.L_x_3103:
[----:B------:R-:W-:Y:S05]  /*25b20*/  BSYNC B1 ;  /* 0x0000000000017941 */ /* 0x000fea0003800000 */
.L_x_3102:
[----:B------:R-:W-:Y:S01]  /*25b30*/  VIADD R0, R230, 0x60 ;  /* 0x00000060e6007836 */ /* 0x000fe20000000000 */
[----:B0-----:R0:W0:Y:S04]  /*25b40*/  SHFL.IDX PT, R9, R2, 0x3, 0x181f ;  /* 0x00781f0002097f89 */ /* 0x00102800000e0000 */
[----:B------:R-:W-:Y:S01]  /*25b50*/  ISETP.GE.AND P0, PT, R0, R3, PT ;  /* 0x000000030000720c */ /* 0x000fe20003f06270 */
[----:B------:R0:W0:-:S12]  /*25b60*/  SHFL.IDX PT, R11, R52, 0x3, 0x181f ;  /* 0x00781f00340b7f89 */ /* 0x00001800000e0000 */
[----:B------:R-:W-:Y:S05]  /*25b70*/  @P0 BRA `(.L_x_3104) ;  /* 0x0000000c00c80947 */ /* 0x000fea0003800000 */
[----:B------:R-:W-:Y:S01]  /*25b80*/  ULDC UR4, c[0x0][0xac8] ;  /* 0x0002b20000047ab9 */ /* 0x000fe20000000800 */
[----:B------:R-:W-:Y:S01]  /*25b90*/  ULDC.64 UR6, c[0x0][0x208] ;  /* 0x0000820000067ab9 */ /* 0x000fe20000000a00 */
[----:B------:R-:W-:Y:S02]  /*25ba0*/  ISETP.GE.AND P3, PT, R16, UR4, PT ;  /* 0x0000000410007c0c */ /* 0x000fe4000bf66270 */
[----:B------:R-:W-:Y:S02]  /*25bb0*/  ISETP.GE.AND P4, PT, R213, UR4, PT ;  /* 0x00000004d5007c0c */ /* 0x000fe4000bf86270 */
[----:B------:R-:W-:-:S09]  /*25bc0*/  ISETP.GE.AND P5, PT, R220, UR4, PT ;  /* 0x00000004dc007c0c */ /* 0x000fd2000bfa6270 */
[-C--:B0--3--:R-:W-:Y:S02]  /*25bd0*/  @!P3 LEA R2, P0, R16, R11.reuse, 0x1 ;  /* 0x0000000b1002b211 */ /* 0x089fe400078008ff */
[----:B------:R-:W-:Y:S02]  /*25be0*/  @!P4 LEA R4, P1, R86, R11, 0x1 ;  /* 0x0000000b5604c211 */ /* 0x000fe400078208ff */
[----:B------:R-:W-:Y:S02]  /*25bf0*/  @!P3 LEA.HI.X R3, R16, R9, R89, 0x1, P0 ;  /* 0x000000091003b211 */ /* 0x000fe400000f0c59 */
        /* <DEDUP_REMOVED lines=13> */
.L_x_3096:
[----:B------:R-:W-:Y:S01]  /*25cd0*/  IMAD.SHL.U32 R4, R236, 0x4, RZ ;  /* 0x00000004ec047824 */ /* 0x000fe200078e00ff */
[----:B------:R-:W-:Y:S01]  /*25ce0*/  SHF.R.S32.HI R9, RZ, 0x1f, R236 ;  /* 0x0000001fff097819 */ /* 0x000fe200000114ec */
[----:B------:R-:W-:Y:S01]  /*25cf0*/  ULDC.64 UR4, c[0x0][0xc00] ;  /* 0x0003000000047ab9 */ /* 0x000fe20000000a00 */
[----:B------:R-:W2:Y:S01]  /*25d00*/  LDC R25, c[0x0][0xbe8] ;  /* 0x0002fa00ff197b82 */ /* 0x000ea20000000800 */
[----:B------:R-:W-:Y:S01]  /*25d10*/  ISETP.NE.U32.AND P0, PT, RZ, UR4, PT ;  /* 0x00000004ff007c0c */ /* 0x000fe2000bf05070 */
[----:B------:R-:W-:Y:S01]  /*25d20*/  ULDC.64 UR6, c[0x0][0x208] ;  /* 0x0000820000067ab9 */ /* 0x000fe20000000a00 */
[----:B------:R-:W-:Y:S02]  /*25d30*/  IADD3 R2, P1, R4, UR4, RZ ;  /* 0x0000000404027c10 */ /* 0x000fe4000ff3e0ff */
[----:B------:R-:W-:Y:S02]  /*25d40*/  SHF.L.U64.HI R0, R236, 0x2, R9 ;  /* 0x00000002ec007819 */ /* 0x000fe40000010209 */
[----:B------:R-:W-:-:S02]  /*25d50*/  ISETP.NE.AND.EX P0, PT, RZ, UR5, PT, P0 ;  /* 0x00000005ff007c0c */ /* 0x000fc4000bf05300 */
[----:B------:R-:W-:Y:S01]  /*25d60*/  IADD3.X R3, R0, UR5, RZ, P1, !PT ;  /* 0x0000000500037c10 */ /* 0x000fe20008ffe4ff */
[----:B------:R-:W-:Y:S01]  /*25d70*/  ULDC.64 UR4, c[0x0][0xc08] ;  /* 0x0003020000047ab9 */ /* 0x000fe20000000a00 */
[----:B------:R-:W-:Y:S02]  /*25d80*/  MOV R6, RZ ;  /* 0x000000ff00067202 */ /* 0x000fe40000000f00 */
[----:B------:R-:W-:-:S04]  /*25d90*/  ISETP.NE.U32.AND P1, PT, RZ, UR4, PT ;  /* 0x00000004ff007c0c */ /* 0x000fc8000bf25070 */
[----:B------:R-:W-:Y:S01]  /*25da0*/  ISETP.NE.AND.EX P1, PT, RZ, UR5, PT, P1 ;  /* 0x00000005ff007c0c */ /* 0x000fe2000bf25310 */
[----:B------:R-:W3:Y:S02]  /*25db0*/  S2R R7, SR_TID.X ;  /* 0x0000000000077919 */ /* 0x000ee40000002100 */
[----:B------:R4:W5:Y:S10]  /*25dc0*/  @P0 LDG.E R6, desc[UR6][R2.64] ;  /* 0x0000000602060981 */ /* 0x000974000c1e1900 */
[----:B------:R-:W-:Y:S01]  /*25dd0*/  @P1 IADD3 R4, P2, R4, UR4, RZ ;  /* 0x0000000404041c10 */ /* 0x000fe2000ff5e0ff */
[----:B------:R-:W-:-:S03]  /*25de0*/  ULDC UR4, c[0x0][0xa88] ;  /* 0x0002a20000047ab9 */ /* 0x000fc60000000800 */
[----:B------:R-:W-:Y:S01]  /*25df0*/  @P1 IADD3.X R5, R0, UR5, RZ, P2, !PT ;  /* 0x0000000500051c10 */ /* 0x000fe200097fe4ff */
[----:B------:R-:W-:Y:S01]  /*25e00*/  IMAD.U32 R0, RZ, RZ, UR4 ;  /* 0x00000004ff007e24 */ /* 0x000fe2000f8e00ff */
[----:B--2---:R-:W-:-:S05]  /*25e10*/  ISETP.NE.AND P2, PT, R25, 0x1, PT ;  /* 0x000000011900780c */ /* 0x004fca0003f45270 */
[----:B------:R4:W5:Y:S08]  /*25e20*/  @P1 LDG.E R0, desc[UR6][R4.64] ;  /* 0x0000000604001981 */ /* 0x000970000c1e1900 */
[----:B------:R-:W2:Y:S01]  /*25e30*/  @P2 LDC R14, c[0x0][0xbec] ;  /* 0x0002fb00ff0e2b82 */ /* 0x000ea20000000800 */
[----:B---3--:R-:W-:-:S05]  /*25e40*/  VIADD R8, R7, 0xffffff80 ;  /* 0xffffff8007087836 */ /* 0x008fca0000000000 */
[----:B------:R-:W-:Y:S02]  /*25e50*/  ISETP.GE.AND P3, PT, R8, 0x80, PT ;  /* 0x000000800800780c */ /* 0x000fe40003f66270 */
[----:B------:R-:W3:Y:S01]  /*25e60*/  @P2 LDC R27, c[0x0][0xbf0] ;  /* 0x0002fc00ff1b2b82 */ /* 0x000ee20000000800 */
[----:B----4-:R-:W-:Y:S10]  /*25e70*/  @P1 BRA `(.L_x_3105) ;  /* 0x0000000000141947 */ /* 0x010ff40003800000 */
[----:B------:R-:W-:Y:S05]  /*25e80*/  @!P0 BRA `(.L_x_3105) ;  /* 0x0000000000108947 */ /* 0x000fea0003800000 */
[----:B------:R-:W-:Y:S02]  /*25e90*/  ULDC.64 UR4, c[0x0][0x208] ;  /* 0x0000820000047ab9 */ /* 0x000fe40000000a00 */
[----:B------:R-:W4:Y:S04]  /*25ea0*/  LDG.E R5, desc[UR4][R2.64] ;  /* 0x0000000402057981 */ /* 0x000f28000c1e1900 */
[----:B-----5:R-:W4:Y:S02]  /*25eb0*/  LDG.E R0, desc[UR4][R2.64+0x4] ;  /* 0x0000040402007981 */ /* 0x020f24000c1e1900 */
[----:B----4-:R-:W-:-:S07]  /*25ec0*/  IMAD.IADD R0, R0, 0x1, -R5 ;  /* 0x0000000100007824 */ /* 0x010fce00078e0a05 */
.L_x_3105:
[----:B------:R-:W4:Y:S01]  /*25ed0*/  LDL R20, [R1+0x5c] ;  /* 0x00005c0001147983 */ /* 0x000f220000100800 */
[----:B------:R-:W-:Y:S01]  /*25ee0*/  BSSY B1, `(.L_x_3106) ;  /* 0x000002d000017945 */ /* 0x000fe20003800000 */
[----:B------:R-:W-:Y:S02]  /*25ef0*/  SEL R13, R236, RZ, !P0 ;  /* 0x000000ffec0d7207 */ /* 0x000fe40004000000 */
[----:B------:R-:W-:Y:S02]  /*25f00*/  SEL R12, R9, RZ, !P0 ;  /* 0x000000ff090c7207 */ /* 0x000fe40004000000 */
[----:B-----5:R-:W-:Y:S02]  /*25f10*/  SHF.R.S32.HI R11, RZ, 0x1f, R6 ;  /* 0x0000001fff0b7819 */ /* 0x020fe40000011406 */
[----:B----4-:R-:W-:Y:S01]  /*25f20*/  SHF.R.S32.HI R10, RZ, 0x1f, R20 ;  /* 0x0000001fff0a7819 */ /* 0x010fe20000011414 */
[----:B------:R-:W-:Y:S06]  /*25f30*/  @P3 BRA `(.L_x_3107) ;  /* 0x00000000009c3947 */ /* 0x000fec0003800000 */
[----:B------:R-:W4:Y:S01]  /*25f40*/  LDC R9, c[0x0][0xbe8] ;  /* 0x0002fa00ff097b82 */ /* 0x000f220000000800 */
[----:B------:R-:W-:Y:S01]  /*25f50*/  IADD3 R8, R230, -0x80, R7 ;  /* 0xffffff80e6087810 */ /* 0x000fe20007ffe007 */
[----:B----4-:R-:W-:-:S05]  /*25f60*/  IMAD R2, R0, R9, RZ ;  /* 0x0000000900027224 */ /* 0x010fca00078e02ff */
        /* <DEDUP_REMOVED lines=34> */
[----:B------:R-:W-:-:S05]  /*26190*/  MOV R3, 0xff800000 ;  /* 0xff80000000037802 */ /* 0x000fca0000000f00 */
[----:B------:R4:W-:Y:S02]  /*261a0*/  STG.E desc[UR6][R4.64], R3 ;  /* 0x0000000304007986 */ /* 0x0009e4000c101906 */
.L_x_3107:
[----:B------:R-:W-:Y:S05]  /*261b0*/  BSYNC B1 ;  /* 0x0000000000017941 */ /* 0x000fea0003800000 */
.L_x_3106:
[----:B------:R-:W-:Y:S01]  /*261c0*/  ULDC.64 UR4, c[0x0][0xaa0] ;  /* 0x0002a80000047ab9 */ /* 0x000fe20000000a00 */
[----:B------:R-:W-:Y:S01]  /*261d0*/  IMAD R7, R237, 0x20, R212 ;  /* 0x00000020ed077824 */ /* 0x000fe200078e02d4 */
[----:B------:R-:W-:Y:S01]  /*261e0*/  BSSY B1, `(.L_x_3108) ;  /* 0x0000046000017945 */ /* 0x000fe20003800000 */
[----:B----4-:R-:W-:Y:S01]  /*261f0*/  IMAD R3, R11, UR4, RZ ;  /* 0x000000040b037c24 */ /* 0x010fe2000f8e02ff */
[----:B------:R-:W-:Y:S01]  /*26200*/  SHF.R.S32.HI R8, RZ, 0x1f, R221 ;  /* 0x0000001fff087819 */ /* 0x000fe200000114dd */
[----:B------:R-:W-:Y:S01]  /*26210*/  IMAD.IADD R9, R230, 0x1, R7 ;  /* 0x00000001e6097824 */ /* 0x000fe200078e0207 */
[----:B------:R-:W-:Y:S01]  /*26220*/  SHF.R.S32.HI R11, RZ, 0x1f, R16 ;  /* 0x0000001fff0b7819 */ /* 0x000fe20000011410 */
[C---:B------:R-:W-:Y:S02]  /*26230*/  IMAD R5, R6.reuse, UR5, R3 ;  /* 0x0000000506057c24 */ /* 0x040fe4000f8e0203 */
[----:B------:R-:W-:Y:S01]  /*26240*/  IMAD.WIDE.U32 R2, R6, UR4, RZ ;  /* 0x0000000406027c25 */ /* 0x000fe2000f8e00ff */
[----:B------:R-:W-:-:S03]  /*26250*/  ULDC.64 UR4, c[0x0][0xae8] ;  /* 0x0002ba0000047ab9 */ /* 0x000fc60000000a00 */
[----:B------:R-:W-:Y:S02]  /*26260*/  IMAD.IADD R3, R3, 0x1, R5 ;  /* 0x0000000103037824 */ /* 0x000fe400078e0205 */
[----:B------:R-:W-:Y:S02]  /*26270*/  IMAD R6, R10, UR4, RZ ;  /* 0x000000040a067c24 */ /* 0x000fe4000f8e02ff */
[----:B------:R-:W-:-:S04]  /*26280*/  IMAD.WIDE.U32 R2, R20, UR4, R2 ;  /* 0x0000000414027c25 */ /* 0x000fc8000f8e0002 */
[----:B------:R-:W-:Y:S01]  /*26290*/  IMAD R7, R20, UR5, R6 ;  /* 0x0000000514077c24 */ /* 0x000fe2000f8e0206 */
[----:B------:R-:W-:Y:S01]  /*262a0*/  ULDC.64 UR4, c[0x0][0xaf0] ;  /* 0x0002bc0000047ab9 */ /* 0x000fe20000000a00 */
[----:B--2---:R-:W-:-:S03]  /*262b0*/  @P2 IMAD.HI.U32 R4, R9, R14, RZ ;  /* 0x0000000e09042227 */ /* 0x004fc600078e00ff */
[----:B------:R-:W-:Y:S01]  /*262c0*/  IADD3 R3, R3, R7, RZ ;  /* 0x0000000703037210 */ /* 0x000fe20007ffe0ff */
[----:B------:R-:W-:Y:S01]  /*262d0*/  IMAD.MOV.U32 R5, RZ, RZ, R9 ;  /* 0x000000ffff057224 */ /* 0x000fe200078e0009 */
[----:B---3--:R-:W-:Y:S01]  /*262e0*/  @P2 SHF.R.U32.HI R5, RZ, R27, R4 ;  /* 0x0000001bff052219 */ /* 0x008fe20000011604 */
[----:B------:R-:W-:Y:S02]  /*262f0*/  IMAD R6, R12, UR4, RZ ;  /* 0x000000040c067c24 */ /* 0x000fe4000f8e02ff */
[----:B------:R-:W-:Y:S01]  /*26300*/  IMAD.WIDE.U32 R2, R13, UR4, R2 ;  /* 0x000000040d027c25 */ /* 0x000fe2000f8e0002 */
[----:B------:R-:W-:-:S03]  /*26310*/  SHF.R.S32.HI R4, RZ, 0x1f, R5 ;  /* 0x0000001fff047819 */ /* 0x000fc60000011405 */
[----:B------:R-:W-:Y:S01]  /*26320*/  IMAD R7, R13, UR5, R6 ;  /* 0x000000050d077c24 */ /* 0x000fe2000f8e0206 */
[----:B------:R-:W-:Y:S01]  /*26330*/  ULDC.64 UR4, c[0x0][0xae0] ;  /* 0x0002b80000047ab9 */ /* 0x000fe20000000a00 */
[----:B------:R-:W-:Y:S02]  /*26340*/  IMAD.MOV R6, RZ, RZ, -R5 ;  /* 0x000000ffff067224 */ /* 0x000fe400078e0a05 */
[----:B------:R-:W-:Y:S02]  /*26350*/  IMAD.IADD R3, R3, 0x1, R7 ;  /* 0x0000000103037824 */ /* 0x000fe400078e0207 */
[----:B------:R-:W-:Y:S02]  /*26360*/  IMAD R4, R4, UR4, RZ ;  /* 0x0000000404047c24 */ /* 0x000fe4000f8e02ff */
[----:B------:R-:W-:Y:S01]  /*26370*/  IMAD R7, R25, R6, R9 ;  /* 0x0000000619077224 */ /* 0x000fe200078e0209 */
[----:B------:R-:W-:Y:S01]  /*26380*/  SHF.R.S32.HI R6, RZ, 0x1f, R213 ;  /* 0x0000001fff067819 */ /* 0x000fe200000114d5 */
[----:B------:R-:W-:-:S02]  /*26390*/  IMAD R9, R5, UR5, R4 ;  /* 0x0000000505097c24 */ /* 0x000fc4000f8e0204 */
[----:B------:R-:W-:Y:S01]  /*263a0*/  IMAD.WIDE.U32 R2, R5, UR4, R2 ;  /* 0x0000000405027c25 */ /* 0x000fe2000f8e0002 */
[----:B------:R-:W-:Y:S01]  /*263b0*/  SHF.R.S32.HI R4, RZ, 0x1f, R7 ;  /* 0x0000001fff047819 */ /* 0x000fe20000011407 */
[----:B------:R-:W-:Y:S01]  /*263c0*/  ULDC.64 UR4, c[0x0][0xad8] ;  /* 0x0002b60000047ab9 */ /* 0x000fe20000000a00 */
[----:B------:R-:W-:Y:S01]  /*263d0*/  LEA.HI R6, R6, R213, RZ, 0x3 ;  /* 0x000000d506067211 */ /* 0x000fe200078f18ff */
[----:B------:R-:W-:Y:S01]  /*263e0*/  IMAD.IADD R3, R3, 0x1, R9 ;  /* 0x0000000103037824 */ /* 0x000fe200078e0209 */
[----:B------:R-:W-:Y:S01]  /*263f0*/  SHF.R.S32.HI R9, RZ, 0x1f, R220 ;  /* 0x0000001fff097819 */ /* 0x000fe200000114dc */
[----:B------:R-:W-:Y:S01]  /*26400*/  IMAD R4, R4, UR4, RZ ;  /* 0x0000000404047c24 */ /* 0x000fe2000f8e02ff */
[----:B------:R-:W-:Y:S01]  /*26410*/  SHF.R.S32.HI R6, RZ, 0x3, R6 ;  /* 0x00000003ff067819 */ /* 0x000fe20000011406 */
[----:B------:R-:W-:Y:S02]  /*26420*/  IMAD.IADD R230, R212, 0x1, R230 ;  /* 0x00000001d4e67824 */ /* 0x000fe400078e02e6 */
[----:B------:R-:W-:-:S02]  /*26430*/  IMAD R25, R0, R25, RZ ;  /* 0x0000001900197224 */ /* 0x000fc400078e02ff */
[C---:B------:R-:W-:Y:S01]  /*26440*/  IMAD R5, R7.reuse, UR5, R4 ;  /* 0x0000000507057c24 */ /* 0x040fe2000f8e0204 */
[C---:B------:R-:W-:Y:S01]  /*26450*/  IADD3 R0, R230.reuse, 0x20, RZ ;  /* 0x00000020e6007810 */ /* 0x040fe20007ffe0ff */
        /* <DEDUP_REMOVED lines=8> */
[----:B------:R2:W3:Y:S01]  /*264e0*/  SHFL.IDX PT, R2, R4, RZ, 0x181f ;  /* 0x00181fff04027589 */ /* 0x0004e200000e0000 */
[----:B------:R-:W-:-:S03]  /*264f0*/  ISETP.GE.AND P0, PT, R0, R25, PT ;  /* 0x000000190000720c */ /* 0x000fc60003f06270 */
[----:B------:R2:W4:Y:S01]  /*26500*/  SHFL.IDX PT, R3, R5, RZ, 0x181f ;  /* 0x00181fff05037589 */ /* 0x00052200000e0000 */
[----:B------:R-:W-:Y:S09]  /*26510*/  @P2 BRA `(.L_x_3109) ;  /* 0x0000000000482947 */ /* 0x000ff20003800000 */
        /* <DEDUP_REMOVED lines=18> */
.L_x_3109:
[----:B------:R-:W-:Y:S05]  /*26640*/  BSYNC B1 ;  /* 0x0000000000017941 */ /* 0x000fea0003800000 */
.L_x_3108:
        /* <DEDUP_REMOVED lines=12> */
[-C--:B----4-:R-:W-:Y:S02]  /*26710*/  @!P4 LEA.HI.X R13, R16, R3.reuse, R11, 0x1, P6 ;  /* 0x00000003100dc211 */ /* 0x090fe400030f0c0b */
[C---:B------:R-:W-:Y:S01]  /*26720*/  @!P1 LEA R20, P6, R221.reuse, R2, 0x1 ;  /* 0x00000002dd149211 */ /* 0x040fe200078c08ff */
[----:B------:R-:W-:Y:S01]  /*26730*/  @!P3 IMAD.SHL.U32 R7, R6, 0x8, RZ ;  /* 0x000000080607b824 */ /* 0x000fe200078e00ff */
[-C--:B------:R-:W-:Y:S01]  /*26740*/  @!P2 LEA.HI.X R15, R220, R3.reuse, R9, 0x1, P5 ;  /* 0x00000003dc0fa211 */ /* 0x080fe200028f0c09 */
[----:B------:R0:W-:Y:S01]  /*26750*/  @!P4 ST.E.128 desc[UR6][R12.64], RZ ;  /* 0x000000ff0c00c985 */ /* 0x0001e2000c101d06 */
[----:B------:R-:W-:Y:S01]  /*26760*/  @!P1 LEA.HI.X R21, R221, R3, R8, 0x1, P6 ;  /* 0x00000003dd159211 */ /* 0x000fe200030f0c08 */
[----:B------:R-:W-:-:S05]  /*26770*/  @!P3 IMAD.WIDE R2, R7, 0x2, R2 ;  /* 0x000000020702b825 */ /* 0x000fca00078e0202 */
[----:B------:R0:W-:Y:S04]  /*26780*/  @!P3 ST.E.128 desc[UR6][R2.64], RZ ;  /* 0x000000ff0200b985 */ /* 0x0001e8000c101d06 */
[----:B------:R0:W-:Y:S04]  /*26790*/  @!P2 ST.E.128 desc[UR6][R14.64], RZ ;  /* 0x000000ff0e00a985 */ /* 0x0001e8000c101d06 */
[----:B------:R0:W-:Y:S02]  /*267a0*/  @!P1 ST.E.128 desc[UR6][R20.64], RZ ;  /* 0x000000ff14009985 */ /* 0x0001e4000c101d06 */
.L_x_3111:
[----:B------:R-:W-:Y:S05]  /*267b0*/  BSYNC B1 ;  /* 0x0000000000017941 */ /* 0x000fea0003800000 */
.L_x_3110:
        /* <DEDUP_REMOVED lines=12> */
[-C--:B------:R-:W-:Y:S02]  /*26880*/  @!P5 LEA R14, P1, R220, R2.reuse, 0x1 ;  /* 0x00000002dc0ed211 */ /* 0x080fe400078208ff */
[----:B------:R-:W-:Y:S02]  /*26890*/  @!P6 LEA R20, P2, R221, R2, 0x1 ;  /* 0x00000002dd14e211 */ /* 0x000fe400078408ff */
        /* <DEDUP_REMOVED lines=8> */
.L_x_3113:
[----:B------:R-:W-:Y:S05]  /*26920*/  BSYNC B1 ;  /* 0x0000000000017941 */ /* 0x000fea0003800000 */
.L_x_3112:
        /* <DEDUP_REMOVED lines=23> */
.L_x_3104:
[----:B------:R-:W-:Y:S05]  /*26aa0*/  BSYNC B0 ;  /* 0x0000000000007941 */ /* 0x000fea0003800000 */
.L_x_3095:
[----:B------:R-:W-:Y:S02]  /*26ab0*/  ULDC UR4, c[0x0][0xc3c] ;  /* 0x00030f0000047ab9 */ /* 0x000fe40000000800 */
[----:B-1----:R-:W-:-:S13]  /*26ac0*/  ISETP.GE.AND P0, PT, R55, UR4, PT ;  /* 0x0000000437007c0c */ /* 0x002fda000bf06270 */
[----:B------:R-:W-:Y:S05]  /*26ad0*/  @!P0 BRA `(.L_x_3114) ;  /* 0xfffffda400f48947 */ /* 0x000fea000383ffff */
[----:B------:R-:W-:Y:S05]  /*26ae0*/  BRA `(.L_x_2858) ;  /* 0x0000008c00f47947 */ /* 0x000fea0003800000 */
.L_x_2856:
        /* <DEDUP_REMOVED lines=18> */
.L_x_3115:
        /* <DEDUP_REMOVED lines=33> */
[----:B-1----:R-:W-:-:S05]  /*26e20*/  IMAD R7, R3, UR5, RZ ;  /* 0x0000000503077c24 */ /* 0x002fca000f8e02ff */
[----:B0-----:R-:W-:Y:S02]  /*26e30*/  ISETP.GT.AND P6, PT, R7, UR6, PT ;  /* 0x0000000607007c0c */ /* 0x001fe4000bfc4270 */
[----:B------:R-:W-:-:S11]  /*26e40*/  MOV R8, R7 ;  /* 0x0000000700087202 */ /* 0x000fd60000000f00 */
[----:B------:R-:W-:Y:S05]  /*26e50*/  @P6 BRA `(.L_x_3117) ;  /* 0x0000000000a06947 */ /* 0x000fea0003800000 */
[----:B------:R-:W0:Y:S01]  /*26e60*/  LDC R5, c[0x0][0xc3c] ;  /* 0x00030f00ff057b82 */ /* 0x000e220000000800 */
[----:B------:R-:W-:Y:S01]  /*26e70*/  IMAD.MOV.U32 R7, RZ, RZ, R8 ;  /* 0x000000ffff077224 */ /* 0x000fe200078e0008 */
[----:B------:R-:W-:Y:S01]  /*26e80*/  UMOV UR4, URZ ;  /* 0x0000003f00047c82 */ /* 0x000fe20008000000 */
[----:B------:R-:W-:Y:S01]  /*26e90*/  ULDC UR7, c[0x0][0xc3c] ;  /* 0x00030f0000077ab9 */ /* 0x000fe20000000800 */
[----:B------:R-:W-:-:S05]  /*26ea0*/  ULDC UR5, c[0x0][0xc38] ;  /* 0x00030e0000057ab9 */ /* 0x000fca0000000800 */
.L_x_3121:
        /* <DEDUP_REMOVED lines=13> */
.L_x_3120:
[----:B------:R-:W-:Y:S05]  /*26f80*/  BSYNC B0 ;  /* 0x0000000000007941 */ /* 0x000fea0003800000 */
.L_x_3119:
[----:B0----5:R-:W0:Y:S02]  /*26f90*/  SHFL.UP PT, R2, R6, 0x1, RZ ;  /* 0x0420000006027989 */ /* 0x021e2400000e00ff */
        /* <DEDUP_REMOVED lines=20> */
.L_x_3117:
        /* <DEDUP_REMOVED lines=19> */
[----:B------:R-:W-:-:S06]  /*27210*/  IADD3 R16, R7, -0x1, RZ ;  /* 0xffffffff07107810 */ /* 0x000fcc0007ffe0ff */
[----:B------:R2:W3:Y:S02]  /*27220*/  SHFL.IDX PT, R16, R5, R16, 0x1f ;  /* 0x00001f1005107589 */ /* 0x0004e400000e0000 */
.L_x_3122:
        /* <DEDUP_REMOVED lines=44> */
[----:B------:R-:W-:Y:S01]  /*274f0*/  @!P1 IMAD.IADD R10, R10, 0x1, -R7 ;  /* 0x000000010a0a9824 */ /* 0x000fe200078e0a07 */
[----:B------:R-:W-:Y:S02]  /*27500*/  @!P1 IADD3 R2, R2, 0x1, RZ ;  /* 0x0000000102029810 */ /* 0x000fe40007ffe0ff */
[----:B------:R-:W-:Y:S02]  /*27510*/  ISETP.NE.AND P1, PT, R11, RZ, PT ;  /* 0x000000ff0b00720c */ /* 0x000fe40003f25270 */
[----:B------:R-:W-:-:S13]  /*27520*/  ISETP.GE.U32.AND P0, PT, R10, R7, PT ;  /* 0x000000070a00720c */ /* 0x000fda0003f06070 */
[----:B------:R-:W-:-:S04]  /*27530*/  @P0 VIADD R2, R2, 0x1 ;  /* 0x0000000102020836 */ /* 0x000fc80000000000 */
[----:B------:R-:W-:Y:S01]  /*27540*/  @!P2 IMAD.MOV R2, RZ, RZ, -R2 ;  /* 0x000000ffff02a224 */ /* 0x000fe200078e0a02 */
[----:B------:R-:W-:Y:S01]  /*27550*/  @!P1 LOP3.LUT R2, RZ, R11, RZ, 0x33, !PT ;  /* 0x0000000bff029212 */ /* 0x000fe200078e33ff */
[----:B------:R-:W-:-:S03]  /*27560*/  IMAD.MOV R11, RZ, RZ, -R11 ;  /* 0x000000ffff0b7224 */ /* 0x000fc600078e0a0b */
[----:B------:R-:W-:Y:S01]  /*27570*/  LOP3.LUT R17, RZ, R2, RZ, 0x33, !PT ;  /* 0x00000002ff117212 */ /* 0x000fe200078e33ff */
[----:B------:R-:W-:-:S03]  /*27580*/  IMAD R18, R2, R11, R5 ;  /* 0x0000000b02127224 */ /* 0x000fc600078e0205 */
[----:B------:R-:W-:Y:S01]  /*27590*/  IADD3 R17, R6, R17, RZ ;  /* 0x0000001106117210 */ /* 0x000fe20007ffe0ff */
[----:B------:R-:W-:Y:S06]  /*275a0*/  BRA `(.L_x_3123) ;  /* 0x00000000000c7947 */ /* 0x000fec0003800000 */
.L_x_3118:
[----:B------:R-:W-:Y:S02]  /*275b0*/  IMAD.MOV.U32 R17, RZ, RZ, RZ ;  /* 0x000000ffff117224 */ /* 0x000fe400078e00ff */
[----:B------:R-:W-:Y:S02]  /*275c0*/  IMAD.U32 R16, RZ, RZ, UR6 ;  /* 0x00000006ff107e24 */ /* 0x000fe4000f8e00ff */
[----:B------:R-:W-:-:S07]  /*275d0*/  IMAD.MOV.U32 R18, RZ, RZ, RZ ;  /* 0x000000ffff127224 */ /* 0x000fce00078e00ff */
.L_x_3123:
[----:B------:R-:W-:-:S13]  /*275e0*/  ISETP.NE.AND P0, PT, R0, RZ, PT ;  /* 0x000000ff0000720c */ /* 0x000fda0003f05270 */
[----:B------:R-:W1:Y:S01]  /*275f0*/  @!P0 S2R R3, SR_CgaCtaId ;  /* 0x0000000000038919 */ /* 0x000e620000008800 */
[----:B------:R-:W-:-:S04]  /*27600*/  @!P0 MOV R0, 0x400 ;  /* 0x0000040000008802 */ /* 0x000fc80000000f00 */
[----:B-1----:R-:W-:-:S05]  /*27610*/  @!P0 LEA R0, R3, R0, 0x18 ;  /* 0x0000000003008211 */ /* 0x002fca00078ec0ff */
[----:B------:R1:W-:Y:S01]  /*27620*/  @!P0 STS.128 [R0+0x388d0], R16 ;  /* 0x0388d01000008388 */ /* 0x0003e20000000c00 */
[----:B------:R-:W-:Y:S06]  /*27630*/  BAR.ARV 0x5, 0x180 ;  /* 0x0146000000007b1d */ /* 0x000fec0000002000 */
.L_x_3116:
        /* <DEDUP_REMOVED lines=8> */
[C---:B------:R-:W-:Y:S01]  /*276c0*/  SHF.L.U32 R0, R4.reuse, 0x3, RZ ;  /* 0x0000000304007819 */ /* 0x040fe200000006ff */
[----:B------:R-:W-:Y:S01]  /*276d0*/  UMOV UR4, 0x400 ;  /* 0x0000040000047882 */ /* 0x000fe20000000000 */
[----:B------:R-:W-:Y:S01]  /*276e0*/  LOP3.LUT R5, R4, 0x7f, RZ, 0xc0, !PT ;  /* 0x0000007f04057812 */ /* 0x000fe200078ec0ff */
[----:B------:R-:W-:Y:S01]  /*276f0*/  BSSY B8, `(.L_x_3124) ;  /* 0x0000800000087945 */ /* 0x000fe20003800000 */
[C---:B------:R-:W-:Y:S01]  /*27700*/  LOP3.LUT R3, R0.reuse, 0x1f8, RZ, 0xc0, !PT ;  /* 0x000001f800037812 */ /* 0x040fe200078ec0ff */
[----:B------:R-:W-:Y:S01]  /*27710*/  ULDC.64 UR36, c[0x0][0x198] ;  /* 0x0000660000247ab9 */ /* 0x000fe20000000a00 */
[----:B------:R-:W-:Y:S01]  /*27720*/  LOP3.LUT R0, R0, 0x38, RZ, 0xc0, !PT ;  /* 0x0000003800007812 */ /* 0x000fe200078ec0ff */
[----:B0-----:R-:W-:Y:S01]  /*27730*/  IMAD.SHL.U32 R2, R5, 0x8, RZ ;  /* 0x0000000805027824 */ /* 0x001fe200078e00ff */
[----:B------:R-:W-:Y:S01]  /*27740*/  LOP3.LUT R3, R3, 0x38, R4, 0x78, !PT ;  /* 0x0000003803037812 */ /* 0x000fe200078e7804 */
[----:B------:R-:W-:Y:S01]  /*27750*/  IMAD.SHL.U32 R4, R4, 0x10, RZ ;  /* 0x0000001004047824 */ /* 0x000fe200078e00ff */
[----:B------:R-:W-:Y:S01]  /*27760*/  SHF.R.U32.HI R5, RZ, 0x3, R5 ;  /* 0x00000003ff057819 */ /* 0x000fe20000011605 */
[----:B------:R-:W-:Y:S01]  /*27770*/  ULDC UR38, c[0x0][0xc] ;  /* 0x0000030000267ab9 */ /* 0x000fe20000000800 */
[----:B------:R-:W-:-:S02]  /*27780*/  LOP3.LUT R2, R3, 0x200, R2, 0xf8, !PT ;  /* 0x0000020003027812 */ /* 0x000fc400078ef802 */
[----:B------:R-:W-:Y:S01]  /*27790*/  LOP3.LUT R4, R5, 0x70, R4, 0xf8, !PT ;  /* 0x0000007005047812 */ /* 0x000fe200078ef804 */
[----:B------:R-:W-:Y:S01]  /*277a0*/  IMAD.MOV.U32 R4, RZ, RZ, 0x1 ;  /* 0x00000001ff047424 */ /* 0x000fe200078e00ff */
[----:B-1----:R-:W-:-:S06]  /*277b0*/  ULEA UR4, UR5, UR4, 0x18 ;  /* 0x0000000405047291 */ /* 0x002fcc000f8ec03f */
[----:B------:R-:W-:-:S05]  /*277c0*/  IMAD.U32 R3, RZ, RZ, UR4 ;  /* 0x00000004ff037e24 */ /* 0x000fca000f8e00ff */
[----:B------:R0:W-:Y:S02]  /*277d0*/  STL [R1+0x4], R3 ;  /* 0x0000040301007387 */ /* 0x0001e40000100800 */
[----:B0-----:R-:W-:Y:S01]  /*277e0*/  IMAD R3, R2, 0x2, R3 ;  /* 0x0000000202037824 */ /* 0x001fe200078e0203 */
[----:B------:R-:W-:-:S04]  /*277f0*/  MOV R2, 0x1 ;  /* 0x0000000100027802 */ /* 0x000fc80000000f00 */
        /* <DEDUP_REMOVED lines=9> */
.L_x_3281:
[----:B-12---:R-:W1:Y:S01]  /*27890*/  LDC.64 R2, c[0x0][0xc88] ;  /* 0x00032200ff027b82 */ /* 0x006e620000000a00 */
[----:B------:R-:W-:Y:S01]  /*278a0*/  ULDC.64 UR4, c[0x0][0x208] ;  /* 0x0000820000047ab9 */ /* 0x000fe20000000a00 */
[----:B-1----:R-:W-:-:S05]  /*278b0*/  IMAD.WIDE R2, R19, 0x4, R2 ;  /* 0x0000000413027825 */ /* 0x002fca00078e0202 */
[----:B0-----:R-:W2:Y:S01]  /*278c0*/  LDG.E R4, desc[UR4][R2.64] ;  /* 0x0000000402047981 */ /* 0x001ea2000c1e1900 */
[----:B------:R-:W-:Y:S05]  /*278d0*/  YIELD ;  /* 0x0000000000007946 */ /* 0x000fea0003800000 */
[----:B------:R-:W-:Y:S01]  /*278e0*/  ULDC.64 UR4, c[0x0][0xa28] ;  /* 0x00028a0000047ab9 */ /* 0x000fe20000000a00 */
[----:B------:R-:W-:Y:S01]  /*278f0*/  IMAD.MOV.U32 R0, RZ, RZ, RZ ;  /* 0x000000ffff007224 */ /* 0x000fe200078e00ff */
[----:B------:R-:W-:Y:S01]  /*27900*/  ISETP.NE.U32.AND P0, PT, RZ, UR4, PT ;  /* 0x00000004ff007c0c */ /* 0x000fe2000bf05070 */
[----:B------:R-:W-:Y:S01]  /*27910*/  ULDC.64 UR12, c[0x0][0x208] ;  /* 0x00008200000c7ab9 */ /* 0x000fe20000000a00 */
[----:B------:R-:W-:Y:S01]  /*27920*/  IMAD.MOV.U32 R8, RZ, RZ, RZ ;  /* 0x000000ffff087224 */ /* 0x000fe200078e00ff */
[----:B------:R-:W-:Y:S01]  /*27930*/  ULDC.64 UR10, c[0x0][0xa18] ;  /* 0x00028600000a7ab9 */ /* 0x000fe20000000a00 */
[----:B------:R-:W-:Y:S01]  /*27940*/  ISETP.NE.AND.EX P0, PT, RZ, UR5, PT, P0 ;  /* 0x00000005ff007c0c */ /* 0x000fe2000bf05300 */
[----:B------:R-:W-:Y:S01]  /*27950*/  ULDC.64 UR8, c[0x0][0xa10] ;  /* 0x0002840000087ab9 */ /* 0x000fe20000000a00 */
[----:B------:R-:W-:Y:S01]  /*27960*/  ULDC.64 UR6, c[0x0][0xa08] ;  /* 0x0002820000067ab9 */ /* 0x000fe20000000a00 */
[----:B--2---:R-:W-:Y:S01]  /*27970*/  SHF.R.S32.HI R5, RZ, 0x1f, R4 ;  /* 0x0000001fff057819 */ /* 0x004fe20000011404 */
[----:B------:R-:W-:-:S09]  /*27980*/  IMAD.SHL.U32 R15, R4, 0x4, RZ ;  /* 0x00000004040f7824 */ /* 0x000fd200078e00ff */
[C---:B------:R-:W-:Y:S01]  /*27990*/  @P0 LEA R2, P1, R4.reuse, UR4, 0x2 ;  /* 0x0000000404020c11 */ /* 0x040fe2000f8210ff */
[----:B------:R0:W-:Y:S03]  /*279a0*/  STL [R1+0x30], R4 ;  /* 0x0000300401007387 */ /* 0x0001e60000100800 */
        /* <DEDUP_REMOVED lines=20> */
[----:B-1----:R-:W-:Y:S01]  /*27af0*/  IADD3.X R5, R14, UR9, RZ, P4, !PT ;  /* 0x000000090e057c10 */ /* 0x002fe2000a7fe4ff */
[----:B------:R-:W-:Y:S01]  /*27b00*/  ULDC UR4, c[0x0][0x288] ;  /* 0x0000a20000047ab9 */ /* 0x000fe20000000800 */
[----:B---3--:R-:W-:-:S02]  /*27b10*/  IADD3 R6, P5, R15, UR6, RZ ;  /* 0x000000060f067c10 */ /* 0x008fc4000ffbe0ff */
[----:B------:R-:W-:Y:S01]  /*27b20*/  MOV R12, UR4 ;  /* 0x00000004000c7c02 */ /* 0x000fe20008000f00 */
[----:B------:R-:W-:Y:S01]  /*27b30*/  ULDC.64 UR4, c[0x0][0x418] ;  /* 0x0001060000047ab9 */ /* 0x000fe20000000a00 */
[----:B------:R-:W-:Y:S01]  /*27b40*/  IADD3.X R7, R14, UR7, RZ, P5, !PT ;  /* 0x000000070e077c10 */ /* 0x000fe2000affe4ff */
[----:B--2---:R0:W-:Y:S01]  /*27b50*/  STL [R1+0x3c], R8 ;  /* 0x00003c0801007387 */ /* 0x0041e20000100800 */
[----:B------:R-:W-:-:S03]  /*27b60*/  UISETP.NE.U32.AND UP0, UPT, UR4, URZ, UPT ;  /* 0x0000003f0400728c */ /* 0x000fc6000bf05070 */
[----:B------:R-:W-:Y:S01]  /*27b70*/  ULDC UR4, c[0x0][0x424] ;  /* 0x0001090000047ab9 */ /* 0x000fe20000000800 */
[----:B------:R1:W5:Y:S04]  /*27b80*/  @P0 LDG.E R11, desc[UR12][R6.64] ;  /* 0x0000000c060b0981 */ /* 0x000368000c1e1900 */
[----:B------:R1:W5:Y:S01]  /*27b90*/  @P1 LDG.E R10, desc[UR12][R4.64] ;  /* 0x0000000c040a1981 */ /* 0x000362000c1e1900 */
[----:B0-----:R-:W-:-:S04]  /*27ba0*/  @P3 IADD3 R8, P4, R15, UR10, RZ ;  /* 0x0000000a0f083c10 */ /* 0x001fc8000ff9e0ff */
[----:B------:R-:W-:-:S05]  /*27bb0*/  @P3 IADD3.X R9, R14, UR11, RZ, P4, !PT ;  /* 0x0000000b0e093c10 */ /* 0x000fca000a7fe4ff */
[----:B------:R-:W2:Y:S01]  /*27bc0*/  @P3 LDG.E R12, desc[UR12][R8.64] ;  /* 0x0000000c080c3981 */ /* 0x000ea2000c1e1900 */
[----:B------:R-:W-:-:S03]  /*27bd0*/  UISETP.NE.AND.EX UP0, UPT, UR5, URZ, UPT, UP0 ;  /* 0x0000003f0500728c */ /* 0x000fc6000bf05300 */
[----:B------:R-:W-:Y:S01]  /*27be0*/  ULDC UR5, c[0x0][0x2f0] ;  /* 0x0000bc0000057ab9 */ /* 0x000fe20000000800 */
[----:B------:R-:W-:-:S04]  /*27bf0*/  USEL UR4, UR4, 0x1, UP0 ;  /* 0x0000000104047887 */ /* 0x000fc80008000000 */
[----:B------:R-:W-:Y:S01]  /*27c00*/  UIMAD UR4, UR4, UR5, URZ ;  /* 0x00000005040472a4 */ /* 0x000fe2000f8e023f */
[----:B--2---:R1:W-:Y:S04]  /*27c10*/  STL [R1+0x40], R12 ;  /* 0x0000400c01007387 */ /* 0x0043e80000100800 */
[----:B------:R1:W5:Y:S01]  /*27c20*/  LDL R13, [R1+0x40] ;  /* 0x00004000010d7983 */ /* 0x0003620000100800 */
[----:B------:R-:W-:Y:S01]  /*27c30*/  ULDC UR5, c[0x0][0x348] ;  /* 0x0000d20000057ab9 */ /* 0x000fe20000000800 */
[----:B------:R-:W-:Y:S02]  /*27c40*/  IMAD.U32 R9, RZ, RZ, UR4 ;  /* 0x00000004ff097e24 */ /* 0x000fe4000f8e00ff */
[----:B------:R-:W-:Y:S01]  /*27c50*/  IMAD.U32 R8, RZ, RZ, UR5 ;  /* 0x00000005ff087e24 */ /* 0x000fe2000f8e00ff */
[----:B------:R-:W-:Y:S06]  /*27c60*/  @P3 BRA `(.L_x_3125) ;  /* 0x0000000000183947 */ /* 0x000fec0003800000 */
[----:B------:R-:W-:Y:S05]  /*27c70*/  @!P2 BRA `(.L_x_3125) ;  /* 0x000000000014a947 */ /* 0x000fea0003800000 */
[----:B------:R-:W-:Y:S02]  /*27c80*/  ULDC.64 UR4, c[0x0][0x208] ;  /* 0x0000820000047ab9 */ /* 0x000fe40000000a00 */
[----:B-1----:R-:W2:Y:S04]  /*27c90*/  LDG.E R12, desc[UR4][R2.64] ;  /* 0x00000004020c7981 */ /* 0x002ea8000c1e1900 */
[----:B------:R-:W2:Y:S02]  /*27ca0*/  LDG.E R2, desc[UR4][R2.64+0x4] ;  /* 0x0000040402027981 */ /* 0x000ea4000c1e1900 */
[----:B--2--5:R-:W-:-:S05]  /*27cb0*/  IMAD.IADD R13, R2, 0x1, -R12 ;  /* 0x00000001020d7824 */ /* 0x024fca00078e0a0c */
[----:B------:R0:W-:Y:S02]  /*27cc0*/  STL [R1+0x40], R13 ;  /* 0x0000400d01007387 */ /* 0x0001e40000100800 */
.L_x_3125:
[----:B-1----:R-:W2:Y:S01]  /*27cd0*/  LDL R12, [R1+0x30] ;  /* 0x00003000010c7983 */ /* 0x002ea20000100800 */
[----:B-----5:R-:W-:Y:S01]  /*27ce0*/  IMAD.IADD R2, R11, 0x1, R0 ;  /* 0x000000010b027824 */ /* 0x020fe200078e0200 */
[----:B------:R-:W-:Y:S02]  /*27cf0*/  ULDC.64 UR4, c[0x0][0xa20] ;  /* 0x0002880000047ab9 */ /* 0x000fe40000000a00 */
[----:B------:R-:W-:Y:S02]  /*27d00*/  ISETP.NE.U32.AND P2, PT, RZ, UR4, PT ;  /* 0x00000004ff007c0c */ /* 0x000fe4000bf45070 */
[----:B------:R1:W-:Y:S02]  /*27d10*/  STL [R1+0x18], R2 ;  /* 0x0000180201007387 */ /* 0x0003e40000100800 */
[----:B------:R-:W-:Y:S02]  /*27d20*/  ISETP.NE.AND.EX P2, PT, RZ, UR5, PT, P2 ;  /* 0x00000005ff007c0c */ /* 0x000fe4000bf45320 */
[----:B--2---:R1:W-:Y:S11]  /*27d30*/  STL [R1+0x10], R12 ;  /* 0x0000100c01007387 */ /* 0x0043f60000100800 */
[----:B------:R-:W-:Y:S05]  /*27d40*/  @!P2 BRA `(.L_x_3126) ;  /* 0x000000000014a947 */ /* 0x000fea0003800000 */
[----:B-1----:R-:W-:Y:S01]  /*27d50*/  IADD3 R2, P0, R15, UR4, RZ ;  /* 0x000000040f027c10 */ /* 0x002fe2000ff1e0ff */
[----:B------:R-:W-:-:S03]  /*27d60*/  ULDC.64 UR6, c[0x0][0x208] ;  /* 0x0000820000067ab9 */ /* 0x000fc60000000a00 */
[----:B------:R-:W-:-:S05]  /*27d70*/  IADD3.X R3, R14, UR5, RZ, P0, !PT ;  /* 0x000000050e037c10 */ /* 0x000fca00087fe4ff */
[----:B------:R1:W5:Y:S01]  /*27d80*/  LDG.E R9, desc[UR6][R2.64] ;  /* 0x0000000602097981 */ /* 0x000362000c1e1900 */
[----:B------:R-:W-:Y:S05]  /*27d90*/  BRA `(.L_x_3127) ;  /* 0x0000000000147947 */ /* 0x000fea0003800000 */
.L_x_3126:
[----:B------:R-:W-:Y:S05]  /*27da0*/  @!P0 BRA `(.L_x_3127) ;  /* 0x0000000000108947 */ /* 0x000fea0003800000 */
[----:B------:R-:W-:Y:S02]  /*27db0*/  ULDC.64 UR4, c[0x0][0x208] ;  /* 0x0000820000047ab9 */ /* 0x000fe40000000a00 */
[----:B------:R-:W2:Y:S04]  /*27dc0*/  LDG.E R9, desc[UR4][R6.64] ;  /* 0x0000000406097981 */ /* 0x000ea8000c1e1900 */
[----:B------:R-:W2:Y:S02]  /*27dd0*/  LDG.E R6, desc[UR4][R6.64+0x4] ;  /* 0x0000040406067981 */ /* 0x000ea4000c1e1900 */
[----:B--2---:R-:W-:-:S07]  /*27de0*/  IADD3 R9, -R9, R6, RZ ;  /* 0x0000000609097210 */ /* 0x004fce0007ffe1ff */
.L_x_3127:
[----:B------:R-:W-:Y:S01]  /*27df0*/  ULDC.64 UR4, c[0x0][0x208] ;  /* 0x0000820000047ab9 */ /* 0x000fe20000000a00 */
[----:B-1----:R-:W1:Y:S01]  /*27e00*/  LDC R3, c[0x0][0x448] ;  /* 0x00011200ff037b82 */ /* 0x002e620000000800 */
[----:B------:R-:W2:Y:S01]  /*27e10*/  @P1 LDG.E R2, desc[UR4][R4.64] ;  /* 0x0000000404021981 */ /* 0x000ea2000c1e1900 */
[----:B-----5:R-:W-:-:S03]  /*27e20*/  IMAD.IADD R0, R9, 0x1, -R0 ;  /* 0x0000000109007824 */ /* 0x020fc600078e0a00 */
[----:B------:R3:W2:Y:S01]  /*27e30*/  @P1 LDG.E R4, desc[UR4][R4.64+0x4] ;  /* 0x0000040404041981 */ /* 0x0006a2000c1e1900 */
[----:B-1----:R-:W-:-:S13]  /*27e40*/  ISETP.NE.AND P0, PT, R3, 0x1, PT ;  /* 0x000000010300780c */ /* 0x002fda0003f05270 */
[----:B---3--:R-:W1:Y:S01]  /*27e50*/  @P0 LDC R5, c[0x0][0x450] ;  /* 0x00011400ff050b82 */ /* 0x008e620000000800 */
[----:B------:R-:W-:Y:S01]  /*27e60*/  BSSY B0, `(.L_x_3128) ;  /* 0x00001b5000007945 */ /* 0x000fe20003800000 */
[----:B--2---:R-:W-:-:S06]  /*27e70*/  @P1 IMAD.IADD R8, R4, 0x1, -R2 ;  /* 0x0000000104081824 */ /* 0x004fcc00078e0a02 */
[----:B------:R-:W2:Y:S01]  /*27e80*/  @P0 LDC R4, c[0x0][0x44c] ;  /* 0x00011300ff040b82 */ /* 0x000ea20000000800 */
[----:B------:R-:W-:-:S04]  /*27e90*/  IMAD.SHL.U32 R2, R17, 0x80, RZ ;  /* 0x0000008011027824 */ /* 0x000fc800078e00ff */
[----:B------:R-:W-:-:S05]  /*27ea0*/  VIADD R2, R2, 0x7f ;  /* 0x0000007f02027836 */ /* 0x000fca0000000000 */
[----:B------:R-:W-:Y:S01]  /*27eb0*/  MOV R3, R2 ;  /* 0x0000000200037202 */ /* 0x000fe20000000f00 */
[----:B--2---:R-:W-:-:S04]  /*27ec0*/  @P0 IMAD.HI.U32 R4, R2, R4, RZ ;  /* 0x0000000402040227 */ /* 0x004fc800078e00ff */
[----:B------:R-:W-:Y:S01]  /*27ed0*/  IMAD.IADD R2, R0, 0x1, R8 ;  /* 0x0000000100027824 */ /* 0x000fe200078e0208 */
[----:B-1----:R-:W-:-:S03]  /*27ee0*/  @P0 SHF.R.U32.HI R3, RZ, R5, R4 ;  /* 0x00000005ff030219 */ /* 0x002fc60000011604 */
        /* <DEDUP_REMOVED lines=9> */
[----:B------:R-:W-:-:S05]  /*27f80*/  VIMNMX R2, R20, R2, PT ;  /* 0x0000000214027248 */ /* 0x000fca0003fe0100 */
[--C-:B------:R-:W-:Y:S02]  /*27f90*/  IMAD R2, R2, 0x50, -R0.reuse ;  /* 0x0000005002027824 */ /* 0x100fe400078e0a00 */
[----:B------:R-:W-:-:S03]  /*27fa0*/  IMAD.MOV R0, RZ, RZ, -R0 ;  /* 0x000000ffff007224 */ /* 0x000fc600078e0a00 */
[----:B------:R-:W-:Y:S02]  /*27fb0*/  VIMNMX R8, R2, R8, PT ;  /* 0x0000000802087248 */ /* 0x000fe40003fe0100 */
[----:B------:R-:W-:-:S04]  /*27fc0*/  VIMNMX R0, RZ, R0, !PT ;  /* 0x00000000ff007248 */ /* 0x000fc80007fe0100 */
[----:B------:R-:W-:Y:S01]  /*27fd0*/  ISETP.GT.AND P0, PT, R8, R0, PT ;  /* 0x000000000800720c */ /* 0x000fe20003f04270 */
[----:B------:R-:W-:-:S12]  /*27fe0*/  IMAD.WIDE.U32 R2, R0, -0x33333333, RZ ;  /* 0xcccccccd00027825 */ /* 0x000fd800078e00ff */
[----:B------:R-:W-:Y:S02]  /*27ff0*/  @P0 IADD3 R8, R8, 0x4f, RZ ;  /* 0x0000004f08080810 */ /* 0x000fe40007ffe0ff */
[----:B------:R-:W-:-:S03]  /*28000*/  SHF.R.U32.HI R9, RZ, 0x6, R3 ;  /* 0x00000006ff097819 */ /* 0x000fc60000011603 */
[----:B------:R-:W-:-:S05]  /*28010*/  @P0 IMAD.HI R0, R8, 0x66666667, RZ ;  /* 0x6666666708000827 */ /* 0x000fca00078e02ff */
[----:B------:R-:W-:Y:S01]  /*28020*/  @P0 SHF.R.U32.HI R2, RZ, 0x1f, R0 ;  /* 0x0000001fff020819 */ /* 0x000fe20000011600 */
[----:B------:R-:W-:-:S03]  /*28030*/  IMAD.MOV.U32 R7, RZ, RZ, R9 ;  /* 0x000000ffff077224 */ /* 0x000fc600078e0009 */
[----:B------:R-:W-:-:S04]  /*28040*/  @P0 LEA.HI.SX32 R7, R0, R2, 0x1b ;  /* 0x0000000200070211 */ /* 0x000fc800078fdaff */
[----:B------:R-:W-:Y:S02]  /*28050*/  ISETP.GT.AND P2, PT, R7, R9, PT ;  /* 0x000000090700720c */ /* 0x000fe40003f44270 */
[----:B------:R-:W-:-:S11]  /*28060*/  PLOP3.LUT P0, PT, PT, PT, PT, 0x80, 0x0 ;  /* 0x000000000000781c */ /* 0x000fd60003f0f070 */
        /* <DEDUP_REMOVED lines=8> */
.L_x_3348:
[----:B--2---:R-:W-:Y:S02]  /*280f0*/  ISETP.NE.AND P0, PT, R14, RZ, PT ;  /* 0x000000ff0e00720c */ /* 0x004fe40003f05270 */
[----:B------:R-:W-:-:S11]  /*28100*/  PLOP3.LUT P6, PT, PT, PT, PT, 0x8, 0x0 ;  /* 0x000000000000781c */ /* 0x000fd60003fce170 */
[----:B------:R-:W-:Y:S05]  /*28110*/  @P0 BRA `(.L_x_3131) ;  /* 0x00000000000c0947 */ /* 0x000fea0003800000 */
[----:B------:R-:W-:-:S03]  /*28120*/  UMOV UR4, 0xffffffff ;  /* 0xffffffff00047882 */ /* 0x000fc60000000000 */
[----:B------:R-:W-:Y:S05]  /*28130*/  BRA.DIV UR4, `(.L_x_3132) ;  /* 0x0000008e04147947 */ /* 0x000fea000b800000 */
[----:B------:R-:W-:-:S13]  /*28140*/  ELECT P6, URZ, PT ;  /* 0x00000000003f782f */ /* 0x000fda00038c0000 */
.L_x_3131:
[----:B-1----:R-:W2:Y:S04]  /*28150*/  LDL R2, [R1+0x50] ;  /* 0x0000500001027983 */ /* 0x002ea80000100800 */
[----:B------:R-:W3:Y:S01]  /*28160*/  LDL R4, [R1+0x4] ;  /* 0x0000040001047983 */ /* 0x000ee20000100800 */
        /* <DEDUP_REMOVED lines=8> */
.L_x_3351:
[----:B------:R-:W-:Y:S05]  /*281f0*/  BSYNC B1 ;  /* 0x0000000000017941 */ /* 0x000fea0003800000 */
.L_x_3133:
[----:B------:R-:W-:Y:S04]  /*28200*/  BSSY B1, `(.L_x_3135) ;  /* 0x00000b0000017945 */ /* 0x000fe80003800000 */
[----:B------:R-:W-:Y:S05]  /*28210*/  @!P6 BRA `(.L_x_3136) ;  /* 0x0000000800b8e947 */ /* 0x000fea0003800000 */
[----:B------:R-:W2:Y:S04]  /*28220*/  LDL R6, [R1+0x4] ;  /* 0x0000040001067983 */ /* 0x000ea80000100800 */
        /* <DEDUP_REMOVED lines=10> */
.L_x_3352:
[----:B------:R-:W-:Y:S05]  /*282d0*/  BSYNC B2 ;  /* 0x0000000000027941 */ /* 0x000fea0003800000 */
.L_x_3137:
        /* <DEDUP_REMOVED lines=9> */
.L_x_3140:
[----:B------:R-:W-:Y:S05]  /*28370*/  BSYNC B2 ;  /* 0x0000000000027941 */ /* 0x000fea0003800000 */
.L_x_3139:
        /* <DEDUP_REMOVED lines=8> */
[----:B------:R-:W-:Y:S01]  /*28400*/  IMAD R3, R7, 0x50, R10 ;  /* 0x0000005007037824 */ /* 0x000fe200078e020a */
[----:B------:R-:W-:-:S03]  /*28410*/  UIADD3.X UR5, URZ, UR37, URZ, UP0, !UPT ;  /* 0x000000253f057290 */ /* 0x000fc600087fe43f */
[----:B------:R-:W-:Y:S02]  /*28420*/  VIADD R3, R3, 0xffffffb0 ;  /* 0xffffffb003037836 */ /* 0x000fe40000000000 */
[----:B--2---:R-:W-:Y:S02]  /*28430*/  IMAD R4, R2, 0xa000, R4 ;  /* 0x0000a00002047824 */ /* 0x004fe400078e0204 */
[----:B------:R-:W-:Y:S02]  /*28440*/  VIADD R2, R5, 0x38890 ;  /* 0x0003889005027836 */ /* 0x000fe40000000000 */
[----:B------:R-:W-:-:S07]  /*28450*/  VIADD R6, R4, 0x24400 ;  /* 0x0002440004067836 */ /* 0x000fce0000000000 */
.L_x_3141:
        /* <DEDUP_REMOVED lines=16> */
.L_x_3142:
        /* <DEDUP_REMOVED lines=16> */
.L_x_3143:
        /* <DEDUP_REMOVED lines=16> */
.L_x_3144:
        /* <DEDUP_REMOVED lines=13> */
.L_x_3353:
[----:B------:R-:W-:Y:S05]  /*28830*/  BSYNC B2 ;  /* 0x0000000000027941 */ /* 0x000fea0003800000 */
.L_x_3145:
[----:B------:R-:W-:Y:S01]  /*28840*/  BSSY B2, `(.L_x_3147) ;  /* 0x000000b000027945 */ /* 0x000fe20003800000 */
[----:B------:R-:W-:Y:S02]  /*28850*/  IMAD.MOV.U32 R12, RZ, RZ, 0x0 ;  /* 0x00000000ff0c7424 */ /* 0x000fe400078e00ff */
[----:B0-----:R-:W-:Y:S01]  /*28860*/  IMAD.MOV.U32 R13, RZ, RZ, 0x12f00000 ;  /* 0x12f00000ff0d7424 */ /* 0x001fe200078e00ff */
[----:B------:R-:W-:Y:S06]  /*28870*/  @P1 BRA `(.L_x_3148) ;  /* 0x00000000001c1947 */ /* 0x000fec0003800000 */
[----:B------:R-:W0:Y:S01]  /*28880*/  S2R R6, SR_TID.X ;  /* 0x0000000000067919 */ /* 0x000e220000002100 */
[----:B------:R-:W-:-:S04]  /*28890*/  IMAD.MOV.U32 R2, RZ, RZ, 0xa000 ;  /* 0x0000a000ff027424 */ /* 0x000fc800078e00ff */
[----:B------:R3:W-:Y:S01]  /*288a0*/  SYNCS.ARRIVE.TRANS64 RZ, [R5+URZ+0x388b0], R2 ;  /* 0x0388b00205ff79a7 */ /* 0x0007e2000800003f */
[----:B0-----:R-:W-:-:S04]  /*288b0*/  LOP3.LUT R6, R6, 0x1f, RZ, 0xc0, !PT ;  /* 0x0000001f06067812 */ /* 0x001fc800078ec0ff */
[----:B------:R-:W-:-:S13]  /*288c0*/  ISETP.NE.AND P0, PT, R6, RZ, PT ;  /* 0x000000ff0600720c */ /* 0x000fda0003f05270 */
[----:B---3--:R-:W-:Y:S05]  /*288d0*/  @!P0 BRA `(.L_x_3148) ;  /* 0x0000000000048947 */ /* 0x008fea0003800000 */
[----:B------:R-:W-:Y:S01]  /*288e0*/  BPT.TRAP 0x1 ;  /* 0x000000040000795c */ /* 0x000fe20000300000 */
.L_x_3148:
[----:B------:R-:W-:Y:S05]  /*288f0*/  BSYNC B2 ;  /* 0x0000000000027941 */ /* 0x000fea0003800000 */
.L_x_3147:
[----:B------:R-:W-:Y:S01]  /*28900*/  R2UR UR6, R12 ;  /* 0x000000000c0672ca */ /* 0x000fe200000e0000 */
[----:B------:R-:W-:Y:S01]  /*28910*/  IMAD.MOV.U32 R2, RZ, RZ, RZ ;  /* 0x000000ffff027224 */ /* 0x000fe200078e00ff */
[----:B------:R-:W-:Y:S01]  /*28920*/  R2UR UR7, R13 ;  /* 0x000000000d0772ca */ /* 0x000fe200000e0000 */
[----:B------:R-:W-:Y:S01]  /*28930*/  UIADD3 UR4, UP0, UR36, 0x670, URZ ;  /* 0x0000067024047890 */ /* 0x000fe2000ff1e03f */
[----:B------:R-:W-:Y:S02]  /*28940*/  PLOP3.LUT P0, PT, PT, PT, PT, 0x80, 0x0 ;  /* 0x000000000000781c */ /* 0x000fe40003f0f070 */
[----:B------:R-:W-:Y:S01]  /*28950*/  R2UR UR10, R2 ;  /* 0x00000000020a72ca */ /* 0x000fe200000e0000 */
[----:B------:R-:W-:Y:S01]  /*28960*/  VIADD R2, R4, 0x400 ;  /* 0x0000040004027836 */ /* 0x000fe20000000000 */
[----:B-12---:R-:W-:Y:S01]  /*28970*/  IADD3 R5, R5, 0x388b0, RZ ;  /* 0x000388b005057810 */ /* 0x006fe20007ffe0ff */
[----:B------:R-:W-:-:S12]  /*28980*/  UIADD3.X UR5, URZ, UR37, URZ, UP0, !UPT ;  /* 0x000000253f057290 */ /* 0x000fd800087fe43f */
.L_x_3149:
        /* <DEDUP_REMOVED lines=15> */
.L_x_3150:
        /* <DEDUP_REMOVED lines=15> */
.L_x_3151:
        /* <DEDUP_REMOVED lines=15> */
.L_x_3152:
        /* <DEDUP_REMOVED lines=10> */
.L_x_3136:
[----:B------:R-:W-:Y:S05]  /*28d00*/  BSYNC B1 ;  /* 0x0000000000017941 */ /* 0x000fea0003800000 */
.L_x_3135:
[----:B-1----:R-:W2:Y:S04]  /*28d10*/  LDL.LU R2, [R1+0x1c] ;  /* 0x00001c0001027983 */ /* 0x002ea80000300800 */
[----:B------:R-:W3:Y:S01]  /*28d20*/  LDL.LU R6, [R1+0x20] ;  /* 0x0000200001067983 */ /* 0x000ee20000300800 */
[----:B------:R-:W-:Y:S01]  /*28d30*/  VIADD R7, R7, 0xfffffffe ;  /* 0xfffffffe07077836 */ /* 0x000fe20000000000 */
[----:B------:R-:W-:-:S04]  /*28d40*/  PLOP3.LUT P0, PT, PT, PT, PT, 0x8, 0x0 ;  /* 0x000000000000781c */ /* 0x000fc80003f0e170 */
[----:B------:R-:W-:Y:S02]  /*28d50*/  ISETP.GE.AND P2, PT, R7, R9, PT ;  /* 0x000000090700720c */ /* 0x000fe40003f46270 */
[----:B--2---:R-:W-:-:S04]  /*28d60*/  IADD3 R2, R2, 0x1, RZ ;  /* 0x0000000102027810 */ /* 0x004fc80007ffe0ff */
[----:B------:R-:W-:-:S04]  /*28d70*/  ISETP.NE.AND P1, PT, R2, 0x2, PT ;  /* 0x000000020200780c */ /* 0x000fc80003f25270 */
[----:B------:R-:W-:Y:S02]  /*28d80*/  SEL R3, RZ, 0x1, P1 ;  /* 0x00000001ff037807 */ /* 0x000fe40000800000 */
[----:B------:R-:W-:Y:S02]  /*28d90*/  SEL R2, R2, RZ, P1 ;  /* 0x000000ff02027207 */ /* 0x000fe40000800000 */
[----:B---3--:R-:W-:-:S03]  /*28da0*/  LOP3.LUT R6, R6, R3, RZ, 0x3c, !PT ;  /* 0x0000000306067212 */ /* 0x008fc600078e3cff */
[----:B------:R1:W-:Y:S04]  /*28db0*/  STL [R1+0x1c], R2 ;  /* 0x00001c0201007387 */ /* 0x0003e80000100800 */
[----:B------:R1:W-:Y:S01]  /*28dc0*/  STL [R1+0x20], R6 ;  /* 0x0000200601007387 */ /* 0x0003e20000100800 */
[----:B------:R-:W-:Y:S05]  /*28dd0*/  @!P2 BRA `(.L_x_3129) ;  /* 0x0000000800f4a947 */ /* 0x000fea0003800000 */
.L_x_3171:
[----:B------:R-:W-:Y:S05]  /*28de0*/  YIELD ;  /* 0x0000000000007946 */ /* 0x000fea0003800000 */
[----:B------:R-:W-:Y:S04]  /*28df0*/  BSSY B1, `(.L_x_3153) ;  /* 0x00000af000017945 */ /* 0x000fe80003800000 */
[----:B--2---:R-:W-:Y:S05]  /*28e00*/  @!P6 BRA `(.L_x_3154) ;  /* 0x0000000800b4e947 */ /* 0x004fea0003800000 */
        /* <DEDUP_REMOVED lines=11> */
.L_x_3354:
[----:B------:R-:W-:Y:S05]  /*28ec0*/  BSYNC B2 ;  /* 0x0000000000027941 */ /* 0x000fea0003800000 */
.L_x_3155:
        /* <DEDUP_REMOVED lines=9> */
.L_x_3158:
[----:B------:R-:W-:Y:S05]  /*28f60*/  BSYNC B2 ;  /* 0x0000000000027941 */ /* 0x000fea0003800000 */
.L_x_3157:
        /* <DEDUP_REMOVED lines=13> */
.L_x_3159:
        /* <DEDUP_REMOVED lines=13> */
[----:B------:R-:W-:Y:S02]  /*29110*/  UMOV UR7, 0x12f00000 ;  /* 0x12f0000000077882 */ /* 0x000fe40000000000 */
[----:B------:R-:W-:Y:S01]  /*29120*/  R2UR UR10, R8 ;  /* 0x00000000080a72ca */ /* 0x000fe200000e0000 */
[----:B------:R-:W-:-:S14]  /*29130*/  VIADD R8, R4, 0x26c00 ;  /* 0x00026c0004087836 */ /* 0x000fdc0000000000 */
.L_x_3160:
        /* <DEDUP_REMOVED lines=16> */
.L_x_3161:
        /* <DEDUP_REMOVED lines=16> */
.L_x_3162:
        /* <DEDUP_REMOVED lines=13> */
.L_x_3355:
[----:B------:R-:W-:Y:S05]  /*29410*/  BSYNC B2 ;  /* 0x0000000000027941 */ /* 0x000fea0003800000 */
.L_x_3163:
[----:B------:R-:W-:Y:S01]  /*29420*/  BSSY B2, `(.L_x_3165) ;  /* 0x000000b000027945 */ /* 0x000fe20003800000 */
[----:B------:R-:W-:Y:S02]  /*29430*/  IMAD.MOV.U32 R12, RZ, RZ, 0x0 ;  /* 0x00000000ff0c7424 */ /* 0x000fe400078e00ff */
[----:B0-----:R-:W-:Y:S01]  /*29440*/  IMAD.MOV.U32 R13, RZ, RZ, 0x12f00000 ;  /* 0x12f00000ff0d7424 */ /* 0x001fe200078e00ff */
[----:B------:R-:W-:Y:S06]  /*29450*/  @P2 BRA `(.L_x_3166) ;  /* 0x00000000001c2947 */ /* 0x000fec0003800000 */
[----:B------:R-:W0:Y:S01]  /*29460*/  S2R R8, SR_TID.X ;  /* 0x0000000000087919 */ /* 0x000e220000002100 */
[----:B------:R-:W-:-:S04]  /*29470*/  MOV R2, 0xa000 ;  /* 0x0000a00000027802 */ /* 0x000fc80000000f00 */
[----:B------:R3:W-:Y:S01]  /*29480*/  SYNCS.ARRIVE.TRANS64 RZ, [R6+URZ+0x388b0], R2 ;  /* 0x0388b00206ff79a7 */ /* 0x0007e2000800003f */
[----:B0-----:R-:W-:-:S04]  /*29490*/  LOP3.LUT R8, R8, 0x1f, RZ, 0xc0, !PT ;  /* 0x0000001f08087812 */ /* 0x001fc800078ec0ff */
[----:B------:R-:W-:-:S13]  /*294a0*/  ISETP.NE.AND P1, PT, R8, RZ, PT ;  /* 0x000000ff0800720c */ /* 0x000fda0003f25270 */
[----:B---3--:R-:W-:Y:S05]  /*294b0*/  @!P1 BRA `(.L_x_3166) ;  /* 0x0000000000049947 */ /* 0x008fea0003800000 */
[----:B------:R-:W-:Y:S01]  /*294c0*/  BPT.TRAP 0x1 ;  /* 0x000000040000795c */ /* 0x000fe20000300000 */
.L_x_3166:
[----:B------:R-:W-:Y:S05]  /*294d0*/  BSYNC B2 ;  /* 0x0000000000027941 */ /* 0x000fea0003800000 */
.L_x_3165:
[----:B------:R-:W-:Y:S01]  /*294e0*/  R2UR UR10, R11 ;  /* 0x000000000b0a72ca */ /* 0x000fe200000e0000 */
[----:B------:R-:W-:Y:S01]  /*294f0*/  UIADD3 UR4, UP0, UR36, 0x670, URZ ;  /* 0x0000067024047890 */ /* 0x000fe2000ff1e03f */
[----:B------:R-:W-:Y:S01]  /*29500*/  R2UR UR6, R12 ;  /* 0x000000000c0672ca */ /* 0x000fe200000e0000 */
[----:B-12---:R-:W-:Y:S01]  /*29510*/  VIADD R6, R6, 0x388b0 ;  /* 0x000388b006067836 */ /* 0x006fe20000000000 */
[----:B------:R-:W-:Y:S01]  /*29520*/  R2UR UR7, R13 ;  /* 0x000000000d0772ca */ /* 0x000fe200000e0000 */
[----:B------:R-:W-:Y:S01]  /*29530*/  VIADD R2, R4, 0x400 ;  /* 0x0000040004027836 */ /* 0x000fe20000000000 */
[----:B------:R-:W-:Y:S01]  /*29540*/  PLOP3.LUT P1, PT, PT, PT, PT, 0x80, 0x0 ;  /* 0x000000000000781c */ /* 0x000fe20003f2f070 */
[----:B------:R-:W-:-:S12]  /*29550*/  UIADD3.X UR5, URZ, UR37, URZ, UP0, !UPT ;  /* 0x000000253f057290 */ /* 0x000fd800087fe43f */
.L_x_3167:
        /* <DEDUP_REMOVED lines=16> */
.L_x_3168:
        /* <DEDUP_REMOVED lines=15> */
.L_x_3169:
        /* <DEDUP_REMOVED lines=15> */
.L_x_3170:
        /* <DEDUP_REMOVED lines=10> */
.L_x_3154:
[----:B------:R-:W-:Y:S05]  /*298e0*/  BSYNC B1 ;  /* 0x0000000000017941 */ /* 0x000fea0003800000 */
.L_x_3153:
        /* <DEDUP_REMOVED lines=12> */
.L_x_3129:
[----:B------:R-:W-:Y:S05]  /*299b0*/  BSYNC B0 ;  /* 0x0000000000007941 */ /* 0x000fea0003800000 */
.L_x_3128:
[----:B------:R-:W3:Y:S01]  /*299c0*/  LDC R0, c[0x0][0x448] ;  /* 0x00011200ff007b82 */ /* 0x000ee20000000800 */
[----:B------:R-:W-:Y:S05]  /*299d0*/  @!P0 WARPSYNC.ALL ;  /* 0x0000000000008948 */ /* 0x000fea0003800000 */
[----:B------:R-:W-:Y:S02]  /*299e0*/  BSSY B7, `(.L_x_3172) ;  /* 0x0000507000077945 */ /* 0x000fe40003800000 */
[----:B------:R-:W-:Y:S01]  /*299f0*/  @!P0 BAR.SYNC.DEFER_BLOCKING 0xc, 0x180 ;  /* 0x0306000000008b1d */ /* 0x000fe20000010000 */
[----:B---3--:R-:W-:Y:S02]  /*29a00*/  ISETP.NE.AND P1, PT, R0, 0x1, PT ;  /* 0x000000010000780c */ /* 0x008fe40003f25270 */
[----:B------:R-:W-:-:S11]  /*29a10*/  LEA R0, R17, 0x7f, 0x7 ;  /* 0x0000007f11007811 */ /* 0x000fd600078e38ff */
[----:B-12---:R-:W1:Y:S08]  /*29a20*/  @P1 LDC R2, c[0x0][0x44c] ;  /* 0x00011300ff021b82 */ /* 0x006e700000000800 */
[----:B------:R-:W2:Y:S01]  /*29a30*/  @P1 LDC R3, c[0x0][0x450] ;  /* 0x00011400ff031b82 */ /* 0x000ea20000000800 */
[----:B-1----:R-:W-:-:S05]  /*29a40*/  @P1 IMAD.HI.U32 R2, R0, R2, RZ ;  /* 0x0000000200021227 */ /* 0x002fca00078e00ff */
[----:B--2---:R-:W-:-:S05]  /*29a50*/  @P1 SHF.R.U32.HI R0, RZ, R3, R2 ;  /* 0x00000003ff001219 */ /* 0x004fca0000011602 */
[----:B------:R-:W-:-:S04]  /*29a60*/  IMAD.IADD R0, R21, 0x1, R0 ;  /* 0x0000000115007824 */ /* 0x000fc800078e0200 */
[----:B------:R-:W-:-:S05]  /*29a70*/  IMAD.HI R0, R0, 0x66666667, RZ ;  /* 0x6666666700007827 */ /* 0x000fca00078e02ff */
[----:B------:R-:W-:-:S04]  /*29a80*/  SHF.R.U32.HI R2, RZ, 0x1f, R0 ;  /* 0x0000001fff027819 */ /* 0x000fc80000011600 */
[----:B------:R-:W-:-:S04]  /*29a90*/  LEA.HI.SX32 R0, R0, R2, 0x1b ;  /* 0x0000000200007211 */ /* 0x000fc800078fdaff */
[----:B------:R-:W-:-:S04]  /*29aa0*/  VIMNMX R4, R20, R0, PT ;  /* 0x0000000014047248 */ /* 0x000fc80003fe0100 */
[----:B------:R-:W-:Y:S01]  /*29ab0*/  ISETP.GT.AND P0, PT, R4, RZ, PT ;  /* 0x000000ff0400720c */ /* 0x000fe20003f04270 */
        /* <DEDUP_REMOVED lines=20> */
.L_x_3173:
        /* <DEDUP_REMOVED lines=21> */
.L_x_3176:
[----:B------:R-:W-:Y:S05]  /*29d50*/  BSYNC B6 ;  /* 0x0000000000067941 */ /* 0x000fea0003800000 */
.L_x_3175:
        /* <DEDUP_REMOVED lines=15> */
[----:B------:R-:W-:Y:S02]  /*29e50*/  IMAD.U32 R11, RZ, RZ, UR5 ;  /* 0x00000005ff0b7e24 */ /* 0x000fe4000f8e00ff */
[----:B------:R-:W-:Y:S02]  /*29e60*/  IMAD.MOV.U32 R8, RZ, RZ, 0x70 ;  /* 0x00000070ff087424 */ /* 0x000fe400078e00ff */
[----:B------:R-:W-:Y:S02]  /*29e70*/  IMAD.MOV.U32 R12, RZ, RZ, 0x1 ;  /* 0x00000001ff0c7424 */ /* 0x000fe400078e00ff */
[----:B01----:R-:W-:-:S07]  /*29e80*/  IMAD.MOV.U32 R13, RZ, RZ, RZ ;  /* 0x000000ffff0d7224 */ /* 0x003fce00078e00ff */
[----:B------:R-:W-:-:S07]  /*29e90*/  LEPC R20, `(.L_x_3179) ;  /* 0x000000001014794e */ /* 0x000fce0000000000 */
[----:B--2---:R-:W-:Y:S05]  /*29ea0*/  CALL.ABS.NOINC R2 ;  /* 0x0000000002007343 */ /* 0x004fea0003c00000 */
.L_x_3179:
[----:B------:R-:W-:Y:S01]  /*29eb0*/  MOV R2, 0x0 ;  /* 0x0000000000027802 */ /* 0x000fe20000000f00 */
[----:B------:R-:W-:Y:S01]  /*29ec0*/  ULDC.64 UR4, c[0x4][0xa8] ;  /* 0x01002a0000047ab9 */ /* 0x000fe20000000a00 */
[----:B------:R-:W-:Y:S01]  /*29ed0*/  ULDC.64 UR6, c[0x4][0xb0] ;  /* 0x01002c0000067ab9 */ /* 0x000fe20000000a00 */
[----:B------:R-:W-:Y:S01]  /*29ee0*/  ULDC.64 UR8, c[0x4][0x18] ;  /* 0x0100060000087ab9 */ /* 0x000fe20000000a00 */
[----:B------:R-:W-:Y:S01]  /*29ef0*/  MOV R4, UR4 ;  /* 0x0000000400047c02 */ /* 0x000fe20008000f00 */
[----:B------:R-:W-:Y:S01]  /*29f00*/  IMAD.U32 R5, RZ, RZ, UR5 ;  /* 0x00000005ff057e24 */ /* 0x000fe2000f8e00ff */
[----:B------:R-:W0:Y:S01]  /*29f10*/  LDC.64 R2, c[0x4][R2] ;  /* 0x0100000002027b82 */ /* 0x000e220000000a00 */
[----:B------:R-:W-:Y:S01]  /*29f20*/  IMAD.U32 R6, RZ, RZ, UR6 ;  /* 0x00000006ff067e24 */ /* 0x000fe2000f8e00ff */
[----:B------:R-:W-:Y:S01]  /*29f30*/  MOV R11, UR9 ;  /* 0x00000009000b7c02 */ /* 0x000fe20008000f00 */
[----:B------:R-:W-:Y:S02]  /*29f40*/  IMAD.U32 R7, RZ, RZ, UR7 ;  /* 0x00000007ff077e24 */ /* 0x000fe4000f8e00ff */
[----:B------:R-:W-:-:S02]  /*29f50*/  IMAD.U32 R10, RZ, RZ, UR8 ;  /* 0x00000008ff0a7e24 */ /* 0x000fc4000f8e00ff */
[----:B------:R-:W-:Y:S02]  /*29f60*/  IMAD.MOV.U32 R8, RZ, RZ, 0x70 ;  /* 0x00000070ff087424 */ /* 0x000fe400078e00ff */
[----:B------:R-:W-:Y:S02]  /*29f70*/  IMAD.MOV.U32 R12, RZ, RZ, 0x1 ;  /* 0x00000001ff0c7424 */ /* 0x000fe400078e00ff */
[----:B------:R-:W-:-:S07]  /*29f80*/  IMAD.MOV.U32 R13, RZ, RZ, RZ ;  /* 0x000000ffff0d7224 */ /* 0x000fce00078e00ff */
[----:B------:R-:W-:-:S07]  /*29f90*/  LEPC R20, `(.L_x_3178) ;  /* 0x000000001014794e */ /* 0x000fce0000000000 */
[----:B0-----:R-:W-:Y:S05]  /*29fa0*/  CALL.ABS.NOINC R2 ;  /* 0x0000000002007343 */ /* 0x001fea0003c00000 */
.L_x_3178:
[----:B------:R-:W-:Y:S05]  /*29fb0*/  BSYNC B6 ;  /* 0x0000000000067941 */ /* 0x000fea0003800000 */
.L_x_3177:
        /* <DEDUP_REMOVED lines=11> */
[----:B----4-:R1:W2:Y:S02]  /*2a070*/  @P0 LDG.E R7, desc[UR6][R2.64] ;  /* 0x0000000602070981 */ /* 0x0102a4000c1e1900 */
[----:B-1----:R-:W1:Y:S01]  /*2a080*/  LDC.64 R2, c[0x0][0x418] ;  /* 0x00010600ff027b82 */ /* 0x002e620000000a00 */
[----:B-----5:R-:W-:Y:S01]  /*2a090*/  VIADD R4, R0, 0xffffffff ;  /* 0xffffffff00047836 */ /* 0x020fe20000000000 */
[----:B--2---:R-:W-:Y:S01]  /*2a0a0*/  SHF.R.S32.HI R8, RZ, 0x1f, R7 ;  /* 0x0000001fff087819 */ /* 0x004fe20000011407 */
[----:B------:R2:W-:Y:S04]  /*2a0b0*/  @P0 STL [R1+0x10], R7 ;  /* 0x0000100701000387 */ /* 0x0005e80000100800 */
[----:B------:R2:W-:Y:S01]  /*2a0c0*/  STL [R1+0x28], R8 ;  /* 0x0000280801007387 */ /* 0x0005e20000100800 */
[----:B-1----:R-:W-:Y:S01]  /*2a0d0*/  LOP3.LUT P0, RZ, R2, UR4, RZ, 0xfc, !PT ;  /* 0x0000000402ff7c12 */ /* 0x002fe2000f80fcff */
[----:B------:R-:W-:-:S03]  /*2a0e0*/  UMOV UR4, 0xffffffff ;  /* 0xffffffff00047882 */ /* 0x000fc60000000000 */
[----:B------:R-:W-:-:S04]  /*2a0f0*/  LOP3.LUT P0, RZ, R3, UR5, RZ, 0xfc, P0 ;  /* 0x0000000503ff7c12 */ /* 0x000fc8000800fcff */
[----:B------:R-:W-:Y:S01]  /*2a100*/  SEL R0, R7, RZ, !P0 ;  /* 0x000000ff07007207 */ /* 0x000fe20004000000 */
[----:B--2---:R-:W-:Y:S08]  /*2a110*/  BRA.DIV UR4, `(.L_x_3180) ;  /* 0x0000006e04a47947 */ /* 0x004ff0000b800000 */
[----:B------:R-:W1:Y:S02]  /*2a120*/  S2R R5, SR_TID.X ;  /* 0x0000000000057919 */ /* 0x000e640000002100 */
[----:B-1----:R-:W-:-:S04]  /*2a130*/  SHF.R.U32.HI R5, RZ, 0x5, R5 ;  /* 0x00000005ff057819 */ /* 0x002fc80000011605 */
[----:B------:R-:W-:-:S05]  /*2a140*/  LOP3.LUT R5, R5, 0x3, RZ, 0xc0, !PT ;  /* 0x0000000305057812 */ /* 0x000fca00078ec0ff */
[----:B------:R1:W2:Y:S02]  /*2a150*/  SHFL.IDX PT, R14, R5, RZ, 0x1f ;  /* 0x00001fff050e7589 */ /* 0x0002a400000e0000 */
.L_x_3358:
[----:B-1----:R-:W3:Y:S01]  /*2a160*/  LDL.LU R5, [R1+0x24] ;  /* 0x0000240001057983 */ /* 0x002ee20000300800 */
[----:B------:R-:W-:Y:S02]  /*2a170*/  PLOP3.LUT P1, PT, PT, PT, PT, 0x8, 0x0 ;  /* 0x000000000000781c */ /* 0x000fe40003f2e170 */
[----:B--2---:R-:W-:Y:S01]  /*2a180*/  ISETP.NE.AND P0, PT, R14, RZ, PT ;  /* 0x000000ff0e00720c */ /* 0x004fe20003f05270 */
[----:B------:R1:W-:Y:S04]  /*2a190*/  STL [R1], R0 ;  /* 0x0000000001007387 */ /* 0x0003e80000100800 */
[----:B------:R1:W-:Y:S01]  /*2a1a0*/  STL [R1+0xc], R4 ;  /* 0x00000c0401007387 */ /* 0x0003e20000100800 */
[----:B---3--:R-:W-:-:S05]  /*2a1b0*/  LOP3.LUT R5, R5, 0xfffffffe, RZ, 0xc0, !PT ;  /* 0xfffffffe05057812 */ /* 0x008fca00078ec0ff */
[----:B------:R-:W-:-:S05]  /*2a1c0*/  @P1 LOP3.LUT R5, R5, 0x1, RZ, 0xfc, !PT ;  /* 0x0000000105051812 */ /* 0x000fca00078efcff */
[----:B------:R1:W-:Y:S01]  /*2a1d0*/  STL [R1+0x24], R5 ;  /* 0x0000240501007387 */ /* 0x0003e20000100800 */
[----:B------:R-:W-:Y:S05]  /*2a1e0*/  @P0 BRA `(.L_x_3181) ;  /* 0x0000000400640947 */ /* 0x000fea0003800000 */
[----:B------:R-:W-:-:S03]  /*2a1f0*/  UMOV UR4, 0xffffffff ;  /* 0xffffffff00047882 */ /* 0x000fc60000000000 */
[----:B------:R-:W-:Y:S05]  /*2a200*/  BRA.DIV UR4, `(.L_x_3182) ;  /* 0x0000006e049c7947 */ /* 0x000fea000b800000 */
[----:B------:R-:W-:-:S13]  /*2a210*/  ELECT P6, URZ, PT ;  /* 0x00000000003f782f */ /* 0x000fda00038c0000 */
.L_x_3361:
[----:B------:R-:W-:Y:S05]  /*2a220*/  @!P6 BRA `(.L_x_3181) ;  /* 0x000000040054e947 */ /* 0x000fea0003800000 */
[----:B------:R-:W-:-:S04]  /*2a230*/  ISETP.NE.U32.AND P0, PT, R2, RZ, PT ;  /* 0x000000ff0200720c */ /* 0x000fc80003f05070 */
[----:B------:R-:W-:-:S13]  /*2a240*/  ISETP.NE.AND.EX P0, PT, R3, RZ, PT, P0 ;  /* 0x000000ff0300720c */ /* 0x000fda0003f05300 */
[----:B------:R-:W-:Y:S05]  /*2a250*/  @!P0 BRA `(.L_x_3183) ;  /* 0x0000000000588947 */ /* 0x000fea0003800000 */
[----:B------:R-:W2:Y:S01]  /*2a260*/  LDC R6, c[0x0][0x43c] ;  /* 0x00010f00ff067b82 */ /* 0x000ea20000000800 */
[----:B------:R-:W-:Y:S01]  /*2a270*/  MOV R9, R4 ;  /* 0x0000000400097202 */ /* 0x000fe20000000f00 */
[----:B------:R-:W-:Y:S01]  /*2a280*/  ULDC.64 UR4, c[0x0][0x428] ;  /* 0x00010a0000047ab9 */ /* 0x000fe20000000a00 */
[----:B------:R-:W-:-:S03]  /*2a290*/  ULDC.64 UR6, c[0x0][0x208] ;  /* 0x0000820000067ab9 */ /* 0x000fc60000000a00 */
[----:B-1----:R-:W-:Y:S01]  /*2a2a0*/  IMAD.MOV.U32 R0, RZ, RZ, R9 ;  /* 0x000000ffff007224 */ /* 0x002fe200078e0009 */
[----:B--2---:R-:W-:-:S13]  /*2a2b0*/  ISETP.NE.AND P0, PT, R6, 0x1, PT ;  /* 0x000000010600780c */ /* 0x004fda0003f05270 */
        /* <DEDUP_REMOVED lines=14> */
[----:B------:R-:W3:Y:S04]  /*2a3a0*/  LDG.E R0, desc[UR6][R2.64] ;  /* 0x0000000602007981 */ /* 0x000ee8000c1e1900 */
[----:B---3--:R2:W-:Y:S02]  /*2a3b0*/  STL [R1], R0 ;  /* 0x0000000001007387 */ /* 0x0085e40000100800 */
.L_x_3183:
[----:B------:R-:W3:Y:S04]  /*2a3c0*/  LDL R7, [R1+0x4] ;  /* 0x0000040001077983 */ /* 0x000ee80000100800 */
[----:B-12---:R-:W3:Y:S04]  /*2a3d0*/  LDL R0, [R1+0x8] ;  /* 0x0000080001007983 */ /* 0x006ee80000100800 */
[----:B------:R-:W2:Y:S01]  /*2a3e0*/  LDL R2, [R1+0x14] ;  /* 0x0000140001027983 */ /* 0x000ea20000100800 */
[----:B---3--:R-:W-:Y:S02]  /*2a3f0*/  LEA R0, R0, R7, 0x3 ;  /* 0x0000000700007211 */ /* 0x008fe400078e18ff */
[----:B--2---:R-:W-:-:S04]  /*2a400*/  SHF.L.U32 R2, R2, 0x1f, RZ ;  /* 0x0000001f02027819 */ /* 0x004fc800000006ff */
[----:B------:R-:W1:Y:S02]  /*2a410*/  SYNCS.PHASECHK.TRANS64.TRYWAIT P0, [R0+URZ+0x38840], R2 ;  /* 0x03884002000075a7 */ /* 0x000e64000800017f */
[----:B-1----:R-:W-:Y:S05]  /*2a420*/  @!P0 BRA `(.L_x_3184) ;  /* 0x0000006c00348947 */ /* 0x002fea0003800000 */
.L_x_3362:
        /* <DEDUP_REMOVED lines=11> */
.L_x_3185:
[----:B-1----:R-:W2:Y:S04]  /*2a4e0*/  LDL R2, [R1+0x18] ;  /* 0x0000180001027983 */ /* 0x002ea80000100800 */
        /* <DEDUP_REMOVED lines=41> */
.L_x_3181:
[----:B---3--:R-:W2:Y:S04]  /*2a780*/  LDL R2, [R1+0x4] ;  /* 0x0000040001027983 */ /* 0x008ea80000100800 */
[----:B------:R-:W3:Y:S04]  /*2a790*/  LDL.LU R3, [R1+0x3c] ;  /* 0x00003c0001037983 */ /* 0x000ee80000300800 */
[----:B-1----:R-:W4:Y:S04]  /*2a7a0*/  LDL.LU R5, [R1+0x30] ;  /* 0x0000300001057983 */ /* 0x002f280000300800 */
[----:B------:R-:W5:Y:S01]  /*2a7b0*/  LDL.LU R4, [R1+0x44] ;  /* 0x0000440001047983 */ /* 0x000f620000300800 */
[----:B------:R-:W-:Y:S05]  /*2a7c0*/  WARPSYNC.ALL ;  /* 0x0000000000007948 */ /* 0x000fea0003800000 */
[----:B------:R-:W-:Y:S01]  /*2a7d0*/  ULDC.64 UR4, c[0x0][0x298] ;  /* 0x0000a60000047ab9 */ /* 0x000fe20000000a00 */
[----:B------:R-:W-:Y:S01]  /*2a7e0*/  ULDC.64 UR6, c[0x0][0xa00] ;  /* 0x0002800000067ab9 */ /* 0x000fe20000000a00 */
[----:B------:R-:W-:Y:S01]  /*2a7f0*/  BSSY B6, `(.L_x_3186) ;  /* 0x0000024000067945 */ /* 0x000fe20003800000 */
[----:B------:R-:W-:Y:S01]  /*2a800*/  BAR.SYNC.DEFER_BLOCKING 0x8, 0x180 ;  /* 0x0206000000007b1d */ /* 0x000fe20000010000 */
[----:B------:R-:W-:-:S04]  /*2a810*/  ISETP.NE.U32.AND P0, PT, RZ, UR6, PT ;  /* 0x00000006ff007c0c */ /* 0x000fc8000bf05070 */
[----:B------:R-:W-:Y:S01]  /*2a820*/  ISETP.NE.AND.EX P0, PT, RZ, UR7, PT, P0 ;  /* 0x00000007ff007c0c */ /* 0x000fe2000bf05300 */
[----:B--2---:R-:W-:Y:S01]  /*2a830*/  VIADD R2, R2, 0x14400 ;  /* 0x0001440002027836 */ /* 0x004fe20000000000 */
[----:B---3--:R-:W-:-:S04]  /*2a840*/  SHF.R.S32.HI R0, RZ, 0x1f, R3 ;  /* 0x0000001fff007819 */ /* 0x008fc80000011403 */
        /* <DEDUP_REMOVED lines=9> */
[----:B-1----:R-:W-:Y:S01]  /*2a8e0*/  IMAD.IADD R2, R3, 0x1, R0 ;  /* 0x0000000103027824 */ /* 0x002fe200078e0200 */
        /* <DEDUP_REMOVED lines=10> */
[----:B------:R-:W1:Y:S01]  /*2a990*/  LDC.64 R2, c[0x4][R2] ;  /* 0x0100000002027b82 */ /* 0x000e620000000a00 */
        /* <DEDUP_REMOVED lines=9> */
.L_x_3187:
[----:B------:R-:W-:Y:S05]  /*2aa30*/  BSYNC B6 ;  /* 0x0000000000067941 */ /* 0x000fea0003800000 */
.L_x_3186:
[----:B------:R-:W3:Y:S01]  /*2aa40*/  LDL.LU R6, [R1+0x3c] ;  /* 0x00003c0001067983 */ /* 0x000ee20000300800 */
[----:B------:R-:W-:Y:S01]  /*2aa50*/  ULDC.64 UR4, c[0x0][0x2d8] ;  /* 0x0000b60000047ab9 */ /* 0x000fe20000000a00 */
[----:B------:R-:W1:Y:S01]  /*2aa60*/  LDC R7, c[0x0][0x448] ;  /* 0x00011200ff077b82 */ /* 0x000e620000000800 */
[----:B------:R-:W-:Y:S01]  /*2aa70*/  ULDC.64 UR6, c[0x0][0x280] ;  /* 0x0000a00000067ab9 */ /* 0x000fe20000000a00 */
[----:B--2---:R-:W3:Y:S04]  /*2aa80*/  LDL.LU.64 R2, [R1+0x48] ;  /* 0x0000480001027983 */ /* 0x004ee80000300a00 */
[----:B------:R-:W2:Y:S04]  /*2aa90*/  LDL.LU R0, [R1+0x44] ;  /* 0x0000440001007983 */ /* 0x000ea80000300800 */
[----:B------:R-:W4:Y:S04]  /*2aaa0*/  LDL.LU R4, [R1+0x54] ;  /* 0x0000540001047983 */ /* 0x000f280000300800 */
[----:B------:R-:W4:Y:S01]  /*2aab0*/  LDL.LU R5, [R1+0x30] ;  /* 0x0000300001057983 */ /* 0x000f220000300800 */
[----:B------:R-:W0:Y:S01]  /*2aac0*/  S2R R8, SR_TID.X ;  /* 0x0000000000087919 */ /* 0x000e220000002100 */
[----:B------:R-:W0:Y:S01]  /*2aad0*/  S2R R9, SR_TID.X ;  /* 0x0000000000097919 */ /* 0x000e220000002100 */
[----:B-1----:R-:W-:Y:S01]  /*2aae0*/  ISETP.NE.AND P0, PT, R7, 0x1, PT ;  /* 0x000000010700780c */ /* 0x002fe20003f05270 */
[----:B0-----:R-:W-:-:S02]  /*2aaf0*/  IMAD.SHL.U32 R8, R8, 0x8, RZ ;  /* 0x0000000808087824 */ /* 0x001fc400078e00ff */
[----:B------:R-:W-:-:S03]  /*2ab00*/  IMAD.SHL.U32 R9, R9, 0x8, RZ ;  /* 0x0000000809097824 */ /* 0x000fc600078e00ff */
[----:B------:R-:W-:-:S04]  /*2ab10*/  LOP3.LUT R8, R8, 0x38, RZ, 0xc0, !PT ;  /* 0x0000003808087812 */ /* 0x000fc800078ec0ff */
[C---:B------:R-:W-:Y:S02]  /*2ab20*/  LOP3.LUT R11, R8.reuse, 0x40, RZ, 0xfc, !PT ;  /* 0x00000040080b7812 */ /* 0x040fe400078efcff */
[C---:B------:R-:W-:Y:S02]  /*2ab30*/  LOP3.LUT R10, R8.reuse, 0x80, RZ, 0xfc, !PT ;  /* 0x00000080080a7812 */ /* 0x040fe400078efcff */
[----:B------:R-:W-:Y:S02]  /*2ab40*/  LOP3.LUT R8, R8, 0xc0, RZ, 0xfc, !PT ;  /* 0x000000c008087812 */ /* 0x000fe400078efcff */
[----:B------:R-:W-:Y:S01]  /*2ab50*/  LOP3.LUT R9, R9, 0x38, RZ, 0xc0, !PT ;  /* 0x0000003809097812 */ /* 0x000fe200078ec0ff */
[----:B---3--:R-:W-:Y:S02]  /*2ab60*/  IMAD.MOV.U32 R3, RZ, RZ, R6 ;  /* 0x000000ffff037224 */ /* 0x008fe400078e0006 */
[----:B------:R-:W0:Y:S01]  /*2ab70*/  @P0 LDC R6, c[0x0][0x450] ;  /* 0x00011400ff060b82 */ /* 0x000e220000000800 */
[----:B--2---:R-:W-:-:S02]  /*2ab80*/  IMAD R0, R0, UR4, RZ ;  /* 0x0000000400007c24 */ /* 0x004fc4000f8e02ff */
[----:B------:R-:W-:-:S04]  /*2ab90*/  IMAD.WIDE.U32 R2, R18, UR4, R2 ;  /* 0x0000000412027c25 */ /* 0x000fc8000f8e0002 */
[----:B------:R-:W-:Y:S01]  /*2aba0*/  IMAD R0, R18, UR5, R0 ;  /* 0x0000000512007c24 */ /* 0x000fe2000f8e0200 */
[----:B------:R-:W-:-:S03]  /*2abb0*/  ULDC.64 UR4, c[0x0][0x2e0] ;  /* 0x0000b80000047ab9 */ /* 0x000fc60000000a00 */
[----:B------:R-:W-:Y:S02]  /*2abc0*/  IMAD.IADD R3, R3, 0x1, R0 ;  /* 0x0000000103037824 */ /* 0x000fe400078e0200 */
[----:B----4-:R-:W-:Y:S02]  /*2abd0*/  IMAD R0, R4, UR4, RZ ;  /* 0x0000000404007c24 */ /* 0x010fe4000f8e02ff */
[----:B------:R-:W1:Y:S01]  /*2abe0*/  S2R R4, SR_TID.X ;  /* 0x0000000000047919 */ /* 0x000e620000002100 */
[----:B------:R-:W-:-:S04]  /*2abf0*/  IMAD.WIDE.U32 R2, R5, UR4, R2 ;  /* 0x0000000405027c25 */ /* 0x000fc8000f8e0002 */
[----:B------:R-:W-:Y:S01]  /*2ac00*/  IMAD R0, R5, UR5, R0 ;  /* 0x0000000505007c24 */ /* 0x000fe2000f8e0200 */
[----:B------:R-:W-:-:S04]  /*2ac10*/  ULDC.64 UR4, c[0x0][0x2d0] ;  /* 0x0000b40000047ab9 */ /* 0x000fc80000000a00 */
[----:B------:R-:W-:Y:S02]  /*2ac20*/  IADD3 R3, R3, R0, RZ ;  /* 0x0000000003037210 */ /* 0x000fe40007ffe0ff */
[----:B-1----:R-:W-:-:S04]  /*2ac30*/  LOP3.LUT R4, R4, 0x7f, RZ, 0xc0, !PT ;  /* 0x0000007f04047812 */ /* 0x002fc800078ec0ff */
[----:B------:R-:W-:Y:S02]  /*2ac40*/  SHF.R.U32.HI R5, RZ, 0x3, R4 ;  /* 0x00000003ff057819 */ /* 0x000fe40000011604 */
[----:B------:R-:W1:Y:S02]  /*2ac50*/  S2R R4, SR_TID.X ;  /* 0x0000000000047919 */ /* 0x000e640000002100 */
[----:B-1----:R-:W-:-:S05]  /*2ac60*/  IMAD.SHL.U32 R4, R4, 0x10, RZ ;  /* 0x0000001004047824 */ /* 0x002fca00078e00ff */
[----:B------:R-:W-:Y:S02]  /*2ac70*/  LOP3.LUT R4, R5, 0x70, R4, 0xf8, !PT ;  /* 0x0000007005047812 */ /* 0x000fe400078ef804 */
[----:B------:R-:W1:Y:S03]  /*2ac80*/  @P0 LDC R5, c[0x0][0x44c] ;  /* 0x00011300ff050b82 */ /* 0x000e660000000800 */
[----:B------:R-:W-:-:S04]  /*2ac90*/  IMAD R4, R17, 0x80, R4 ;  /* 0x0000008011047824 */ /* 0x000fc800078e0204 */
        /* <DEDUP_REMOVED lines=18> */
[----:B------:R-:W-:Y:S02]  /*2adc0*/  ISETP.GE.AND P2, PT, R10, UR4, PT ;  /* 0x000000040a007c0c */ /* 0x000fe4000bf46270 */
[----:B------:R-:W-:Y:S01]  /*2add0*/  LEA R3, P4, R4, UR6, 0x1 ;  /* 0x0000000604037c11 */ /* 0x000fe2000f8808ff */
[----:B------:R-:W1:Y:S01]  /*2ade0*/  S2R R10, SR_TID.X ;  /* 0x00000000000a7919 */ /* 0x000e620000002100 */
[----:B------:R-:W-:Y:S01]  /*2adf0*/  IMAD.IADD R2, R5, 0x1, R6 ;  /* 0x0000000105027824 */ /* 0x000fe200078e0206 */
[----:B------:R-:W-:-:S02]  /*2ae00*/  ISETP.GE.AND P0, PT, R9, UR4, PT ;  /* 0x0000000409007c0c */ /* 0x000fc4000bf06270 */
[----:B------:R-:W-:Y:S01]  /*2ae10*/  ISETP.GE.AND P1, PT, R11, UR4, PT ;  /* 0x000000040b007c0c */ /* 0x000fe2000bf26270 */
[----:B------:R-:W-:Y:S01]  /*2ae20*/  UMOV UR4, 0xffffffff ;  /* 0xffffffff00047882 */ /* 0x000fe20000000000 */
[----:B------:R-:W-:Y:S02]  /*2ae30*/  LEA.HI.X R2, R4, UR7, R2, 0x1, P4 ;  /* 0x0000000704027c11 */ /* 0x000fe4000a0f0c02 */
[----:B-1----:R-:W-:-:S04]  /*2ae40*/  LOP3.LUT R10, R10, 0x7f, RZ, 0xc0, !PT ;  /* 0x0000007f0a0a7812 */ /* 0x002fc800078ec0ff */
        /* <DEDUP_REMOVED lines=10> */
[----:B0-----:R-:W-:-:S04]  /*2aef0*/  @!P5 LEA R5, P4, R9, R5, 0x1 ;  /* 0x000000050905d211 */ /* 0x001fc800078808ff */
[----:B-1----:R-:W-:-:S04]  /*2af00*/  @!P5 IADD3.X R4, RZ, R4, RZ, P4, !PT ;  /* 0x00000004ff04d210 */ /* 0x002fc800027fe4ff */
[----:B------:R-:W-:-:S04]  /*2af10*/  @!P5 LOP3.LUT R5, R5, R4, RZ, 0x3c, !PT ;  /* 0x000000040505d212 */ /* 0x000fc800078e3cff */
[----:B------:R-:W-:-:S04]  /*2af20*/  @!P5 LOP3.LUT R4, R5, R4, RZ, 0x3c, !PT ;  /* 0x000000040504d212 */ /* 0x000fc800078e3cff */
[----:B------:R-:W-:-:S05]  /*2af30*/  @!P5 LOP3.LUT R5, R5, R4, RZ, 0x3c, !PT ;  /* 0x000000040505d212 */ /* 0x000fca00078e3cff */
[----:B-----5:R-:W-:Y:S04]  /*2af40*/  @!P5 LDGSTS.E.BYPASS.LTC128B.128 [R8+0x14400], desc[UR4][R4.64], !P0 ;  /* 0x144000000408dfae */ /* 0x020fe8000c101d44 */
[----:B------:R-:W-:Y:S04]  /*2af50*/  @!P5 LDGSTS.E.BYPASS.LTC128B.128 [R8+0x18400], desc[UR4][R4.64+0x80], !P1 ;  /* 0x184000800408dfae */ /* 0x000fe8000c901d44 */
[----:B------:R-:W-:Y:S04]  /*2af60*/  @!P5 LDGSTS.E.BYPASS.LTC128B.128 [R8+0x1c400], desc[UR4][R4.64+0x100], !P2 ;  /* 0x1c4001000408dfae */ /* 0x000fe8000d101d44 */
[----:B------:R0:W-:Y:S02]  /*2af70*/  @!P5 LDGSTS.E.BYPASS.LTC128B.128 [R8+0x20400], desc[UR4][R4.64+0x180], !P3 ;  /* 0x204001800408dfae */ /* 0x0001e4000d901d44 */
[----:B0-----:R-:W-:-:S05]  /*2af80*/  VIADD R4, R17, 0x10 ;  /* 0x0000001011047836 */ /* 0x001fca0000000000 */
[----:B------:R-:W-:Y:S02]  /*2af90*/  ISETP.GE.AND P5, PT, R4, R0, PT ;  /* 0x000000000400720c */ /* 0x000fe40003fa6270 */
[----:B------:R-:W0:Y:S11]  /*2afa0*/  SHFL.IDX PT, R4, R3, 0x1, 0x181f ;  /* 0x00381f0003047f89 */ /* 0x000e3600000e0000 */
[----:B0-----:R-:W-:-:S05]  /*2afb0*/  @!P5 LEA R5, P4, R9, R4, 0x1 ;  /* 0x000000040905d211 */ /* 0x001fca00078808ff */
[----:B------:R-:W-:Y:S02]  /*2afc0*/  @!P5 IMAD.X R4, RZ, RZ, R6, P4 ;  /* 0x000000ffff04d224 */ /* 0x000fe400020e0606 */
[----:B------:R-:W-:Y:S03]  /*2afd0*/  SHFL.IDX PT, R6, R2, 0x2, 0x181f ;  /* 0x00581f0002067f89 */ /* 0x000fe600000e0000 */
[----:B------:R-:W-:-:S04]  /*2afe0*/  @!P5 LOP3.LUT R5, R5, R4, RZ, 0x3c, !PT ;  /* 0x000000040505d212 */ /* 0x000fc800078e3cff */
[----:B------:R-:W-:-:S04]  /*2aff0*/  @!P5 LOP3.LUT R4, R5, R4, RZ, 0x3c, !PT ;  /* 0x000000040504d212 */ /* 0x000fc800078e3cff */
[----:B------:R-:W-:-:S05]  /*2b000*/  @!P5 LOP3.LUT R5, R5, R4, RZ, 0x3c, !PT ;  /* 0x000000040505d212 */ /* 0x000fca00078e3cff */
[----:B------:R-:W-:Y:S04]  /*2b010*/  @!P5 LDGSTS.E.BYPASS.LTC128B.128 [R8+0x14c00], desc[UR4][R4.64], !P0 ;  /* 0x14c000000408dfae */ /* 0x000fe8000c101d44 */
        /* <DEDUP_REMOVED lines=16> */
[----:B0-----:R-:W-:-:S04]  /*2b120*/  IADD3 R4, R17, 0x30, RZ ;  /* 0x0000003011047810 */ /* 0x001fc80007ffe0ff */
        /* <DEDUP_REMOVED lines=28> */
[----:B0-----:R-:W-:-:S04]  /*2b2f0*/  @!P5 LEA R5, P4, R9, R4, 0x1 ;  /* 0x000000040905d211 */ /* 0x001fc800078808ff */
[----:B------:R-:W-:Y:S02]  /*2b300*/  @!P5 IADD3.X R4, RZ, R6, RZ, P4, !PT ;  /* 0x00000006ff04d210 */ /* 0x000fe400027fe4ff */
[----:B------:R-:W-:Y:S02]  /*2b310*/  SHFL.IDX PT, R6, R2, 0x6, 0x181f ;  /* 0x00d81f0002067f89 */ /* 0x000fe400000e0000 */
        /* <DEDUP_REMOVED lines=9> */
[----:B------:R-:W0:Y:S04]  /*2b3b0*/  SHFL.IDX PT, R4, R3, 0x6, 0x181f ;  /* 0x00d81f0003047f89 */ /* 0x000e2800000e0000 */
[----:B------:R-:W1:Y:S07]  /*2b3c0*/  SHFL.IDX PT, R3, R3, 0x7, 0x181f ;  /* 0x00f81f0003037f89 */ /* 0x000e6e00000e0000 */
        /* <DEDUP_REMOVED lines=10> */
.L_x_3379:
[----:B------:R-:W-:Y:S01]  /*2b470*/  VIADD R17, R17, 0x70 ;  /* 0x0000007011117836 */ /* 0x000fe20000000000 */
[----:B------:R-:W-:Y:S04]  /*2b480*/  BSSY B0, `(.L_x_3189) ;  /* 0x000000d000007945 */ /* 0x000fe80003800000 */
[----:B------:R-:W-:-:S13]  /*2b490*/  ISETP.GE.AND P4, PT, R17, R0, PT ;  /* 0x000000001100720c */ /* 0x000fda0003f86270 */
[----:B------:R-:W-:Y:S05]  /*2b4a0*/  @P4 BRA `(.L_x_3190) ;  /* 0x0000000000284947 */ /* 0x000fea0003800000 */
[----:B0-----:R-:W-:Y:S01]  /*2b4b0*/  LEA R2, P4, R9, R3, 0x1 ;  /* 0x0000000309027211 */ /* 0x001fe200078808ff */
        /* <DEDUP_REMOVED lines=9> */
.L_x_3190:
[----:B------:R-:W-:Y:S05]  /*2b550*/  BSYNC B0 ;  /* 0x0000000000007941 */ /* 0x000fea0003800000 */
.L_x_3189:
[----:B01----:R-:W2:Y:S01]  /*2b560*/  LDL R8, [R1+0x4] ;  /* 0x0000040001087983 */ /* 0x003ea20000100800 */
[----:B------:R-:W-:Y:S01]  /*2b570*/  PLOP3.LUT P0, PT, PT, PT, PT, 0x80, 0x0 ;  /* 0x000000000000781c */ /* 0x000fe20003f0f070 */
[----:B------:R-:W-:Y:S01]  /*2b580*/  NOP ;  /* 0x0000000000007918 */ /* 0x000fe20000000000 */
[----:B--2---:R-:W-:-:S11]  /*2b590*/  IADD3 R10, R8, 0x38800, RZ ;  /* 0x00038800080a7810 */ /* 0x004fd60007ffe0ff */
.L_x_3191:
        /* <DEDUP_REMOVED lines=19> */
.L_x_3380:
[----:B------:R-:W-:Y:S05]  /*2b6d0*/  BSYNC B0 ;  /* 0x0000000000007941 */ /* 0x000fea0003800000 */
.L_x_3192:
        /* <DEDUP_REMOVED lines=28> */
[----:B------:R-:W0:Y:S03]  /*2b8a0*/  LDC R3, c[0x0][0x43c] ;  /* 0x00010f00ff037b82 */ /* 0x000e260000000800 */
[----:B------:R-:W3:Y:S01]  /*2b8b0*/  LDL R6, [R1+0x10] ;  /* 0x0000100001067983 */ /* 0x000ee20000100800 */
[----:B------:R-:W-:Y:S01]  /*2b8c0*/  IMAD.MOV.U32 R0, RZ, RZ, R2 ;  /* 0x000000ffff007224 */ /* 0x000fe200078e0002 */
[----:B------:R-:W-:Y:S01]  /*2b8d0*/  ULDC.64 UR6, c[0x0][0x428] ;  /* 0x00010a0000067ab9 */ /* 0x000fe20000000a00 */
[----:B------:R-:W-:Y:S01]  /*2b8e0*/  ULDC.64 UR8, c[0x0][0x208] ;  /* 0x0000820000087ab9 */ /* 0x000fe20000000a00 */
[----:B0-----:R-:W-:-:S13]  /*2b8f0*/  ISETP.NE.AND P0, PT, R3, 0x1, PT ;  /* 0x000000010300780c */ /* 0x001fda0003f05270 */
[----:B-----5:R-:W0:Y:S02]  /*2b900*/  @P0 LDC.64 R4, c[0x0][0x440] ;  /* 0x00011000ff040b82 */ /* 0x020e240000000a00 */
[----:B0-----:R-:W-:-:S05]  /*2b910*/  @P0 IMAD.HI.U32 R4, R2, R4, RZ ;  /* 0x0000000402040227 */ /* 0x001fca00078e00ff */
[----:B------:R-:W-:-:S04]  /*2b920*/  @P0 SHF.R.U32.HI R0, RZ, R5, R4 ;  /* 0x00000005ff000219 */ /* 0x000fc80000011604 */
[--C-:B------:R-:W-:Y:S01]  /*2b930*/  SHF.R.S32.HI R5, RZ, 0x1f, R0.reuse ;  /* 0x0000001fff057819 */ /* 0x100fe20000011400 */
[--C-:B------:R-:W-:Y:S02]  /*2b940*/  IMAD.MOV R7, RZ, RZ, -R0.reuse ;  /* 0x000000ffff077224 */ /* 0x100fe400078e0a00 */
[----:B------:R-:W-:Y:S02]  /*2b950*/  IMAD.MOV.U32 R4, RZ, RZ, R0 ;  /* 0x000000ffff047224 */ /* 0x000fe400078e0000 */
[----:B------:R-:W-:Y:S02]  /*2b960*/  IMAD R7, R3, R7, R2 ;  /* 0x0000000703077224 */ /* 0x000fe400078e0202 */
[----:B--2---:R-:W-:-:S04]  /*2b970*/  IMAD R3, R11, UR6, RZ ;  /* 0x000000060b037c24 */ /* 0x004fc8000f8e02ff */
[C---:B---3--:R-:W-:Y:S02]  /*2b980*/  IMAD R3, R6.reuse, UR7, R3 ;  /* 0x0000000706037c24 */ /* 0x048fe4000f8e0203 */
[----:B------:R-:W-:-:S05]  /*2b990*/  IMAD.WIDE.U32 R4, R6, UR6, R4 ;  /* 0x0000000606047c25 */ /* 0x000fca000f8e0004 */
[----:B------:R-:W-:Y:S02]  /*2b9a0*/  IADD3 R0, R3, R5, RZ ;  /* 0x0000000503007210 */ /* 0x000fe40007ffe0ff */
[----:B------:R-:W-:-:S04]  /*2b9b0*/  LEA R12, P0, R4, UR4, 0x2 ;  /* 0x00000004040c7c11 */ /* 0x000fc8000f8010ff */
[----:B------:R-:W-:-:S05]  /*2b9c0*/  LEA.HI.X R13, R4, UR5, R0, 0x2, P0 ;  /* 0x00000005040d7c11 */ /* 0x000fca00080f1400 */
[----:B------:R0:W5:Y:S04]  /*2b9d0*/  LDG.E R4, desc[UR8][R12.64] ;  /* 0x000000080c047981 */ /* 0x000168000c1e1900 */
.L_x_3200:
[----:B------:R-:W2:Y:S01]  /*2b9e0*/  LDL R0, [R1+0x4] ;  /* 0x0000040001007983 */ /* 0x000ea20000100800 */
[----:B------:R-:W-:Y:S01]  /*2b9f0*/  BSSY B3, `(.L_x_3201) ;  /* 0x0000005000037945 */ /* 0x000fe20003800000 */
[----:B--2---:R-:W-:Y:S01]  /*2ba00*/  IMAD R3, R8, 0x8, R0 ;  /* 0x0000000808037824 */ /* 0x004fe200078e0200 */
[----:B------:R-:W-:-:S04]  /*2ba10*/  SHF.L.U32 R0, R9, 0x1f, RZ ;  /* 0x0000001f09007819 */ /* 0x000fc800000006ff */
[----:B------:R-:W1:Y:S02]  /*2ba20*/  SYNCS.PHASECHK.TRANS64.TRYWAIT P0, [R3+URZ+0x38840], R0 ;  /* 0x03884000030075a7 */ /* 0x000e64000800017f */
[----:B-1----:R-:W-:Y:S05]  /*2ba30*/  @!P0 BRA `(.L_x_3202) ;  /* 0x0000006000f48947 */ /* 0x002fea0003800000 */
.L_x_3381:
[----:B------:R-:W-:Y:S05]  /*2ba40*/  BSYNC B3 ;  /* 0x0000000000037941 */ /* 0x000fea0003800000 */
.L_x_3201:
        /* <DEDUP_REMOVED lines=12> */
.L_x_3204:
[----:B------:R-:W-:Y:S05]  /*2bb10*/  BSYNC B3 ;  /* 0x0000000000037941 */ /* 0x000fea0003800000 */
.L_x_3203:
        /* <DEDUP_REMOVED lines=13> */
.L_x_3205:
        /* <DEDUP_REMOVED lines=16> */
.L_x_3206:
        /* <DEDUP_REMOVED lines=16> */
.L_x_3207:
        /* <DEDUP_REMOVED lines=16> */
.L_x_3208:
        /* <DEDUP_REMOVED lines=17> */
.L_x_3382:
[----:B------:R-:W-:Y:S05]  /*2c000*/  BSYNC B3 ;  /* 0x0000000000037941 */ /* 0x000fea0003800000 */
.L_x_3209:
        /* <DEDUP_REMOVED lines=14> */
.L_x_3212:
[----:B------:R-:W-:Y:S05]  /*2c0f0*/  BSYNC B3 ;  /* 0x0000000000037941 */ /* 0x000fea0003800000 */
.L_x_3211:
        /* <DEDUP_REMOVED lines=15> */
.L_x_3213:
        /* <DEDUP_REMOVED lines=16> */
.L_x_3214:
        /* <DEDUP_REMOVED lines=16> */
.L_x_3215:
        /* <DEDUP_REMOVED lines=16> */
.L_x_3216:
        /* <DEDUP_REMOVED lines=13> */
.L_x_3199:
[----:B------:R-:W-:Y:S05]  /*2c5c0*/  BSYNC B1 ;  /* 0x0000000000017941 */ /* 0x000fea0003800000 */
.L_x_3198:
[----:B------:R-:W2:Y:S04]  /*2c5d0*/  LDL.LU R0, [R1+0x34] ;  /* 0x0000340001007983 */ /* 0x000ea80000300800 */
[----:B------:R1:W-:Y:S04]  /*2c5e0*/  STL [R1+0x8], R8 ;  /* 0x0000080801007387 */ /* 0x0003e80000100800 */
[----:B------:R1:W-:Y:S02]  /*2c5f0*/  STL [R1+0x14], R9 ;  /* 0x0000140901007387 */ /* 0x0003e40000100800 */
[----:B-12---:R-:W-:-:S07]  /*2c600*/  VIADD R0, R0, 0xfffffffd ;  /* 0xfffffffd00007836 */ /* 0x006fce0000000000 */
.L_x_3197:
[----:B------:R-:W-:Y:S05]  /*2c610*/  BSYNC B2 ;  /* 0x0000000000027941 */ /* 0x000fea0003800000 */
.L_x_3196:
[----:B------:R-:W-:-:S13]  /*2c620*/  ISETP.NE.AND P0, PT, R2, RZ, PT ;  /* 0x000000ff0200720c */ /* 0x000fda0003f05270 */
[----:B------:R-:W-:Y:S05]  /*2c630*/  @!P0 BRA `(.L_x_3195) ;  /* 0x0000001c00088947 */ /* 0x000fea0003800000 */
[----:B0-----:R0:W5:Y:S02]  /*2c640*/  LDL R7, [R1] ;  /* 0x0000000001077983 */ /* 0x0011640000100800 */
.L_x_3255:
        /* <DEDUP_REMOVED lines=11> */
[----:B-1----:R-:W-:Y:S06]  /*2c700*/  @!P1 BRA `(.L_x_3218) ;  /* 0x0000000c004c9947 */ /* 0x002fec0003800000 */
[----:B------:R-:W-:Y:S01]  /*2c710*/  ULDC.64 UR4, c[0x0][0x418] ;  /* 0x0001060000047ab9 */ /* 0x000fe20000000a00 */
[----:B------:R-:W-:Y:S02]  /*2c720*/  MOV R8, R0 ;  /* 0x0000000000087202 */ /* 0x000fe40000000f00 */
        /* <DEDUP_REMOVED lines=23> */
.L_x_3219:
[----:B------:R-:W2:Y:S01]  /*2c8a0*/  LDL R2, [R1+0x4] ;  /* 0x0000040001027983 */ /* 0x000ea20000100800 */
[----:B------:R-:W-:Y:S01]  /*2c8b0*/  BSSY B2, `(.L_x_3220) ;  /* 0x0000005000027945 */ /* 0x000fe20003800000 */
[----:B--2---:R-:W-:Y:S01]  /*2c8c0*/  IMAD R3, R4, 0x8, R2 ;  /* 0x0000000804037824 */ /* 0x004fe200078e0202 */
[----:B------:R-:W-:-:S04]  /*2c8d0*/  SHF.L.U32 R2, R5, 0x1f, RZ ;  /* 0x0000001f05027819 */ /* 0x000fc800000006ff */
[----:B------:R-:W2:Y:S02]  /*2c8e0*/  SYNCS.PHASECHK.TRANS64.TRYWAIT P0, [R3+URZ+0x38840], R2 ;  /* 0x03884002030075a7 */ /* 0x000ea4000800017f */
[----:B--2---:R-:W-:Y:S05]  /*2c8f0*/  @!P0 BRA `(.L_x_3221) ;  /* 0x00000054006c8947 */ /* 0x004fea0003800000 */
.L_x_3383:
[----:B------:R-:W-:Y:S05]  /*2c900*/  BSYNC B2 ;  /* 0x0000000000027941 */ /* 0x000fea0003800000 */
.L_x_3220:
[----:B-1----:R-:W1:Y:S01]  /*2c910*/  S2R R6, SR_TID.X ;  /* 0x0000000000067919 */ /* 0x002e620000002100 */
[----:B------:R-:W-:Y:S01]  /*2c920*/  BSSY B2, `(.L_x_3222) ;  /* 0x000000b000027945 */ /* 0x000fe20003800000 */
[----:B-1----:R-:W-:-:S04]  /*2c930*/  LOP3.LUT R6, R6, 0x7f, RZ, 0xc0, !PT ;  /* 0x0000007f06067812 */ /* 0x002fc800078ec0ff */
[----:B------:R-:W-:-:S13]  /*2c940*/  ISETP.NE.AND P1, PT, R6, RZ, PT ;  /* 0x000000ff0600720c */ /* 0x000fda0003f25270 */
[----:B------:R-:W-:Y:S05]  /*2c950*/  @P1 BRA `(.L_x_3223) ;  /* 0x00000000001c1947 */ /* 0x000fea0003800000 */
[----:B------:R-:W1:Y:S01]  /*2c960*/  S2R R6, SR_TID.X ;  /* 0x0000000000067919 */ /* 0x000e620000002100 */
[----:B--2---:R-:W-:-:S04]  /*2c970*/  MOV R2, 0xa000 ;  /* 0x0000a00000027802 */ /* 0x004fc80000000f00 */
[----:B------:R3:W-:Y:S01]  /*2c980*/  SYNCS.ARRIVE.TRANS64 RZ, [R3+URZ+0x38830], R2 ;  /* 0x0388300203ff79a7 */ /* 0x0007e2000800003f */
[----:B-1----:R-:W-:-:S04]  /*2c990*/  LOP3.LUT R6, R6, 0x1f, RZ, 0xc0, !PT ;  /* 0x0000001f06067812 */ /* 0x002fc800078ec0ff */
[----:B------:R-:W-:-:S13]  /*2c9a0*/  ISETP.NE.AND P0, PT, R6, RZ, PT ;  /* 0x000000ff0600720c */ /* 0x000fda0003f05270 */
[----:B---3--:R-:W-:Y:S05]  /*2c9b0*/  @!P0 BRA `(.L_x_3223) ;  /* 0x0000000000048947 */ /* 0x008fea0003800000 */
[----:B------:R-:W-:Y:S01]  /*2c9c0*/  BPT.TRAP 0x1 ;  /* 0x000000040000795c */ /* 0x000fe20000300000 */
.L_x_3223:
[----:B------:R-:W-:Y:S05]  /*2c9d0*/  BSYNC B2 ;  /* 0x0000000000027941 */ /* 0x000fea0003800000 */
.L_x_3222:
        /* <DEDUP_REMOVED lines=13> */
.L_x_3224:
        /* <DEDUP_REMOVED lines=16> */
.L_x_3225:
        /* <DEDUP_REMOVED lines=16> */
.L_x_3226:
        /* <DEDUP_REMOVED lines=16> */
.L_x_3227:
        /* <DEDUP_REMOVED lines=13> */
[----:B--2---:R-:W-:Y:S02]  /*2ce80*/  SHF.L.U32 R3, R12, 0x1f, RZ ;  /* 0x0000001f0c037819 */ /* 0x004fe400000006ff */
[----:B---3--:R-:W-:-:S04]  /*2ce90*/  LEA R2, R9, R10, 0x3 ;  /* 0x0000000a09027211 */ /* 0x008fc800078e18ff */
[----:B------:R-:W1:Y:S02]  /*2cea0*/  SYNCS.PHASECHK.TRANS64.TRYWAIT P0, [R2+URZ+0x60], R3 ;  /* 0x00006003020075a7 */ /* 0x000e64000800017f */
[----:B-1----:R-:W-:Y:S05]  /*2ceb0*/  @!P0 BRA `(.L_x_3229) ;  /* 0x0000005000108947 */ /* 0x002fea0003800000 */
.L_x_3384:
[----:B------:R-:W-:Y:S05]  /*2cec0*/  BSYNC B2 ;  /* 0x0000000000027941 */ /* 0x000fea0003800000 */
.L_x_3228:
        /* <DEDUP_REMOVED lines=11> */
.L_x_3231:
[----:B------:R-:W-:Y:S05]  /*2cf80*/  BSYNC B2 ;  /* 0x0000000000027941 */ /* 0x000fea0003800000 */
.L_x_3230:
        /* <DEDUP_REMOVED lines=12> */
[----:B--2---:R-:W-:-:S05]  /*2d050*/  IMAD R3, R3, 0xa000, R11 ;  /* 0x0000a00003037824 */ /* 0x004fca00078e020b */
[----:B------:R-:W-:-:S07]  /*2d060*/  IADD3 R9, R3, 0x400, RZ ;  /* 0x0000040003097810 */ /* 0x000fce0007ffe0ff */
.L_x_3232:
        /* <DEDUP_REMOVED lines=16> */
.L_x_3233:
        /* <DEDUP_REMOVED lines=16> */
.L_x_3234:
        /* <DEDUP_REMOVED lines=16> */
.L_x_3235:
        /* <DEDUP_REMOVED lines=13> */
.L_x_3218:
[----:B------:R-:W-:Y:S05]  /*2d440*/  BSYNC B1 ;  /* 0x0000000000017941 */ /* 0x000fea0003800000 */
.L_x_3217:
        /* <DEDUP_REMOVED lines=36> */
.L_x_3238:
[----:B------:R-:W4:Y:S01]  /*2d690*/  LDL R2, [R1+0x4] ;  /* 0x0000040001027983 */ /* 0x000f220000100800 */
[----:B------:R-:W-:Y:S01]  /*2d6a0*/  SHF.L.U32 R3, R11, 0x1f, RZ ;  /* 0x0000001f0b037819 */ /* 0x000fe200000006ff */
[----:B------:R-:W-:Y:S01]  /*2d6b0*/  BSSY B2, `(.L_x_3239) ;  /* 0x0000004000027945 */ /* 0x000fe20003800000 */
[----:B----4-:R-:W-:-:S04]  /*2d6c0*/  IMAD R2, R12, 0x8, R2 ;  /* 0x000000080c027824 */ /* 0x010fc800078e0202 */
[----:B------:R-:W4:Y:S02]  /*2d6d0*/  SYNCS.PHASECHK.TRANS64.TRYWAIT P0, [R2+URZ+0x38840], R3 ;  /* 0x03884003020075a7 */ /* 0x000f24000800017f */
[----:B----4-:R-:W-:Y:S05]  /*2d6e0*/  @!P0 BRA `(.L_x_3240) ;  /* 0x0000004800188947 */ /* 0x010fea0003800000 */
.L_x_3385:
[----:B------:R-:W-:Y:S05]  /*2d6f0*/  BSYNC B2 ;  /* 0x0000000000027941 */ /* 0x000fea0003800000 */
.L_x_3239:
[----:B-1-3--:R-:W1:Y:S01]  /*2d700*/  S2R R8, SR_TID.X ;  /* 0x0000000000087919 */ /* 0x00ae620000002100 */
[----:B------:R-:W-:Y:S01]  /*2d710*/  BSSY B2, `(.L_x_3241) ;  /* 0x000000b000027945 */ /* 0x000fe20003800000 */
[----:B-1----:R-:W-:-:S04]  /*2d720*/  LOP3.LUT R8, R8, 0x7f, RZ, 0xc0, !PT ;  /* 0x0000007f08087812 */ /* 0x002fc800078ec0ff */
[----:B------:R-:W-:-:S13]  /*2d730*/  ISETP.NE.AND P1, PT, R8, RZ, PT ;  /* 0x000000ff0800720c */ /* 0x000fda0003f25270 */
[----:B------:R-:W-:Y:S05]  /*2d740*/  @P1 BRA `(.L_x_3242) ;  /* 0x00000000001c1947 */ /* 0x000fea0003800000 */
[----:B------:R-:W1:Y:S01]  /*2d750*/  S2R R8, SR_TID.X ;  /* 0x0000000000087919 */ /* 0x000e620000002100 */
[----:B----4-:R-:W-:-:S04]  /*2d760*/  MOV R3, 0xa000 ;  /* 0x0000a00000037802 */ /* 0x010fc80000000f00 */
[----:B------:R3:W-:Y:S01]  /*2d770*/  SYNCS.ARRIVE.TRANS64 RZ, [R2+URZ+0x38830], R3 ;  /* 0x0388300302ff79a7 */ /* 0x0007e2000800003f */
[----:B-1----:R-:W-:-:S04]  /*2d780*/  LOP3.LUT R8, R8, 0x1f, RZ, 0xc0, !PT ;  /* 0x0000001f08087812 */ /* 0x002fc800078ec0ff */
[----:B------:R-:W-:-:S13]  /*2d790*/  ISETP.NE.AND P0, PT, R8, RZ, PT ;  /* 0x000000ff0800720c */ /* 0x000fda0003f05270 */
[----:B---3--:R-:W-:Y:S05]  /*2d7a0*/  @!P0 BRA `(.L_x_3242) ;  /* 0x0000000000048947 */ /* 0x008fea0003800000 */
[----:B------:R-:W-:Y:S01]  /*2d7b0*/  BPT.TRAP 0x1 ;  /* 0x000000040000795c */ /* 0x000fe20000300000 */
.L_x_3242:
[----:B------:R-:W-:Y:S05]  /*2d7c0*/  BSYNC B2 ;  /* 0x0000000000027941 */ /* 0x000fea0003800000 */
.L_x_3241:
[----:B------:R-:W3:Y:S04]  /*2d7d0*/  LDL R8, [R1+0x8] ;  /* 0x0000080001087983 */ /* 0x000ee80000100800 */
[----:B------:R-:W3:Y:S04]  /*2d7e0*/  LDL R9, [R1+0x4] ;  /* 0x0000040001097983 */ /* 0x000ee80000100800 */
[----:B----4-:R-:W4:Y:S01]  /*2d7f0*/  LDL R2, [R1+0x18] ;  /* 0x0000180001027983 */ /* 0x010f220000100800 */
[----:B--2---:R-:W-:-:S05]  /*2d800*/  IMAD.MOV.U32 R11, RZ, RZ, RZ ;  /* 0x000000ffff0b7224 */ /* 0x004fca00078e00ff */
        /* <DEDUP_REMOVED lines=9> */
[----:B----4-:R-:W-:Y:S02]  /*2d8a0*/  IMAD R2, R6, 0x50, R2 ;  /* 0x0000005006027824 */ /* 0x010fe400078e0202 */
[----:B------:R-:W-:-:S07]  /*2d8b0*/  VIADD R9, R8, 0x24400 ;  /* 0x0002440008097836 */ /* 0x000fce0000000000 */
.L_x_3243:
        /* <DEDUP_REMOVED lines=16> */
.L_x_3244:
        /* <DEDUP_REMOVED lines=16> */
.L_x_3245:
        /* <DEDUP_REMOVED lines=16> */
.L_x_3246:
        /* <DEDUP_REMOVED lines=15> */
.L_x_3386:
[----:B------:R-:W-:Y:S05]  /*2dcb0*/  BSYNC B2 ;  /* 0x0000000000027941 */ /* 0x000fea0003800000 */
.L_x_3247:
        /* <DEDUP_REMOVED lines=11> */
.L_x_3250:
[----:B------:R-:W-:Y:S05]  /*2dd70*/  BSYNC B2 ;  /* 0x0000000000027941 */ /* 0x000fea0003800000 */
.L_x_3249:
[----:B------:R-:W2:Y:S04]  /*2dd80*/  LDL R15, [R1+0x4] ;  /* 0x00000400010f7983 */ /* 0x000ea80000100800 */
[----:B-1----:R-:W3:Y:S04]  /*2dd90*/  LDL R5, [R1+0x18] ;  /* 0x0000180001057983 */ /* 0x002ee80000100800 */
[----:B------:R-:W3:Y:S01]  /*2dda0*/  LDL.LU R3, [R1+0xc] ;  /* 0x00000c0001037983 */ /* 0x000ee20000300800 */
[----:B------:R-:W-:Y:S01]  /*2ddb0*/  R2UR UR10, R11 ;  /* 0x000000000b0a72ca */ /* 0x000fe200000e0000 */
[----:B------:R-:W-:Y:S01]  /*2ddc0*/  UIADD3 UR4, UP0, UR36, 0x470, URZ ;  /* 0x0000047024047890 */ /* 0x000fe2000ff1e03f */
[----:B------:R-:W-:-:S02]  /*2ddd0*/  R2UR UR6, R8 ;  /* 0x00000000080672ca */ /* 0x000fc400000e0000 */
[----:B------:R-:W-:Y:S01]  /*2dde0*/  R2UR UR7, R9 ;  /* 0x00000000090772ca */ /* 0x000fe200000e0000 */
[----:B------:R-:W-:Y:S01]  /*2ddf0*/  UIADD3.X UR5, URZ, UR37, URZ, UP0, !UPT ;  /* 0x000000253f057290 */ /* 0x000fe200087fe43f */
[----:B------:R-:W-:Y:S02]  /*2de00*/  PLOP3.LUT P0, PT, PT, PT, PT, 0x80, 0x0 ;  /* 0x000000000000781c */ /* 0x000fe40003f0f070 */
[----:B------:R-:W-:Y:S01]  /*2de10*/  IADD3 R2, R2, 0x50, RZ ;  /* 0x0000005002027810 */ /* 0x000fe20007ffe0ff */
[----:B--2---:R-:W-:Y:S02]  /*2de20*/  IMAD R4, R4, 0xa000, R15 ;  /* 0x0000a00004047824 */ /* 0x004fe400078e020f */
[----:B---3--:R-:W-:Y:S02]  /*2de30*/  IMAD R3, R3, 0x50, R5 ;  /* 0x0000005003037824 */ /* 0x008fe400078e0205 */
[----:B------:R-:W-:-:S07]  /*2de40*/  VIADD R5, R4, 0x400 ;  /* 0x0000040004057836 */ /* 0x000fce0000000000 */
.L_x_3251:
        /* <DEDUP_REMOVED lines=16> */
.L_x_3252:
        /* <DEDUP_REMOVED lines=16> */
.L_x_3253:
        /* <DEDUP_REMOVED lines=16> */
.L_x_3254:
        /* <DEDUP_REMOVED lines=13> */
.L_x_3237:
[----:B------:R-:W-:Y:S05]  /*2e220*/  BSYNC B1 ;  /* 0x0000000000017941 */ /* 0x000fea0003800000 */
.L_x_3236:
[C---:B------:R-:W-:Y:S02]  /*2e230*/  ISETP.GT.AND P0, PT, R0.reuse, 0x1, PT ;  /* 0x000000010000780c */ /* 0x040fe40003f04270 */
[----:B------:R-:W-:-:S11]  /*2e240*/  IADD3 R0, R0, -0x2, RZ ;  /* 0xfffffffe00007810 */ /* 0x000fd60007ffe0ff */
[----:B------:R-:W-:Y:S05]  /*2e250*/  @P0 BRA `(.L_x_3255) ;  /* 0xffffffe000fc0947 */ /* 0x000fea000383ffff */
.L_x_3195:
[----:B------:R-:W-:Y:S05]  /*2e260*/  BSYNC B0 ;  /* 0x0000000000007941 */ /* 0x000fea0003800000 */
.L_x_3194:
        /* <DEDUP_REMOVED lines=18> */
.L_x_3257:
[----:B------:R-:W-:Y:S05]  /*2e390*/  BSYNC B0 ;  /* 0x0000000000007941 */ /* 0x000fea0003800000 */
.L_x_3256:
[----:B------:R-:W4:Y:S01]  /*2e3a0*/  LDL R0, [R1+0x24] ;  /* 0x0000240001007983 */ /* 0x000f220000100800 */
[----:B------:R-:W-:Y:S01]  /*2e3b0*/  BSSY B0, `(.L_x_3258) ;  /* 0x0000060000007945 */ /* 0x000fe20003800000 */
[----:B----4-:R-:W-:-:S13]  /*2e3c0*/  LOP3.LUT P0, RZ, R0, 0x1, RZ, 0xc0, !PT ;  /* 0x0000000100ff7812 */ /* 0x010fda000780c0ff */
[----:B------:R-:W-:Y:S05]  /*2e3d0*/  @!P0 BRA `(.L_x_3259) ;  /* 0x0000000400748947 */ /* 0x000fea0003800000 */
[----:B0-----:R-:W4:Y:S04]  /*2e3e0*/  LDL R4, [R1+0x4] ;  /* 0x0000040001047983 */ /* 0x001f280000100800 */
[----:B------:R-:W4:Y:S04]  /*2e3f0*/  LDL R0, [R1+0x8] ;  /* 0x0000080001007983 */ /* 0x000f280000100800 */
[----:B------:R-:W2:Y:S01]  /*2e400*/  LDL R2, [R1+0x14] ;  /* 0x0000140001027983 */ /* 0x000ea20000100800 */
[----:B------:R-:W-:Y:S01]  /*2e410*/  BSSY B1, `(.L_x_3260) ;  /* 0x0000006000017945 */ /* 0x000fe20003800000 */
[----:B------:R-:W-:Y:S01]  /*2e420*/  ISETP.NE.AND P1, PT, R3, RZ, PT ;  /* 0x000000ff0300720c */ /* 0x000fe20003f25270 */
[----:B----4-:R-:W-:Y:S01]  /*2e430*/  IMAD R0, R0, 0x8, R4 ;  /* 0x0000000800007824 */ /* 0x010fe200078e0204 */
[----:B--2---:R-:W-:-:S04]  /*2e440*/  SHF.L.U32 R2, R2, 0x1f, RZ ;  /* 0x0000001f02027819 */ /* 0x004fc800000006ff */
[----:B------:R-:W0:Y:S02]  /*2e450*/  SYNCS.PHASECHK.TRANS64.TRYWAIT P0, [R0+URZ+0x38860], R2 ;  /* 0x03886002000075a7 */ /* 0x000e24000800017f */
[----:B0-----:R-:W-:Y:S05]  /*2e460*/  @!P0 BRA `(.L_x_3261) ;  /* 0x0000003800e08947 */ /* 0x001fea0003800000 */
.L_x_3387:
[----:B------:R-:W-:Y:S05]  /*2e470*/  BSYNC B1 ;  /* 0x0000000000017941 */ /* 0x000fea0003800000 */
.L_x_3260:
[----:B------:R-:W-:Y:S04]  /*2e480*/  BSSY B1, `(.L_x_3262) ;  /* 0x0000009000017945 */ /* 0x000fe80003800000 */
[----:B------:R-:W-:Y:S05]  /*2e490*/  @P1 BRA `(.L_x_3263) ;  /* 0x00000000001c1947 */ /* 0x000fea0003800000 */
[----:B------:R-:W2:Y:S01]  /*2e4a0*/  S2R R3, SR_TID.X ;  /* 0x0000000000037919 */ /* 0x000ea20000002100 */
[----:B0-----:R-:W-:-:S04]  /*2e4b0*/  IMAD.MOV.U32 R2, RZ, RZ, 0xa000 ;  /* 0x0000a000ff027424 */ /* 0x001fc800078e00ff */
[----:B------:R4:W-:Y:S01]  /*2e4c0*/  SYNCS.ARRIVE.TRANS64 RZ, [R0+URZ+0x38850], R2 ;  /* 0x0388500200ff79a7 */ /* 0x0009e2000800003f */
[----:B--2---:R-:W-:-:S04]  /*2e4d0*/  LOP3.LUT R3, R3, 0x1f, RZ, 0xc0, !PT ;  /* 0x0000001f03037812 */ /* 0x004fc800078ec0ff */
[----:B------:R-:W-:-:S13]  /*2e4e0*/  ISETP.NE.AND P0, PT, R3, RZ, PT ;  /* 0x000000ff0300720c */ /* 0x000fda0003f05270 */
[----:B----4-:R-:W-:Y:S05]  /*2e4f0*/  @!P0 BRA `(.L_x_3263) ;  /* 0x0000000000048947 */ /* 0x010fea0003800000 */
[----:B------:R-:W-:Y:S01]  /*2e500*/  BPT.TRAP 0x1 ;  /* 0x000000040000795c */ /* 0x000fe20000300000 */
.L_x_3263:
[----:B------:R-:W-:Y:S05]  /*2e510*/  BSYNC B1 ;  /* 0x0000000000017941 */ /* 0x000fea0003800000 */
.L_x_3262:
[----:B------:R-:W2:Y:S04]  /*2e520*/  LDL.LU R5, [R1+0x18] ;  /* 0x0000180001057983 */ /* 0x000ea80000300800 */
[----:B------:R-:W2:Y:S04]  /*2e530*/  LDL.LU R3, [R1+0xc] ;  /* 0x00000c0001037983 */ /* 0x000ea80000300800 */
[----:B------:R-:W4:Y:S04]  /*2e540*/  LDL R4, [R1+0x4] ;  /* 0x0000040001047983 */ /* 0x000f280000100800 */
[----:B0-----:R-:W4:Y:S01]  /*2e550*/  LDL R2, [R1+0x8] ;  /* 0x0000080001027983 */ /* 0x001f220000100800 */
[----:B------:R-:W-:Y:S01]  /*2e560*/  UIADD3 UR4, UP0, UR36, 0x470, URZ ;  /* 0x0000047024047890 */ /* 0x000fe2000ff1e03f */
[----:B------:R-:W-:Y:S01]  /*2e570*/  PLOP3.LUT P0, PT, PT, PT, PT, 0x80, 0x0 ;  /* 0x000000000000781c */ /* 0x000fe20003f0f070 */
[----:B------:R-:W-:Y:S01]  /*2e580*/  VIADD R0, R0, 0x38850 ;  /* 0x0003885000007836 */ /* 0x000fe20000000000 */
[----:B------:R-:W-:Y:S01]  /*2e590*/  UMOV UR6, 0x0 ;  /* 0x0000000000067882 */ /* 0x000fe20000000000 */
[----:B------:R-:W-:Y:S01]  /*2e5a0*/  UIADD3.X UR5, URZ, UR37, URZ, UP0, !UPT ;  /* 0x000000253f057290 */ /* 0x000fe200087fe43f */
[----:B------:R-:W-:Y:S01]  /*2e5b0*/  UMOV UR7, 0x14f00000 ;  /* 0x14f0000000077882 */ /* 0x000fe20000000000 */
[----:B------:R-:W-:Y:S01]  /*2e5c0*/  UMOV UR10, URZ ;  /* 0x0000003f000a7c82 */ /* 0x000fe20008000000 */
[----:B--2---:R-:W-:-:S02]  /*2e5d0*/  IMAD R3, R3, 0x50, R5 ;  /* 0x0000005003037824 */ /* 0x004fc400078e0205 */
[----:B----4-:R-:W-:-:S04]  /*2e5e0*/  IMAD R2, R2, 0xa000, R4 ;  /* 0x0000a00002027824 */ /* 0x010fc800078e0204 */
[----:B------:R-:W-:-:S07]  /*2e5f0*/  VIADD R4, R2, 0x400 ;  /* 0x0000040002047836 */ /* 0x000fce0000000000 */
.L_x_3264:
        /* <DEDUP_REMOVED lines=12> */
[----:B------:R-:W-:Y:S01]  /*2e6c0*/  UMOV UR6, 0x0 ;  /* 0x0000000000067882 */ /* 0x000fe20000000000 */
[----:B------:R-:W-:Y:S01]  /*2e6d0*/  IADD3 R4, R2, 0x2c00, RZ ;  /* 0x00002c0002047810 */ /* 0x000fe20007ffe0ff */
[----:B------:R-:W-:Y:S01]  /*2e6e0*/  UMOV UR7, 0x14f00000 ;  /* 0x14f0000000077882 */ /* 0x000fe20000000000 */
[----:B------:R-:W-:-:S09]  /*2e6f0*/  UMOV UR10, 0x40 ;  /* 0x00000040000a7882 */ /* 0x000fd20000000000 */
.L_x_3265:
        /* <DEDUP_REMOVED lines=16> */
.L_x_3266:
        /* <DEDUP_REMOVED lines=16> */
.L_x_3267:
        /* <DEDUP_REMOVED lines=11> */
.L_x_3259:
[----:B------:R-:W-:Y:S05]  /*2e9b0*/  BSYNC B0 ;  /* 0x0000000000007941 */ /* 0x000fea0003800000 */
.L_x_3258:
[----:B------:R-:W4:Y:S04]  /*2e9c0*/  LDL.LU R5, [R1+0x8] ;  /* 0x0000080001057983 */ /* 0x000f280000300800 */
[----:B0-----:R-:W2:Y:S01]  /*2e9d0*/  LDL.LU R4, [R1+0x14] ;  /* 0x0000140001047983 */ /* 0x001ea20000300800 */
[----:B----4-:R-:W-:-:S05]  /*2e9e0*/  VIADD R0, R5, 0x1 ;  /* 0x0000000105007836 */ /* 0x010fca0000000000 */
[----:B------:R-:W-:-:S04]  /*2e9f0*/  ISETP.NE.AND P0, PT, R0, 0x2, PT ;  /* 0x000000020000780c */ /* 0x000fc80003f05270 */
[----:B------:R-:W-:Y:S02]  /*2ea00*/  SEL R2, RZ, 0x1, P0 ;  /* 0x00000001ff027807 */ /* 0x000fe40000000000 */
[----:B------:R-:W-:Y:S02]  /*2ea10*/  SEL R0, R0, RZ, P0 ;  /* 0x000000ff00007207 */ /* 0x000fe40000000000 */
[----:B--2---:R-:W-:-:S03]  /*2ea20*/  LOP3.LUT R4, R4, R2, RZ, 0x3c, !PT ;  /* 0x0000000204047212 */ /* 0x004fc600078e3cff */
[----:B------:R2:W-:Y:S04]  /*2ea30*/  STL [R1+0x8], R0 ;  /* 0x0000080001007387 */ /* 0x0005e80000100800 */
[----:B------:R2:W-:Y:S02]  /*2ea40*/  STL [R1+0x14], R4 ;  /* 0x0000140401007387 */ /* 0x0005e40000100800 */
.L_x_3174:
[----:B------:R-:W-:Y:S05]  /*2ea50*/  BSYNC B7 ;  /* 0x0000000000077941 */ /* 0x000fea0003800000 */
.L_x_3172:
        /* <DEDUP_REMOVED lines=9> */
[----:B------:R2:W4:Y:S04]  /*2eaf0*/  LDS.128 R16, [R0+0x388d0] ;  /* 0x0388d00000107984 */ /* 0x0005280000000c00 */
[----:B------:R2:W-:Y:S01]  /*2eb00*/  STL [R1+0x4], R0 ;  /* 0x0000040001007387 */ /* 0x0005e20000100800 */
[----:B------:R-:W-:Y:S06]  /*2eb10*/  BAR.ARV 0x4, 0x180 ;  /* 0x0106000000007b1d */ /* 0x000fec0000002000 */
[----:B------:R-:W-:Y:S05]  /*2eb20*/  BRA `(.L_x_3269) ;  /* 0x0000000800e47947 */ /* 0x000fea0003800000 */
.L_x_3268:
[----:B---3--:R-:W2:Y:S01]  /*2eb30*/  S2R R6, SR_TID.X ;  /* 0x0000000000067919 */ /* 0x008ea20000002100 */
[----:B------:R-:W-:Y:S01]  /*2eb40*/  UMOV UR4, 0xffffffff ;  /* 0xffffffff00047882 */ /* 0x000fe20000000000 */
[----:B--2---:R-:W-:-:S04]  /*2eb50*/  LOP3.LUT R6, R6, 0x1f, RZ, 0xc0, !PT ;  /* 0x0000001f06067812 */ /* 0x004fc800078ec0ff */
[----:B------:R-:W-:Y:S01]  /*2eb60*/  ISETP.NE.AND P0, PT, R6, 0x1f, PT ;  /* 0x0000001f0600780c */ /* 0x000fe20003f05270 */
[----:B------:R-:W-:-:S12]  /*2eb70*/  BRA.DIV UR4, `(.L_x_3270) ;  /* 0x0000003604307947 */ /* 0x000fd8000b800000 */
[----:B------:R-:W-:Y:S01]  /*2eb80*/  IADD3 R0, R19, R6, RZ ;  /* 0x0000000613007210 */ /* 0x000fe20007ffe0ff */
[----:B------:R-:W-:Y:S01]  /*2eb90*/  ULDC UR4, c[0x0][0xc3c] ;  /* 0x00030f0000047ab9 */ /* 0x000fe20000000800 */
[----:B------:R-:W-:Y:S02]  /*2eba0*/  ULDC.64 UR6, c[0x0][0x208] ;  /* 0x0000820000067ab9 */ /* 0x000fe40000000a00 */
        /* <DEDUP_REMOVED lines=10> */
[----:B--2---:R-:W-:Y:S02]  /*2ec50*/  IMAD.MOV.U32 R3, RZ, RZ, RZ ;  /* 0x000000ffff037224 */ /* 0x004fe400078e00ff */
[----:B---3--:R-:W-:Y:S01]  /*2ec60*/  @!P1 IMAD.MOV.U32 R3, RZ, RZ, R2 ;  /* 0x000000ffff039224 */ /* 0x008fe200078e0002 */
[----:B------:R-:W-:-:S04]  /*2ec70*/  ISETP.NE.AND P1, PT, R6, RZ, PT ;  /* 0x000000ff0600720c */ /* 0x000fc80003f25270 */
        /* <DEDUP_REMOVED lines=15> */
[----:B------:R2:W3:Y:S02]  /*2ed70*/  SHFL.IDX PT, R16, R2, 0x1f, 0x1f ;  /* 0x03e01f0002107f89 */ /* 0x0004e400000e0000 */
.L_x_3397:
[----:B------:R-:W-:Y:S02]  /*2ed80*/  ULDC UR4, c[0x0][0xc38] ;  /* 0x00030e0000047ab9 */ /* 0x000fe40000000800 */
[----:B------:R-:W-:-:S04]  /*2ed90*/  IMAD.U32 R4, RZ, RZ, UR4 ;  /* 0x00000004ff047e24 */ /* 0x000fc8000f8e00ff */
[----:B---3--:R-:W-:-:S04]  /*2eda0*/  IMAD R16, R16, R4, RZ ;  /* 0x0000000410107224 */ /* 0x008fc800078e02ff */
[----:B------:R-:W-:-:S05]  /*2edb0*/  IMAD.IADD R5, R5, 0x1, R16 ;  /* 0x0000000105057824 */ /* 0x000fca00078e0210 */
[----:B------:R-:W-:-:S13]  /*2edc0*/  ISETP.GT.AND P6, PT, R5, R0, PT ;  /* 0x000000000500720c */ /* 0x000fda0003fc4270 */
[----:B------:R-:W-:Y:S05]  /*2edd0*/  @P6 BRA `(.L_x_3271) ;  /* 0x0000000000a06947 */ /* 0x000fea0003800000 */
.L_x_3276:
[----:B--2---:R-:W2:Y:S01]  /*2ede0*/  LDC R2, c[0x0][0xc3c] ;  /* 0x00030f00ff027b82 */ /* 0x004ea20000000800 */
[----:B------:R-:W-:-:S04]  /*2edf0*/  IADD3 R19, R19, 0x1f, RZ ;  /* 0x0000001f13137810 */ /* 0x000fc80007ffe0ff */
[----:B--2---:R-:W-:-:S13]  /*2ee00*/  ISETP.GE.AND P6, PT, R19, R2, PT ;  /* 0x000000021300720c */ /* 0x004fda0003fc6270 */
[----:B------:R-:W-:Y:S05]  /*2ee10*/  @P6 BRA `(.L_x_3272) ;  /* 0x0000000400dc6947 */ /* 0x000fea0003800000 */
[----:B------:R-:W2:Y:S01]  /*2ee20*/  S2R R3, SR_TID.X ;  /* 0x0000000000037919 */ /* 0x000ea20000002100 */
[----:B------:R-:W-:Y:S01]  /*2ee30*/  BSSY B0, `(.L_x_3273) ;  /* 0x000000a000007945 */ /* 0x000fe20003800000 */
[----:B--2---:R-:W-:-:S05]  /*2ee40*/  LOP3.LUT R3, R3, 0x1f, RZ, 0xc0, !PT ;  /* 0x0000001f03037812 */ /* 0x004fca00078ec0ff */
[----:B------:R-:W-:Y:S02]  /*2ee50*/  IMAD.IADD R4, R19, 0x1, R3 ;  /* 0x0000000113047824 */ /* 0x000fe400078e0203 */
[----:B------:R-:W-:-:S03]  /*2ee60*/  IMAD.MOV.U32 R3, RZ, RZ, RZ ;  /* 0x000000ffff037224 */ /* 0x000fc600078e00ff */
[----:B------:R-:W-:-:S13]  /*2ee70*/  ISETP.GE.OR P6, PT, R4, R2, !P0 ;  /* 0x000000020400720c */ /* 0x000fda00047c6670 */
[----:B------:R-:W-:Y:S05]  /*2ee80*/  @P6 BRA `(.L_x_3274) ;  /* 0x0000000000106947 */ /* 0x000fea0003800000 */
[----:B------:R-:W2:Y:S01]  /*2ee90*/  LDC.64 R2, c[0x0][0xc80] ;  /* 0x00032000ff027b82 */ /* 0x000ea20000000a00 */
[----:B------:R-:W-:Y:S01]  /*2eea0*/  ULDC.64 UR4, c[0x0][0x208] ;  /* 0x0000820000047ab9 */ /* 0x000fe20000000a00 */
[----:B--2---:R-:W-:-:S06]  /*2eeb0*/  IMAD.WIDE R2, R4, 0x4, R2 ;  /* 0x0000000404027825 */ /* 0x004fcc00078e0202 */
[----:B------:R2:W5:Y:S02]  /*2eec0*/  LDG.E R3, desc[UR4][R2.64] ;  /* 0x0000000402037981 */ /* 0x000564000c1e1900 */
.L_x_3274:
[----:B------:R-:W-:Y:S05]  /*2eed0*/  BSYNC B0 ;  /* 0x0000000000007941 */ /* 0x000fea0003800000 */
.L_x_3273:
[----:B------:R-:W-:-:S03]  /*2eee0*/  UMOV UR4, 0xffffffff ;  /* 0xffffffff00047882 */ /* 0x000fc60000000000 */
[----:B------:R-:W-:Y:S05]  /*2eef0*/  BRA.DIV UR4, `(.L_x_3275) ;  /* 0x0000003604907947 */ /* 0x000fea000b800000 */
[----:B--2--5:R-:W2:Y:S02]  /*2ef00*/  SHFL.UP PT, R2, R3, 0x1, RZ ;  /* 0x0420000003027989 */ /* 0x024ea400000e00ff */
        /* <DEDUP_REMOVED lines=15> */
.L_x_3405:
[----:B------:R-:W-:Y:S02]  /*2f000*/  ULDC UR4, c[0x0][0xc38] ;  /* 0x00030e0000047ab9 */ /* 0x000fe40000000800 */
[----:B------:R-:W-:-:S04]  /*2f010*/  IMAD.U32 R4, RZ, RZ, UR4 ;  /* 0x00000004ff047e24 */ /* 0x000fc8000f8e00ff */
[----:B---3--:R-:W-:-:S04]  /*2f020*/  IMAD R16, R16, R4, RZ ;  /* 0x0000000410107224 */ /* 0x008fc800078e02ff */
[----:B------:R-:W-:-:S05]  /*2f030*/  IMAD.IADD R5, R16, 0x1, R5 ;  /* 0x0000000110057824 */ /* 0x000fca00078e0205 */
[----:B------:R-:W-:-:S13]  /*2f040*/  ISETP.GT.AND P6, PT, R5, R0, PT ;  /* 0x000000000500720c */ /* 0x000fda0003fc4270 */
[----:B------:R-:W-:Y:S05]  /*2f050*/  @!P6 BRA `(.L_x_3276) ;  /* 0xfffffffc0060e947 */ /* 0x000fea000383ffff */
.L_x_3271:
[----:B------:R-:W-:Y:S01]  /*2f060*/  IADD3 R16, -R16, R5, RZ ;  /* 0x0000000510107210 */ /* 0x000fe20007ffe1ff */
[----:B------:R-:W-:-:S04]  /*2f070*/  UMOV UR4, 0xffffffff ;  /* 0xffffffff00047882 */ /* 0x000fc80000000000 */
[----:B------:R-:W-:-:S05]  /*2f080*/  IMAD R5, R2, R4, R16 ;  /* 0x0000000402057224 */ /* 0x000fca00078e0210 */
[----:B------:R-:W-:Y:S01]  /*2f090*/  ISETP.GT.AND P6, PT, R5, R0, PT ;  /* 0x000000000500720c */ /* 0x000fe20003fc4270 */
[----:B------:R-:W-:-:S12]  /*2f0a0*/  BRA.DIV UR4, `(.L_x_3277) ;  /* 0x0000003604fc7947 */ /* 0x000fd8000b800000 */
[----:B------:R-:W-:-:S04]  /*2f0b0*/  VOTE.ANY R5, PT, !P6 ;  /* 0x0000000000057806 */ /* 0x000fc800070e0100 */
[----:B------:R-:W3:Y:S02]  /*2f0c0*/  POPC R6, R5 ;  /* 0x0000000500067309 */ /* 0x000ee40000000000 */
[----:B---3--:R3:W4:Y:S02]  /*2f0d0*/  SHFL.IDX PT, R17, R3, R6, 0x1f ;  /* 0x00001f0603117589 */ /* 0x00872400000e0000 */
.L_x_3409:
[----:B------:R-:W-:Y:S01]  /*2f0e0*/  ISETP.NE.AND P0, PT, R5, RZ, PT ;  /* 0x000000ff0500720c */ /* 0x000fe20003f05270 */
[----:B------:R-:W-:-:S12]  /*2f0f0*/  IMAD.MOV.U32 R5, RZ, RZ, RZ ;  /* 0x000000ffff057224 */ /* 0x000fd800078e00ff */
[----:B------:R-:W-:Y:S05]  /*2f100*/  @!P0 BRA `(.L_x_3278) ;  /* 0x0000000000148947 */ /* 0x000fea0003800000 */
[----:B------:R-:W-:Y:S01]  /*2f110*/  UMOV UR4, 0xffffffff ;  /* 0xffffffff00047882 */ /* 0x000fe20000000000 */
[----:B------:R-:W-:Y:S02]  /*2f120*/  VIADD R12, R6, 0xffffffff ;  /* 0xffffffff060c7836 */ /* 0x000fe40000000000 */
[----:B------:R-:W-:Y:S05]  /*2f130*/  BRA.DIV UR4, `(.L_x_3279) ;  /* 0x0000003a04207947 */ /* 0x000fea000b800000 */
[----:B--2---:R2:W0:Y:S02]  /*2f140*/  SHFL.IDX PT, R2, R2, R12, 0x1f ;  /* 0x00001f0c02027589 */ /* 0x00442400000e0000 */
.L_x_3412:
[----:B0-----:R-:W-:-:S07]  /*2f150*/  IMAD.MOV.U32 R5, RZ, RZ, R2 ;  /* 0x000000ffff057224 */ /* 0x001fce00078e0002 */
.L_x_3278:
[----:B--23--:R-:W2:Y:S01]  /*2f160*/  LDC.64 R2, c[0x0][0xc90] ;  /* 0x00032400ff027b82 */ /* 0x00cea20000000a00 */
[----:B------:R-:W-:Y:S01]  /*2f170*/  IMAD.IADD R19, R6, 0x1, R19 ;  /* 0x0000000106137824 */ /* 0x000fe200078e0213 */
[----:B------:R-:W-:-:S03]  /*2f180*/  ULDC.64 UR4, c[0x0][0x208] ;  /* 0x0000820000047ab9 */ /* 0x000fc60000000a00 */
[----:B--2---:R-:W-:-:S05]  /*2f190*/  IMAD.WIDE R2, R19, 0x4, R2 ;  /* 0x0000000413027825 */ /* 0x004fca00078e0202 */
[----:B-1---5:R-:W4:Y:S01]  /*2f1a0*/  LDG.E R7, desc[UR4][R2.64] ;  /* 0x0000000402077981 */ /* 0x022f22000c1e1900 */
[----:B------:R-:W-:-:S04]  /*2f1b0*/  IMAD R16, R5, R4, R16 ;  /* 0x0000000405107224 */ /* 0x000fc800078e0210 */
[----:B------:R-:W-:Y:S02]  /*2f1c0*/  IMAD.IADD R0, R0, 0x1, -R16 ;  /* 0x0000000100007824 */ /* 0x000fe400078e0a10 */
[----:B----4-:R-:W-:-:S05]  /*2f1d0*/  IMAD R6, R17, R7, RZ ;  /* 0x0000000711067224 */ /* 0x010fca00078e02ff */
[----:B------:R-:W-:-:S04]  /*2f1e0*/  IABS R8, R6 ;  /* 0x0000000600087213 */ /* 0x000fc80000000000 */
[----:B------:R-:W1:Y:S08]  /*2f1f0*/  I2F.RP R2, R8 ;  /* 0x0000000800027306 */ /* 0x000e700000209400 */
[----:B-1----:R-:W1:Y:S02]  /*2f200*/  MUFU.RCP R2, R2 ;  /* 0x0000000200027308 */ /* 0x002e640000001000 */
[----:B-1----:R-:W-:-:S06]  /*2f210*/  IADD3 R2, R2, 0xffffffe, RZ ;  /* 0x0ffffffe02027810 */ /* 0x002fcc0007ffe0ff */
[----:B------:R-:W1:Y:S02]  /*2f220*/  F2I.FTZ.U32.TRUNC.NTZ R3, R2 ;  /* 0x0000000200037305 */ /* 0x000e64000021f000 */
[----:B-1----:R-:W-:-:S04]  /*2f230*/  IMAD.MOV R2, RZ, RZ, -R3 ;  /* 0x000000ffff027224 */ /* 0x002fc800078e0a03 */
        /* <DEDUP_REMOVED lines=47> */
[----:B------:R-:W-:Y:S02]  /*2f530*/  @!P1 LOP3.LUT R2, RZ, R4, RZ, 0x33, !PT ;  /* 0x00000004ff029212 */ /* 0x000fe400078e33ff */
[----:B------:R-:W-:-:S05]  /*2f540*/  IADD3 R4, -R4, RZ, RZ ;  /* 0x000000ff04047210 */ /* 0x000fca0007ffe1ff */
[----:B------:R-:W-:Y:S01]  /*2f550*/  IMAD R18, R2, R4, R0 ;  /* 0x0000000402127224 */ /* 0x000fe200078e0200 */
[----:B------:R-:W-:-:S05]  /*2f560*/  LOP3.LUT R2, RZ, R2, RZ, 0x33, !PT ;  /* 0x00000002ff027212 */ /* 0x000fca00078e33ff */
[----:B------:R-:W-:Y:S01]  /*2f570*/  IMAD.IADD R17, R17, 0x1, R2 ;  /* 0x0000000111117824 */ /* 0x000fe200078e0202 */
[----:B------:R-:W-:Y:S06]  /*2f580*/  BRA `(.L_x_3280) ;  /* 0x00000000001c7947 */ /* 0x000fec0003800000 */
.L_x_3272:
[----:B------:R-:W-:Y:S01]  /*2f590*/  UMOV UR4, URZ ;  /* 0x0000003f00047c82 */ /* 0x000fe20008000000 */
[----:B------:R-:W-:Y:S01]  /*2f5a0*/  UMOV UR5, URZ ;  /* 0x0000003f00057c82 */ /* 0x000fe20008000000 */
[----:B------:R-:W-:Y:S01]  /*2f5b0*/  ULDC UR6, c[0x0][0xc3c] ;  /* 0x00030f0000067ab9 */ /* 0x000fe20000000800 */
[----:B------:R-:W-:Y:S01]  /*2f5c0*/  IMAD.MOV.U32 R16, RZ, RZ, R0 ;  /* 0x000000ffff107224 */ /* 0x000fe200078e0000 */
[----:B------:R-:W-:Y:S01]  /*2f5d0*/  MOV R19, UR6 ;  /* 0x0000000600137c02 */ /* 0x000fe20008000f00 */
[----:B------:R-:W-:Y:S02]  /*2f5e0*/  IMAD.U32 R17, RZ, RZ, UR4 ;  /* 0x00000004ff117e24 */ /* 0x000fe4000f8e00ff */
[----:B------:R-:W-:-:S07]  /*2f5f0*/  IMAD.U32 R18, RZ, RZ, UR5 ;  /* 0x00000005ff127e24 */ /* 0x000fce000f8e00ff */
.L_x_3280:
[----:B------:R2:W3:Y:S01]  /*2f600*/  LDL R3, [R1+0x4] ;  /* 0x0000040001037983 */ /* 0x0004e20000100800 */
        /* <DEDUP_REMOVED lines=9> */
[----:B------:R2:W-:Y:S01]  /*2f6a0*/  @!P0 STL [R1+0x4], R3 ;  /* 0x0000040301008387 */ /* 0x0005e20000100800 */
[----:B------:R-:W-:Y:S06]  /*2f6b0*/  BAR.ARV 0x5, 0x180 ;  /* 0x0146000000007b1d */ /* 0x000fec0000002000 */
.L_x_3269:
[----:B------:R-:W-:Y:S02]  /*2f6c0*/  ULDC UR4, c[0x0][0xc3c] ;  /* 0x00030f0000047ab9 */ /* 0x000fe40000000800 */
[----:B----4-:R-:W-:-:S13]  /*2f6d0*/  ISETP.GE.AND P0, PT, R19, UR4, PT ;  /* 0x0000000413007c0c */ /* 0x010fda000bf06270 */
[----:B------:R-:W-:Y:S05]  /*2f6e0*/  @!P0 BRA `(.L_x_3281) ;  /* 0xffffff8000688947 */ /* 0x000fea000383ffff */
[----:B------:R-:W-:Y:S05]  /*2f6f0*/  BSYNC B8 ;  /* 0x0000000000087941 */ /* 0x000fea0003800000 */
.L_x_3124:
[----:B--2---:R-:W2:Y:S01]  /*2f700*/  LDL.LU R0, [R1+0x50] ;  /* 0x0000500001007983 */ /* 0x004ea20000300800 */
[----:B------:R-:W-:Y:S01]  /*2f710*/  BSSY B0, `(.L_x_3282) ;  /* 0x000000b000007945 */ /* 0x000fe20003800000 */
[----:B------:R-:W4:Y:S01]  /*2f720*/  S2R R5, SR_CgaCtaId ;  /* 0x0000000000057919 */ /* 0x000f220000008800 */
[----:B--2---:R-:W-:-:S05]  /*2f730*/  VIADD R0, R0, 0x1 ;  /* 0x0000000100007836 */ /* 0x004fca0000000000 */
        /* <DEDUP_REMOVED lines=8> */
.L_x_3413:
[----:B------:R-:W-:Y:S05]  /*2f7c0*/  BSYNC B0 ;  /* 0x0000000000007941 */ /* 0x000fea0003800000 */
.L_x_3282:
[----:B------:R-:W-:-:S03]  /*2f7d0*/  UMOV UR4, 0xffffffff ;  /* 0xffffffff00047882 */ /* 0x000fc60000000000 */
[----:B------:R-:W-:Y:S05]  /*2f7e0*/  BRA.DIV UR4, `(.L_x_3284) ;  /* 0x0000003204b07947 */ /* 0x000fea000b800000 */
[----:B------:R-:W2:Y:S02]  /*2f7f0*/  S2R R2, SR_TID.X ;  /* 0x0000000000027919 */ /* 0x000ea40000002100 */
[----:B--2---:R-:W-:-:S04]  /*2f800*/  SHF.R.U32.HI R2, RZ, 0x5, R2 ;  /* 0x00000005ff027819 */ /* 0x004fc80000011602 */
[----:B------:R-:W-:-:S05]  /*2f810*/  LOP3.LUT R2, R2, 0x3, RZ, 0xc0, !PT ;  /* 0x0000000302027812 */ /* 0x000fca00078ec0ff */
[----:B------:R2:W4:Y:S02]  /*2f820*/  SHFL.IDX PT, R14, R2, RZ, 0x1f ;  /* 0x00001fff020e7589 */ /* 0x00052400000e0000 */
.L_x_3416:
[----:B----4-:R-:W-:-:S13]  /*2f830*/  ISETP.NE.AND P0, PT, R14, RZ, PT ;  /* 0x000000ff0e00720c */ /* 0x010fda0003f05270 */
[----:B------:R-:W-:Y:S05]  /*2f840*/  @P0 BRA `(.L_x_2858) ;  /* 0x00000000009c0947 */ /* 0x000fea0003800000 */
[----:B------:R-:W-:-:S03]  /*2f850*/  UMOV UR4, 0xffffffff ;  /* 0xffffffff00047882 */ /* 0x000fc60000000000 */
[----:B------:R-:W-:Y:S05]  /*2f860*/  BRA.DIV UR4, `(.L_x_3285) ;  /* 0x0000003204c47947 */ /* 0x000fea000b800000 */
[----:B------:R-:W-:-:S13]  /*2f870*/  ELECT P6, URZ, PT ;  /* 0x00000000003f782f */ /* 0x000fda00038c0000 */
.L_x_3419:
[----:B------:R-:W-:Y:S05]  /*2f880*/  @!P6 BRA `(.L_x_2858) ;  /* 0x00000000008ce947 */ /* 0x000fea0003800000 */
[----:B--2---:R-:W2:Y:S02]  /*2f890*/  LDL R2, [R1+0x88] ;  /* 0x0000880001027983 */ /* 0x004ea40000100800 */
[----:B--2---:R-:W-:-:S13]  /*2f8a0*/  R2UR UR4, R2 ;  /* 0x00000000020472ca */ /* 0x004fda00000e0000 */
[----:B------:R-:W-:-:S06]  /*2f8b0*/  ULOP3.LUT UR4, UR4, 0x2, URZ, 0xfc, !UPT ;  /* 0x0000000204047892 */ /* 0x000fcc000f8efc3f */
[----:B------:R-:W-:-:S05]  /*2f8c0*/  IMAD.U32 R2, RZ, RZ, UR4 ;  /* 0x00000004ff027e24 */ /* 0x000fca000f8e00ff */
[----:B------:R-:W-:-:S13]  /*2f8d0*/  ISETP.NE.AND P2, PT, R2, 0x3, PT ;  /* 0x000000030200780c */ /* 0x000fda0003f45270 */
[----:B------:R-:W-:Y:S05]  /*2f8e0*/  @!P2 BRA `(.L_x_3286) ;  /* 0x000000000004a947 */ /* 0x000fea0003800000 */
[----:B------:R-:W-:Y:S01]  /*2f8f0*/  BPT.TRAP 0x1 ;  /* 0x000000040000795c */ /* 0x000fe20000300000 */
.L_x_3286:
[----:B0-----:R-:W2:Y:S04]  /*2f900*/  LDL R3, [R1+0x8] ;  /* 0x0000080001037983 */ /* 0x001ea80000100800 */
[----:B-1-3-5:R-:W3:Y:S01]  /*2f910*/  LDL.LU R7, [R1+0x14] ;  /* 0x0000140001077983 */ /* 0x02aee20000300800 */
[----:B------:R-:W-:-:S05]  /*2f920*/  VIADD R2, R0, 0x38840 ;  /* 0x0003884000027836 */ /* 0x000fca0000000000 */
[C---:B--2---:R-:W-:Y:S01]  /*2f930*/  LEA R6, R3.reuse, R2, 0x3 ;  /* 0x0000000203067211 */ /* 0x044fe200078e18ff */
        /* <DEDUP_REMOVED lines=10> */
.L_x_3420:
[----:B------:R-:W1:Y:S02]  /*2f9e0*/  SYNCS.PHASECHK.TRANS64.TRYWAIT P0, [R7+URZ], R2 ;  /* 0x00000002070075a7 */ /* 0x000e64000800017f */
[----:B-1----:R-:W-:Y:S05]  /*2f9f0*/  @!P0 BRA `(.L_x_3288) ;  /* 0x0000003000948947 */ /* 0x002fea0003800000 */
.L_x_3421:
[----:B------:R-:W-:Y:S05]  /*2fa00*/  @!P2 BRA `(.L_x_3289) ;  /* 0x000000000004a947 */ /* 0x000fea0003800000 */
[----:B------:R-:W-:Y:S01]  /*2fa10*/  BPT.TRAP 0x1 ;  /* 0x000000040000795c */ /* 0x000fe20000300000 */
.L_x_3289:
[----:B------:R-:W2:Y:S01]  /*2fa20*/  LDL.LU R4, [R1+0x8] ;  /* 0x0000080001047983 */ /* 0x000ea20000300800 */
[----:B------:R-:W-:-:S04]  /*2fa30*/  VIADD R0, R0, 0x38860 ;  /* 0x0003886000007836 */ /* 0x000fc80000000000 */
[----:B--2---:R-:W-:-:S04]  /*2fa40*/  IMAD R4, R4, 0x8, R0 ;  /* 0x0000000804047824 */ /* 0x004fc800078e0200 */
[----:B------:R-:W2:Y:S02]  /*2fa50*/  SYNCS.PHASECHK.TRANS64.TRYWAIT P0, [R4+URZ], R5 ;  /* 0x00000005040075a7 */ /* 0x000ea4000800017f */
[----:B--2---:R-:W-:Y:S05]  /*2fa60*/  @!P0 BRA `(.L_x_3290) ;  /* 0x00000030008c8947 */ /* 0x004fea0003800000 */
.L_x_3422:
[----:B------:R-:W-:-:S07]  /*2fa70*/  LEA R3, R3, R0, 0x3 ;  /* 0x0000000003037211 */ /* 0x000fce00078e18ff */
.L_x_3291:
[----:B---3--:R3:W4:Y:S02]  /*2fa80*/  SYNCS.PHASECHK.TRANS64.TRYWAIT P0, [R3+URZ], R2 ;  /* 0x00000002030075a7 */ /* 0x008724000800017f */
[----:B----4-:R-:W-:Y:S05]  /*2fa90*/  @!P0 NANOSLEEP.SYNCS 0x989680 ;  /* 0x009896800000895d */ /* 0x010fea0003900000 */
[----:B------:R-:W4:Y:S02]  /*2faa0*/  @!P0 SYNCS.PHASECHK.TRANS64 P0, [R3+URZ], R2 ;  /* 0x00000002030085a7 */ /* 0x000f24000800007f */
[----:B----4-:R-:W-:Y:S05]  /*2fab0*/  @!P0 BRA `(.L_x_3291) ;  /* 0xfffffffc00f08947 */ /* 0x010fea000383ffff */
.L_x_2858:
[----:B------:R-:W-:Y:S05]  /*2fac0*/  BSYNC B9 ;  /* 0x0000000000097941 */ /* 0x000fea0003800000 */
.L_x_2855:
[----:B------:R-:W-:Y:S05]  /*2fad0*/  EXIT ;  /* 0x000000000000794d */ /* 0x000fea0003800000 */
.L_x_2878:
[----:B0-----:R0:W1:Y:S02]  /*2fae0*/  SYNCS.PHASECHK.TRANS64.TRYWAIT P6, [R0+URZ+0x38890], R115 ;  /* 0x03889073000075a7 */ /* 0x00106400080c017f */
[----:B-1----:R-:W-:Y:S05]  /*2faf0*/  @!P6 NANOSLEEP.SYNCS 0x989680 ;  /* 0x009896800000e95d */ /* 0x002fea0003900000 */
[----:B------:R-:W1:Y:S02]  /*2fb00*/  @!P6 SYNCS.PHASECHK.TRANS64 P6, [R0+URZ+0x38890], R115 ;  /* 0x038890730000e5a7 */ /* 0x000e6400080c007f */
[----:B-1----:R-:W-:Y:S05]  /*2fb10*/  @!P6 BRA `(.L_x_2878) ;  /* 0xfffffffc00f0e947 */ /* 0x002fea000383ffff */
[----:B------:R-:W-:Y:S05]  /*2fb20*/  BRA `(.L_x_3292) ;  /* 0xfffffd3c00347947 */ /* 0x000fea000383ffff */
.L_x_2934:
[----:B-1----:R1:W3:Y:S02]  /*2fb30*/  SYNCS.PHASECHK.TRANS64.TRYWAIT P6, [R0+URZ+0x38890], R115 ;  /* 0x03889073000075a7 */ /* 0x0022e400080c017f */
[----:B---3--:R-:W-:Y:S05]  /*2fb40*/  @!P6 NANOSLEEP.SYNCS 0x989680 ;  /* 0x009896800000e95d */ /* 0x008fea0003900000 */
[----:B------:R-:W3:Y:S02]  /*2fb50*/  @!P6 SYNCS.PHASECHK.TRANS64 P6, [R0+URZ+0x38890], R115 ;  /* 0x038890730000e5a7 */ /* 0x000ee400080c007f */
[----:B---3--:R-:W-:Y:S05]  /*2fb60*/  @!P6 BRA `(.L_x_2934) ;  /* 0xfffffffc00f0e947 */ /* 0x008fea000383ffff */
[----:B------:R-:W-:Y:S05]  /*2fb70*/  BRA `(.L_x_3293) ;  /* 0xfffffd7000307947 */ /* 0x000fea000383ffff */
.L_x_2959:
[----:B0-----:R0:W1:Y:S02]  /*2fb80*/  SYNCS.PHASECHK.TRANS64.TRYWAIT P3, [R0+URZ+0x38890], R115 ;  /* 0x03889073000075a7 */ /* 0x001064000806017f */
[----:B-1----:R-:W-:Y:S05]  /*2fb90*/  @!P3 NANOSLEEP.SYNCS 0x989680 ;  /* 0x009896800000b95d */ /* 0x002fea0003900000 */
[----:B------:R-:W1:Y:S02]  /*2fba0*/  @!P3 SYNCS.PHASECHK.TRANS64 P3, [R0+URZ+0x38890], R115 ;  /* 0x038890730000b5a7 */ /* 0x000e64000806007f */
[----:B-1----:R-:W-:Y:S05]  /*2fbb0*/  @!P3 BRA `(.L_x_2959) ;  /* 0xfffffffc00f0b947 */ /* 0x002fea000383ffff */
[----:B------:R-:W-:Y:S05]  /*2fbc0*/  BRA `(.L_x_3294) ;  /* 0xfffffda000987947 */ /* 0x000fea000383ffff */
.L_x_2967:
[----:B-1----:R1:W2:Y:S02]  /*2fbd0*/  SYNCS.PHASECHK.TRANS64.TRYWAIT P2, [R0+URZ+0x388b0], R115 ;  /* 0x0388b073000075a7 */ /* 0x0022a4000804017f */
[----:B--2---:R-:W-:Y:S05]  /*2fbe0*/  @!P2 NANOSLEEP.SYNCS 0x989680 ;  /* 0x009896800000a95d */ /* 0x004fea0003900000 */
[----:B------:R-:W2:Y:S02]  /*2fbf0*/  @!P2 SYNCS.PHASECHK.TRANS64 P2, [R0+URZ+0x388b0], R115 ;  /* 0x0388b0730000a5a7 */ /* 0x000ea4000804007f */
[----:B--2---:R-:W-:Y:S05]  /*2fc00*/  @!P2 BRA `(.L_x_2967) ;  /* 0xfffffffc00f0a947 */ /* 0x004fea000383ffff */
[----:B------:R-:W-:Y:S05]  /*2fc10*/  BRA `(.L_x_3295) ;  /* 0xfffffda400c87947 */ /* 0x000fea000383ffff */
.L_x_2987:
[----:B------:R-:W-:Y:S01]  /*2fc20*/  BSSY B1, `(.L_x_3296) ;  /* 0x0000008000017945 */ /* 0x000fe20003800000 */
[----:B------:R-:W-:Y:S02]  /*2fc30*/  IMAD.MOV.U32 R13, RZ, RZ, R7 ;  /* 0x000000ffff0d7224 */ /* 0x000fe400078e0007 */
[----:B------:R-:W-:Y:S02]  /*2fc40*/  IMAD.MOV.U32 R12, RZ, RZ, RZ ;  /* 0x000000ffff0c7224 */ /* 0x000fe400078e00ff */
[----:B------:R-:W-:Y:S02]  /*2fc50*/  IMAD.MOV.U32 R11, RZ, RZ, 0x181f ;  /* 0x0000181fff0b7424 */ /* 0x000fe400078e00ff */
[----:B------:R-:W-:-:S07]  /*2fc60*/  IMAD.MOV.U32 R15, RZ, RZ, -0x1 ;  /* 0xffffffffff0f7424 */ /* 0x000fce00078e00ff */
[----:B------:R-:W-:Y:S05]  /*2fc70*/  WARPSYNC.COLLECTIVE R15, `(.L_x_3297) ;  /* 0x000000000f087348 */ /* 0x000fea0003c00000 */
[----:B------:R0:W1:Y:S02]  /*2fc80*/  SHFL.IDX P6, R14, R13, R12, R11 ;  /* 0x0000000c0d0e7389 */ /* 0x00006400000c000b */
[----:B01----:R-:W-:Y:S01]  /*2fc90*/  ENDCOLLECTIVE ;  /* 0x000000000000791b */ /* 0x003fe20003800000 */
.L_x_3297:
[----:B------:R-:W-:Y:S05]  /*2fca0*/  BSYNC B1 ;  /* 0x0000000000017941 */ /* 0x000fea0003800000 */
.L_x_3296:
[----:B------:R-:W-:Y:S01]  /*2fcb0*/  IMAD.MOV.U32 R13, RZ, RZ, R6 ;  /* 0x000000ffff0d7224 */ /* 0x000fe200078e0006 */
[----:B------:R-:W-:Y:S01]  /*2fcc0*/  MOV R4, R14 ;  /* 0x0000000e00047202 */ /* 0x000fe20000000f00 */
[----:B------:R-:W-:Y:S02]  /*2fcd0*/  IMAD.MOV.U32 R12, RZ, RZ, RZ ;  /* 0x000000ffff0c7224 */ /* 0x000fe400078e00ff */
[----:B------:R-:W-:Y:S02]  /*2fce0*/  IMAD.MOV.U32 R11, RZ, RZ, 0x181f ;  /* 0x0000181fff0b7424 */ /* 0x000fe400078e00ff */
[----:B------:R-:W-:-:S07]  /*2fcf0*/  IMAD.MOV.U32 R15, RZ, RZ, -0x1 ;  /* 0xffffffffff0f7424 */ /* 0x000fce00078e00ff */
[----:B------:R-:W-:Y:S05]  /*2fd00*/  WARPSYNC.COLLECTIVE R15, `(.L_x_3298) ;  /* 0x000000000f087348 */ /* 0x000fea0003c00000 */
[----:B------:R0:W1:Y:S02]  /*2fd10*/  SHFL.IDX P6, R14, R13, R12, R11 ;  /* 0x0000000c0d0e7389 */ /* 0x00006400000c000b */
[----:B01----:R-:W-:Y:S01]  /*2fd20*/  ENDCOLLECTIVE ;  /* 0x000000000000791b */ /* 0x003fe20003800000 */
.L_x_3298:
[----:B------:R-:W-:Y:S01]  /*2fd30*/  IMAD.MOV.U32 R13, RZ, RZ, R8 ;  /* 0x000000ffff0d7224 */ /* 0x000fe200078e0008 */
[----:B------:R-:W-:-:S07]  /*2fd40*/  MOV R5, R14 ;  /* 0x0000000e00057202 */ /* 0x000fce0000000f00 */
[----:B------:R-:W-:Y:S05]  /*2fd50*/  WARPSYNC.COLLECTIVE R15, `(.L_x_3299) ;  /* 0x000000000f087348 */ /* 0x000fea0003c00000 */
[----:B------:R0:W1:Y:S02]  /*2fd60*/  SHFL.IDX P6, R14, R13, R12, R11 ;  /* 0x0000000c0d0e7389 */ /* 0x00006400000c000b */
[----:B01----:R-:W-:Y:S01]  /*2fd70*/  ENDCOLLECTIVE ;  /* 0x000000000000791b */ /* 0x003fe20003800000 */
.L_x_3299:
[----:B------:R-:W-:Y:S02]  /*2fd80*/  IMAD.MOV.U32 R13, RZ, RZ, R0 ;  /* 0x000000ffff0d7224 */ /* 0x000fe400078e0000 */
[----:B------:R-:W-:-:S07]  /*2fd90*/  IMAD.MOV.U32 R9, RZ, RZ, R14 ;  /* 0x000000ffff097224 */ /* 0x000fce00078e000e */
[----:B------:R-:W-:Y:S05]  /*2fda0*/  WARPSYNC.COLLECTIVE R15, `(.L_x_3300) ;  /* 0x000000000f087348 */ /* 0x000fea0003c00000 */
[----:B------:R0:W1:Y:S02]  /*2fdb0*/  SHFL.IDX P6, R14, R13, R12, R11 ;  /* 0x0000000c0d0e7389 */ /* 0x00006400000c000b */
[----:B01----:R-:W-:Y:S01]  /*2fdc0*/  ENDCOLLECTIVE ;  /* 0x000000000000791b */ /* 0x003fe20003800000 */
.L_x_3300:
[----:B------:R-:W-:Y:S05]  /*2fdd0*/  BRA `(.L_x_3301) ;  /* 0xfffffdb8007c7947 */ /* 0x000fea000383ffff */
.L_x_2990:
[----:B------:R-:W-:Y:S01]  /*2fde0*/  BSSY B1, `(.L_x_3302) ;  /* 0x0000008000017945 */ /* 0x000fe20003800000 */
[----:B------:R-:W-:Y:S01]  /*2fdf0*/  IMAD.MOV.U32 R13, RZ, RZ, R7 ;  /* 0x000000ffff0d7224 */ /* 0x000fe200078e0007 */
[----:B------:R-:W-:Y:S01]  /*2fe00*/  MOV R12, 0x1 ;  /* 0x00000001000c7802 */ /* 0x000fe20000000f00 */
[----:B------:R-:W-:Y:S02]  /*2fe10*/  IMAD.MOV.U32 R11, RZ, RZ, 0x181f ;  /* 0x0000181fff0b7424 */ /* 0x000fe400078e00ff */
[----:B------:R-:W-:-:S07]  /*2fe20*/  IMAD.MOV.U32 R15, RZ, RZ, -0x1 ;  /* 0xffffffffff0f7424 */ /* 0x000fce00078e00ff */
[----:B0---4-:R-:W-:Y:S05]  /*2fe30*/  WARPSYNC.COLLECTIVE R15, `(.L_x_3303) ;  /* 0x000000000f087348 */ /* 0x011fea0003c00000 */
[----:B----4-:R1:W2:Y:S02]  /*2fe40*/  SHFL.IDX P6, R14, R13, R12, R11 ;  /* 0x0000000c0d0e7389 */ /* 0x0102a400000c000b */
[----:B012---:R-:W-:Y:S01]  /*2fe50*/  ENDCOLLECTIVE ;  /* 0x000000000000791b */ /* 0x007fe20003800000 */
.L_x_3303:
[----:B------:R-:W-:Y:S05]  /*2fe60*/  BSYNC B1 ;  /* 0x0000000000017941 */ /* 0x000fea0003800000 */
.L_x_3302:
        /* <DEDUP_REMOVED lines=8> */
.L_x_3304:
[----:B------:R-:W-:Y:S02]  /*2fef0*/  IMAD.MOV.U32 R13, RZ, RZ, R8 ;  /* 0x000000ffff0d7224 */ /* 0x000fe400078e0008 */
[----:B------:R-:W-:-:S07]  /*2ff00*/  IMAD.MOV.U32 R5, RZ, RZ, R14 ;  /* 0x000000ffff057224 */ /* 0x000fce00078e000e */
[----:B------:R-:W-:Y:S05]  /*2ff10*/  WARPSYNC.COLLECTIVE R15, `(.L_x_3305) ;  /* 0x000000000f087348 */ /* 0x000fea0003c00000 */
[----:B------:R0:W1:Y:S02]  /*2ff20*/  SHFL.IDX P6, R14, R13, R12, R11 ;  /* 0x0000000c0d0e7389 */ /* 0x00006400000c000b */
[----:B01----:R-:W-:Y:S01]  /*2ff30*/  ENDCOLLECTIVE ;  /* 0x000000000000791b */ /* 0x003fe20003800000 */
.L_x_3305:
[----:B------:R-:W-:Y:S01]  /*2ff40*/  IMAD.MOV.U32 R13, RZ, RZ, R0 ;  /* 0x000000ffff0d7224 */ /* 0x000fe200078e0000 */
[----:B------:R-:W-:-:S07]  /*2ff50*/  MOV R9, R14 ;  /* 0x0000000e00097202 */ /* 0x000fce0000000f00 */
[----:B------:R-:W-:Y:S05]  /*2ff60*/  WARPSYNC.COLLECTIVE R15, `(.L_x_3306) ;  /* 0x000000000f087348 */ /* 0x000fea0003c00000 */
[----:B------:R0:W1:Y:S02]  /*2ff70*/  SHFL.IDX P6, R14, R13, R12, R11 ;  /* 0x0000000c0d0e7389 */ /* 0x00006400000c000b */
[----:B01----:R-:W-:Y:S01]  /*2ff80*/  ENDCOLLECTIVE ;  /* 0x000000000000791b */ /* 0x003fe20003800000 */
.L_x_3306:
[----:B------:R-:W-:Y:S05]  /*2ff90*/  BRA `(.L_x_3307) ;  /* 0xfffffdbc00747947 */ /* 0x000fea000383ffff */
.L_x_2993:
[----:B------:R-:W-:Y:S01]  /*2ffa0*/  BSSY B1, `(.L_x_3308) ;  /* 0x0000008000017945 */ /* 0x000fe20003800000 */
[----:B------:R-:W-:Y:S01]  /*2ffb0*/  IMAD.MOV.U32 R13, RZ, RZ, R7 ;  /* 0x000000ffff0d7224 */ /* 0x000fe200078e0007 */
[----:B------:R-:W-:Y:S01]  /*2ffc0*/  MOV R15, 0xffffffff ;  /* 0xffffffff000f7802 */ /* 0x000fe20000000f00 */
[----:B------:R-:W-:Y:S02]  /*2ffd0*/  IMAD.MOV.U32 R12, RZ, RZ, 0x2 ;  /* 0x00000002ff0c7424 */ /* 0x000fe400078e00ff */
[----:B------:R-:W-:-:S07]  /*2ffe0*/  IMAD.MOV.U32 R11, RZ, RZ, 0x181f ;  /* 0x0000181fff0b7424 */ /* 0x000fce00078e00ff */
[----:B-1--4-:R-:W-:Y:S05]  /*2fff0*/  WARPSYNC.COLLECTIVE R15, `(.L_x_3309) ;  /* 0x000000000f087348 */ /* 0x012fea0003c00000 */
[----:B----4-:R0:W2:Y:S02]  /*30000*/  SHFL.IDX P6, R14, R13, R12, R11 ;  /* 0x0000000c0d0e7389 */ /* 0x0100a400000c000b */
[----:B012---:R-:W-:Y:S01]  /*30010*/  ENDCOLLECTIVE ;  /* 0x000000000000791b */ /* 0x007fe20003800000 */
.L_x_3309:
[----:B------:R-:W-:Y:S05]  /*30020*/  BSYNC B1 ;  /* 0x0000000000017941 */ /* 0x000fea0003800000 */
.L_x_3308:
        /* <DEDUP_REMOVED lines=8> */
.L_x_3310:
[----:B------:R-:W-:Y:S02]  /*300b0*/  IMAD.MOV.U32 R13, RZ, RZ, R8 ;  /* 0x000000ffff0d7224 */ /* 0x000fe400078e0008 */
[----:B------:R-:W-:-:S07]  /*300c0*/  IMAD.MOV.U32 R5, RZ, RZ, R14 ;  /* 0x000000ffff057224 */ /* 0x000fce00078e000e */
[----:B------:R-:W-:Y:S05]  /*300d0*/  WARPSYNC.COLLECTIVE R15, `(.L_x_3311) ;  /* 0x000000000f087348 */ /* 0x000fea0003c00000 */
[----:B------:R0:W1:Y:S02]  /*300e0*/  SHFL.IDX P6, R14, R13, R12, R11 ;  /* 0x0000000c0d0e7389 */ /* 0x00006400000c000b */
[----:B01----:R-:W-:Y:S01]  /*300f0*/  ENDCOLLECTIVE ;  /* 0x000000000000791b */ /* 0x003fe20003800000 */
.L_x_3311:
[----:B------:R-:W-:Y:S02]  /*30100*/  IMAD.MOV.U32 R13, RZ, RZ, R0 ;  /* 0x000000ffff0d7224 */ /* 0x000fe400078e0000 */
[----:B------:R-:W-:-:S07]  /*30110*/  IMAD.MOV.U32 R9, RZ, RZ, R14 ;  /* 0x000000ffff097224 */ /* 0x000fce00078e000e */
[----:B------:R-:W-:Y:S05]  /*30120*/  WARPSYNC.COLLECTIVE R15, `(.L_x_3312) ;  /* 0x000000000f087348 */ /* 0x000fea0003c00000 */
[----:B------:R0:W1:Y:S02]  /*30130*/  SHFL.IDX P6, R14, R13, R12, R11 ;  /* 0x0000000c0d0e7389 */ /* 0x00006400000c000b */
[----:B01----:R-:W-:Y:S01]  /*30140*/  ENDCOLLECTIVE ;  /* 0x000000000000791b */ /* 0x003fe20003800000 */
.L_x_3312:
[----:B------:R-:W-:Y:S05]  /*30150*/  BRA `(.L_x_3313) ;  /* 0xfffffdc000647947 */ /* 0x000fea000383ffff */
.L_x_2996:
[----:B------:R-:W-:Y:S01]  /*30160*/  BSSY B1, `(.L_x_3314) ;  /* 0x0000008000017945 */ /* 0x000fe20003800000 */
[----:B------:R-:W-:Y:S01]  /*30170*/  MOV R13, R7 ;  /* 0x00000007000d7202 */ /* 0x000fe20000000f00 */
[----:B------:R-:W-:Y:S02]  /*30180*/  IMAD.MOV.U32 R12, RZ, RZ, 0x3 ;  /* 0x00000003ff0c7424 */ /* 0x000fe400078e00ff */
[----:B------:R-:W-:Y:S02]  /*30190*/  IMAD.MOV.U32 R11, RZ, RZ, 0x181f ;  /* 0x0000181fff0b7424 */ /* 0x000fe400078e00ff */
[----:B------:R-:W-:-:S07]  /*301a0*/  IMAD.MOV.U32 R15, RZ, RZ, -0x1 ;  /* 0xffffffffff0f7424 */ /* 0x000fce00078e00ff */
[----:B-1--4-:R-:W-:Y:S05]  /*301b0*/  WARPSYNC.COLLECTIVE R15, `(.L_x_3315) ;  /* 0x000000000f087348 */ /* 0x012fea0003c00000 */
[----:B------:R0:W2:Y:S02]  /*301c0*/  SHFL.IDX P6, R14, R13, R12, R11 ;  /* 0x0000000c0d0e7389 */ /* 0x0000a400000c000b */
[----:B012-4-:R-:W-:Y:S01]  /*301d0*/  ENDCOLLECTIVE ;  /* 0x000000000000791b */ /* 0x017fe20003800000 */
.L_x_3315:
[----:B------:R-:W-:Y:S05]  /*301e0*/  BSYNC B1 ;  /* 0x0000000000017941 */ /* 0x000fea0003800000 */
.L_x_3314:
        /* <DEDUP_REMOVED lines=8> */
.L_x_3316:
[----:B------:R-:W-:Y:S01]  /*30270*/  MOV R13, R8 ;  /* 0x00000008000d7202 */ /* 0x000fe20000000f00 */
[----:B------:R-:W-:-:S07]  /*30280*/  IMAD.MOV.U32 R10, RZ, RZ, R14 ;  /* 0x000000ffff0a7224 */ /* 0x000fce00078e000e */
[----:B------:R-:W-:Y:S05]  /*30290*/  WARPSYNC.COLLECTIVE R15, `(.L_x_3317) ;  /* 0x000000000f087348 */ /* 0x000fea0003c00000 */
[----:B------:R0:W1:Y:S02]  /*302a0*/  SHFL.IDX P6, R14, R13, R12, R11 ;  /* 0x0000000c0d0e7389 */ /* 0x00006400000c000b */
[----:B01----:R-:W-:Y:S01]  /*302b0*/  ENDCOLLECTIVE ;  /* 0x000000000000791b */ /* 0x003fe20003800000 */
.L_x_3317:
[----:B------:R-:W-:Y:S02]  /*302c0*/  IMAD.MOV.U32 R13, RZ, RZ, R0 ;  /* 0x000000ffff0d7224 */ /* 0x000fe400078e0000 */
[----:B------:R-:W-:-:S07]  /*302d0*/  IMAD.MOV.U32 R8, RZ, RZ, R14 ;  /* 0x000000ffff087224 */ /* 0x000fce00078e000e */
[----:B------:R-:W-:Y:S05]  /*302e0*/  WARPSYNC.COLLECTIVE R15, `(.L_x_3318) ;  /* 0x000000000f087348 */ /* 0x000fea0003c00000 */
[----:B------:R0:W1:Y:S02]  /*302f0*/  SHFL.IDX P6, R14, R13, R12, R11 ;  /* 0x0000000c0d0e7389 */ /* 0x00006400000c000b */
[----:B01----:R-:W-:Y:S01]  /*30300*/  ENDCOLLECTIVE ;  /* 0x000000000000791b */ /* 0x003fe20003800000 */
.L_x_3318:
[----:B------:R-:W-:Y:S01]  /*30310*/  IMAD.MOV.U32 R0, RZ, RZ, R14 ;  /* 0x000000ffff007224 */ /* 0x000fe200078e000e */
[----:B------:R-:W-:Y:S06]  /*30320*/  BRA `(.L_x_3319) ;  /* 0xfffffdc400587947 */ /* 0x000fec000383ffff */
.L_x_3000:
[----:B0-----:R0:W1:Y:S02]  /*30330*/  SYNCS.PHASECHK.TRANS64.TRYWAIT P0, [R18+URZ+0x38800], R119 ;  /* 0x03880077120075a7 */ /* 0x001064000800017f */
[----:B-1----:R-:W-:Y:S05]  /*30340*/  @!P0 NANOSLEEP.SYNCS 0x989680 ;  /* 0x009896800000895d */ /* 0x002fea0003900000 */
[----:B------:R-:W1:Y:S02]  /*30350*/  @!P0 SYNCS.PHASECHK.TRANS64 P0, [R18+URZ+0x38800], R119 ;  /* 0x03880077120085a7 */ /* 0x000e64000800007f */
[----:B-1----:R-:W-:Y:S05]  /*30360*/  @!P0 BRA `(.L_x_3000) ;  /* 0xfffffffc00f08947 */ /* 0x002fea000383ffff */
[----:B------:R-:W-:Y:S05]  /*30370*/  BRA `(.L_x_3320) ;  /* 0xfffffdc800b87947 */ /* 0x000fea000383ffff */
.L_x_3032:
        /* <DEDUP_REMOVED lines=8> */
.L_x_3322:
[----:B------:R-:W-:Y:S05]  /*30400*/  BSYNC B1 ;  /* 0x0000000000017941 */ /* 0x000fea0003800000 */
.L_x_3321:
        /* <DEDUP_REMOVED lines=8> */
.L_x_3323:
[----:B------:R-:W-:Y:S02]  /*30490*/  IMAD.MOV.U32 R13, RZ, RZ, R8 ;  /* 0x000000ffff0d7224 */ /* 0x000fe400078e0008 */
[----:B------:R-:W-:-:S07]  /*304a0*/  IMAD.MOV.U32 R4, RZ, RZ, R14 ;  /* 0x000000ffff047224 */ /* 0x000fce00078e000e */
[----:B------:R-:W-:Y:S05]  /*304b0*/  WARPSYNC.COLLECTIVE R15, `(.L_x_3324) ;  /* 0x000000000f087348 */ /* 0x000fea0003c00000 */
[----:B------:R0:W1:Y:S02]  /*304c0*/  SHFL.IDX P6, R14, R13, R12, R11 ;  /* 0x0000000c0d0e7389 */ /* 0x00006400000c000b */
[----:B01----:R-:W-:Y:S01]  /*304d0*/  ENDCOLLECTIVE ;  /* 0x000000000000791b */ /* 0x003fe20003800000 */
.L_x_3324:
[----:B------:R-:W-:Y:S01]  /*304e0*/  IMAD.MOV.U32 R13, RZ, RZ, R6 ;  /* 0x000000ffff0d7224 */ /* 0x000fe200078e0006 */
[----:B------:R-:W-:-:S07]  /*304f0*/  MOV R21, R14 ;  /* 0x0000000e00157202 */ /* 0x000fce0000000f00 */
[----:B------:R-:W-:Y:S05]  /*30500*/  WARPSYNC.COLLECTIVE R15, `(.L_x_3325) ;  /* 0x000000000f087348 */ /* 0x000fea0003c00000 */
[----:B------:R0:W1:Y:S02]  /*30510*/  SHFL.IDX P6, R14, R13, R12, R11 ;  /* 0x0000000c0d0e7389 */ /* 0x00006400000c000b */
[----:B01----:R-:W-:Y:S01]  /*30520*/  ENDCOLLECTIVE ;  /* 0x000000000000791b */ /* 0x003fe20003800000 */
.L_x_3325:
[----:B------:R-:W-:Y:S05]  /*30530*/  BRA `(.L_x_3326) ;  /* 0xfffffdf800907947 */ /* 0x000fea000383ffff */
.L_x_3035:
[----:B------:R-:W-:Y:S01]  /*30540*/  BSSY B1, `(.L_x_3327) ;  /* 0x0000008000017945 */ /* 0x000fe20003800000 */
[----:B------:R-:W-:Y:S01]  /*30550*/  IMAD.MOV.U32 R13, RZ, RZ, R9 ;  /* 0x000000ffff0d7224 */ /* 0x000fe200078e0009 */
[----:B------:R-:W-:Y:S01]  /*30560*/  MOV R15, 0xffffffff ;  /* 0xffffffff000f7802 */ /* 0x000fe20000000f00 */
[----:B------:R-:W-:Y:S02]  /*30570*/  IMAD.MOV.U32 R12, RZ, RZ, 0x1 ;  /* 0x00000001ff0c7424 */ /* 0x000fe400078e00ff */
[----:B------:R-:W-:-:S07]  /*30580*/  IMAD.MOV.U32 R11, RZ, RZ, 0x181f ;  /* 0x0000181fff0b7424 */ /* 0x000fce00078e00ff */
[----:B0--34-:R-:W-:Y:S05]  /*30590*/  WARPSYNC.COLLECTIVE R15, `(.L_x_3328) ;  /* 0x000000000f087348 */ /* 0x019fea0003c00000 */
[----:B----4-:R1:W2:Y:S02]  /*305a0*/  SHFL.IDX P6, R14, R13, R12, R11 ;  /* 0x0000000c0d0e7389 */ /* 0x0102a400000c000b */
[----:B0123--:R-:W-:Y:S01]  /*305b0*/  ENDCOLLECTIVE ;  /* 0x000000000000791b */ /* 0x00ffe20003800000 */
.L_x_3328:
[----:B------:R-:W-:Y:S05]  /*305c0*/  BSYNC B1 ;  /* 0x0000000000017941 */ /* 0x000fea0003800000 */
.L_x_3327:
        /* <DEDUP_REMOVED lines=8> */
.L_x_3329:
[----:B------:R-:W-:Y:S02]  /*30650*/  IMAD.MOV.U32 R13, RZ, RZ, R8 ;  /* 0x000000ffff0d7224 */ /* 0x000fe400078e0008 */
[----:B------:R-:W-:-:S07]  /*30660*/  IMAD.MOV.U32 R4, RZ, RZ, R14 ;  /* 0x000000ffff047224 */ /* 0x000fce00078e000e */
[----:B------:R-:W-:Y:S05]  /*30670*/  WARPSYNC.COLLECTIVE R15, `(.L_x_3330) ;  /* 0x000000000f087348 */ /* 0x000fea0003c00000 */
[----:B------:R0:W1:Y:S02]  /*30680*/  SHFL.IDX P6, R14, R13, R12, R11 ;  /* 0x0000000c0d0e7389 */ /* 0x00006400000c000b */
[----:B01----:R-:W-:Y:S01]  /*30690*/  ENDCOLLECTIVE ;  /* 0x000000000000791b */ /* 0x003fe20003800000 */
.L_x_3330:
[----:B------:R-:W-:Y:S02]  /*306a0*/  IMAD.MOV.U32 R13, RZ, RZ, R6 ;  /* 0x000000ffff0d7224 */ /* 0x000fe400078e0006 */
[----:B------:R-:W-:-:S07]  /*306b0*/  IMAD.MOV.U32 R21, RZ, RZ, R14 ;  /* 0x000000ffff157224 */ /* 0x000fce00078e000e */
[----:B------:R-:W-:Y:S05]  /*306c0*/  WARPSYNC.COLLECTIVE R15, `(.L_x_3331) ;  /* 0x000000000f087348 */ /* 0x000fea0003c00000 */
[----:B------:R0:W1:Y:S02]  /*306d0*/  SHFL.IDX P6, R14, R13, R12, R11 ;  /* 0x0000000c0d0e7389 */ /* 0x00006400000c000b */
[----:B01----:R-:W-:Y:S01]  /*306e0*/  ENDCOLLECTIVE ;  /* 0x000000000000791b */ /* 0x003fe20003800000 */
.L_x_3331:
[----:B------:R-:W-:Y:S05]  /*306f0*/  BRA `(.L_x_3332) ;  /* 0xfffffdfc00487947 */ /* 0x000fea000383ffff */
.L_x_3038:
[----:B------:R-:W-:Y:S01]  /*30700*/  BSSY B1, `(.L_x_3333) ;  /* 0x0000008000017945 */ /* 0x000fe20003800000 */
[----:B------:R-:W-:Y:S01]  /*30710*/  MOV R13, R9 ;  /* 0x00000009000d7202 */ /* 0x000fe20000000f00 */
[----:B------:R-:W-:Y:S02]  /*30720*/  IMAD.MOV.U32 R12, RZ, RZ, 0x2 ;  /* 0x00000002ff0c7424 */ /* 0x000fe400078e00ff */
[----:B------:R-:W-:Y:S02]  /*30730*/  IMAD.MOV.U32 R11, RZ, RZ, 0x181f ;  /* 0x0000181fff0b7424 */ /* 0x000fe400078e00ff */
[----:B------:R-:W-:-:S07]  /*30740*/  IMAD.MOV.U32 R15, RZ, RZ, -0x1 ;  /* 0xffffffffff0f7424 */ /* 0x000fce00078e00ff */
[----:B-1-34-:R-:W-:Y:S05]  /*30750*/  WARPSYNC.COLLECTIVE R15, `(.L_x_3334) ;  /* 0x000000000f087348 */ /* 0x01afea0003c00000 */
[----:B----4-:R0:W2:Y:S02]  /*30760*/  SHFL.IDX P6, R14, R13, R12, R11 ;  /* 0x0000000c0d0e7389 */ /* 0x0100a400000c000b */
[----:B0123--:R-:W-:Y:S01]  /*30770*/  ENDCOLLECTIVE ;  /* 0x000000000000791b */ /* 0x00ffe20003800000 */
.L_x_3334:
[----:B------:R-:W-:Y:S05]  /*30780*/  BSYNC B1 ;  /* 0x0000000000017941 */ /* 0x000fea0003800000 */
.L_x_3333:
        /* <DEDUP_REMOVED lines=8> */
.L_x_3335:
[----:B------:R-:W-:Y:S01]  /*30810*/  MOV R13, R8 ;  /* 0x00000008000d7202 */ /* 0x000fe20000000f00 */
[----:B------:R-:W-:-:S07]  /*30820*/  IMAD.MOV.U32 R4, RZ, RZ, R14 ;  /* 0x000000ffff047224 */ /* 0x000fce00078e000e */
[----:B------:R-:W-:Y:S05]  /*30830*/  WARPSYNC.COLLECTIVE R15, `(.L_x_3336) ;  /* 0x000000000f087348 */ /* 0x000fea0003c00000 */
[----:B------:R0:W1:Y:S02]  /*30840*/  SHFL.IDX P6, R14, R13, R12, R11 ;  /* 0x0000000c0d0e7389 */ /* 0x00006400000c000b */
[----:B01----:R-:W-:Y:S01]  /*30850*/  ENDCOLLECTIVE ;  /* 0x000000000000791b */ /* 0x003fe20003800000 */
.L_x_3336:
[----:B------:R-:W-:Y:S02]  /*30860*/  IMAD.MOV.U32 R13, RZ, RZ, R6 ;  /* 0x000000ffff0d7224 */ /* 0x000fe400078e0006 */
[----:B------:R-:W-:-:S07]  /*30870*/  IMAD.MOV.U32 R21, RZ, RZ, R14 ;  /* 0x000000ffff157224 */ /* 0x000fce00078e000e */
[----:B------:R-:W-:Y:S05]  /*30880*/  WARPSYNC.COLLECTIVE R15, `(.L_x_3337) ;  /* 0x000000000f087348 */ /* 0x000fea0003c00000 */
[----:B------:R0:W1:Y:S02]  /*30890*/  SHFL.IDX P6, R14, R13, R12, R11 ;  /* 0x0000000c0d0e7389 */ /* 0x00006400000c000b */
[----:B01----:R-:W-:Y:S01]  /*308a0*/  ENDCOLLECTIVE ;  /* 0x000000000000791b */ /* 0x003fe20003800000 */
.L_x_3337:
[----:B------:R-:W-:Y:S05]  /*308b0*/  BRA `(.L_x_3338) ;  /* 0xfffffdfc00f07947 */ /* 0x000fea000383ffff */
.L_x_3041:
[----:B------:R-:W-:Y:S01]  /*308c0*/  BSSY B1, `(.L_x_3339) ;  /* 0x0000008000017945 */ /* 0x000fe20003800000 */
[----:B------:R-:W-:Y:S01]  /*308d0*/  IMAD.MOV.U32 R13, RZ, RZ, R9 ;  /* 0x000000ffff0d7224 */ /* 0x000fe200078e0009 */
[----:B------:R-:W-:Y:S01]  /*308e0*/  MOV R11, 0x181f ;  /* 0x0000181f000b7802 */ /* 0x000fe20000000f00 */
[----:B------:R-:W-:Y:S02]  /*308f0*/  IMAD.MOV.U32 R12, RZ, RZ, 0x3 ;  /* 0x00000003ff0c7424 */ /* 0x000fe400078e00ff */
[----:B------:R-:W-:-:S07]  /*30900*/  IMAD.MOV.U32 R15, RZ, RZ, -0x1 ;  /* 0xffffffffff0f7424 */ /* 0x000fce00078e00ff */
[----:B-1-34-:R-:W-:Y:S05]  /*30910*/  WARPSYNC.COLLECTIVE R15, `(.L_x_3340) ;  /* 0x000000000f087348 */ /* 0x01afea0003c00000 */
[----:B----4-:R0:W2:Y:S02]  /*30920*/  SHFL.IDX P6, R14, R13, R12, R11 ;  /* 0x0000000c0d0e7389 */ /* 0x0100a400000c000b */
[----:B0123--:R-:W-:Y:S01]  /*30930*/  ENDCOLLECTIVE ;  /* 0x000000000000791b */ /* 0x00ffe20003800000 */
.L_x_3340:
[----:B------:R-:W-:Y:S05]  /*30940*/  BSYNC B1 ;  /* 0x0000000000017941 */ /* 0x000fea0003800000 */
.L_x_3339:
        /* <DEDUP_REMOVED lines=8> */
.L_x_3341:
[----:B------:R-:W-:Y:S02]  /*309d0*/  IMAD.MOV.U32 R13, RZ, RZ, R8 ;  /* 0x000000ffff0d7224 */ /* 0x000fe400078e0008 */
[----:B------:R-:W-:-:S07]  /*309e0*/  IMAD.MOV.U32 R20, RZ, RZ, R14 ;  /* 0x000000ffff147224 */ /* 0x000fce00078e000e */
[----:B------:R-:W-:Y:S05]  /*309f0*/  WARPSYNC.COLLECTIVE R15, `(.L_x_3342) ;  /* 0x000000000f087348 */ /* 0x000fea0003c00000 */
[----:B------:R0:W1:Y:S02]  /*30a00*/  SHFL.IDX P6, R14, R13, R12, R11 ;  /* 0x0000000c0d0e7389 */ /* 0x00006400000c000b */
[----:B01----:R-:W-:Y:S01]  /*30a10*/  ENDCOLLECTIVE ;  /* 0x000000000000791b */ /* 0x003fe20003800000 */
.L_x_3342:
[----:B------:R-:W-:Y:S01]  /*30a20*/  MOV R13, R6 ;  /* 0x00000006000d7202 */ /* 0x000fe20000000f00 */
[----:B------:R-:W-:-:S07]  /*30a30*/  IMAD.MOV.U32 R77, RZ, RZ, R14 ;  /* 0x000000ffff4d7224 */ /* 0x000fce00078e000e */
[----:B------:R-:W-:Y:S05]  /*30a40*/  WARPSYNC.COLLECTIVE R15, `(.L_x_3343) ;  /* 0x000000000f087348 */ /* 0x000fea0003c00000 */
[----:B------:R0:W1:Y:S02]  /*30a50*/  SHFL.IDX P6, R14, R13, R12, R11 ;  /* 0x0000000c0d0e7389 */ /* 0x00006400000c000b */
[----:B01----:R-:W-:Y:S01]  /*30a60*/  ENDCOLLECTIVE ;  /* 0x000000000000791b */ /* 0x003fe20003800000 */
.L_x_3343:
[----:B------:R-:W-:Y:S01]  /*30a70*/  IMAD.MOV.U32 R76, RZ, RZ, R14 ;  /* 0x000000ffff4c7224 */ /* 0x000fe200078e000e */
[----:B------:R-:W-:Y:S06]  /*30a80*/  BRA `(.L_x_3344) ;  /* 0xfffffe00009c7947 */ /* 0x000fec000383ffff */
.L_x_3045:
[----:B0-----:R0:W1:Y:S02]  /*30a90*/  SYNCS.PHASECHK.TRANS64.TRYWAIT P0, [R18+URZ+0x38800], R115 ;  /* 0x03880073120075a7 */ /* 0x001064000800017f */
[----:B-1----:R-:W-:Y:S05]  /*30aa0*/  @!P0 NANOSLEEP.SYNCS 0x989680 ;  /* 0x009896800000895d */ /* 0x002fea0003900000 */
[----:B------:R-:W1:Y:S02]  /*30ab0*/  @!P0 SYNCS.PHASECHK.TRANS64 P0, [R18+URZ+0x38800], R115 ;  /* 0x03880073120085a7 */ /* 0x000e64000800007f */
[----:B-1----:R-:W-:Y:S05]  /*30ac0*/  @!P0 BRA `(.L_x_3045) ;  /* 0xfffffffc00f08947 */ /* 0x002fea000383ffff */
[----:B------:R-:W-:Y:S05]  /*30ad0*/  BRA `(.L_x_3345) ;  /* 0xfffffe0400b07947 */ /* 0x000fea000383ffff */
.L_x_3063:
[----:B-1----:R1:W2:Y:S02]  /*30ae0*/  SYNCS.PHASECHK.TRANS64.TRYWAIT P2, [R0+URZ+0x38830], R3 ;  /* 0x03883003000075a7 */ /* 0x0022a4000804017f */
[----:B--2---:R-:W-:Y:S05]  /*30af0*/  @!P2 NANOSLEEP.SYNCS 0x989680 ;  /* 0x009896800000a95d */ /* 0x004fea0003900000 */
[----:B------:R-:W2:Y:S02]  /*30b00*/  @!P2 SYNCS.PHASECHK.TRANS64 P2, [R0+URZ+0x38830], R3 ;  /* 0x038830030000a5a7 */ /* 0x000ea4000804007f */
[----:B--2---:R-:W-:Y:S05]  /*30b10*/  @!P2 BRA `(.L_x_3063) ;  /* 0xfffffffc00f0a947 */ /* 0x004fea000383ffff */
[----:B------:R-:W-:Y:S05]  /*30b20*/  BRA `(.L_x_3062) ;  /* 0xfffffe3c00187947 */ /* 0x000fea000383ffff */
.L_x_3070:
[----:B-1----:R1:W2:Y:S02]  /*30b30*/  SYNCS.PHASECHK.TRANS64.TRYWAIT P3, [R11+URZ+0x38830], R4 ;  /* 0x038830040b0075a7 */ /* 0x0022a4000806017f */
[----:B--2---:R-:W-:Y:S05]  /*30b40*/  @!P3 NANOSLEEP.SYNCS 0x989680 ;  /* 0x009896800000b95d */ /* 0x004fea0003900000 */
[----:B------:R-:W2:Y:S02]  /*30b50*/  @!P3 SYNCS.PHASECHK.TRANS64 P3, [R11+URZ+0x38830], R4 ;  /* 0x038830040b00b5a7 */ /* 0x000ea4000806007f */
[----:B--2---:R-:W-:Y:S05]  /*30b60*/  @!P3 BRA `(.L_x_3070) ;  /* 0xfffffffc00f0b947 */ /* 0x004fea000383ffff */
[----:B------:R-:W-:Y:S05]  /*30b70*/  BRA `(.L_x_3069) ;  /* 0xfffffe84004c7947 */ /* 0x000fea000383ffff */
.L_x_3075:
[----:B-1----:R1:W2:Y:S02]  /*30b80*/  SYNCS.PHASECHK.TRANS64.TRYWAIT P3, [R9+URZ+0x38850], R0 ;  /* 0x03885000090075a7 */ /* 0x0022a4000806017f */
[----:B--2---:R-:W-:Y:S05]  /*30b90*/  @!P3 NANOSLEEP.SYNCS 0x989680 ;  /* 0x009896800000b95d */ /* 0x004fea0003900000 */
[----:B------:R-:W2:Y:S02]  /*30ba0*/  @!P3 SYNCS.PHASECHK.TRANS64 P3, [R9+URZ+0x38850], R0 ;  /* 0x038850000900b5a7 */ /* 0x000ea4000806007f */
[----:B--2---:R-:W-:Y:S05]  /*30bb0*/  @!P3 BRA `(.L_x_3075) ;  /* 0xfffffffc00f0b947 */ /* 0x004fea000383ffff */
[----:B------:R-:W-:Y:S05]  /*30bc0*/  BRA `(.L_x_3074) ;  /* 0xfffffebc00087947 */ /* 0x000fea000383ffff */
.L_x_3083:
[----:B-1----:R1:W2:Y:S02]  /*30bd0*/  SYNCS.PHASECHK.TRANS64.TRYWAIT P2, [R4+URZ+0x38830], R5 ;  /* 0x03883005040075a7 */ /* 0x0022a4000804017f */
[----:B--2---:R-:W-:Y:S05]  /*30be0*/  @!P2 NANOSLEEP.SYNCS 0x989680 ;  /* 0x009896800000a95d */ /* 0x004fea0003900000 */
[----:B------:R-:W2:Y:S02]  /*30bf0*/  @!P2 SYNCS.PHASECHK.TRANS64 P2, [R4+URZ+0x38830], R5 ;  /* 0x038830050400a5a7 */ /* 0x000ea4000804007f */
[----:B--2---:R-:W-:Y:S05]  /*30c00*/  @!P2 BRA `(.L_x_3083) ;  /* 0xfffffffc00f0a947 */ /* 0x004fea000383ffff */
[----:B------:R-:W-:Y:S05]  /*30c10*/  BRA `(.L_x_3082) ;  /* 0xfffffed000e47947 */ /* 0x000fea000383ffff */
.L_x_3088:
[----:B-1----:R1:W2:Y:S02]  /*30c20*/  SYNCS.PHASECHK.TRANS64.TRYWAIT P2, [R9+URZ+0x38850], R0 ;  /* 0x03885000090075a7 */ /* 0x0022a4000804017f */
[----:B--2---:R-:W-:Y:S05]  /*30c30*/  @!P2 NANOSLEEP.SYNCS 0x989680 ;  /* 0x009896800000a95d */ /* 0x004fea0003900000 */
[----:B------:R-:W2:Y:S02]  /*30c40*/  @!P2 SYNCS.PHASECHK.TRANS64 P2, [R9+URZ+0x38850], R0 ;  /* 0x038850000900a5a7 */ /* 0x000ea4000804007f */
[----:B--2---:R-:W-:Y:S05]  /*30c50*/  @!P2 BRA `(.L_x_3088) ;  /* 0xfffffffc00f0a947 */ /* 0x004fea000383ffff */
[----:B------:R-:W-:Y:S05]  /*30c60*/  BRA `(.L_x_3087) ;  /* 0xffffff0800a07947 */ /* 0x000fea000383ffff */
.L_x_3094:
[----:B-1----:R1:W2:Y:S02]  /*30c70*/  SYNCS.PHASECHK.TRANS64.TRYWAIT P0, [R0+URZ+0x38850], R7 ;  /* 0x03885007000075a7 */ /* 0x0022a4000800017f */
[----:B--2---:R-:W-:Y:S05]  /*30c80*/  @!P0 NANOSLEEP.SYNCS 0x989680 ;  /* 0x009896800000895d */ /* 0x004fea0003900000 */
[----:B------:R-:W2:Y:S02]  /*30c90*/  @!P0 SYNCS.PHASECHK.TRANS64 P0, [R0+URZ+0x38850], R7 ;  /* 0x03885007000085a7 */ /* 0x000ea4000800007f */
[----:B--2---:R-:W-:Y:S05]  /*30ca0*/  @!P0 BRA `(.L_x_3094) ;  /* 0xfffffffc00f08947 */ /* 0x004fea000383ffff */
[----:B------:R-:W-:Y:S05]  /*30cb0*/  BRA `(.L_x_3093) ;  /* 0xffffff2000c47947 */ /* 0x000fea000383ffff */
.L_x_3130:
[----:B------:R-:W1:Y:S01]  /*30cc0*/  S2R R6, SR_TID.X ;  /* 0x0000000000067919 */ /* 0x000e620000002100 */
[----:B------:R-:W-:Y:S01]  /*30cd0*/  BSSY B1, `(.L_x_3346) ;  /* 0x000000a000017945 */ /* 0x000fe20003800000 */
[----:B------:R-:W-:Y:S01]  /*30ce0*/  IMAD.MOV.U32 R12, RZ, RZ, RZ ;  /* 0x000000ffff0c7224 */ /* 0x000fe200078e00ff */
[----:B------:R-:W-:Y:S01]  /*30cf0*/  MOV R15, 0xffffffff ;  /* 0xffffffff000f7802 */ /* 0x000fe20000000f00 */
[----:B------:R-:W-:Y:S01]  /*30d00*/  IMAD.MOV.U32 R11, RZ, RZ, 0x1f ;  /* 0x0000001fff0b7424 */ /* 0x000fe200078e00ff */
[----:B-1----:R-:W-:-:S04]  /*30d10*/  SHF.R.U32.HI R6, RZ, 0x5, R6 ;  /* 0x00000005ff067819 */ /* 0x002fc80000011606 */
[----:B------:R-:W-:-:S05]  /*30d20*/  LOP3.LUT R6, R6, 0x3, RZ, 0xc0, !PT ;  /* 0x0000000306067812 */ /* 0x000fca00078ec0ff */
[----:B0-----:R-:W-:-:S07]  /*30d30*/  IMAD.MOV.U32 R13, RZ, RZ, R6 ;  /* 0x000000ffff0d7224 */ /* 0x001fce00078e0006 */
[----:B------:R-:W-:Y:S05]  /*30d40*/  WARPSYNC.COLLECTIVE R15, `(.L_x_3347) ;  /* 0x000000000f087348 */ /* 0x000fea0003c00000 */
[----:B------:R0:W1:Y:S02]  /*30d50*/  SHFL.IDX P6, R14, R13, R12, R11 ;  /* 0x0000000c0d0e7389 */ /* 0x00006400000c000b */
[----:B01----:R-:W-:Y:S01]  /*30d60*/  ENDCOLLECTIVE ;  /* 0x000000000000791b */ /* 0x003fe20003800000 */
.L_x_3347:
[----:B------:R-:W-:Y:S05]  /*30d70*/  BSYNC B1 ;  /* 0x0000000000017941 */ /* 0x000fea0003800000 */
.L_x_3346:
[----:B------:R-:W-:Y:S05]  /*30d80*/  BRA `(.L_x_3348) ;  /* 0xffffff7000d87947 */ /* 0x000fea000383ffff */
.L_x_3132:
[----:B------:R-:W-:Y:S01]  /*30d90*/  BSSY B1, `(.L_x_3349) ;  /* 0x0000006000017945 */ /* 0x000fe20003800000 */
[----:B------:R-:W-:-:S07]  /*30da0*/  IMAD.MOV.U32 R15, RZ, RZ, -0x1 ;  /* 0xffffffffff0f7424 */ /* 0x000fce00078e00ff */
[----:B01----:R-:W-:Y:S05]  /*30db0*/  WARPSYNC.COLLECTIVE R15, `(.L_x_3350) ;  /* 0x000000000f0c7348 */ /* 0x003fea0003c00000 */
[----:B------:R-:W-:Y:S02]  /*30dc0*/  ELECT P6, UR62, PT ;  /* 0x00000000003e782f */ /* 0x000fe400038c0000 */
[----:B------:R-:W-:Y:S01]  /*30dd0*/  MOV R14, UR62 ;  /* 0x0000003e000e7c02 */ /* 0x000fe20008000f00 */
[----:B01----:R-:W-:Y:S10]  /*30de0*/  ENDCOLLECTIVE ;  /* 0x000000000000791b */ /* 0x003ff40003800000 */
.L_x_3350:
[----:B------:R-:W-:Y:S05]  /*30df0*/  BSYNC B1 ;  /* 0x0000000000017941 */ /* 0x000fea0003800000 */
.L_x_3349:
[----:B------:R-:W-:Y:S05]  /*30e00*/  BRA `(.L_x_3131) ;  /* 0xffffff7000d07947 */ /* 0x000fea000383ffff */
.L_x_3134:
[----:B-1----:R-:W2:Y:S02]  /*30e10*/  LDL R3, [R1+0x4] ;  /* 0x0000040001037983 */ /* 0x002ea40000100800 */
[----:B--2---:R1:W2:Y:S02]  /*30e20*/  SYNCS.PHASECHK.TRANS64.TRYWAIT P0, [R3+URZ+0x38820], R2 ;  /* 0x03882002030075a7 */ /* 0x0042a4000800017f */
[----:B--2---:R-:W-:Y:S05]  /*30e30*/  @!P0 NANOSLEEP.SYNCS 0x989680 ;  /* 0x009896800000895d */ /* 0x004fea0003900000 */
[----:B------:R-:W2:Y:S02]  /*30e40*/  @!P0 SYNCS.PHASECHK.TRANS64 P0, [R3+URZ+0x38820], R2 ;  /* 0x03882002030085a7 */ /* 0x000ea4000800007f */
[----:B--2---:R-:W-:Y:S05]  /*30e50*/  @!P0 BRA `(.L_x_3134) ;  /* 0xfffffffc00ec8947 */ /* 0x004fea000383ffff */
[----:B------:R-:W-:Y:S05]  /*30e60*/  BRA `(.L_x_3351) ;  /* 0xffffff7000e07947 */ /* 0x000fea000383ffff */
.L_x_3138:
[----:B-1----:R1:W2:Y:S02]  /*30e70*/  SYNCS.PHASECHK.TRANS64.TRYWAIT P0, [R5+URZ+0x388a0], R8 ;  /* 0x0388a008050075a7 */ /* 0x0022a4000800017f */
[----:B--2---:R-:W-:Y:S05]  /*30e80*/  @!P0 NANOSLEEP.SYNCS 0x989680 ;  /* 0x009896800000895d */ /* 0x004fea0003900000 */
[----:B------:R-:W2:Y:S02]  /*30e90*/  @!P0 SYNCS.PHASECHK.TRANS64 P0, [R5+URZ+0x388a0], R8 ;  /* 0x0388a008050085a7 */ /* 0x000ea4000800007f */
[----:B--2---:R-:W-:Y:S05]  /*30ea0*/  @!P0 BRA `(.L_x_3138) ;  /* 0xfffffffc00f08947 */ /* 0x004fea000383ffff */
[----:B------:R-:W-:Y:S05]  /*30eb0*/  BRA `(.L_x_3352) ;  /* 0xffffff7400047947 */ /* 0x000fea000383ffff */
.L_x_3146:
[----:B--2---:R2:W3:Y:S02]  /*30ec0*/  SYNCS.PHASECHK.TRANS64.TRYWAIT P0, [R5+URZ+0x388c0], R8 ;  /* 0x0388c008050075a7 */ /* 0x0044e4000800017f */
[----:B---3--:R-:W-:Y:S05]  /*30ed0*/  @!P0 NANOSLEEP.SYNCS 0x989680 ;  /* 0x009896800000895d */ /* 0x008fea0003900000 */
[----:B------:R-:W3:Y:S02]  /*30ee0*/  @!P0 SYNCS.PHASECHK.TRANS64 P0, [R5+URZ+0x388c0], R8 ;  /* 0x0388c008050085a7 */ /* 0x000ee4000800007f */
[----:B---3--:R-:W-:Y:S05]  /*30ef0*/  @!P0 BRA `(.L_x_3146) ;  /* 0xfffffffc00f08947 */ /* 0x008fea000383ffff */
[----:B------:R-:W-:Y:S05]  /*30f00*/  BRA `(.L_x_3353) ;  /* 0xffffff7800487947 */ /* 0x000fea000383ffff */
.L_x_3156:
[----:B-1----:R1:W2:Y:S02]  /*30f10*/  SYNCS.PHASECHK.TRANS64.TRYWAIT P1, [R6+URZ+0x388a0], R5 ;  /* 0x0388a005060075a7 */ /* 0x0022a4000802017f */
[----:B--2---:R-:W-:Y:S05]  /*30f20*/  @!P1 NANOSLEEP.SYNCS 0x989680 ;  /* 0x009896800000995d */ /* 0x004fea0003900000 */
[----:B------:R-:W2:Y:S02]  /*30f30*/  @!P1 SYNCS.PHASECHK.TRANS64 P1, [R6+URZ+0x388a0], R5 ;  /* 0x0388a005060095a7 */ /* 0x000ea4000802007f */
[----:B--2---:R-:W-:Y:S05]  /*30f40*/  @!P1 BRA `(.L_x_3156) ;  /* 0xfffffffc00f09947 */ /* 0x004fea000383ffff */
[----:B------:R-:W-:Y:S05]  /*30f50*/  BRA `(.L_x_3354) ;  /* 0xffffff7c00d87947 */ /* 0x000fea000383ffff */
.L_x_3164:
[----:B--2---:R2:W3:Y:S02]  /*30f60*/  SYNCS.PHASECHK.TRANS64.TRYWAIT P1, [R6+URZ+0x388c0], R5 ;  /* 0x0388c005060075a7 */ /* 0x0044e4000802017f */
[----:B---3--:R-:W-:Y:S05]  /*30f70*/  @!P1 NANOSLEEP.SYNCS 0x989680 ;  /* 0x009896800000995d */ /* 0x008fea0003900000 */
[----:B------:R-:W3:Y:S02]  /*30f80*/  @!P1 SYNCS.PHASECHK.TRANS64 P1, [R6+URZ+0x388c0], R5 ;  /* 0x0388c005060095a7 */ /* 0x000ee4000802007f */
[----:B---3--:R-:W-:Y:S05]  /*30f90*/  @!P1 BRA `(.L_x_3164) ;  /* 0xfffffffc00f09947 */ /* 0x008fea000383ffff */
[----:B------:R-:W-:Y:S05]  /*30fa0*/  BRA `(.L_x_3355) ;  /* 0xffffff8400187947 */ /* 0x000fea000383ffff */
.L_x_3180:
        /* <DEDUP_REMOVED lines=11> */
.L_x_3357:
[----:B------:R-:W-:Y:S05]  /*31060*/  BSYNC B0 ;  /* 0x0000000000007941 */ /* 0x000fea0003800000 */
.L_x_3356:
[----:B------:R-:W-:Y:S05]  /*31070*/  BRA `(.L_x_3358) ;  /* 0xffffff9000387947 */ /* 0x000fea000383ffff */
.L_x_3182:
[----:B------:R-:W-:Y:S01]  /*31080*/  BSSY B0, `(.L_x_3359) ;  /* 0x0000006000007945 */ /* 0x000fe20003800000 */
[----:B------:R-:W-:-:S07]  /*31090*/  IMAD.MOV.U32 R15, RZ, RZ, -0x1 ;  /* 0xffffffffff0f7424 */ /* 0x000fce00078e00ff */
[----:B01----:R-:W-:Y:S05]  /*310a0*/  WARPSYNC.COLLECTIVE R15, `(.L_x_3360) ;  /* 0x000000000f0c7348 */ /* 0x003fea0003c00000 */
[----:B------:R-:W-:Y:S02]  /*310b0*/  ELECT P6, UR62, PT ;  /* 0x00000000003e782f */ /* 0x000fe400038c0000 */
[----:B------:R-:W-:Y:S01]  /*310c0*/  MOV R14, UR62 ;  /* 0x0000003e000e7c02 */ /* 0x000fe20008000f00 */
[----:B01----:R-:W-:Y:S10]  /*310d0*/  ENDCOLLECTIVE ;  /* 0x000000000000791b */ /* 0x003ff40003800000 */
.L_x_3360:
[----:B------:R-:W-:Y:S05]  /*310e0*/  BSYNC B0 ;  /* 0x0000000000007941 */ /* 0x000fea0003800000 */
.L_x_3359:
[----:B------:R-:W-:Y:S05]  /*310f0*/  BRA `(.L_x_3361) ;  /* 0xffffff9000487947 */ /* 0x000fea000383ffff */
.L_x_3184:
[----:B-1----:R1:W2:Y:S02]  /*31100*/  SYNCS.PHASECHK.TRANS64.TRYWAIT P0, [R0+URZ+0x38840], R2 ;  /* 0x03884002000075a7 */ /* 0x0022a4000800017f */
[----:B--2---:R-:W-:Y:S05]  /*31110*/  @!P0 NANOSLEEP.SYNCS 0x989680 ;  /* 0x009896800000895d */ /* 0x004fea0003900000 */
[----:B------:R-:W2:Y:S02]  /*31120*/  @!P0 SYNCS.PHASECHK.TRANS64 P0, [R0+URZ+0x38840], R2 ;  /* 0x03884002000085a7 */ /* 0x000ea4000800007f */
[----:B--2---:R-:W-:Y:S05]  /*31130*/  @!P0 BRA `(.L_x_3184) ;  /* 0xfffffffc00f08947 */ /* 0x004fea000383ffff */
[----:B------:R-:W-:Y:S05]  /*31140*/  BRA `(.L_x_3362) ;  /* 0xffffff9000b87947 */ /* 0x000fea000383ffff */
.L_x_3188:
[----:B------:R-:W2:Y:S01]  /*31150*/  LDL.LU R11, [R1+0x40] ;  /* 0x00004000010b7983 */ /* 0x000ea20000300800 */
[----:B------:R-:W-:Y:S01]  /*31160*/  IMAD.MOV.U32 R13, RZ, RZ, R2 ;  /* 0x000000ffff0d7224 */ /* 0x000fe200078e0002 */
[----:B------:R-:W-:Y:S01]  /*31170*/  MOV R15, 0xffffffff ;  /* 0xffffffff000f7802 */ /* 0x000fe20000000f00 */
[----:B------:R-:W-:Y:S02]  /*31180*/  IMAD.MOV.U32 R12, RZ, RZ, RZ ;  /* 0x000000ffff0c7224 */ /* 0x000fe400078e00ff */
[----:B------:R-:W-:Y:S02]  /*31190*/  IMAD R17, R17, 0x80, R10 ;  /* 0x0000008011117824 */ /* 0x000fe400078e020a */
[----:B--2---:R-:W-:Y:S02]  /*311a0*/  IMAD R0, R11, R7, RZ ;  /* 0x000000070b007224 */ /* 0x004fe400078e02ff */
[----:B------:R-:W-:-:S03]  /*311b0*/  IMAD.MOV.U32 R11, RZ, RZ, 0x181f ;  /* 0x0000181fff0b7424 */ /* 0x000fc600078e00ff */
[----:B------:R-:W-:-:S13]  /*311c0*/  ISETP.GE.AND P5, PT, R17, R0, PT ;  /* 0x000000001100720c */ /* 0x000fda0003fa6270 */
[----:B-----5:R-:W-:Y:S05]  /*311d0*/  WARPSYNC.COLLECTIVE R15, `(.L_x_3363) ;  /* 0x000000000f087348 */ /* 0x020fea0003c00000 */
[----:B------:R0:W1:Y:S02]  /*311e0*/  SHFL.IDX P6, R14, R13, R12, R11 ;  /* 0x0000000c0d0e7389 */ /* 0x00006400000c000b */
[----:B01---5:R-:W-:Y:S01]  /*311f0*/  ENDCOLLECTIVE ;  /* 0x000000000000791b */ /* 0x023fe20003800000 */
.L_x_3363:
[----:B------:R-:W-:Y:S02]  /*31200*/  IMAD.MOV.U32 R13, RZ, RZ, R3 ;  /* 0x000000ffff0d7224 */ /* 0x000fe400078e0003 */
[----:B------:R-:W-:-:S07]  /*31210*/  IMAD.MOV.U32 R4, RZ, RZ, R14 ;  /* 0x000000ffff047224 */ /* 0x000fce00078e000e */
[----:B------:R-:W-:Y:S05]  /*31220*/  WARPSYNC.COLLECTIVE R15, `(.L_x_3364) ;  /* 0x000000000f087348 */ /* 0x000fea0003c00000 */
[----:B------:R0:W1:Y:S02]  /*31230*/  SHFL.IDX P6, R14, R13, R12, R11 ;  /* 0x0000000c0d0e7389 */ /* 0x00006400000c000b */
[----:B01----:R-:W-:Y:S01]  /*31240*/  ENDCOLLECTIVE ;  /* 0x000000000000791b */ /* 0x003fe20003800000 */
.L_x_3364:
[----:B------:R-:W-:Y:S01]  /*31250*/  ULDC.64 UR4, c[0x0][0x208] ;  /* 0x0000820000047ab9 */ /* 0x000fe20000000a00 */
[----:B------:R-:W-:Y:S02]  /*31260*/  IMAD.MOV.U32 R13, RZ, RZ, R2 ;  /* 0x000000ffff0d7224 */ /* 0x000fe400078e0002 */
[----:B------:R-:W-:Y:S02]  /*31270*/  IMAD.MOV.U32 R12, RZ, RZ, 0x1 ;  /* 0x00000001ff0c7424 */ /* 0x000fe400078e00ff */
[----:B------:R-:W-:-:S05]  /*31280*/  IMAD.MOV.U32 R5, RZ, RZ, R14 ;  /* 0x000000ffff057224 */ /* 0x000fca00078e000e */
[----:B------:R-:W-:-:S04]  /*31290*/  @!P5 LEA R5, P4, R9, R5, 0x1 ;  /* 0x000000050905d211 */ /* 0x000fc800078808ff */
[----:B------:R-:W-:-:S04]  /*312a0*/  @!P5 IADD3.X R4, RZ, R4, RZ, P4, !PT ;  /* 0x00000004ff04d210 */ /* 0x000fc800027fe4ff */
        /* <DEDUP_REMOVED lines=13> */
.L_x_3365:
[----:B------:R-:W-:-:S05]  /*31380*/  VIADD R4, R17, 0x10 ;  /* 0x0000001011047836 */ /* 0x000fca0000000000 */
[----:B------:R-:W-:Y:S02]  /*31390*/  ISETP.GE.AND P5, PT, R4, R0, PT ;  /* 0x000000000400720c */ /* 0x000fe40003fa6270 */
[----:B------:R-:W-:Y:S01]  /*313a0*/  MOV R13, R3 ;  /* 0x00000003000d7202 */ /* 0x000fe20000000f00 */
[----:B------:R-:W-:-:S10]  /*313b0*/  IMAD.MOV.U32 R6, RZ, RZ, R14 ;  /* 0x000000ffff067224 */ /* 0x000fd400078e000e */
[----:B------:R-:W-:Y:S05]  /*313c0*/  WARPSYNC.COLLECTIVE R15, `(.L_x_3366) ;  /* 0x000000000f087348 */ /* 0x000fea0003c00000 */
[----:B------:R0:W1:Y:S02]  /*313d0*/  SHFL.IDX P6, R14, R13, R12, R11 ;  /* 0x0000000c0d0e7389 */ /* 0x00006400000c000b */
[----:B01----:R-:W-:Y:S01]  /*313e0*/  ENDCOLLECTIVE ;  /* 0x000000000000791b */ /* 0x003fe20003800000 */
.L_x_3366:
[----:B------:R-:W-:Y:S01]  /*313f0*/  ULDC.64 UR4, c[0x0][0x208] ;  /* 0x0000820000047ab9 */ /* 0x000fe20000000a00 */
[----:B------:R-:W-:Y:S01]  /*31400*/  IMAD.MOV.U32 R13, RZ, RZ, R2 ;  /* 0x000000ffff0d7224 */ /* 0x000fe200078e0002 */
[----:B------:R-:W-:Y:S01]  /*31410*/  MOV R12, 0x2 ;  /* 0x00000002000c7802 */ /* 0x000fe20000000f00 */
        /* <DEDUP_REMOVED lines=16> */
.L_x_3367:
[----:B------:R-:W-:-:S05]  /*31520*/  VIADD R4, R17, 0x20 ;  /* 0x0000002011047836 */ /* 0x000fca0000000000 */
[----:B------:R-:W-:Y:S01]  /*31530*/  ISETP.GE.AND P5, PT, R4, R0, PT ;  /* 0x000000000400720c */ /* 0x000fe20003fa6270 */
[----:B------:R-:W-:Y:S02]  /*31540*/  IMAD.MOV.U32 R13, RZ, RZ, R3 ;  /* 0x000000ffff0d7224 */ /* 0x000fe400078e0003 */
[----:B------:R-:W-:-:S10]  /*31550*/  IMAD.MOV.U32 R6, RZ, RZ, R14 ;  /* 0x000000ffff067224 */ /* 0x000fd400078e000e */
[----:B------:R-:W-:Y:S05]  /*31560*/  WARPSYNC.COLLECTIVE R15, `(.L_x_3368) ;  /* 0x000000000f087348 */ /* 0x000fea0003c00000 */
[----:B------:R0:W1:Y:S02]  /*31570*/  SHFL.IDX P6, R14, R13, R12, R11 ;  /* 0x0000000c0d0e7389 */ /* 0x00006400000c000b */
[----:B01----:R-:W-:Y:S01]  /*31580*/  ENDCOLLECTIVE ;  /* 0x000000000000791b */ /* 0x003fe20003800000 */
.L_x_3368:
        /* <DEDUP_REMOVED lines=19> */
.L_x_3369:
[----:B------:R-:W-:-:S05]  /*316c0*/  VIADD R4, R17, 0x30 ;  /* 0x0000003011047836 */ /* 0x000fca0000000000 */
[----:B------:R-:W-:Y:S01]  /*316d0*/  ISETP.GE.AND P5, PT, R4, R0, PT ;  /* 0x000000000400720c */ /* 0x000fe20003fa6270 */
[----:B------:R-:W-:Y:S01]  /*316e0*/  IMAD.MOV.U32 R13, RZ, RZ, R3 ;  /* 0x000000ffff0d7224 */ /* 0x000fe200078e0003 */
[----:B------:R-:W-:-:S11]  /*316f0*/  MOV R6, R14 ;  /* 0x0000000e00067202 */ /* 0x000fd60000000f00 */
[----:B------:R-:W-:Y:S05]  /*31700*/  WARPSYNC.COLLECTIVE R15, `(.L_x_3370) ;  /* 0x000000000f087348 */ /* 0x000fea0003c00000 */
[----:B------:R0:W1:Y:S02]  /*31710*/  SHFL.IDX P6, R14, R13, R12, R11 ;  /* 0x0000000c0d0e7389 */ /* 0x00006400000c000b */
[----:B01----:R-:W-:Y:S01]  /*31720*/  ENDCOLLECTIVE ;  /* 0x000000000000791b */ /* 0x003fe20003800000 */
.L_x_3370:
        /* <DEDUP_REMOVED lines=19> */
.L_x_3371:
[----:B------:R-:W-:-:S04]  /*31860*/  IADD3 R4, R17, 0x40, RZ ;  /* 0x0000004011047810 */ /* 0x000fc80007ffe0ff */
[----:B------:R-:W-:Y:S02]  /*31870*/  ISETP.GE.AND P5, PT, R4, R0, PT ;  /* 0x000000000400720c */ /* 0x000fe40003fa6270 */
[----:B------:R-:W-:Y:S01]  /*31880*/  MOV R13, R3 ;  /* 0x00000003000d7202 */ /* 0x000fe20000000f00 */
[----:B------:R-:W-:-:S10]  /*31890*/  IMAD.MOV.U32 R6, RZ, RZ, R14 ;  /* 0x000000ffff067224 */ /* 0x000fd400078e000e */
[----:B------:R-:W-:Y:S05]  /*318a0*/  WARPSYNC.COLLECTIVE R15, `(.L_x_3372) ;  /* 0x000000000f087348 */ /* 0x000fea0003c00000 */
[----:B------:R0:W1:Y:S02]  /*318b0*/  SHFL.IDX P6, R14, R13, R12, R11 ;  /* 0x0000000c0d0e7389 */ /* 0x00006400000c000b */
[----:B01----:R-:W-:Y:S01]  /*318c0*/  ENDCOLLECTIVE ;  /* 0x000000000000791b */ /* 0x003fe20003800000 */
.L_x_3372:
        /* <DEDUP_REMOVED lines=19> */
.L_x_3373:
[----:B------:R-:W-:-:S05]  /*31a00*/  VIADD R4, R17, 0x50 ;  /* 0x0000005011047836 */ /* 0x000fca0000000000 */
[----:B------:R-:W-:Y:S01]  /*31a10*/  ISETP.GE.AND P5, PT, R4, R0, PT ;  /* 0x000000000400720c */ /* 0x000fe20003fa6270 */
[----:B------:R-:W-:Y:S02]  /*31a20*/  IMAD.MOV.U32 R13, RZ, RZ, R3 ;  /* 0x000000ffff0d7224 */ /* 0x000fe400078e0003 */
[----:B------:R-:W-:-:S10]  /*31a30*/  IMAD.MOV.U32 R6, RZ, RZ, R14 ;  /* 0x000000ffff067224 */ /* 0x000fd400078e000e */
[----:B------:R-:W-:Y:S05]  /*31a40*/  WARPSYNC.COLLECTIVE R15, `(.L_x_3374) ;  /* 0x000000000f087348 */ /* 0x000fea0003c00000 */
[----:B------:R0:W1:Y:S02]  /*31a50*/  SHFL.IDX P6, R14, R13, R12, R11 ;  /* 0x0000000c0d0e7389 */ /* 0x00006400000c000b */
[----:B01----:R-:W-:Y:S01]  /*31a60*/  ENDCOLLECTIVE ;  /* 0x000000000000791b */ /* 0x003fe20003800000 */
.L_x_3374:
[----:B------:R-:W-:Y:S01]  /*31a70*/  ULDC.64 UR4, c[0x0][0x208] ;  /* 0x0000820000047ab9 */ /* 0x000fe20000000a00 */
[----:B------:R-:W-:Y:S02]  /*31a80*/  IMAD.MOV.U32 R13, RZ, RZ, R2 ;  /* 0x000000ffff0d7224 */ /* 0x000fe400078e0002 */
[----:B------:R-:W-:Y:S01]  /*31a90*/  IMAD.MOV.U32 R12, RZ, RZ, 0x6 ;  /* 0x00000006ff0c7424 */ /* 0x000fe200078e00ff */
[----:B------:R-:W-:-:S04]  /*31aa0*/  MOV R4, R14 ;  /* 0x0000000e00047202 */ /* 0x000fc80000000f00 */
        /* <DEDUP_REMOVED lines=15> */
.L_x_3375:
[----:B------:R-:W-:-:S05]  /*31ba0*/  VIADD R5, R17, 0x60 ;  /* 0x0000006011057836 */ /* 0x000fca0000000000 */
[----:B------:R-:W-:Y:S01]  /*31bb0*/  ISETP.GE.AND P5, PT, R5, R0, PT ;  /* 0x000000000500720c */ /* 0x000fe20003fa6270 */
[----:B------:R-:W-:Y:S01]  /*31bc0*/  IMAD.MOV.U32 R13, RZ, RZ, R3 ;  /* 0x000000ffff0d7224 */ /* 0x000fe200078e0003 */
[----:B------:R-:W-:-:S11]  /*31bd0*/  MOV R6, R14 ;  /* 0x0000000e00067202 */ /* 0x000fd60000000f00 */
[----:B------:R-:W-:Y:S05]  /*31be0*/  WARPSYNC.COLLECTIVE R15, `(.L_x_3376) ;  /* 0x000000000f087348 */ /* 0x000fea0003c00000 */
[----:B------:R0:W1:Y:S02]  /*31bf0*/  SHFL.IDX P6, R14, R13, R12, R11 ;  /* 0x0000000c0d0e7389 */ /* 0x00006400000c000b */
[----:B01----:R-:W-:Y:S01]  /*31c00*/  ENDCOLLECTIVE ;  /* 0x000000000000791b */ /* 0x003fe20003800000 */
.L_x_3376:
        /* <DEDUP_REMOVED lines=19> */
.L_x_3377:
[----:B------:R-:W-:Y:S01]  /*31d40*/  MOV R13, R3 ;  /* 0x00000003000d7202 */ /* 0x000fe20000000f00 */
[----:B------:R-:W-:-:S07]  /*31d50*/  IMAD.MOV.U32 R6, RZ, RZ, R14 ;  /* 0x000000ffff067224 */ /* 0x000fce00078e000e */
[----:B------:R-:W-:Y:S05]  /*31d60*/  WARPSYNC.COLLECTIVE R15, `(.L_x_3378) ;  /* 0x000000000f087348 */ /* 0x000fea0003c00000 */
[----:B------:R0:W1:Y:S02]  /*31d70*/  SHFL.IDX P6, R14, R13, R12, R11 ;  /* 0x0000000c0d0e7389 */ /* 0x00006400000c000b */
[----:B01----:R-:W-:Y:S01]  /*31d80*/  ENDCOLLECTIVE ;  /* 0x000000000000791b */ /* 0x003fe20003800000 */
.L_x_3378:
[----:B------:R-:W-:Y:S01]  /*31d90*/  IMAD.MOV.U32 R3, RZ, RZ, R14 ;  /* 0x000000ffff037224 */ /* 0x000fe200078e000e */
[----:B------:R-:W-:Y:S06]  /*31da0*/  BRA `(.L_x_3379) ;  /* 0xffffff9400b07947 */ /* 0x000fec000383ffff */
.L_x_3193:
[----:B0-----:R-:W2:Y:S02]  /*31db0*/  LDL R2, [R1+0x4] ;  /* 0x0000040001027983 */ /* 0x001ea40000100800 */
[----:B--2---:R0:W1:Y:S02]  /*31dc0*/  SYNCS.PHASECHK.TRANS64.TRYWAIT P0, [R2+URZ+0x38820], R0 ;  /* 0x03882000020075a7 */ /* 0x004064000800017f */
[----:B-1----:R-:W-:Y:S05]  /*31dd0*/  @!P0 NANOSLEEP.SYNCS 0x989680 ;  /* 0x009896800000895d */ /* 0x002fea0003900000 */
[----:B------:R-:W1:Y:S02]  /*31de0*/  @!P0 SYNCS.PHASECHK.TRANS64 P0, [R2+URZ+0x38820], R0 ;  /* 0x03882000020085a7 */ /* 0x000e64000800007f */
[----:B-1----:R-:W-:Y:S05]  /*31df0*/  @!P0 BRA `(.L_x_3193) ;  /* 0xfffffffc00ec8947 */ /* 0x002fea000383ffff */
[----:B------:R-:W-:Y:S05]  /*31e00*/  BRA `(.L_x_3380) ;  /* 0xffffff9800307947 */ /* 0x000fea000383ffff */
.L_x_3202:
[----:B-1----:R1:W2:Y:S02]  /*31e10*/  SYNCS.PHASECHK.TRANS64.TRYWAIT P0, [R3+URZ+0x38840], R0 ;  /* 0x03884000030075a7 */ /* 0x0022a4000800017f */
[----:B--2---:R-:W-:Y:S05]  /*31e20*/  @!P0 NANOSLEEP.SYNCS 0x989680 ;  /* 0x009896800000895d */ /* 0x004fea0003900000 */
[----:B------:R-:W2:Y:S02]  /*31e30*/  @!P0 SYNCS.PHASECHK.TRANS64 P0, [R3+URZ+0x38840], R0 ;  /* 0x03884000030085a7 */ /* 0x000ea4000800007f */
[----:B--2---:R-:W-:Y:S05]  /*31e40*/  @!P0 BRA `(.L_x_3202) ;  /* 0xfffffffc00f08947 */ /* 0x004fea000383ffff */
[----:B------:R-:W-:Y:S05]  /*31e50*/  BRA `(.L_x_3381) ;  /* 0xffffff9800f87947 */ /* 0x000fea000383ffff */
.L_x_3210:
[----:B0-----:R0:W1:Y:S02]  /*31e60*/  SYNCS.PHASECHK.TRANS64.TRYWAIT P0, [R3+URZ+0x60], R0 ;  /* 0x00006000030075a7 */ /* 0x001064000800017f */
[----:B-1----:R-:W-:Y:S05]  /*31e70*/  @!P0 NANOSLEEP.SYNCS 0x989680 ;  /* 0x009896800000895d */ /* 0x002fea0003900000 */
[----:B------:R-:W1:Y:S02]  /*31e80*/  @!P0 SYNCS.PHASECHK.TRANS64 P0, [R3+URZ+0x60], R0 ;  /* 0x00006000030085a7 */ /* 0x000e64000800007f */
[----:B-1----:R-:W-:Y:S05]  /*31e90*/  @!P0 BRA `(.L_x_3210) ;  /* 0xfffffffc00f08947 */ /* 0x002fea000383ffff */
[----:B------:R-:W-:Y:S05]  /*31ea0*/  BRA `(.L_x_3382) ;  /* 0xffffffa000547947 */ /* 0x000fea000383ffff */
.L_x_3221:
[----:B--2---:R2:W3:Y:S02]  /*31eb0*/  SYNCS.PHASECHK.TRANS64.TRYWAIT P0, [R3+URZ+0x38840], R2 ;  /* 0x03884002030075a7 */ /* 0x0044e4000800017f */
[----:B---3--:R-:W-:Y:S05]  /*31ec0*/  @!P0 NANOSLEEP.SYNCS 0x989680 ;  /* 0x009896800000895d */ /* 0x008fea0003900000 */
[----:B------:R-:W3:Y:S02]  /*31ed0*/  @!P0 SYNCS.PHASECHK.TRANS64 P0, [R3+URZ+0x38840], R2 ;  /* 0x03884002030085a7 */ /* 0x000ee4000800007f */
[----:B---3--:R-:W-:Y:S05]  /*31ee0*/  @!P0 BRA `(.L_x_3221) ;  /* 0xfffffffc00f08947 */ /* 0x008fea000383ffff */
[----:B------:R-:W-:Y:S05]  /*31ef0*/  BRA `(.L_x_3383) ;  /* 0xffffffa800807947 */ /* 0x000fea000383ffff */
.L_x_3229:
[----:B-1----:R1:W2:Y:S02]  /*31f00*/  SYNCS.PHASECHK.TRANS64.TRYWAIT P0, [R2+URZ+0x60], R3 ;  /* 0x00006003020075a7 */ /* 0x0022a4000800017f */
[----:B--2---:R-:W-:Y:S05]  /*31f10*/  @!P0 NANOSLEEP.SYNCS 0x989680 ;  /* 0x009896800000895d */ /* 0x004fea0003900000 */
[----:B------:R-:W2:Y:S02]  /*31f20*/  @!P0 SYNCS.PHASECHK.TRANS64 P0, [R2+URZ+0x60], R3 ;  /* 0x00006003020085a7 */ /* 0x000ea4000800007f */
[----:B--2---:R-:W-:Y:S05]  /*31f30*/  @!P0 BRA `(.L_x_3229) ;  /* 0xfffffffc00f08947 */ /* 0x004fea000383ffff */
[----:B------:R-:W-:Y:S05]  /*31f40*/  BRA `(.L_x_3384) ;  /* 0xffffffac00dc7947 */ /* 0x000fea000383ffff */
.L_x_3240:
[----:B----4-:R4:W0:Y:S02]  /*31f50*/  SYNCS.PHASECHK.TRANS64.TRYWAIT P0, [R2+URZ+0x38840], R3 ;  /* 0x03884003020075a7 */ /* 0x010824000800017f */
[----:B0-----:R-:W-:Y:S05]  /*31f60*/  @!P0 NANOSLEEP.SYNCS 0x989680 ;  /* 0x009896800000895d */ /* 0x001fea0003900000 */
[----:B------:R-:W0:Y:S02]  /*31f70*/  @!P0 SYNCS.PHASECHK.TRANS64 P0, [R2+URZ+0x38840], R3 ;  /* 0x03884003020085a7 */ /* 0x000e24000800007f */
[----:B0-----:R-:W-:Y:S05]  /*31f80*/  @!P0 BRA `(.L_x_3240) ;  /* 0xfffffffc00f08947 */ /* 0x001fea000383ffff */
[----:B------:R-:W-:Y:S05]  /*31f90*/  BRA `(.L_x_3385) ;  /* 0xffffffb400d47947 */ /* 0x000fea000383ffff */
.L_x_3248:
[----:B-1----:R1:W2:Y:S02]  /*31fa0*/  SYNCS.PHASECHK.TRANS64.TRYWAIT P0, [R2+URZ+0x60], R5 ;  /* 0x00006005020075a7 */ /* 0x0022a4000800017f */
[----:B--2---:R-:W-:Y:S05]  /*31fb0*/  @!P0 NANOSLEEP.SYNCS 0x989680 ;  /* 0x009896800000895d */ /* 0x004fea0003900000 */
[----:B------:R-:W2:Y:S02]  /*31fc0*/  @!P0 SYNCS.PHASECHK.TRANS64 P0, [R2+URZ+0x60], R5 ;  /* 0x00006005020085a7 */ /* 0x000ea4000800007f */
[----:B--2---:R-:W-:Y:S05]  /*31fd0*/  @!P0 BRA `(.L_x_3248) ;  /* 0xfffffffc00f08947 */ /* 0x004fea000383ffff */
[----:B------:R-:W-:Y:S05]  /*31fe0*/  BRA `(.L_x_3386) ;  /* 0xffffffbc00307947 */ /* 0x000fea000383ffff */
.L_x_3261:
[----:B0-----:R0:W2:Y:S02]  /*31ff0*/  SYNCS.PHASECHK.TRANS64.TRYWAIT P0, [R0+URZ+0x38860], R2 ;  /* 0x03886002000075a7 */ /* 0x0010a4000800017f */
[----:B--2---:R-:W-:Y:S05]  /*32000*/  @!P0 NANOSLEEP.SYNCS 0x989680 ;  /* 0x009896800000895d */ /* 0x004fea0003900000 */
[----:B------:R-:W2:Y:S02]  /*32010*/  @!P0 SYNCS.PHASECHK.TRANS64 P0, [R0+URZ+0x38860], R2 ;  /* 0x03886002000085a7 */ /* 0x000ea4000800007f */
[----:B--2---:R-:W-:Y:S05]  /*32020*/  @!P0 BRA `(.L_x_3261) ;  /* 0xfffffffc00f08947 */ /* 0x004fea000383ffff */
[----:B------:R-:W-:Y:S05]  /*32030*/  BRA `(.L_x_3387) ;  /* 0xffffffc4000c7947 */ /* 0x000fea000383ffff */
.L_x_3270:
[----:B------:R-:W-:Y:S01]  /*32040*/  BSSY B0, `(.L_x_3388) ;  /* 0x0000008000007945 */ /* 0x000fe20003800000 */
[----:B0-----:R-:W-:Y:S01]  /*32050*/  IMAD.MOV.U32 R13, RZ, RZ, R16 ;  /* 0x000000ffff0d7224 */ /* 0x001fe200078e0010 */
[----:B------:R-:W-:Y:S01]  /*32060*/  MOV R11, 0x1f ;  /* 0x0000001f000b7802 */ /* 0x000fe20000000f00 */
[----:B------:R-:W-:Y:S02]  /*32070*/  IMAD.MOV.U32 R12, RZ, RZ, RZ ;  /* 0x000000ffff0c7224 */ /* 0x000fe400078e00ff */
[----:B------:R-:W-:-:S07]  /*32080*/  IMAD.MOV.U32 R15, RZ, RZ, -0x1 ;  /* 0xffffffffff0f7424 */ /* 0x000fce00078e00ff */
[----:B-1---5:R-:W-:Y:S05]  /*32090*/  WARPSYNC.COLLECTIVE R15, `(.L_x_3389) ;  /* 0x000000000f087348 */ /* 0x022fea0003c00000 */
[----:B------:R0:W2:Y:S02]  /*320a0*/  SHFL.IDX P6, R14, R13, R12, R11 ;  /* 0x0000000c0d0e7389 */ /* 0x0000a400000c000b */
[----:B012--5:R-:W-:Y:S01]  /*320b0*/  ENDCOLLECTIVE ;  /* 0x000000000000791b */ /* 0x027fe20003800000 */
.L_x_3389:
[----:B------:R-:W-:Y:S05]  /*320c0*/  BSYNC B0 ;  /* 0x0000000000007941 */ /* 0x000fea0003800000 */
.L_x_3388:
[----:B------:R-:W-:Y:S01]  /*320d0*/  IMAD.MOV.U32 R13, RZ, RZ, R16 ;  /* 0x000000ffff0d7224 */ /* 0x000fe200078e0010 */
[----:B------:R-:W-:Y:S01]  /*320e0*/  MOV R12, 0x1 ;  /* 0x00000001000c7802 */ /* 0x000fe20000000f00 */
[----:B------:R-:W-:Y:S01]  /*320f0*/  IMAD.MOV.U32 R11, RZ, RZ, 0x1f ;  /* 0x0000001fff0b7424 */ /* 0x000fe200078e00ff */
[----:B------:R-:W-:Y:S01]  /*32100*/  IADD3 R4, R19, R6, RZ ;  /* 0x0000000613047210 */ /* 0x000fe20007ffe0ff */
[----:B------:R-:W-:Y:S02]  /*32110*/  IMAD.MOV.U32 R15, RZ, RZ, -0x1 ;  /* 0xffffffffff0f7424 */ /* 0x000fe400078e00ff */
[----:B------:R-:W-:-:S07]  /*32120*/  IMAD.MOV.U32 R0, RZ, RZ, R14 ;  /* 0x000000ffff007224 */ /* 0x000fce00078e000e */
[----:B------:R-:W-:Y:S05]  /*32130*/  WARPSYNC.COLLECTIVE R15, `(.L_x_3390) ;  /* 0x000000000f087348 */ /* 0x000fea0003c00000 */
[----:B------:R0:W1:Y:S02]  /*32140*/  SHFL.IDX P6, R14, R13, R12, R11 ;  /* 0x0000000c0d0e7389 */ /* 0x00006400000c000b */
[----:B01----:R-:W-:Y:S01]  /*32150*/  ENDCOLLECTIVE ;  /* 0x000000000000791b */ /* 0x003fe20003800000 */
.L_x_3390:
[----:B------:R-:W-:Y:S01]  /*32160*/  ULDC UR4, c[0x0][0xc3c] ;  /* 0x00030f0000047ab9 */ /* 0x000fe20000000800 */
[----:B------:R-:W-:Y:S01]  /*32170*/  ULDC.64 UR6, c[0x0][0x208] ;  /* 0x0000820000067ab9 */ /* 0x000fe20000000a00 */
[----:B------:R-:W-:-:S13]  /*32180*/  ISETP.GE.OR P1, PT, R4, UR4, !P0 ;  /* 0x0000000404007c0c */ /* 0x000fda000c726670 */
[----:B------:R-:W0:Y:S01]  /*32190*/  @!P1 LDC.64 R2, c[0x0][0xc80] ;  /* 0x00032000ff029b82 */ /* 0x000e220000000a00 */
[----:B------:R-:W-:Y:S01]  /*321a0*/  MOV R11, RZ ;  /* 0x000000ff000b7202 */ /* 0x000fe20000000f00 */
        /* <DEDUP_REMOVED lines=14> */
.L_x_3391:
        /* <DEDUP_REMOVED lines=8> */
.L_x_3392:
        /* <DEDUP_REMOVED lines=8> */
.L_x_3393:
        /* <DEDUP_REMOVED lines=8> */
.L_x_3394:
        /* <DEDUP_REMOVED lines=8> */
.L_x_3395:
        /* <DEDUP_REMOVED lines=9> */
.L_x_3396:
[----:B------:R-:W-:Y:S01]  /*32520*/  IMAD.MOV.U32 R16, RZ, RZ, R14 ;  /* 0x000000ffff107224 */ /* 0x000fe200078e000e */
[----:B------:R-:W-:Y:S06]  /*32530*/  BRA `(.L_x_3397) ;  /* 0xffffffc800107947 */ /* 0x000fec000383ffff */
.L_x_3275:
[----:B------:R-:W-:Y:S01]  /*32540*/  BSSY B0, `(.L_x_3398) ;  /* 0x0000008000007945 */ /* 0x000fe20003800000 */
[----:B0----5:R-:W-:Y:S01]  /*32550*/  IMAD.MOV.U32 R13, RZ, RZ, R3 ;  /* 0x000000ffff0d7224 */ /* 0x021fe200078e0003 */
[----:B------:R-:W-:Y:S01]  /*32560*/  MOV R12, 0x1 ;  /* 0x00000001000c7802 */ /* 0x000fe20000000f00 */
[----:B------:R-:W-:Y:S02]  /*32570*/  IMAD.MOV.U32 R11, RZ, RZ, RZ ;  /* 0x000000ffff0b7224 */ /* 0x000fe400078e00ff */
[----:B------:R-:W-:-:S07]  /*32580*/  IMAD.MOV.U32 R15, RZ, RZ, -0x1 ;  /* 0xffffffffff0f7424 */ /* 0x000fce00078e00ff */
[----:B-12---:R-:W-:Y:S05]  /*32590*/  WARPSYNC.COLLECTIVE R15, `(.L_x_3399) ;  /* 0x000000000f087348 */ /* 0x006fea0003c00000 */
[----:B------:R0:W3:Y:S02]  /*325a0*/  SHFL.UP P6, R14, R13, R12, R11 ;  /* 0x0400000c0d0e7389 */ /* 0x0000e400000c000b */
[----:B0123--:R-:W-:Y:S01]  /*325b0*/  ENDCOLLECTIVE ;  /* 0x000000000000791b */ /* 0x00ffe20003800000 */
.L_x_3399:
[----:B------:R-:W-:Y:S05]  /*325c0*/  BSYNC B0 ;  /* 0x0000000000007941 */ /* 0x000fea0003800000 */
.L_x_3398:
[----:B------:R-:W-:Y:S01]  /*325d0*/  IMAD.MOV.U32 R2, RZ, RZ, R14 ;  /* 0x000000ffff027224 */ /* 0x000fe200078e000e */
[----:B------:R-:W-:Y:S01]  /*325e0*/  MOV R15, 0xffffffff ;  /* 0xffffffff000f7802 */ /* 0x000fe20000000f00 */
[----:B------:R-:W-:Y:S02]  /*325f0*/  IMAD.MOV.U32 R12, RZ, RZ, 0x2 ;  /* 0x00000002ff0c7424 */ /* 0x000fe400078e00ff */
[----:B------:R-:W-:Y:S01]  /*32600*/  IMAD.MOV.U32 R11, RZ, RZ, RZ ;  /* 0x000000ffff0b7224 */ /* 0x000fe200078e00ff */
[----:B------:R-:W-:-:S04]  /*32610*/  SEL R2, R2, RZ, P1 ;  /* 0x000000ff02027207 */ /* 0x000fc80000800000 */
[----:B------:R-:W-:-:S05]  /*32620*/  IADD3 R2, R3, R2, RZ ;  /* 0x0000000203027210 */ /* 0x000fca0007ffe0ff */
[----:B------:R-:W-:-:S07]  /*32630*/  IMAD.MOV.U32 R13, RZ, RZ, R2 ;  /* 0x000000ffff0d7224 */ /* 0x000fce00078e0002 */
[----:B------:R-:W-:Y:S05]  /*32640*/  WARPSYNC.COLLECTIVE R15, `(.L_x_3400) ;  /* 0x000000000f087348 */ /* 0x000fea0003c00000 */
[----:B------:R0:W1:Y:S02]  /*32650*/  SHFL.UP P6, R14, R13, R12, R11 ;  /* 0x0400000c0d0e7389 */ /* 0x00006400000c000b */
[----:B01----:R-:W-:Y:S01]  /*32660*/  ENDCOLLECTIVE ;  /* 0x000000000000791b */ /* 0x003fe20003800000 */
.L_x_3400:
        /* <DEDUP_REMOVED lines=8> */
.L_x_3401:
        /* <DEDUP_REMOVED lines=8> */
.L_x_3402:
        /* <DEDUP_REMOVED lines=8> */
.L_x_3403:
        /* <DEDUP_REMOVED lines=9> */
.L_x_3404:
[----:B------:R-:W-:Y:S01]  /*32880*/  IMAD.MOV.U32 R16, RZ, RZ, R14 ;  /* 0x000000ffff107224 */ /* 0x000fe200078e000e */
[----:B------:R-:W-:Y:S06]  /*32890*/  BRA `(.L_x_3405) ;  /* 0xffffffc400d87947 */ /* 0x000fec000383ffff */
.L_x_3277:
[----:B------:R-:W-:Y:S01]  /*328a0*/  BSSY B0, `(.L_x_3406) ;  /* 0x0000006000007945 */ /* 0x000fe20003800000 */
[----:B------:R-:W-:Y:S01]  /*328b0*/  PLOP3.LUT P6, PT, P6, PT, PT, 0x8, 0x0 ;  /* 0x000000000000781c */ /* 0x000fe200037ce170 */
[----:B------:R-:W-:-:S12]  /*328c0*/  IMAD.MOV.U32 R15, RZ, RZ, -0x1 ;  /* 0xffffffffff0f7424 */ /* 0x000fd800078e00ff */
[----:B012--5:R-:W-:Y:S05]  /*328d0*/  WARPSYNC.COLLECTIVE R15, `(.L_x_3407) ;  /* 0x000000000f087348 */ /* 0x027fea0003c00000 */
[----:B------:R-:W-:Y:S01]  /*328e0*/  VOTE.ANY R14, PT, P6 ;  /* 0x00000000000e7806 */ /* 0x000fe200030e0100 */
[----:B012--5:R-:W-:Y:S06]  /*328f0*/  ENDCOLLECTIVE ;  /* 0x000000000000791b */ /* 0x027fec0003800000 */
.L_x_3407:
[----:B------:R-:W-:Y:S05]  /*32900*/  BSYNC B0 ;  /* 0x0000000000007941 */ /* 0x000fea0003800000 */
.L_x_3406:
[----:B------:R-:W-:Y:S01]  /*32910*/  MOV R5, R14 ;  /* 0x0000000e00057202 */ /* 0x000fe20000000f00 */
[----:B------:R-:W-:Y:S01]  /*32920*/  IMAD.MOV.U32 R13, RZ, RZ, R3 ;  /* 0x000000ffff0d7224 */ /* 0x000fe200078e0003 */
[----:B------:R-:W-:Y:S01]  /*32930*/  MOV R15, 0xffffffff ;  /* 0xffffffff000f7802 */ /* 0x000fe20000000f00 */
[----:B------:R-:W-:Y:S01]  /*32940*/  IMAD.MOV.U32 R11, RZ, RZ, 0x1f ;  /* 0x0000001fff0b7424 */ /* 0x000fe200078e00ff */
[----:B------:R-:W0:Y:S02]  /*32950*/  POPC R6, R5 ;  /* 0x0000000500067309 */ /* 0x000e240000000000 */
[----:B0-----:R-:W-:-:S07]  /*32960*/  IMAD.MOV.U32 R12, RZ, RZ, R6 ;  /* 0x000000ffff0c7224 */ /* 0x001fce00078e0006 */
[----:B------:R-:W-:Y:S05]  /*32970*/  WARPSYNC.COLLECTIVE R15, `(.L_x_3408) ;  /* 0x000000000f087348 */ /* 0x000fea0003c00000 */
[----:B------:R0:W1:Y:S02]  /*32980*/  SHFL.IDX P6, R14, R13, R12, R11 ;  /* 0x0000000c0d0e7389 */ /* 0x00006400000c000b */
[----:B01----:R-:W-:Y:S01]  /*32990*/  ENDCOLLECTIVE ;  /* 0x000000000000791b */ /* 0x003fe20003800000 */
.L_x_3408:
[----:B------:R-:W-:Y:S01]  /*329a0*/  IMAD.MOV.U32 R17, RZ, RZ, R14 ;  /* 0x000000ffff117224 */ /* 0x000fe200078e000e */
[----:B------:R-:W-:Y:S06]  /*329b0*/  BRA `(.L_x_3409) ;  /* 0xffffffc400c87947 */ /* 0x000fec000383ffff */
.L_x_3279:
[----:B------:R-:W-:Y:S01]  /*329c0*/  BSSY B0, `(.L_x_3410) ;  /* 0x0000007000007945 */ /* 0x000fe20003800000 */
[----:B0-----:R-:W-:Y:S01]  /*329d0*/  IMAD.MOV.U32 R13, RZ, RZ, R2 ;  /* 0x000000ffff0d7224 */ /* 0x001fe200078e0002 */
[----:B------:R-:W-:Y:S01]  /*329e0*/  MOV R15, 0xffffffff ;  /* 0xffffffff000f7802 */ /* 0x000fe20000000f00 */
[----:B------:R-:W-:-:S07]  /*329f0*/  IMAD.MOV.U32 R11, RZ, RZ, 0x1f ;  /* 0x0000001fff0b7424 */ /* 0x000fce00078e00ff */
[----:B-12345:R-:W-:Y:S05]  /*32a00*/  WARPSYNC.COLLECTIVE R15, `(.L_x_3411) ;  /* 0x000000000f087348 */ /* 0x03efea0003c00000 */
[----:B------:R0:W0:Y:S02]  /*32a10*/  SHFL.IDX P6, R14, R13, R12, R11 ;  /* 0x0000000c0d0e7389 */ /* 0x00002400000c000b */
[----:B012345:R-:W-:Y:S01]  /*32a20*/  ENDCOLLECTIVE ;  /* 0x000000000000791b */ /* 0x03ffe20003800000 */
.L_x_3411:
[----:B------:R-:W-:Y:S05]  /*32a30*/  BSYNC B0 ;  /* 0x0000000000007941 */ /* 0x000fea0003800000 */
.L_x_3410:
[----:B------:R-:W-:Y:S01]  /*32a40*/  IMAD.MOV.U32 R2, RZ, RZ, R14 ;  /* 0x000000ffff027224 */ /* 0x000fe200078e000e */
[----:B------:R-:W-:Y:S06]  /*32a50*/  BRA `(.L_x_3412) ;  /* 0xffffffc400bc7947 */ /* 0x000fec000383ffff */
.L_x_3283:
[----:B0-----:R0:W2:Y:S02]  /*32a60*/  SYNCS.PHASECHK.TRANS64.TRYWAIT P0, [R0+URZ+0x38820], R3 ;  /* 0x03882003000075a7 */ /* 0x0010a4000800017f */
[----:B--2---:R-:W-:Y:S05]  /*32a70*/  @!P0 NANOSLEEP.SYNCS 0x989680 ;  /* 0x009896800000895d */ /* 0x004fea0003900000 */
[----:B------:R-:W2:Y:S02]  /*32a80*/  @!P0 SYNCS.PHASECHK.TRANS64 P0, [R0+URZ+0x38820], R3 ;  /* 0x03882003000085a7 */ /* 0x000ea4000800007f */
[----:B--2---:R-:W-:Y:S05]  /*32a90*/  @!P0 BRA `(.L_x_3283) ;  /* 0xfffffffc00f08947 */ /* 0x004fea000383ffff */
[----:B------:R-:W-:Y:S05]  /*32aa0*/  BRA `(.L_x_3413) ;  /* 0xffffffcc00447947 */ /* 0x000fea000383ffff */
.L_x_3284:
[----:B------:R-:W2:Y:S01]  /*32ab0*/  S2R R2, SR_TID.X ;  /* 0x0000000000027919 */ /* 0x000ea20000002100 */
[----:B------:R-:W-:Y:S01]  /*32ac0*/  BSSY B0, `(.L_x_3414) ;  /* 0x000000a000007945 */ /* 0x000fe20003800000 */
[----:B------:R-:W-:Y:S01]  /*32ad0*/  IMAD.MOV.U32 R12, RZ, RZ, RZ ;  /* 0x000000ffff0c7224 */ /* 0x000fe200078e00ff */
[----:B------:R-:W-:Y:S01]  /*32ae0*/  MOV R11, 0x1f ;  /* 0x0000001f000b7802 */ /* 0x000fe20000000f00 */
[----:B------:R-:W-:Y:S01]  /*32af0*/  IMAD.MOV.U32 R15, RZ, RZ, -0x1 ;  /* 0xffffffffff0f7424 */ /* 0x000fe200078e00ff */
[----:B--2---:R-:W-:-:S04]  /*32b00*/  SHF.R.U32.HI R2, RZ, 0x5, R2 ;  /* 0x00000005ff027819 */ /* 0x004fc80000011602 */
[----:B------:R-:W-:-:S05]  /*32b10*/  LOP3.LUT R2, R2, 0x3, RZ, 0xc0, !PT ;  /* 0x0000000302027812 */ /* 0x000fca00078ec0ff */
[----:B------:R-:W-:-:S07]  /*32b20*/  IMAD.MOV.U32 R13, RZ, RZ, R2 ;  /* 0x000000ffff0d7224 */ /* 0x000fce00078e0002 */
[----:B01-3-5:R-:W-:Y:S05]  /*32b30*/  WARPSYNC.COLLECTIVE R15, `(.L_x_3415) ;  /* 0x000000000f087348 */ /* 0x02bfea0003c00000 */
[----:B------:R2:W4:Y:S02]  /*32b40*/  SHFL.IDX P6, R14, R13, R12, R11 ;  /* 0x0000000c0d0e7389 */ /* 0x00052400000c000b */
[----:B012345:R-:W-:Y:S01]  /*32b50*/  ENDCOLLECTIVE ;  /* 0x000000000000791b */ /* 0x03ffe20003800000 */
.L_x_3415:
[----:B------:R-:W-:Y:S05]  /*32b60*/  BSYNC B0 ;  /* 0x0000000000007941 */ /* 0x000fea0003800000 */
.L_x_3414:
[----:B------:R-:W-:Y:S05]  /*32b70*/  BRA `(.L_x_3416) ;  /* 0xffffffcc002c7947 */ /* 0x000fea000383ffff */
.L_x_3285:
[----:B------:R-:W-:Y:S01]  /*32b80*/  BSSY B0, `(.L_x_3417) ;  /* 0x0000006000007945 */ /* 0x000fe20003800000 */
[----:B------:R-:W-:-:S07]  /*32b90*/  IMAD.MOV.U32 R15, RZ, RZ, -0x1 ;  /* 0xffffffffff0f7424 */ /* 0x000fce00078e00ff */
[----:B0123-5:R-:W-:Y:S05]  /*32ba0*/  WARPSYNC.COLLECTIVE R15, `(.L_x_3418) ;  /* 0x000000000f0c7348 */ /* 0x02ffea0003c00000 */
[----:B------:R-:W-:Y:S02]  /*32bb0*/  ELECT P6, UR62, PT ;  /* 0x00000000003e782f */ /* 0x000fe400038c0000 */
[----:B------:R-:W-:Y:S01]  /*32bc0*/  MOV R14, UR62 ;  /* 0x0000003e000e7c02 */ /* 0x000fe20008000f00 */
[----:B0123-5:R-:W-:Y:S10]  /*32bd0*/  ENDCOLLECTIVE ;  /* 0x000000000000791b */ /* 0x02fff40003800000 */
.L_x_3418:
[----:B------:R-:W-:Y:S05]  /*32be0*/  BSYNC B0 ;  /* 0x0000000000007941 */ /* 0x000fea0003800000 */
.L_x_3417:
[----:B------:R-:W-:Y:S05]  /*32bf0*/  BRA `(.L_x_3419) ;  /* 0xffffffcc00207947 */ /* 0x000fea000383ffff */
.L_x_3287:
[----:B0-----:R0:W1:Y:S02]  /*32c00*/  SYNCS.PHASECHK.TRANS64.TRYWAIT P0, [R6+URZ], R5 ;  /* 0x00000005060075a7 */ /* 0x001064000800017f */
[----:B-1----:R-:W-:Y:S05]  /*32c10*/  @!P0 NANOSLEEP.SYNCS 0x989680 ;  /* 0x009896800000895d */ /* 0x002fea0003900000 */
[----:B------:R-:W1:Y:S02]  /*32c20*/  @!P0 SYNCS.PHASECHK.TRANS64 P0, [R6+URZ], R5 ;  /* 0x00000005060085a7 */ /* 0x000e64000800007f */
[----:B-1----:R-:W-:Y:S05]  /*32c30*/  @!P0 BRA `(.L_x_3287) ;  /* 0xfffffffc00f08947 */ /* 0x002fea000383ffff */
[----:B------:R-:W-:Y:S05]  /*32c40*/  BRA `(.L_x_3420) ;  /* 0xffffffcc00647947 */ /* 0x000fea000383ffff */
.L_x_3288:
[----:B-1----:R1:W2:Y:S02]  /*32c50*/  SYNCS.PHASECHK.TRANS64.TRYWAIT P0, [R7+URZ], R2 ;  /* 0x00000002070075a7 */ /* 0x0022a4000800017f */
[----:B--2---:R-:W-:Y:S05]  /*32c60*/  @!P0 NANOSLEEP.SYNCS 0x989680 ;  /* 0x009896800000895d */ /* 0x004fea0003900000 */
[----:B------:R-:W2:Y:S02]  /*32c70*/  @!P0 SYNCS.PHASECHK.TRANS64 P0, [R7+URZ], R2 ;  /* 0x00000002070085a7 */ /* 0x000ea4000800007f */
[----:B--2---:R-:W-:Y:S05]  /*32c80*/  @!P0 BRA `(.L_x_3288) ;  /* 0xfffffffc00f08947 */ /* 0x004fea000383ffff */
[----:B------:R-:W-:Y:S05]  /*32c90*/  BRA `(.L_x_3421) ;  /* 0xffffffcc00587947 */ /* 0x000fea000383ffff */
.L_x_3290:
[----:B--2---:R2:W3:Y:S02]  /*32ca0*/  SYNCS.PHASECHK.TRANS64.TRYWAIT P0, [R4+URZ], R5 ;  /* 0x00000005040075a7 */ /* 0x0044e4000800017f */
[----:B---3--:R-:W-:Y:S05]  /*32cb0*/  @!P0 NANOSLEEP.SYNCS 0x989680 ;  /* 0x009896800000895d */ /* 0x008fea0003900000 */
[----:B------:R-:W3:Y:S02]  /*32cc0*/  @!P0 SYNCS.PHASECHK.TRANS64 P0, [R4+URZ], R5 ;  /* 0x00000005040085a7 */ /* 0x000ee4000800007f */
[----:B---3--:R-:W-:Y:S05]  /*32cd0*/  @!P0 BRA `(.L_x_3290) ;  /* 0xfffffffc00f08947 */ /* 0x008fea000383ffff */
[----:B------:R-:W-:Y:S05]  /*32ce0*/  BRA `(.L_x_3422) ;  /* 0xffffffcc00607947 */ /* 0x000fea000383ffff */
.L_x_3423:
        /* <DEDUP_REMOVED lines=9> */
.L_x_3433:


//--------------------- .nv.global.init           --------------------------
	.section	.nv.global.init,"aw",@progbits
.nv.global.init:
	.type		$str$23,@object
	.size		$str$23,($str$24 - $str$23)
$str$23:
        /*0000*/ 	.byte	0x28, 0x61, 0x64, 0x64, 0x72, 0x65, 0x73, 0x73, 0x20, 0x26, 0x20, 0x6d, 0x61, 0x73, 0x6b, 0x29
        /*0010*/ 	.byte	0x20, 0x3d, 0x3d, 0x20, 0x30, 0x00
	.type		$str$24,@object
	.size		$str$24,(__unnamed_9 - $str$24)
$str$24:
        /*0016*/ 	.byte	0x2f, 0x74, 0x6d, 0x70, 0x2f, 0x6f, 0x73, 0x73, 0x5f, 0x6b, 0x65, 0x72, 0x6e, 0x65, 0x6c, 0x73
        /*0026*/ 	.byte	0x5f, 0x73, 0x72, 0x63, 0x2f, 0x66, 0x6c, 0x61, 0x73, 0x68, 0x5f, 0x61, 0x74, 0x74, 0x65, 0x6e
        /*0036*/ 	.byte	0x74, 0x69, 0x6f, 0x6e, 0x2f, 0x63, 0x73, 0x72, 0x63, 0x2f, 0x63, 0x75, 0x74, 0x6c, 0x61, 0x73
        /*0046*/ 	.byte	0x73, 0x2f, 0x69, 0x6e, 0x63, 0x6c, 0x75, 0x64, 0x65, 0x2f, 0x63, 0x75, 0x74, 0x65, 0x2f, 0x70
        /*0056*/ 	.byte	0x6f, 0x69, 0x6e, 0x74, 0x65, 0x72, 0x5f, 0x66, 0x6c, 0x61, 0x67, 0x67, 0x65, 0x64, 0x2e, 0x68
        /*0066*/ 	.byte	0x70, 0x70, 0x00
	.type		__unnamed_9,@object
	.size		__unnamed_9,(__unnamed_5 - __unnamed_9)
__unnamed_9:
        /* <DEDUP_REMOVED lines=23> */
        /*01d9*/ 	.byte	0x3a, 0x43, 0x3c, 0x30, 0x3e, 0x3e, 0x3e, 0x3e, 0x3e, 0x20, 0x26, 0x5d, 0x00
	.type		__unnamed_5,@object
	.size		__unnamed_5,(__unnamed_4 - __unnamed_5)
__unnamed_5:
        /* <DEDUP_REMOVED lines=24> */
	.type		__unnamed_4,@object
	.size		__unnamed_4,(__unnamed_7 - __unnamed_4)
__unnamed_4:
        /* <DEDUP_REMOVED lines=24> */
	.type		__unnamed_7,@object
	.size		__unnamed_7,(__unnamed_8 - __unnamed_7)
__unnamed_7:
        /* <DEDUP_REMOVED lines=28> */
        /*06a6*/ 	.byte	0x36, 0x33, 0x38, 0x34, 0x3e, 0x3e, 0x3e, 0x3e, 0x3e, 0x5d, 0x00
	.type		__unnamed_8,@object
	.size		__unnamed_8,(__unnamed_3 - __unnamed_8)
__unnamed_8:
        /* <DEDUP_REMOVED lines=29> */
	.type		__unnamed_3,@object
	.size		__unnamed_3,(__unnamed_2 - __unnamed_3)
__unnamed_3:
        /* <DEDUP_REMOVED lines=29> */
	.type		__unnamed_2,@object
	.size		__unnamed_2,(__unnamed_6 - __unnamed_2)
__unnamed_2:
        /* <DEDUP_REMOVED lines=29> */
	.type		__unnamed_6,@object
	.size		__unnamed_6,(__unnamed_1 - __unnamed_6)
__unnamed_6:
        /* <DEDUP_REMOVED lines=29> */
	.type		__unnamed_1,@object
	.size		__unnamed_1,(.L_0 - __unnamed_1)
__unnamed_1:
        /* <DEDUP_REMOVED lines=28> */
        /*0fa1*/ 	.byte	0x32, 0x30, 0x34, 0x38, 0x30, 0x3e, 0x3e, 0x3e, 0x3e, 0x3e, 0x20, 0x26, 0x5d, 0x00
.L_0:


//--------------------- .nv.shared._ZN7cutlass13device_kernelIN5flash11enable_sm90INS1_16FlashAttnFwdSm90INS1_25CollectiveMainloopFwdSm90ILi2EN4cute5tupleIJNS5_1CILi1EEES8_S8_EEENS6_IJNS7_ILi128EEENS7_ILi80EEENS7_ILi256EEEEEELi256ENS_6half_tEfNS_4arch4Sm90ELb0ELb0ELb0ELb0ELb0ELb0ELb0ELb1ELb1ELb1ELb0ELb0EEENS1_21CollectiveEpilogueFwdINS6_IJSA_SC_SB_EEES9_SE_SG_Li256ELb0ELb1ELb0ELb0EEENS1_29StaticPersistentTileSchedulerILb0EEEEEEEEEvNT_6ParamsE --------------------------
	.section	.nv.shared._ZN7cutlass13device_kernelIN5flash11enable_sm90INS1_16FlashAttnFwdSm90INS1_25CollectiveMainloopFwdSm90ILi2EN4cute5tupleIJNS5_1CILi1EEES8_S8_EEENS6_IJNS7_ILi128EEENS7_ILi80EEENS7_ILi256EEEEEELi256ENS_6half_tEfNS_4arch4Sm90ELb0ELb0ELb0ELb0ELb0ELb0ELb0ELb1ELb1ELb1ELb0ELb0EEENS1_21CollectiveEpilogueFwdINS6_IJSA_SC_SB_EEES9_SE_SG_Li256ELb0ELb1ELb0ELb0EEENS1_29StaticPersistentTileSchedulerILb0EEEEEEEEEvNT_6ParamsE,"aw",@nobits
	.sectionflags	@""
	.align	16
	.zero		1024


//--------------------- .nv.shared.reserved.0     --------------------------
	.section	.nv.shared.reserved.0,"aw",@nobits
	.weak		__nv_reservedSMEM_offset_0_alias
	.size		__nv_reservedSMEM_offset_0_alias, 0, 0
	.other		__nv_reservedSMEM_offset_0_alias,@"STO_CUDA_RESERVED_SHARED STV_DEFAULT"
__nv_reservedSMEM_offset_0_alias:
	.zero		0


//--------------------- .nv.global                --------------------------
	.section	.nv.global,"aw",@nobits
.nv.global:
	.type		_ZN74_INTERNAL_9eb471eb_38_flash_fwd_hdim256_fp16_packgqa_sm90_cu_1f2e7571_36864cute1_E,@object
	.size		_ZN74_INTERNAL_9eb471eb_38_flash_fwd_hdim256_fp16_packgqa_sm90_cu_1f2e7571_36864cute1_E,(_ZN74_INTERNAL_9eb471eb_38_flash_fwd_hdim256_fp16_packgqa_sm90_cu_1f2e7571_36864cuda3std3__45__cpo6cbeginE - _ZN74_INTERNAL_9eb471eb_38_flash_fwd_hdim256_fp16_packgqa_sm90_cu_1f2e7571_36864cute1_E)
_ZN74_INTERNAL_9eb471eb_38_flash_fwd_hdim256_fp16_packgqa_sm90_cu_1f2e7571_36864cute1_E:
	.zero		1
	.type		_ZN74_INTERNAL_9eb471eb_38_flash_fwd_hdim256_fp16_packgqa_sm90_cu_1f2e7571_36864cuda3std3__45__cpo6cbeginE,@object
	.size		_ZN74_INTERNAL_9eb471eb_38_flash_fwd_hdim256_fp16_packgqa_sm90_cu_1f2e7571_36864cuda3std3__45__cpo6cbeginE,(_ZN74_INTERNAL_9eb471eb_38_flash_fwd_hdim256_fp16_packgqa_sm90_cu_1f2e7571_36864cuda3std3__48in_placeE - _ZN74_INTERNAL_9eb471eb_38_flash_fwd_hdim256_fp16_packgqa_sm90_cu_1f2e7571_36864cuda3std3__45__cpo6cbeginE)
_ZN74_INTERNAL_9eb471eb_38_flash_fwd_hdim256_fp16_packgqa_sm90_cu_1f2e7571_36864cuda3std3__45__cpo6cbeginE:
	.zero		1
	.type		_ZN74_INTERNAL_9eb471eb_38_flash_fwd_hdim256_fp16_packgqa_sm90_cu_1f2e7571_36864cuda3std3__48in_placeE,@object
	.size		_ZN74_INTERNAL_9eb471eb_38_flash_fwd_hdim256_fp16_packgqa_sm90_cu_1f2e7571_36864cuda3std3__48in_placeE,(_ZN74_INTERNAL_9eb471eb_38_flash_fwd_hdim256_fp16_packgqa_sm90_cu_1f2e7571_36864cuda3std6ranges3__45__cpo9iter_moveE - _ZN74_INTERNAL_9eb471eb_38_flash_fwd_hdim256_fp16_packgqa_sm90_cu_1f2e7571_36864cuda3std3__48in_placeE)
_ZN74_INTERNAL_9eb471eb_38_flash_fwd_hdim256_fp16_packgqa_sm90_cu_1f2e7571_36864cuda3std3__48in_placeE:
	.zero		1
	.type		_ZN74_INTERNAL_9eb471eb_38_flash_fwd_hdim256_fp16_packgqa_sm90_cu_1f2e7571_36864cuda3std6ranges3__45__cpo9iter_moveE,@object
	.size		_ZN74_INTERNAL_9eb471eb_38_flash_fwd_hdim256_fp16_packgqa_sm90_cu_1f2e7571_36864cuda3std6ranges3__45__cpo9iter_moveE,(_ZN74_INTERNAL_9eb471eb_38_flash_fwd_hdim256_fp16_packgqa_sm90_cu_1f2e7571_36864cuda3std3__45__cpo5beginE - _ZN74_INTERNAL_9eb471eb_38_flash_fwd_hdim256_fp16_packgqa_sm90_cu_1f2e7571_36864cuda3std6ranges3__45__cpo9iter_moveE)
_ZN74_INTERNAL_9eb471eb_38_flash_fwd_hdim256_fp16_packgqa_sm90_cu_1f2e7571_36864cuda3std6ranges3__45__cpo9iter_moveE:
	.zero		1
	.type		_ZN74_INTERNAL_9eb471eb_38_flash_fwd_hdim256_fp16_packgqa_sm90_cu_1f2e7571_36864cuda3std3__45__cpo5beginE,@object
	.size		_ZN74_INTERNAL_9eb471eb_38_flash_fwd_hdim256_fp16_packgqa_sm90_cu_1f2e7571_36864cuda3std3__45__cpo5beginE,(_ZN74_INTERNAL_9eb471eb_38_flash_fwd_hdim256_fp16_packgqa_sm90_cu_1f2e7571_36864cuda3std3__476_GLOBAL__N__9eb471eb_38_flash_fwd_hdim256_fp16_packgqa_sm90_cu_1f2e7571_36866ignoreE - _ZN74_INTERNAL_9eb471eb_38_flash_fwd_hdim256_fp16_packgqa_sm90_cu_1f2e7571_36864cuda3std3__45__cpo5beginE)
_ZN74_INTERNAL_9eb471eb_38_flash_fwd_hdim256_fp16_packgqa_sm90_cu_1f2e7571_36864cuda3std3__45__cpo5beginE:
	.zero		1
	.type		_ZN74_INTERNAL_9eb471eb_38_flash_fwd_hdim256_fp16_packgqa_sm90_cu_1f2e7571_36864cuda3std3__476_GLOBAL__N__9eb471eb_38_flash_fwd_hdim256_fp16_packgqa_sm90_cu_1f2e7571_36866ignoreE,@object
	.size		_ZN74_INTERNAL_9eb471eb_38_flash_fwd_hdim256_fp16_packgqa_sm90_cu_1f2e7571_36864cuda3std3__476_GLOBAL__N__9eb471eb_38_flash_fwd_hdim256_fp16_packgqa_sm90_cu_1f2e7571_36866ignoreE,(_ZN74_INTERNAL_9eb471eb_38_flash_fwd_hdim256_fp16_packgqa_sm90_cu_1f2e7571_36864cute7productE - _ZN74_INTERNAL_9eb471eb_38_flash_fwd_hdim256_fp16_packgqa_sm90_cu_1f2e7571_36864cuda3std3__476_GLOBAL__N__9eb471eb_38_flash_fwd_hdim256_fp16_packgqa_sm90_cu_1f2e7571_36866ignoreE)
_ZN74_INTERNAL_9eb471eb_38_flash_fwd_hdim256_fp16_packgqa_sm90_cu_1f2e7571_36864cuda3std3__476_GLOBAL__N__9eb471eb_38_flash_fwd_hdim256_fp16_packgqa_sm90_cu_1f2e7571_36866ignoreE:
	.zero		1
	.type		_ZN74_INTERNAL_9eb471eb_38_flash_fwd_hdim256_fp16_packgqa_sm90_cu_1f2e7571_36864cute7productE,@object
	.size		_ZN74_INTERNAL_9eb471eb_38_flash_fwd_hdim256_fp16_packgqa_sm90_cu_1f2e7571_36864cute7productE,(_ZN74_INTERNAL_9eb471eb_38_flash_fwd_hdim256_fp16_packgqa_sm90_cu_1f2e7571_36864cuda3std3__45__cpo3endE - _ZN74_INTERNAL_9eb471eb_38_flash_fwd_hdim256_fp16_packgqa_sm90_cu_1f2e7571_36864cute7productE)
_ZN74_INTERNAL_9eb471eb_38_flash_fwd_hdim256_fp16_packgqa_sm90_cu_1f2e7571_36864cute7productE:
	.zero		1
	.type		_ZN74_INTERNAL_9eb471eb_38_flash_fwd_hdim256_fp16_packgqa_sm90_cu_1f2e7571_36864cuda3std3__45__cpo3endE,@object
	.size		_ZN74_INTERNAL_9eb471eb_38_flash_fwd_hdim256_fp16_packgqa_sm90_cu_1f2e7571_36864cuda3std3__45__cpo3endE,(_ZN74_INTERNAL_9eb471eb_38_flash_fwd_hdim256_fp16_packgqa_sm90_cu_1f2e7571_36864cuda3std3__419piecewise_constructE - _ZN74_INTERNAL_9eb471eb_38_flash_fwd_hdim256_fp16_packgqa_sm90_cu_1f2e7571_36864cuda3std3__45__cpo3endE)
_ZN74_INTERNAL_9eb471eb_38_flash_fwd_hdim256_fp16_packgqa_sm90_cu_1f2e7571_36864cuda3std3__45__cpo3endE:
	.zero		1
	.type		_ZN74_INTERNAL_9eb471eb_38_flash_fwd_hdim256_fp16_packgqa_sm90_cu_1f2e7571_36864cuda3std3__419piecewise_constructE,@object
	.size		_ZN74_INTERNAL_9eb471eb_38_flash_fwd_hdim256_fp16_packgqa_sm90_cu_1f2e7571_36864cuda3std3__419piecewise_constructE,(_ZN74_INTERNAL_9eb471eb_38_flash_fwd_hdim256_fp16_packgqa_sm90_cu_1f2e7571_36864cuda3std3__45__cpo4cendE - _ZN74_INTERNAL_9eb471eb_38_flash_fwd_hdim256_fp16_packgqa_sm90_cu_1f2e7571_36864cuda3std3__419piecewise_constructE)
_ZN74_INTERNAL_9eb471eb_38_flash_fwd_hdim256_fp16_packgqa_sm90_cu_1f2e7571_36864cuda3std3__419piecewise_constructE:
	.zero		1
	.type		_ZN74_INTERNAL_9eb471eb_38_flash_fwd_hdim256_fp16_packgqa_sm90_cu_1f2e7571_36864cuda3std3__45__cpo4cendE,@object
	.size		_ZN74_INTERNAL_9eb471eb_38_flash_fwd_hdim256_fp16_packgqa_sm90_cu_1f2e7571_36864cuda3std3__45__cpo4cendE,(_ZN74_INTERNAL_9eb471eb_38_flash_fwd_hdim256_fp16_packgqa_sm90_cu_1f2e7571_36864cuda3std6ranges3__45__cpo4swapE - _ZN74_INTERNAL_9eb471eb_38_flash_fwd_hdim256_fp16_packgqa_sm90_cu_1f2e7571_36864cuda3std3__45__cpo4cendE)
_ZN74_INTERNAL_9eb471eb_38_flash_fwd_hdim256_fp16_packgqa_sm90_cu_1f2e7571_36864cuda3std3__45__cpo4cendE:
	.zero		1
	.type		_ZN74_INTERNAL_9eb471eb_38_flash_fwd_hdim256_fp16_packgqa_sm90_cu_1f2e7571_36864cuda3std6ranges3__45__cpo4swapE,@object
	.size		_ZN74_INTERNAL_9eb471eb_38_flash_fwd_hdim256_fp16_packgqa_sm90_cu_1f2e7571_36864cuda3std6ranges3__45__cpo4swapE,(.L_16 - _ZN74_INTERNAL_9eb471eb_38_flash_fwd_hdim256_fp16_packgqa_sm90_cu_1f2e7571_36864cuda3std6ranges3__45__cpo4swapE)
_ZN74_INTERNAL_9eb471eb_38_flash_fwd_hdim256_fp16_packgqa_sm90_cu_1f2e7571_36864cuda3std6ranges3__45__cpo4swapE:
	.zero		1
.L_16:


//--------------------- .nv.shared._ZN7cutlass13device_kernelIN5flash11enable_sm90INS1_16FlashAttnFwdSm90INS1_25CollectiveMainloopFwdSm90ILi2EN4cute5tupleIJNS5_1CILi2EEENS7_ILi1EEES9_EEENS6_IJNS7_ILi128EEENS7_ILi80EEENS7_ILi256EEEEEELi256ENS_6half_tEfNS_4arch4Sm90ELb0ELb0ELb0ELb0ELb0ELb0ELb0ELb1ELb1ELb1ELb0ELb0EEENS1_21CollectiveEpilogueFwdINS6_IJSB_SD_SC_EEESA_SF_SH_Li256ELb0ELb1ELb0ELb0EEENS1_29StaticPersistentTileSchedulerILb0EEEEEEEEEvNT_6ParamsE --------------------------
	.section	.nv.shared._ZN7cutlass13device_kernelIN5flash11enable_sm90INS1_16FlashAttnFwdSm90INS1_25CollectiveMainloopFwdSm90ILi2EN4cute5tupleIJNS5_1CILi2EEENS7_ILi1EEES9_EEENS6_IJNS7_ILi128EEENS7_ILi80EEENS7_ILi256EEEEEELi256ENS_6half_tEfNS_4arch4Sm90ELb0ELb0ELb0ELb0ELb0ELb0ELb0ELb1ELb1ELb1ELb0ELb0EEENS1_21CollectiveEpilogueFwdINS6_IJSB_SD_SC_EEESA_SF_SH_Li256ELb0ELb1ELb0ELb0EEENS1_29StaticPersistentTileSchedulerILb0EEEEEEEEEvNT_6ParamsE,"aw",@nobits
	.sectionflags	@""
	.align	16
	.zero		1024


//--------------------- .nv.shared._ZN7cutlass13device_kernelIN5flash11enable_sm90INS1_16FlashAttnFwdSm90INS1_25CollectiveMainloopFwdSm90ILi2EN4cute5tupleIJNS5_1CILi1EEES8_S8_EEENS6_IJNS7_ILi128EEENS7_ILi80EEENS7_ILi256EEEEEELi256ENS_6half_tEfNS_4arch4Sm90ELb0ELb0ELb0ELb1ELb0ELb0ELb0ELb1ELb1ELb1ELb0ELb0EEENS1_21CollectiveEpilogueFwdINS6_IJSA_SC_SB_EEES9_SE_SG_Li256ELb1ELb1ELb0ELb0EEENS1_36VarlenDynamicPersistentTileSchedulerILi128ELi80ELi256ELi128ELb0ELb1ELb1ELb0ELb1ELb1EEEEEEEEEvNT_6ParamsE --------------------------
	.section	.nv.shared._ZN7cutlass13device_kernelIN5flash11enable_sm90INS1_16FlashAttnFwdSm90INS1_25CollectiveMainloopFwdSm90ILi2EN4cute5tupleIJNS5_1CILi1EEES8_S8_EEENS6_IJNS7_ILi128EEENS7_ILi80EEENS7_ILi256EEEEEELi256ENS_6half_tEfNS_4arch4Sm90ELb0ELb0ELb0ELb1ELb0ELb0ELb0ELb1ELb1ELb1ELb0ELb0EEENS1_21CollectiveEpilogueFwdINS6_IJSA_SC_SB_EEES9_SE_SG_Li256ELb1ELb1ELb0ELb0EEENS1_36VarlenDynamicPersistentTileSchedulerILi128ELi80ELi256ELi128ELb0ELb1ELb1ELb0ELb1ELb1EEEEEEEEEvNT_6ParamsE,"aw",@nobits
	.sectionflags	@""
	.align	16
	.zero		1024


//--------------------- .nv.shared._ZN7cutlass13device_kernelIN5flash11enable_sm90INS1_16FlashAttnFwdSm90INS1_25CollectiveMainloopFwdSm90ILi2EN4cute5tupleIJNS5_1CILi1EEES8_S8_EEENS6_IJNS7_ILi128EEENS7_ILi80EEENS7_ILi256EEEEEELi256ENS_6half_tEfNS_4arch4Sm90ELb0ELb0ELb0ELb1ELb0ELb1ELb0ELb1ELb1ELb1ELb0ELb0EEENS1_21CollectiveEpilogueFwdINS6_IJSA_SC_SB_EEES9_SE_SG_Li256ELb1ELb1ELb0ELb0EEENS1_36VarlenDynamicPersistentTileSchedulerILi128ELi80ELi256ELi128ELb0ELb1ELb1ELb0ELb1ELb1EEEEEEEEEvNT_6ParamsE --------------------------
	.section	.nv.shared._ZN7cutlass13device_kernelIN5flash11enable_sm90INS1_16FlashAttnFwdSm90INS1_25CollectiveMainloopFwdSm90ILi2EN4cute5tupleIJNS5_1CILi1EEES8_S8_EEENS6_IJNS7_ILi128EEENS7_ILi80EEENS7_ILi256EEEEEELi256ENS_6half_tEfNS_4arch4Sm90ELb0ELb0ELb0ELb1ELb0ELb1ELb0ELb1ELb1ELb1ELb0ELb0EEENS1_21CollectiveEpilogueFwdINS6_IJSA_SC_SB_EEES9_SE_SG_Li256ELb1ELb1ELb0ELb0EEENS1_36VarlenDynamicPersistentTileSchedulerILi128ELi80ELi256ELi128ELb0ELb1ELb1ELb0ELb1ELb1EEEEEEEEEvNT_6ParamsE,"aw",@nobits
	.sectionflags	@""
	.align	16
	.zero		1024


//--------------------- .nv.shared._ZN7cutlass13device_kernelIN5flash11enable_sm90INS1_16FlashAttnFwdSm90INS1_25CollectiveMainloopFwdSm90ILi2EN4cute5tupleIJNS5_1CILi1EEES8_S8_EEENS6_IJNS7_ILi128EEENS7_ILi64EEENS7_ILi256EEEEEELi256ENS_6half_tEfNS_4arch4Sm90ELb0ELb1ELb0ELb0ELb0ELb0ELb0ELb1ELb1ELb1ELb0ELb0EEENS1_21CollectiveEpilogueFwdINS6_IJSA_SC_SB_EEES9_SE_SG_Li256ELb0ELb1ELb0ELb0EEENS1_30DynamicPersistentTileSchedulerILi256ELi128ELb0ELb1ELb1EEEEEEEEEvNT_6ParamsE --------------------------
	.section	.nv.shared._ZN7cutlass13device_kernelIN5flash11enable_sm90INS1_16FlashAttnFwdSm90INS1_25CollectiveMainloopFwdSm90ILi2EN4cute5tupleIJNS5_1CILi1EEES8_S8_EEENS6_IJNS7_ILi128EEENS7_ILi64EEENS7_ILi256EEEEEELi256ENS_6half_tEfNS_4arch4Sm90ELb0ELb1ELb0ELb0ELb0ELb0ELb0ELb1ELb1ELb1ELb0ELb0EEENS1_21CollectiveEpilogueFwdINS6_IJSA_SC_SB_EEES9_SE_SG_Li256ELb0ELb1ELb0ELb0EEENS1_30DynamicPersistentTileSchedulerILi256ELi128ELb0ELb1ELb1EEEEEEEEEvNT_6ParamsE,"aw",@nobits
	.sectionflags	@""
	.align	16
	.zero		1024


//--------------------- .nv.shared._ZN7cutlass13device_kernelIN5flash11enable_sm90INS1_16FlashAttnFwdSm90INS1_25CollectiveMainloopFwdSm90ILi2EN4cute5tupleIJNS5_1CILi1EEES8_S8_EEENS6_IJNS7_ILi128EEENS7_ILi64EEENS7_ILi256EEEEEELi256ENS_6half_tEfNS_4arch4Sm90ELb0ELb1ELb0ELb1ELb0ELb0ELb0ELb1ELb1ELb1ELb0ELb0EEENS1_21CollectiveEpilogueFwdINS6_IJSA_SC_SB_EEES9_SE_SG_Li256ELb1ELb1ELb0ELb0EEENS1_36VarlenDynamicPersistentTileSchedulerILi128ELi64ELi256ELi128ELb0ELb1ELb1ELb1ELb0ELb1EEEEEEEEEvNT_6ParamsE --------------------------
	.section	.nv.shared._ZN7cutlass13device_kernelIN5flash11enable_sm90INS1_16FlashAttnFwdSm90INS1_25CollectiveMainloopFwdSm90ILi2EN4cute5tupleIJNS5_1CILi1EEES8_S8_EEENS6_IJNS7_ILi128EEENS7_ILi64EEENS7_ILi256EEEEEELi256ENS_6half_tEfNS_4arch4Sm90ELb0ELb1ELb0ELb1ELb0ELb0ELb0ELb1ELb1ELb1ELb0ELb0EEENS1_21CollectiveEpilogueFwdINS6_IJSA_SC_SB_EEES9_SE_SG_Li256ELb1ELb1ELb0ELb0EEENS1_36VarlenDynamicPersistentTileSchedulerILi128ELi64ELi256ELi128ELb0ELb1ELb1ELb1ELb0ELb1EEEEEEEEEvNT_6ParamsE,"aw",@nobits
	.sectionflags	@""
	.align	16
	.zero		1024


//--------------------- .nv.shared._ZN7cutlass13device_kernelIN5flash11enable_sm90INS1_16FlashAttnFwdSm90INS1_25CollectiveMainloopFwdSm90ILi2EN4cute5tupleIJNS5_1CILi1EEES8_S8_EEENS6_IJNS7_ILi128EEENS7_ILi64EEENS7_ILi256EEEEEELi256ENS_6half_tEfNS_4arch4Sm90ELb0ELb1ELb0ELb1ELb0ELb1ELb0ELb1ELb1ELb1ELb0ELb0EEENS1_21CollectiveEpilogueFwdINS6_IJSA_SC_SB_EEES9_SE_SG_Li256ELb1ELb1ELb0ELb0EEENS1_36VarlenDynamicPersistentTileSchedulerILi128ELi64ELi256ELi128ELb0ELb1ELb1ELb1ELb0ELb1EEEEEEEEEvNT_6ParamsE --------------------------
	.section	.nv.shared._ZN7cutlass13device_kernelIN5flash11enable_sm90INS1_16FlashAttnFwdSm90INS1_25CollectiveMainloopFwdSm90ILi2EN4cute5tupleIJNS5_1CILi1EEES8_S8_EEENS6_IJNS7_ILi128EEENS7_ILi64EEENS7_ILi256EEEEEELi256ENS_6half_tEfNS_4arch4Sm90ELb0ELb1ELb0ELb1ELb0ELb1ELb0ELb1ELb1ELb1ELb0ELb0EEENS1_21CollectiveEpilogueFwdINS6_IJSA_SC_SB_EEES9_SE_SG_Li256ELb1ELb1ELb0ELb0EEENS1_36VarlenDynamicPersistentTileSchedulerILi128ELi64ELi256ELi128ELb0ELb1ELb1ELb1ELb0ELb1EEEEEEEEEvNT_6ParamsE,"aw",@nobits
	.sectionflags	@""
	.align	16
	.zero		1024


//--------------------- .nv.shared._ZN7cutlass13device_kernelIN5flash11enable_sm90INS1_16FlashAttnFwdSm90INS1_25CollectiveMainloopFwdSm90ILi2EN4cute5tupleIJNS5_1CILi1EEES8_S8_EEENS6_IJNS7_ILi128EEENS7_ILi80EEENS7_ILi256EEEEEELi256ENS_6half_tEfNS_4arch4Sm90ELb1ELb0ELb0ELb0ELb0ELb0ELb0ELb1ELb1ELb1ELb0ELb0EEENS1_21CollectiveEpilogueFwdINS6_IJSA_SC_SB_EEES9_SE_SG_Li256ELb0ELb1ELb0ELb0EEENS1_30DynamicPersistentTileSchedulerILi256ELi128ELb0ELb1ELb1EEEEEEEEEvNT_6ParamsE --------------------------
	.section	.nv.shared._ZN7cutlass13device_kernelIN5flash11enable_sm90INS1_16FlashAttnFwdSm90INS1_25CollectiveMainloopFwdSm90ILi2EN4cute5tupleIJNS5_1CILi1EEES8_S8_EEENS6_IJNS7_ILi128EEENS7_ILi80EEENS7_ILi256EEEEEELi256ENS_6half_tEfNS_4arch4Sm90ELb1ELb0ELb0ELb0ELb0ELb0ELb0ELb1ELb1ELb1ELb0ELb0EEENS1_21CollectiveEpilogueFwdINS6_IJSA_SC_SB_EEES9_SE_SG_Li256ELb0ELb1ELb0ELb0EEENS1_30DynamicPersistentTileSchedulerILi256ELi128ELb0ELb1ELb1EEEEEEEEEvNT_6ParamsE,"aw",@nobits
	.sectionflags	@""
	.align	16
	.zero		1024


//--------------------- .nv.shared._ZN7cutlass13device_kernelIN5flash11enable_sm90INS1_16FlashAttnFwdSm90INS1_25CollectiveMainloopFwdSm90ILi2EN4cute5tupleIJNS5_1CILi1EEES8_S8_EEENS6_IJNS7_ILi128EEENS7_ILi80EEENS7_ILi256EEEEEELi256ENS_6half_tEfNS_4arch4Sm90ELb1ELb0ELb0ELb1ELb0ELb0ELb0ELb1ELb1ELb1ELb0ELb0EEENS1_21CollectiveEpilogueFwdINS6_IJSA_SC_SB_EEES9_SE_SG_Li256ELb1ELb1ELb0ELb0EEENS1_36VarlenDynamicPersistentTileSchedulerILi128ELi80ELi256ELi128ELb0ELb1ELb1ELb1ELb1ELb1EEEEEEEEEvNT_6ParamsE --------------------------
	.section	.nv.shared._ZN7cutlass13device_kernelIN5flash11enable_sm90INS1_16FlashAttnFwdSm90INS1_25CollectiveMainloopFwdSm90ILi2EN4cute5tupleIJNS5_1CILi1EEES8_S8_EEENS6_IJNS7_ILi128EEENS7_ILi80EEENS7_ILi256EEEEEELi256ENS_6half_tEfNS_4arch4Sm90ELb1ELb0ELb0ELb1ELb0ELb0ELb0ELb1ELb1ELb1ELb0ELb0EEENS1_21CollectiveEpilogueFwdINS6_IJSA_SC_SB_EEES9_SE_SG_Li256ELb1ELb1ELb0ELb0EEENS1_36VarlenDynamicPersistentTileSchedulerILi128ELi80ELi256ELi128ELb0ELb1ELb1ELb1ELb1ELb1EEEEEEEEEvNT_6ParamsE,"aw",@nobits
	.sectionflags	@""
	.align	16
	.zero		1024


//--------------------- .nv.shared._ZN7cutlass13device_kernelIN5flash11enable_sm90INS1_16FlashAttnFwdSm90INS1_25CollectiveMainloopFwdSm90ILi2EN4cute5tupleIJNS5_1CILi1EEES8_S8_EEENS6_IJNS7_ILi128EEENS7_ILi80EEENS7_ILi256EEEEEELi256ENS_6half_tEfNS_4arch4Sm90ELb1ELb0ELb0ELb1ELb0ELb1ELb0ELb1ELb1ELb1ELb0ELb0EEENS1_21CollectiveEpilogueFwdINS6_IJSA_SC_SB_EEES9_SE_SG_Li256ELb1ELb1ELb0ELb0EEENS1_36VarlenDynamicPersistentTileSchedulerILi128ELi80ELi256ELi128ELb0ELb1ELb1ELb1ELb1ELb1EEEEEEEEEvNT_6ParamsE --------------------------
	.section	.nv.shared._ZN7cutlass13device_kernelIN5flash11enable_sm90INS1_16FlashAttnFwdSm90INS1_25CollectiveMainloopFwdSm90ILi2EN4cute5tupleIJNS5_1CILi1EEES8_S8_EEENS6_IJNS7_ILi128EEENS7_ILi80EEENS7_ILi256EEEEEELi256ENS_6half_tEfNS_4arch4Sm90ELb1ELb0ELb0ELb1ELb0ELb1ELb0ELb1ELb1ELb1ELb0ELb0EEENS1_21CollectiveEpilogueFwdINS6_IJSA_SC_SB_EEES9_SE_SG_Li256ELb1ELb1ELb0ELb0EEENS1_36VarlenDynamicPersistentTileSchedulerILi128ELi80ELi256ELi128ELb0ELb1ELb1ELb1ELb1ELb1EEEEEEEEEvNT_6ParamsE,"aw",@nobits
	.sectionflags	@""
	.align	16
	.zero		1024


//--------------------- .nv.constant0._ZN7cutlass13device_kernelIN5flash11enable_sm90INS1_16FlashAttnFwdSm90INS1_25CollectiveMainloopFwdSm90ILi2EN4cute5tupleIJNS5_1CILi1EEES8_S8_EEENS6_IJNS7_ILi128EEENS7_ILi80EEENS7_ILi256EEEEEELi256ENS_6half_tEfNS_4arch4Sm90ELb0ELb0ELb0ELb0ELb0ELb0ELb0ELb1ELb1ELb1ELb0ELb0EEENS1_21CollectiveEpilogueFwdINS6_IJSA_SC_SB_EEES9_SE_SG_Li256ELb0ELb1ELb0ELb0EEENS1_29StaticPersistentTileSchedulerILb0EEEEEEEEEvNT_6ParamsE --------------------------
	.section	.nv.constant0._ZN7cutlass13device_kernelIN5flash11enable_sm90INS1_16FlashAttnFwdSm90INS1_25CollectiveMainloopFwdSm90ILi2EN4cute5tupleIJNS5_1CILi1EEES8_S8_EEENS6_IJNS7_ILi128EEENS7_ILi80EEENS7_ILi256EEEEEELi256ENS_6half_tEfNS_4arch4Sm90ELb0ELb0ELb0ELb0ELb0ELb0ELb0ELb1ELb1ELb1ELb0ELb0EEENS1_21CollectiveEpilogueFwdINS6_IJSA_SC_SB_EEES9_SE_SG_Li256ELb0ELb1ELb0ELb0EEENS1_29StaticPersistentTileSchedulerILb0EEEEEEEEEvNT_6ParamsE,"a",@progbits
	.sectionflags	@""
	.align	4
.nv.constant0._ZN7cutlass13device_kernelIN5flash11enable_sm90INS1_16FlashAttnFwdSm90INS1_25CollectiveMainloopFwdSm90ILi2EN4cute5tupleIJNS5_1CILi1EEES8_S8_EEENS6_IJNS7_ILi128EEENS7_ILi80EEENS7_ILi256EEEEEELi256ENS_6half_tEfNS_4arch4Sm90ELb0ELb0ELb0ELb0ELb0ELb0ELb0ELb1ELb1ELb1ELb0ELb0EEENS1_21CollectiveEpilogueFwdINS6_IJSA_SC_SB_EEES9_SE_SG_Li256ELb0ELb1ELb0ELb0EEENS1_29StaticPersistentTileSchedulerILb0EEEEEEEEEvNT_6ParamsE:
	.zero		3200


//--------------------- .nv.constant0._ZN7cutlass13device_kernelIN5flash11enable_sm90INS1_16FlashAttnFwdSm90INS1_25CollectiveMainloopFwdSm90ILi2EN4cute5tupleIJNS5_1CILi2EEENS7_ILi1EEES9_EEENS6_IJNS7_ILi128EEENS7_ILi80EEENS7_ILi256EEEEEELi256ENS_6half_tEfNS_4arch4Sm90ELb0ELb0ELb0ELb0ELb0ELb0ELb0ELb1ELb1ELb1ELb0ELb0EEENS1_21CollectiveEpilogueFwdINS6_IJSB_SD_SC_EEESA_SF_SH_Li256ELb0ELb1ELb0ELb0EEENS1_29StaticPersistentTileSchedulerILb0EEEEEEEEEvNT_6ParamsE --------------------------
	.section	.nv.constant0._ZN7cutlass13device_kernelIN5flash11enable_sm90INS1_16FlashAttnFwdSm90INS1_25CollectiveMainloopFwdSm90ILi2EN4cute5tupleIJNS5_1CILi2EEENS7_ILi1EEES9_EEENS6_IJNS7_ILi128EEENS7_ILi80EEENS7_ILi256EEEEEELi256ENS_6half_tEfNS_4arch4Sm90ELb0ELb0ELb0ELb0ELb0ELb0ELb0ELb1ELb1ELb1ELb0ELb0EEENS1_21CollectiveEpilogueFwdINS6_IJSB_SD_SC_EEESA_SF_SH_Li256ELb0ELb1ELb0ELb0EEENS1_29StaticPersistentTileSchedulerILb0EEEEEEEEEvNT_6ParamsE,"a",@progbits
	.sectionflags	@""
	.align	4
.nv.constant0._ZN7cutlass13device_kernelIN5flash11enable_sm90INS1_16FlashAttnFwdSm90INS1_25CollectiveMainloopFwdSm90ILi2EN4cute5tupleIJNS5_1CILi2EEENS7_ILi1EEES9_EEENS6_IJNS7_ILi128EEENS7_ILi80EEENS7_ILi256EEEEEELi256ENS_6half_tEfNS_4arch4Sm90ELb0ELb0ELb0ELb0ELb0ELb0ELb0ELb1ELb1ELb1ELb0ELb0EEENS1_21CollectiveEpilogueFwdINS6_IJSB_SD_SC_EEESA_SF_SH_Li256ELb0ELb1ELb0ELb0EEENS1_29StaticPersistentTileSchedulerILb0EEEEEEEEEvNT_6ParamsE:
	.zero		3200


//--------------------- .nv.constant0._ZN7cutlass13device_kernelIN5flash11enable_sm90INS1_16FlashAttnFwdSm90INS1_25CollectiveMainloopFwdSm90ILi2EN4cute5tupleIJNS5_1CILi1EEES8_S8_EEENS6_IJNS7_ILi128EEENS7_ILi80EEENS7_ILi256EEEEEELi256ENS_6half_tEfNS_4arch4Sm90ELb0ELb0ELb0ELb1ELb0ELb0ELb0ELb1ELb1ELb1ELb0ELb0EEENS1_21CollectiveEpilogueFwdINS6_IJSA_SC_SB_EEES9_SE_SG_Li256ELb1ELb1ELb0ELb0EEENS1_36VarlenDynamicPersistentTileSchedulerILi128ELi80ELi256ELi128ELb0ELb1ELb1ELb0ELb1ELb1EEEEEEEEEvNT_6ParamsE --------------------------
	.section	.nv.constant0._ZN7cutlass13device_kernelIN5flash11enable_sm90INS1_16FlashAttnFwdSm90INS1_25CollectiveMainloopFwdSm90ILi2EN4cute5tupleIJNS5_1CILi1EEES8_S8_EEENS6_IJNS7_ILi128EEENS7_ILi80EEENS7_ILi256EEEEEELi256ENS_6half_tEfNS_4arch4Sm90ELb0ELb0ELb0ELb1ELb0ELb0ELb0ELb1ELb1ELb1ELb0ELb0EEENS1_21CollectiveEpilogueFwdINS6_IJSA_SC_SB_EEES9_SE_SG_Li256ELb1ELb1ELb0ELb0EEENS1_36VarlenDynamicPersistentTileSchedulerILi128ELi80ELi256ELi128ELb0ELb1ELb1ELb0ELb1ELb1EEEEEEEEEvNT_6ParamsE,"a",@progbits
	.sectionflags	@""
	.align	4
.nv.constant0._ZN7cutlass13device_kernelIN5flash11enable_sm90INS1_16FlashAttnFwdSm90INS1_25CollectiveMainloopFwdSm90ILi2EN4cute5tupleIJNS5_1CILi1EEES8_S8_EEENS6_IJNS7_ILi128EEENS7_ILi80EEENS7_ILi256EEEEEELi256ENS_6half_tEfNS_4arch4Sm90ELb0ELb0ELb0ELb1ELb0ELb0ELb0ELb1ELb1ELb1ELb0ELb0EEENS1_21CollectiveEpilogueFwdINS6_IJSA_SC_SB_EEES9_SE_SG_Li256ELb1ELb1ELb0ELb0EEENS1_36VarlenDynamicPersistentTileSchedulerILi128ELi80ELi256ELi128ELb0ELb1ELb1ELb0ELb1ELb1EEEEEEEEEvNT_6ParamsE:
	.zero		3328


//--------------------- .nv.constant0._ZN7cutlass13device_kernelIN5flash11enable_sm90INS1_16FlashAttnFwdSm90INS1_25CollectiveMainloopFwdSm90ILi2EN4cute5tupleIJNS5_1CILi1EEES8_S8_EEENS6_IJNS7_ILi128EEENS7_ILi80EEENS7_ILi256EEEEEELi256ENS_6half_tEfNS_4arch4Sm90ELb0ELb0ELb0ELb1ELb0ELb1ELb0ELb1ELb1ELb1ELb0ELb0EEENS1_21CollectiveEpilogueFwdINS6_IJSA_SC_SB_EEES9_SE_SG_Li256ELb1ELb1ELb0ELb0EEENS1_36VarlenDynamicPersistentTileSchedulerILi128ELi80ELi256ELi128ELb0ELb1ELb1ELb0ELb1ELb1EEEEEEEEEvNT_6ParamsE --------------------------
	.section	.nv.constant0._ZN7cutlass13device_kernelIN5flash11enable_sm90INS1_16FlashAttnFwdSm90INS1_25CollectiveMainloopFwdSm90ILi2EN4cute5tupleIJNS5_1CILi1EEES8_S8_EEENS6_IJNS7_ILi128EEENS7_ILi80EEENS7_ILi256EEEEEELi256ENS_6half_tEfNS_4arch4Sm90ELb0ELb0ELb0ELb1ELb0ELb1ELb0ELb1ELb1ELb1ELb0ELb0EEENS1_21CollectiveEpilogueFwdINS6_IJSA_SC_SB_EEES9_SE_SG_Li256ELb1ELb1ELb0ELb0EEENS1_36VarlenDynamicPersistentTileSchedulerILi128ELi80ELi256ELi128ELb0ELb1ELb1ELb0ELb1ELb1EEEEEEEEEvNT_6ParamsE,"a",@progbits
	.sectionflags	@""
	.align	4
.nv.constant0._ZN7cutlass13device_kernelIN5flash11enable_sm90INS1_16FlashAttnFwdSm90INS1_25CollectiveMainloopFwdSm90ILi2EN4cute5tupleIJNS5_1CILi1EEES8_S8_EEENS6_IJNS7_ILi128EEENS7_ILi80EEENS7_ILi256EEEEEELi256ENS_6half_tEfNS_4arch4Sm90ELb0ELb0ELb0ELb1ELb0ELb1ELb0ELb1ELb1ELb1ELb0ELb0EEENS1_21CollectiveEpilogueFwdINS6_IJSA_SC_SB_EEES9_SE_SG_Li256ELb1ELb1ELb0ELb0EEENS1_36VarlenDynamicPersistentTileSchedulerILi128ELi80ELi256ELi128ELb0ELb1ELb1ELb0ELb1ELb1EEEEEEEEEvNT_6ParamsE:
	.zero		3328


//--------------------- .nv.constant0._ZN7cutlass13device_kernelIN5flash11enable_sm90INS1_16FlashAttnFwdSm90INS1_25CollectiveMainloopFwdSm90ILi2EN4cute5tupleIJNS5_1CILi1EEES8_S8_EEENS6_IJNS7_ILi128EEENS7_ILi64EEENS7_ILi256EEEEEELi256ENS_6half_tEfNS_4arch4Sm90ELb0ELb1ELb0ELb0ELb0ELb0ELb0ELb1ELb1ELb1ELb0ELb0EEENS1_21CollectiveEpilogueFwdINS6_IJSA_SC_SB_EEES9_SE_SG_Li256ELb0ELb1ELb0ELb0EEENS1_30DynamicPersistentTileSchedulerILi256ELi128ELb0ELb1ELb1EEEEEEEEEvNT_6ParamsE --------------------------
	.section	.nv.constant0._ZN7cutlass13device_kernelIN5flash11enable_sm90INS1_16FlashAttnFwdSm90INS1_25CollectiveMainloopFwdSm90ILi2EN4cute5tupleIJNS5_1CILi1EEES8_S8_EEENS6_IJNS7_ILi128EEENS7_ILi64EEENS7_ILi256EEEEEELi256ENS_6half_tEfNS_4arch4Sm90ELb0ELb1ELb0ELb0ELb0ELb0ELb0ELb1ELb1ELb1ELb0ELb0EEENS1_21CollectiveEpilogueFwdINS6_IJSA_SC_SB_EEES9_SE_SG_Li256ELb0ELb1ELb0ELb0EEENS1_30DynamicPersistentTileSchedulerILi256ELi128ELb0ELb1ELb1EEEEEEEEEvNT_6ParamsE,"a",@progbits
	.sectionflags	@""
	.align	4
.nv.constant0._ZN7cutlass13device_kernelIN5flash11enable_sm90INS1_16FlashAttnFwdSm90INS1_25CollectiveMainloopFwdSm90ILi2EN4cute5tupleIJNS5_1CILi1EEES8_S8_EEENS6_IJNS7_ILi128EEENS7_ILi64EEENS7_ILi256EEEEEELi256ENS_6half_tEfNS_4arch4Sm90ELb0ELb1ELb0ELb0ELb0ELb0ELb0ELb1ELb1ELb1ELb0ELb0EEENS1_21CollectiveEpilogueFwdINS6_IJSA_SC_SB_EEES9_SE_SG_Li256ELb0ELb1ELb0ELb0EEENS1_30DynamicPersistentTileSchedulerILi256ELi128ELb0ELb1ELb1EEEEEEEEEvNT_6ParamsE:
	.zero		3328


//--------------------- .nv.constant0._ZN7cutlass13device_kernelIN5flash11enable_sm90INS1_16FlashAttnFwdSm90INS1_25CollectiveMainloopFwdSm90ILi2EN4cute5tupleIJNS5_1CILi1EEES8_S8_EEENS6_IJNS7_ILi128EEENS7_ILi64EEENS7_ILi256EEEEEELi256ENS_6half_tEfNS_4arch4Sm90ELb0ELb1ELb0ELb1ELb0ELb0ELb0ELb1ELb1ELb1ELb0ELb0EEENS1_21CollectiveEpilogueFwdINS6_IJSA_SC_SB_EEES9_SE_SG_Li256ELb1ELb1ELb0ELb0EEENS1_36VarlenDynamicPersistentTileSchedulerILi128ELi64ELi256ELi128ELb0ELb1ELb1ELb1ELb0ELb1EEEEEEEEEvNT_6ParamsE --------------------------
	.section	.nv.constant0._ZN7cutlass13device_kernelIN5flash11enable_sm90INS1_16FlashAttnFwdSm90INS1_25CollectiveMainloopFwdSm90ILi2EN4cute5tupleIJNS5_1CILi1EEES8_S8_EEENS6_IJNS7_ILi128EEENS7_ILi64EEENS7_ILi256EEEEEELi256ENS_6half_tEfNS_4arch4Sm90ELb0ELb1ELb0ELb1ELb0ELb0ELb0ELb1ELb1ELb1ELb0ELb0EEENS1_21CollectiveEpilogueFwdINS6_IJSA_SC_SB_EEES9_SE_SG_Li256ELb1ELb1ELb0ELb0EEENS1_36VarlenDynamicPersistentTileSchedulerILi128ELi64ELi256ELi128ELb0ELb1ELb1ELb1ELb0ELb1EEEEEEEEEvNT_6ParamsE,"a",@progbits
	.sectionflags	@""
	.align	4
.nv.constant0._ZN7cutlass13device_kernelIN5flash11enable_sm90INS1_16FlashAttnFwdSm90INS1_25CollectiveMainloopFwdSm90ILi2EN4cute5tupleIJNS5_1CILi1EEES8_S8_EEENS6_IJNS7_ILi128EEENS7_ILi64EEENS7_ILi256EEEEEELi256ENS_6half_tEfNS_4arch4Sm90ELb0ELb1ELb0ELb1ELb0ELb0ELb0ELb1ELb1ELb1ELb0ELb0EEENS1_21CollectiveEpilogueFwdINS6_IJSA_SC_SB_EEES9_SE_SG_Li256ELb1ELb1ELb0ELb0EEENS1_36VarlenDynamicPersistentTileSchedulerILi128ELi64ELi256ELi128ELb0ELb1ELb1ELb1ELb0ELb1EEEEEEEEEvNT_6ParamsE:
	.zero		3328


//--------------------- .nv.constant0._ZN7cutlass13device_kernelIN5flash11enable_sm90INS1_16FlashAttnFwdSm90INS1_25CollectiveMainloopFwdSm90ILi2EN4cute5tupleIJNS5_1CILi1EEES8_S8_EEENS6_IJNS7_ILi128EEENS7_ILi64EEENS7_ILi256EEEEEELi256ENS_6half_tEfNS_4arch4Sm90ELb0ELb1ELb0ELb1ELb0ELb1ELb0ELb1ELb1ELb1ELb0ELb0EEENS1_21CollectiveEpilogueFwdINS6_IJSA_SC_SB_EEES9_SE_SG_Li256ELb1ELb1ELb0ELb0EEENS1_36VarlenDynamicPersistentTileSchedulerILi128ELi64ELi256ELi128ELb0ELb1ELb1ELb1ELb0ELb1EEEEEEEEEvNT_6ParamsE --------------------------
	.section	.nv.constant0._ZN7cutlass13device_kernelIN5flash11enable_sm90INS1_16FlashAttnFwdSm90INS1_25CollectiveMainloopFwdSm90ILi2EN4cute5tupleIJNS5_1CILi1EEES8_S8_EEENS6_IJNS7_ILi128EEENS7_ILi64EEENS7_ILi256EEEEEELi256ENS_6half_tEfNS_4arch4Sm90ELb0ELb1ELb0ELb1ELb0ELb1ELb0ELb1ELb1ELb1ELb0ELb0EEENS1_21CollectiveEpilogueFwdINS6_IJSA_SC_SB_EEES9_SE_SG_Li256ELb1ELb1ELb0ELb0EEENS1_36VarlenDynamicPersistentTileSchedulerILi128ELi64ELi256ELi128ELb0ELb1ELb1ELb1ELb0ELb1EEEEEEEEEvNT_6ParamsE,"a",@progbits
	.sectionflags	@""
	.align	4
.nv.constant0._ZN7cutlass13device_kernelIN5flash11enable_sm90INS1_16FlashAttnFwdSm90INS1_25CollectiveMainloopFwdSm90ILi2EN4cute5tupleIJNS5_1CILi1EEES8_S8_EEENS6_IJNS7_ILi128EEENS7_ILi64EEENS7_ILi256EEEEEELi256ENS_6half_tEfNS_4arch4Sm90ELb0ELb1ELb0ELb1ELb0ELb1ELb0ELb1ELb1ELb1ELb0ELb0EEENS1_21CollectiveEpilogueFwdINS6_IJSA_SC_SB_EEES9_SE_SG_Li256ELb1ELb1ELb0ELb0EEENS1_36VarlenDynamicPersistentTileSchedulerILi128ELi64ELi256ELi128ELb0ELb1ELb1ELb1ELb0ELb1EEEEEEEEEvNT_6ParamsE:
	.zero		3328


//--------------------- .nv.constant0._ZN7cutlass13device_kernelIN5flash11enable_sm90INS1_16FlashAttnFwdSm90INS1_25CollectiveMainloopFwdSm90ILi2EN4cute5tupleIJNS5_1CILi1EEES8_S8_EEENS6_IJNS7_ILi128EEENS7_ILi80EEENS7_ILi256EEEEEELi256ENS_6half_tEfNS_4arch4Sm90ELb1ELb0ELb0ELb0ELb0ELb0ELb0ELb1ELb1ELb1ELb0ELb0EEENS1_21CollectiveEpilogueFwdINS6_IJSA_SC_SB_EEES9_SE_SG_Li256ELb0ELb1ELb0ELb0EEENS1_30DynamicPersistentTileSchedulerILi256ELi128ELb0ELb1ELb1EEEEEEEEEvNT_6ParamsE --------------------------
	.section	.nv.constant0._ZN7cutlass13device_kernelIN5flash11enable_sm90INS1_16FlashAttnFwdSm90INS1_25CollectiveMainloopFwdSm90ILi2EN4cute5tupleIJNS5_1CILi1EEES8_S8_EEENS6_IJNS7_ILi128EEENS7_ILi80EEENS7_ILi256EEEEEELi256ENS_6half_tEfNS_4arch4Sm90ELb1ELb0ELb0ELb0ELb0ELb0ELb0ELb1ELb1ELb1ELb0ELb0EEENS1_21CollectiveEpilogueFwdINS6_IJSA_SC_SB_EEES9_SE_SG_Li256ELb0ELb1ELb0ELb0EEENS1_30DynamicPersistentTileSchedulerILi256ELi128ELb0ELb1ELb1EEEEEEEEEvNT_6ParamsE,"a",@progbits
	.sectionflags	@""
	.align	4
.nv.constant0._ZN7cutlass13device_kernelIN5flash11enable_sm90INS1_16FlashAttnFwdSm90INS1_25CollectiveMainloopFwdSm90ILi2EN4cute5tupleIJNS5_1CILi1EEES8_S8_EEENS6_IJNS7_ILi128EEENS7_ILi80EEENS7_ILi256EEEEEELi256ENS_6half_tEfNS_4arch4Sm90ELb1ELb0ELb0ELb0ELb0ELb0ELb0ELb1ELb1ELb1ELb0ELb0EEENS1_21CollectiveEpilogueFwdINS6_IJSA_SC_SB_EEES9_SE_SG_Li256ELb0ELb1ELb0ELb0EEENS1_30DynamicPersistentTileSchedulerILi256ELi128ELb0ELb1ELb1EEEEEEEEEvNT_6ParamsE:
	.zero		3328


//--------------------- .nv.constant0._ZN7cutlass13device_kernelIN5flash11enable_sm90INS1_16FlashAttnFwdSm90INS1_25CollectiveMainloopFwdSm90ILi2EN4cute5tupleIJNS5_1CILi1EEES8_S8_EEENS6_IJNS7_ILi128EEENS7_ILi80EEENS7_ILi256EEEEEELi256ENS_6half_tEfNS_4arch4Sm90ELb1ELb0ELb0ELb1ELb0ELb0ELb0ELb1ELb1ELb1ELb0ELb0EEENS1_21CollectiveEpilogueFwdINS6_IJSA_SC_SB_EEES9_SE_SG_Li256ELb1ELb1ELb0ELb0EEENS1_36VarlenDynamicPersistentTileSchedulerILi128ELi80ELi256ELi128ELb0ELb1ELb1ELb1ELb1ELb1EEEEEEEEEvNT_6ParamsE --------------------------
	.section	.nv.constant0._ZN7cutlass13device_kernelIN5flash11enable_sm90INS1_16FlashAttnFwdSm90INS1_25CollectiveMainloopFwdSm90ILi2EN4cute5tupleIJNS5_1CILi1EEES8_S8_EEENS6_IJNS7_ILi128EEENS7_ILi80EEENS7_ILi256EEEEEELi256ENS_6half_tEfNS_4arch4Sm90ELb1ELb0ELb0ELb1ELb0ELb0ELb0ELb1ELb1ELb1ELb0ELb0EEENS1_21CollectiveEpilogueFwdINS6_IJSA_SC_SB_EEES9_SE_SG_Li256ELb1ELb1ELb0ELb0EEENS1_36VarlenDynamicPersistentTileSchedulerILi128ELi80ELi256ELi128ELb0ELb1ELb1ELb1ELb1ELb1EEEEEEEEEvNT_6ParamsE,"a",@progbits
	.sectionflags	@""
	.align	4
.nv.constant0._ZN7cutlass13device_kernelIN5flash11enable_sm90INS1_16FlashAttnFwdSm90INS1_25CollectiveMainloopFwdSm90ILi2EN4cute5tupleIJNS5_1CILi1EEES8_S8_EEENS6_IJNS7_ILi128EEENS7_ILi80EEENS7_ILi256EEEEEELi256ENS_6half_tEfNS_4arch4Sm90ELb1ELb0ELb0ELb1ELb0ELb0ELb0ELb1ELb1ELb1ELb0ELb0EEENS1_21CollectiveEpilogueFwdINS6_IJSA_SC_SB_EEES9_SE_SG_Li256ELb1ELb1ELb0ELb0EEENS1_36VarlenDynamicPersistentTileSchedulerILi128ELi80ELi256ELi128ELb0ELb1ELb1ELb1ELb1ELb1EEEEEEEEEvNT_6ParamsE:
	.zero		3328


//--------------------- .nv.constant0._ZN7cutlass13device_kernelIN5flash11enable_sm90INS1_16FlashAttnFwdSm90INS1_25CollectiveMainloopFwdSm90ILi2EN4cute5tupleIJNS5_1CILi1EEES8_S8_EEENS6_IJNS7_ILi128EEENS7_ILi80EEENS7_ILi256EEEEEELi256ENS_6half_tEfNS_4arch4Sm90ELb1ELb0ELb0ELb1ELb0ELb1ELb0ELb1ELb1ELb1ELb0ELb0EEENS1_21CollectiveEpilogueFwdINS6_IJSA_SC_SB_EEES9_SE_SG_Li256ELb1ELb1ELb0ELb0EEENS1_36VarlenDynamicPersistentTileSchedulerILi128ELi80ELi256ELi128ELb0ELb1ELb1ELb1ELb1ELb1EEEEEEEEEvNT_6ParamsE --------------------------
	.section	.nv.constant0._ZN7cutlass13device_kernelIN5flash11enable_sm90INS1_16FlashAttnFwdSm90INS1_25CollectiveMainloopFwdSm90ILi2EN4cute5tupleIJNS5_1CILi1EEES8_S8_EEENS6_IJNS7_ILi128EEENS7_ILi80EEENS7_ILi256EEEEEELi256ENS_6half_tEfNS_4arch4Sm90ELb1ELb0ELb0ELb1ELb0ELb1ELb0ELb1ELb1ELb1ELb0ELb0EEENS1_21CollectiveEpilogueFwdINS6_IJSA_SC_SB_EEES9_SE_SG_Li256ELb1ELb1ELb0ELb0EEENS1_36VarlenDynamicPersistentTileSchedulerILi128ELi80ELi256ELi128ELb0ELb1ELb1ELb1ELb1ELb1EEEEEEEEEvNT_6ParamsE,"a",@progbits
	.sectionflags	@""
	.align	4
.nv.constant0._ZN7cutlass13device_kernelIN5flash11enable_sm90INS1_16FlashAttnFwdSm90INS1_25CollectiveMainloopFwdSm90ILi2EN4cute5tupleIJNS5_1CILi1EEES8_S8_EEENS6_IJNS7_ILi128EEENS7_ILi80EEENS7_ILi256EEEEEELi256ENS_6half_tEfNS_4arch4Sm90ELb1ELb0ELb0ELb1ELb0ELb1ELb0ELb1ELb1ELb1ELb0ELb0EEENS1_21CollectiveEpilogueFwdINS6_IJSA_SC_SB_EEES9_SE_SG_Li256ELb1ELb1ELb0ELb0EEENS1_36VarlenDynamicPersistentTileSchedulerILi128ELi80ELi256ELi128ELb0ELb1ELb1ELb1ELb1ELb1EEEEEEEEEvNT_6ParamsE:
	.zero		3328


//--------------------- SYMBOLS --------------------------

	.type		.nv.reservedSmem.offset0,@object
	.size		.nv.reservedSmem.offset0,0x4
	.type		__assertfail,@function
